// Copyright (c) 2024, Jay Shah, Ganesh Bikshandi, Ying Zhang, Vijay Thakkar, Pradeep Ramani, Tri Dao.
// Splitting the different template instantiations to different files to speed up compilation.
// This file is auto-generated. See "generate_kernels.py"

#include "flash_bwd_launch_template.h"

#ifndef FLASHATTENTION_DISABLE_HDIM64
template<>
void run_mha_bwd_<90, cutlass::half_t, 64, false>(Flash_bwd_params &params, cudaStream_t stream) {
    run_mha_bwd_hdim64<90, cutlass::half_t, false>(params, stream);
}
#endif


// ===== COMPILED SASS (sm_90a) =====

	.target	sm_90a

	.elftype	@"ET_EXEC"


//--------------------- .note.nv.tkinfo           --------------------------
	.section	.note.nv.tkinfo,"",@"SHT_NOTE"
	.sectionflags	@"SHF_NOTE_NV_TKINFO"
	.tkinfo
        /*0018*/ 	.word	0x00000002
        /*0030*/ 	.string	""
        /*0030*/ 	.string	"ptxas"
        /*0030*/ 	.string	"Cuda compilation tools, release 13.0, V13.0.88"
        /*0030*/ 	.string	"Build cuda_13.0.r13.0/compiler.36424714_0"
        /*0030*/ 	.string	"-arch sm_90a -m 64 "



//--------------------- .note.nv.cuinfo           --------------------------
	.section	.note.nv.cuinfo,"",@"SHT_NOTE"
	.sectionflags	@"SHF_NOTE_NV_CUINFO"
        /*0018*/ 	.short	0x0002
        /*001a*/ 	.short	0x005a
        /*001c*/ 	.short	0x0082
	.zero		2


//--------------------- .nv.info                  --------------------------
	.section	.nv.info,"",@"SHT_CUDA_INFO"
	.align	4


	//----- nvinfo : EIATTR_REGCOUNT
	.align		4
        /*0000*/ 	.byte	0x04, 0x2f
        /*0002*/ 	.short	(.L_18 - .L_17)
	.align		4
.L_17:
        /*0004*/ 	.word	index@(_ZN7cutlass13device_kernelIN5flash22FlashAttnBwdPreprocessIN4cute5tupleIJNS3_1CILi128EEENS5_ILi64EEEEEENS_6half_tEfNS_4arch4Sm90ELb1ELb1EEEEEvNT_6ParamsE)
        /*0008*/ 	.word	0x00000040


	//----- nvinfo : EIATTR_FRAME_SIZE
	.align		4
.L_18:
        /*000c*/ 	.byte	0x04, 0x11
        /*000e*/ 	.short	(.L_20 - .L_19)
	.align		4
.L_19:
        /*0010*/ 	.word	index@(_ZN7cutlass13device_kernelIN5flash22FlashAttnBwdPreprocessIN4cute5tupleIJNS3_1CILi128EEENS5_ILi64EEEEEENS_6half_tEfNS_4arch4Sm90ELb1ELb1EEEEEvNT_6ParamsE)
        /*0014*/ 	.word	0x00000000


	//----- nvinfo : EIATTR_REGCOUNT
	.align		4
.L_20:
        /*0018*/ 	.byte	0x04, 0x2f
        /*001a*/ 	.short	(.L_22 - .L_21)
	.align		4
.L_21:
        /*001c*/ 	.word	index@(_ZN7cutlass13device_kernelIN5flash11enable_sm90INS1_16FlashAttnBwdSm90INS1_25CollectiveMainloopBwdSm90ILi2ELi2ELi2EN4cute5tupleIJNS5_1CILi1EEES8_S8_EEENS6_IJNS7_ILi128EEESA_NS7_ILi64EEEEEENS_6half_tEfNS_4arch4Sm90ELb1ELb0ELb0ELb1ELb1ELb1ELb0ELb0ELi2ELi1ELi2ELi2ELb0EEENS1_24CollectiveEpilogueBwdGQAISC_fSF_Li256ELb1ELb1EEENS1_25SingleTileBwdLPTSchedulerILb1ELi128ELb1EEEEEEEEEvNT_6ParamsE)
        /*0020*/ 	.word	0x000000a8


	//----- nvinfo : EIATTR_FRAME_SIZE
	.align		4
.L_22:
        /*0024*/ 	.byte	0x04, 0x11
        /*0026*/ 	.short	(.L_24 - .L_23)
	.align		4
.L_23:
        /*0028*/ 	.word	index@(_ZN7cutlass13device_kernelIN5flash11enable_sm90INS1_16FlashAttnBwdSm90INS1_25CollectiveMainloopBwdSm90ILi2ELi2ELi2EN4cute5tupleIJNS5_1CILi1EEES8_S8_EEENS6_IJNS7_ILi128EEESA_NS7_ILi64EEEEEENS_6half_tEfNS_4arch4Sm90ELb1ELb0ELb0ELb1ELb1ELb1ELb0ELb0ELi2ELi1ELi2ELi2ELb0EEENS1_24CollectiveEpilogueBwdGQAISC_fSF_Li256ELb1ELb1EEENS1_25SingleTileBwdLPTSchedulerILb1ELi128ELb1EEEEEEEEEvNT_6ParamsE)
        /*002c*/ 	.word	0x00000040


	//----- nvinfo : EIATTR_REGCOUNT
	.align		4
.L_24:
        /*0030*/ 	.byte	0x04, 0x2f
        /*0032*/ 	.short	(.L_26 - .L_25)
	.align		4
.L_25:
        /*0034*/ 	.word	index@(_ZN7cutlass13device_kernelIN5flash32FlashAttnBwdPostprocessConvertdQIN4cute5tupleIJNS3_1CILi128EEENS5_ILi64EEEEEENS_6half_tEfNS_4arch4Sm90ELi256ENS3_8TiledMMAINS3_8MMA_AtomIJNS3_4SM904GMMA25MMA_64x64x16_F32F16F16_SSILNSF_5MajorE0ELSH_1ELNSF_7ScaleInE1ELSI_1EEEEEENS3_6LayoutINS4_IJNS5_ILi2EEENS5_ILi1EEESN_EEENS4_IJSN_NS5_ILi0EEESP_EEEEENS4_IJNS3_10UnderscoreESS_SS_EEEEELb0EEEEEvNT_6ParamsE)
        /*0038*/ 	.word	0x00000037


	//----- nvinfo : EIATTR_FRAME_SIZE
	.align		4
.L_26:
        /*003c*/ 	.byte	0x04, 0x11
        /*003e*/ 	.short	(.L_28 - .L_27)
	.align		4
.L_27:
        /*0040*/ 	.word	index@(_ZN7cutlass13device_kernelIN5flash32FlashAttnBwdPostprocessConvertdQIN4cute5tupleIJNS3_1CILi128EEENS5_ILi64EEEEEENS_6half_tEfNS_4arch4Sm90ELi256ENS3_8TiledMMAINS3_8MMA_AtomIJNS3_4SM904GMMA25MMA_64x64x16_F32F16F16_SSILNSF_5MajorE0ELSH_1ELNSF_7ScaleInE1ELSI_1EEEEEENS3_6LayoutINS4_IJNS5_ILi2EEENS5_ILi1EEESN_EEENS4_IJSN_NS5_ILi0EEESP_EEEEENS4_IJNS3_10UnderscoreESS_SS_EEEEELb0EEEEEvNT_6ParamsE)
        /*0044*/ 	.word	0x00000000


	//----- nvinfo : EIATTR_REGCOUNT
	.align		4
.L_28:
        /*0048*/ 	.byte	0x04, 0x2f
        /*004a*/ 	.short	(.L_30 - .L_29)
	.align		4
.L_29:
        /*004c*/ 	.word	index@(_ZN7cutlass13device_kernelIN5flash32FlashAttnBwdPostprocessConvertdQIN4cute5tupleIJNS3_1CILi128EEENS5_ILi64EEEEEENS_6half_tEfNS_4arch4Sm90ELi256ENS3_8TiledMMAINS3_8MMA_AtomIJNS3_4SM904GMMA25MMA_64x64x16_F32F16F16_RSILNSF_5MajorE0ELSH_1ELNSF_7ScaleInE1ELSI_1EEEEEENS3_6LayoutINS4_IJNS5_ILi2EEENS5_ILi1EEESN_EEENS4_IJSN_NS5_ILi0EEESP_EEEEENS4_IJNS3_10UnderscoreESS_SS_EEEEELb0EEEEEvNT_6ParamsE)
        /*0050*/ 	.word	0x00000037


	//----- nvinfo : EIATTR_FRAME_SIZE
	.align		4
.L_30:
        /*0054*/ 	.byte	0x04, 0x11
        /*0056*/ 	.short	(.L_32 - .L_31)
	.align		4
.L_31:
        /*0058*/ 	.word	index@(_ZN7cutlass13device_kernelIN5flash32FlashAttnBwdPostprocessConvertdQIN4cute5tupleIJNS3_1CILi128EEENS5_ILi64EEEEEENS_6half_tEfNS_4arch4Sm90ELi256ENS3_8TiledMMAINS3_8MMA_AtomIJNS3_4SM904GMMA25MMA_64x64x16_F32F16F16_RSILNSF_5MajorE0ELSH_1ELNSF_7ScaleInE1ELSI_1EEEEEENS3_6LayoutINS4_IJNS5_ILi2EEENS5_ILi1EEESN_EEENS4_IJSN_NS5_ILi0EEESP_EEEEENS4_IJNS3_10UnderscoreESS_SS_EEEEELb0EEEEEvNT_6ParamsE)
        /*005c*/ 	.word	0x00000000


	//----- nvinfo : EIATTR_REGCOUNT
	.align		4
.L_32:
        /*0060*/ 	.byte	0x04, 0x2f
        /*0062*/ 	.short	(.L_34 - .L_33)
	.align		4
.L_33:
        /*0064*/ 	.word	index@(_ZN7cutlass13device_kernelIN5flash11enable_sm90INS1_16FlashAttnBwdSm90INS1_25CollectiveMainloopBwdSm90ILi2ELi2ELi2EN4cute5tupleIJNS5_1CILi1EEES8_S8_EEENS6_IJNS7_ILi128EEESA_NS7_ILi64EEEEEENS_6half_tEfNS_4arch4Sm90ELb1ELb0ELb0ELb1ELb0ELb1ELb0ELb0ELi2ELi1ELi2ELi2ELb0EEENS1_24CollectiveEpilogueBwdGQAISC_fSF_Li256ELb1ELb0EEENS1_25SingleTileBwdLPTSchedulerILb1ELi128ELb0EEEEEEEEEvNT_6ParamsE)
        /*0068*/ 	.word	0x000000a8


	//----- nvinfo : EIATTR_FRAME_SIZE
	.align		4
.L_34:
        /*006c*/ 	.byte	0x04, 0x11
        /*006e*/ 	.short	(.L_36 - .L_35)
	.align		4
.L_35:
        /*0070*/ 	.word	index@(_ZN7cutlass13device_kernelIN5flash11enable_sm90INS1_16FlashAttnBwdSm90INS1_25CollectiveMainloopBwdSm90ILi2ELi2ELi2EN4cute5tupleIJNS5_1CILi1EEES8_S8_EEENS6_IJNS7_ILi128EEESA_NS7_ILi64EEEEEENS_6half_tEfNS_4arch4Sm90ELb1ELb0ELb0ELb1ELb0ELb1ELb0ELb0ELi2ELi1ELi2ELi2ELb0EEENS1_24CollectiveEpilogueBwdGQAISC_fSF_Li256ELb1ELb0EEENS1_25SingleTileBwdLPTSchedulerILb1ELi128ELb0EEEEEEEEEvNT_6ParamsE)
        /*0074*/ 	.word	0x00000040


	//----- nvinfo : EIATTR_REGCOUNT
	.align		4
.L_36:
        /*0078*/ 	.byte	0x04, 0x2f
        /*007a*/ 	.short	(.L_38 - .L_37)
	.align		4
.L_37:
        /*007c*/ 	.word	index@(_ZN7cutlass13device_kernelIN5flash11enable_sm90INS1_16FlashAttnBwdSm90INS1_25CollectiveMainloopBwdSm90ILi2ELi2ELi2EN4cute5tupleIJNS5_1CILi1EEES8_S8_EEENS6_IJNS7_ILi128EEESA_NS7_ILi64EEEEEENS_6half_tEfNS_4arch4Sm90ELb1ELb0ELb0ELb1ELb1ELb1ELb0ELb0ELi2ELi1ELi2ELi2ELb0EEENS1_21CollectiveEpilogueBwdISC_SD_SF_Li256ELb1ELb0ELi1EEENS1_25SingleTileBwdLPTSchedulerILb1ELi128ELb1EEEEEEEEEvNT_6ParamsE)
        /*0080*/ 	.word	0x000000a8


	//----- nvinfo : EIATTR_FRAME_SIZE
	.align		4
.L_38:
        /*0084*/ 	.byte	0x04, 0x11
        /*0086*/ 	.short	(.L_40 - .L_39)
	.align		4
.L_39:
        /*0088*/ 	.word	index@(_ZN7cutlass13device_kernelIN5flash11enable_sm90INS1_16FlashAttnBwdSm90INS1_25CollectiveMainloopBwdSm90ILi2ELi2ELi2EN4cute5tupleIJNS5_1CILi1EEES8_S8_EEENS6_IJNS7_ILi128EEESA_NS7_ILi64EEEEEENS_6half_tEfNS_4arch4Sm90ELb1ELb0ELb0ELb1ELb1ELb1ELb0ELb0ELi2ELi1ELi2ELi2ELb0EEENS1_21CollectiveEpilogueBwdISC_SD_SF_Li256ELb1ELb0ELi1EEENS1_25SingleTileBwdLPTSchedulerILb1ELi128ELb1EEEEEEEEEvNT_6ParamsE)
        /*008c*/ 	.word	0x00000040


	//----- nvinfo : EIATTR_REGCOUNT
	.align		4
.L_40:
        /*0090*/ 	.byte	0x04, 0x2f
        /*0092*/ 	.short	(.L_42 - .L_41)
	.align		4
.L_41:
        /*0094*/ 	.word	index@(_ZN7cutlass13device_kernelIN5flash11enable_sm90INS1_16FlashAttnBwdSm90INS1_25CollectiveMainloopBwdSm90ILi2ELi2ELi2EN4cute5tupleIJNS5_1CILi1EEES8_S8_EEENS6_IJNS7_ILi128EEESA_NS7_ILi64EEEEEENS_6half_tEfNS_4arch4Sm90ELb1ELb0ELb0ELb1ELb0ELb1ELb0ELb0ELi2ELi1ELi2ELi2ELb0EEENS1_21CollectiveEpilogueBwdISC_SD_SF_Li256ELb1ELb0ELi1EEENS1_25SingleTileBwdLPTSchedulerILb1ELi128ELb0EEEEEEEEEvNT_6ParamsE)
        /*0098*/ 	.word	0x000000a8


	//----- nvinfo : EIATTR_FRAME_SIZE
	.align		4
.L_42:
        /*009c*/ 	.byte	0x04, 0x11
        /*009e*/ 	.short	(.L_44 - .L_43)
	.align		4
.L_43:
        /*00a0*/ 	.word	index@(_ZN7cutlass13device_kernelIN5flash11enable_sm90INS1_16FlashAttnBwdSm90INS1_25CollectiveMainloopBwdSm90ILi2ELi2ELi2EN4cute5tupleIJNS5_1CILi1EEES8_S8_EEENS6_IJNS7_ILi128EEESA_NS7_ILi64EEEEEENS_6half_tEfNS_4arch4Sm90ELb1ELb0ELb0ELb1ELb0ELb1ELb0ELb0ELi2ELi1ELi2ELi2ELb0EEENS1_21CollectiveEpilogueBwdISC_SD_SF_Li256ELb1ELb0ELi1EEENS1_25SingleTileBwdLPTSchedulerILb1ELi128ELb0EEEEEEEEEvNT_6ParamsE)
        /*00a4*/ 	.word	0x00000040


	//----- nvinfo : EIATTR_REGCOUNT
	.align		4
.L_44:
        /*00a8*/ 	.byte	0x04, 0x2f
        /*00aa*/ 	.short	(.L_46 - .L_45)
	.align		4
.L_45:
        /*00ac*/ 	.word	index@(_ZN7cutlass13device_kernelIN5flash22FlashAttnBwdPreprocessIN4cute5tupleIJNS3_1CILi128EEENS5_ILi64EEEEEENS_6half_tEfNS_4arch4Sm90ELb1ELb0EEEEEvNT_6ParamsE)
        /*00b0*/ 	.word	0x00000040


	//----- nvinfo : EIATTR_FRAME_SIZE
	.align		4
.L_46:
        /*00b4*/ 	.byte	0x04, 0x11
        /*00b6*/ 	.short	(.L_48 - .L_47)
	.align		4
.L_47:
        /*00b8*/ 	.word	index@(_ZN7cutlass13device_kernelIN5flash22FlashAttnBwdPreprocessIN4cute5tupleIJNS3_1CILi128EEENS5_ILi64EEEEEENS_6half_tEfNS_4arch4Sm90ELb1ELb0EEEEEvNT_6ParamsE)
        /*00bc*/ 	.word	0x00000000


	//----- nvinfo : EIATTR_REGCOUNT
	.align		4
.L_48:
        /*00c0*/ 	.byte	0x04, 0x2f
        /*00c2*/ 	.short	(.L_50 - .L_49)
	.align		4
.L_49:
        /*00c4*/ 	.word	index@(_ZN7cutlass13device_kernelIN5flash11enable_sm90INS1_16FlashAttnBwdSm90INS1_25CollectiveMainloopBwdSm90ILi2ELi2ELi2EN4cute5tupleIJNS5_1CILi1EEES8_S8_EEENS6_IJNS7_ILi128EEESA_NS7_ILi64EEEEEENS_6half_tEfNS_4arch4Sm90ELb1ELb0ELb0ELb0ELb1ELb1ELb0ELb0ELi2ELi1ELi2ELi2ELb0EEENS1_24CollectiveEpilogueBwdGQAISC_fSF_Li256ELb0ELb1EEENS1_25SingleTileBwdLPTSchedulerILb0ELi128ELb1EEEEEEEEEvNT_6ParamsE)
        /*00c8*/ 	.word	0x000000a8


	//----- nvinfo : EIATTR_FRAME_SIZE
	.align		4
.L_50:
        /*00cc*/ 	.byte	0x04, 0x11
        /*00ce*/ 	.short	(.L_52 - .L_51)
	.align		4
.L_51:
        /*00d0*/ 	.word	index@(_ZN7cutlass13device_kernelIN5flash11enable_sm90INS1_16FlashAttnBwdSm90INS1_25CollectiveMainloopBwdSm90ILi2ELi2ELi2EN4cute5tupleIJNS5_1CILi1EEES8_S8_EEENS6_IJNS7_ILi128EEESA_NS7_ILi64EEEEEENS_6half_tEfNS_4arch4Sm90ELb1ELb0ELb0ELb0ELb1ELb1ELb0ELb0ELi2ELi1ELi2ELi2ELb0EEENS1_24CollectiveEpilogueBwdGQAISC_fSF_Li256ELb0ELb1EEENS1_25SingleTileBwdLPTSchedulerILb0ELi128ELb1EEEEEEEEEvNT_6ParamsE)
        /*00d4*/ 	.word	0x00000048


	//----- nvinfo : EIATTR_REGCOUNT
	.align		4
.L_52:
        /*00d8*/ 	.byte	0x04, 0x2f
        /*00da*/ 	.short	(.L_54 - .L_53)
	.align		4
.L_53:
        /*00dc*/ 	.word	index@(_ZN7cutlass13device_kernelIN5flash11enable_sm90INS1_16FlashAttnBwdSm90INS1_25CollectiveMainloopBwdSm90ILi2ELi2ELi2EN4cute5tupleIJNS5_1CILi1EEES8_S8_EEENS6_IJNS7_ILi128EEESA_NS7_ILi64EEEEEENS_6half_tEfNS_4arch4Sm90ELb1ELb0ELb0ELb0ELb0ELb1ELb0ELb0ELi2ELi1ELi2ELi2ELb0EEENS1_24CollectiveEpilogueBwdGQAISC_fSF_Li256ELb0ELb0EEENS1_25SingleTileBwdLPTSchedulerILb0ELi128ELb0EEEEEEEEEvNT_6ParamsE)
        /*00e0*/ 	.word	0x000000a8


	//----- nvinfo : EIATTR_FRAME_SIZE
	.align		4
.L_54:
        /*00e4*/ 	.byte	0x04, 0x11
        /*00e6*/ 	.short	(.L_56 - .L_55)
	.align		4
.L_55:
        /*00e8*/ 	.word	index@(_ZN7cutlass13device_kernelIN5flash11enable_sm90INS1_16FlashAttnBwdSm90INS1_25CollectiveMainloopBwdSm90ILi2ELi2ELi2EN4cute5tupleIJNS5_1CILi1EEES8_S8_EEENS6_IJNS7_ILi128EEESA_NS7_ILi64EEEEEENS_6half_tEfNS_4arch4Sm90ELb1ELb0ELb0ELb0ELb0ELb1ELb0ELb0ELi2ELi1ELi2ELi2ELb0EEENS1_24CollectiveEpilogueBwdGQAISC_fSF_Li256ELb0ELb0EEENS1_25SingleTileBwdLPTSchedulerILb0ELi128ELb0EEEEEEEEEvNT_6ParamsE)
        /*00ec*/ 	.word	0x00000040


	//----- nvinfo : EIATTR_REGCOUNT
	.align		4
.L_56:
        /*00f0*/ 	.byte	0x04, 0x2f
        /*00f2*/ 	.short	(.L_58 - .L_57)
	.align		4
.L_57:
        /*00f4*/ 	.word	index@(_ZN7cutlass13device_kernelIN5flash11enable_sm90INS1_16FlashAttnBwdSm90INS1_25CollectiveMainloopBwdSm90ILi2ELi2ELi2EN4cute5tupleIJNS5_1CILi1EEES8_S8_EEENS6_IJNS7_ILi128EEESA_NS7_ILi64EEEEEENS_6half_tEfNS_4arch4Sm90ELb1ELb0ELb0ELb0ELb1ELb1ELb0ELb0ELi2ELi1ELi2ELi2ELb0EEENS1_21CollectiveEpilogueBwdISC_SD_SF_Li256ELb0ELb0ELi1EEENS1_25SingleTileBwdLPTSchedulerILb0ELi128ELb1EEEEEEEEEvNT_6ParamsE)
        /*00f8*/ 	.word	0x000000a8


	//----- nvinfo : EIATTR_FRAME_SIZE
	.align		4
.L_58:
        /*00fc*/ 	.byte	0x04, 0x11
        /*00fe*/ 	.short	(.L_60 - .L_59)
	.align		4
.L_59:
        /*0100*/ 	.word	index@(_ZN7cutlass13device_kernelIN5flash11enable_sm90INS1_16FlashAttnBwdSm90INS1_25CollectiveMainloopBwdSm90ILi2ELi2ELi2EN4cute5tupleIJNS5_1CILi1EEES8_S8_EEENS6_IJNS7_ILi128EEESA_NS7_ILi64EEEEEENS_6half_tEfNS_4arch4Sm90ELb1ELb0ELb0ELb0ELb1ELb1ELb0ELb0ELi2ELi1ELi2ELi2ELb0EEENS1_21CollectiveEpilogueBwdISC_SD_SF_Li256ELb0ELb0ELi1EEENS1_25SingleTileBwdLPTSchedulerILb0ELi128ELb1EEEEEEEEEvNT_6ParamsE)
        /*0104*/ 	.word	0x00000048


	//----- nvinfo : EIATTR_REGCOUNT
	.align		4
.L_60:
        /*0108*/ 	.byte	0x04, 0x2f
        /*010a*/ 	.short	(.L_62 - .L_61)
	.align		4
.L_61:
        /*010c*/ 	.word	index@(_ZN7cutlass13device_kernelIN5flash11enable_sm90INS1_16FlashAttnBwdSm90INS1_25CollectiveMainloopBwdSm90ILi2ELi2ELi2EN4cute5tupleIJNS5_1CILi1EEES8_S8_EEENS6_IJNS7_ILi128EEESA_NS7_ILi64EEEEEENS_6half_tEfNS_4arch4Sm90ELb1ELb0ELb0ELb0ELb0ELb1ELb0ELb0ELi2ELi1ELi2ELi2ELb0EEENS1_21CollectiveEpilogueBwdISC_SD_SF_Li256ELb0ELb0ELi1EEENS1_25SingleTileBwdLPTSchedulerILb0ELi128ELb0EEEEEEEEEvNT_6ParamsE)
        /*0110*/ 	.word	0x000000a8


	//----- nvinfo : EIATTR_FRAME_SIZE
	.align		4
.L_62:
        /*0114*/ 	.byte	0x04, 0x11
        /*0116*/ 	.short	(.L_64 - .L_63)
	.align		4
.L_63:
        /*0118*/ 	.word	index@(_ZN7cutlass13device_kernelIN5flash11enable_sm90INS1_16FlashAttnBwdSm90INS1_25CollectiveMainloopBwdSm90ILi2ELi2ELi2EN4cute5tupleIJNS5_1CILi1EEES8_S8_EEENS6_IJNS7_ILi128EEESA_NS7_ILi64EEEEEENS_6half_tEfNS_4arch4Sm90ELb1ELb0ELb0ELb0ELb0ELb1ELb0ELb0ELi2ELi1ELi2ELi2ELb0EEENS1_21CollectiveEpilogueBwdISC_SD_SF_Li256ELb0ELb0ELi1EEENS1_25SingleTileBwdLPTSchedulerILb0ELi128ELb0EEEEEEEEEvNT_6ParamsE)
        /*011c*/ 	.word	0x00000048


	//----- nvinfo : EIATTR_REGCOUNT
	.align		4
.L_64:
        /*0120*/ 	.byte	0x04, 0x2f
        /*0122*/ 	.short	(.L_66 - .L_65)
	.align		4
.L_65:
        /*0124*/ 	.word	index@(_ZN7cutlass13device_kernelIN5flash11enable_sm90INS1_16FlashAttnBwdSm90INS1_25CollectiveMainloopBwdSm90ILi2ELi2ELi2EN4cute5tupleIJNS5_1CILi1EEES8_S8_EEENS6_IJNS7_ILi128EEESA_NS7_ILi64EEEEEENS_6half_tEfNS_4arch4Sm90ELb0ELb1ELb0ELb1ELb1ELb1ELb0ELb0ELi2ELi1ELi2ELi2ELb0EEENS1_24CollectiveEpilogueBwdGQAISC_fSF_Li256ELb1ELb1EEENS1_19SingleTileSchedulerILb1ELb0ELb0ELi128EEEEEEEEEvNT_6ParamsE)
        /*0128*/ 	.word	0x000000a8


	//----- nvinfo : EIATTR_FRAME_SIZE
	.align		4
.L_66:
        /*012c*/ 	.byte	0x04, 0x11
        /*012e*/ 	.short	(.L_68 - .L_67)
	.align		4
.L_67:
        /*0130*/ 	.word	index@(_ZN7cutlass13device_kernelIN5flash11enable_sm90INS1_16FlashAttnBwdSm90INS1_25CollectiveMainloopBwdSm90ILi2ELi2ELi2EN4cute5tupleIJNS5_1CILi1EEES8_S8_EEENS6_IJNS7_ILi128EEESA_NS7_ILi64EEEEEENS_6half_tEfNS_4arch4Sm90ELb0ELb1ELb0ELb1ELb1ELb1ELb0ELb0ELi2ELi1ELi2ELi2ELb0EEENS1_24CollectiveEpilogueBwdGQAISC_fSF_Li256ELb1ELb1EEENS1_19SingleTileSchedulerILb1ELb0ELb0ELi128EEEEEEEEEvNT_6ParamsE)
        /*0134*/ 	.word	0x00000050


	//----- nvinfo : EIATTR_REGCOUNT
	.align		4
.L_68:
        /*0138*/ 	.byte	0x04, 0x2f
        /*013a*/ 	.short	(.L_70 - .L_69)
	.align		4
.L_69:
        /*013c*/ 	.word	index@(_ZN7cutlass13device_kernelIN5flash11enable_sm90INS1_16FlashAttnBwdSm90INS1_25CollectiveMainloopBwdSm90ILi2ELi2ELi2EN4cute5tupleIJNS5_1CILi1EEES8_S8_EEENS6_IJNS7_ILi128EEESA_NS7_ILi64EEEEEENS_6half_tEfNS_4arch4Sm90ELb0ELb1ELb0ELb1ELb0ELb1ELb0ELb0ELi2ELi1ELi2ELi2ELb0EEENS1_24CollectiveEpilogueBwdGQAISC_fSF_Li256ELb1ELb0EEENS1_19SingleTileSchedulerILb1ELb0ELb0ELi128EEEEEEEEEvNT_6ParamsE)
        /*0140*/ 	.word	0x000000a8


	//----- nvinfo : EIATTR_FRAME_SIZE
	.align		4
.L_70:
        /*0144*/ 	.byte	0x04, 0x11
        /*0146*/ 	.short	(.L_72 - .L_71)
	.align		4
.L_71:
        /*0148*/ 	.word	index@(_ZN7cutlass13device_kernelIN5flash11enable_sm90INS1_16FlashAttnBwdSm90INS1_25CollectiveMainloopBwdSm90ILi2ELi2ELi2EN4cute5tupleIJNS5_1CILi1EEES8_S8_EEENS6_IJNS7_ILi128EEESA_NS7_ILi64EEEEEENS_6half_tEfNS_4arch4Sm90ELb0ELb1ELb0ELb1ELb0ELb1ELb0ELb0ELi2ELi1ELi2ELi2ELb0EEENS1_24CollectiveEpilogueBwdGQAISC_fSF_Li256ELb1ELb0EEENS1_19SingleTileSchedulerILb1ELb0ELb0ELi128EEEEEEEEEvNT_6ParamsE)
        /*014c*/ 	.word	0x00000050


	//----- nvinfo : EIATTR_REGCOUNT
	.align		4
.L_72:
        /*0150*/ 	.byte	0x04, 0x2f
        /*0152*/ 	.short	(.L_74 - .L_73)
	.align		4
.L_73:
        /*0154*/ 	.word	index@(_ZN7cutlass13device_kernelIN5flash11enable_sm90INS1_16FlashAttnBwdSm90INS1_25CollectiveMainloopBwdSm90ILi2ELi2ELi2EN4cute5tupleIJNS5_1CILi1EEES8_S8_EEENS6_IJNS7_ILi128EEESA_NS7_ILi64EEEEEENS_6half_tEfNS_4arch4Sm90ELb0ELb1ELb0ELb1ELb1ELb1ELb0ELb0ELi2ELi1ELi2ELi2ELb0EEENS1_21CollectiveEpilogueBwdISC_SD_SF_Li256ELb1ELb0ELi1EEENS1_19SingleTileSchedulerILb1ELb0ELb0ELi128EEEEEEEEEvNT_6ParamsE)
        /*0158*/ 	.word	0x000000a8


	//----- nvinfo : EIATTR_FRAME_SIZE
	.align		4
.L_74:
        /*015c*/ 	.byte	0x04, 0x11
        /*015e*/ 	.short	(.L_76 - .L_75)
	.align		4
.L_75:
        /*0160*/ 	.word	index@(_ZN7cutlass13device_kernelIN5flash11enable_sm90INS1_16FlashAttnBwdSm90INS1_25CollectiveMainloopBwdSm90ILi2ELi2ELi2EN4cute5tupleIJNS5_1CILi1EEES8_S8_EEENS6_IJNS7_ILi128EEESA_NS7_ILi64EEEEEENS_6half_tEfNS_4arch4Sm90ELb0ELb1ELb0ELb1ELb1ELb1ELb0ELb0ELi2ELi1ELi2ELi2ELb0EEENS1_21CollectiveEpilogueBwdISC_SD_SF_Li256ELb1ELb0ELi1EEENS1_19SingleTileSchedulerILb1ELb0ELb0ELi128EEEEEEEEEvNT_6ParamsE)
        /*0164*/ 	.word	0x00000050


	//----- nvinfo : EIATTR_REGCOUNT
	.align		4
.L_76:
        /*0168*/ 	.byte	0x04, 0x2f
        /*016a*/ 	.short	(.L_78 - .L_77)
	.align		4
.L_77:
        /*016c*/ 	.word	index@(_ZN7cutlass13device_kernelIN5flash11enable_sm90INS1_16FlashAttnBwdSm90INS1_25CollectiveMainloopBwdSm90ILi2ELi2ELi2EN4cute5tupleIJNS5_1CILi1EEES8_S8_EEENS6_IJNS7_ILi128EEESA_NS7_ILi64EEEEEENS_6half_tEfNS_4arch4Sm90ELb0ELb1ELb0ELb1ELb0ELb1ELb0ELb0ELi2ELi1ELi2ELi2ELb0EEENS1_21CollectiveEpilogueBwdISC_SD_SF_Li256ELb1ELb0ELi1EEENS1_19SingleTileSchedulerILb1ELb0ELb0ELi128EEEEEEEEEvNT_6ParamsE)
        /*0170*/ 	.word	0x000000a8


	//----- nvinfo : EIATTR_FRAME_SIZE
	.align		4
.L_78:
        /*0174*/ 	.byte	0x04, 0x11
        /*0176*/ 	.short	(.L_80 - .L_79)
	.align		4
.L_79:
        /*0178*/ 	.word	index@(_ZN7cutlass13device_kernelIN5flash11enable_sm90INS1_16FlashAttnBwdSm90INS1_25CollectiveMainloopBwdSm90ILi2ELi2ELi2EN4cute5tupleIJNS5_1CILi1EEES8_S8_EEENS6_IJNS7_ILi128EEESA_NS7_ILi64EEEEEENS_6half_tEfNS_4arch4Sm90ELb0ELb1ELb0ELb1ELb0ELb1ELb0ELb0ELi2ELi1ELi2ELi2ELb0EEENS1_21CollectiveEpilogueBwdISC_SD_SF_Li256ELb1ELb0ELi1EEENS1_19SingleTileSchedulerILb1ELb0ELb0ELi128EEEEEEEEEvNT_6ParamsE)
        /*017c*/ 	.word	0x00000050


	//----- nvinfo : EIATTR_REGCOUNT
	.align		4
.L_80:
        /*0180*/ 	.byte	0x04, 0x2f
        /*0182*/ 	.short	(.L_82 - .L_81)
	.align		4
.L_81:
        /*0184*/ 	.word	index@(_ZN7cutlass13device_kernelIN5flash11enable_sm90INS1_16FlashAttnBwdSm90INS1_25CollectiveMainloopBwdSm90ILi2ELi2ELi2EN4cute5tupleIJNS5_1CILi1EEES8_S8_EEENS6_IJNS7_ILi128EEESA_NS7_ILi64EEEEEENS_6half_tEfNS_4arch4Sm90ELb0ELb1ELb0ELb0ELb1ELb1ELb0ELb0ELi2ELi1ELi2ELi2ELb0EEENS1_24CollectiveEpilogueBwdGQAISC_fSF_Li256ELb0ELb1EEENS1_19SingleTileSchedulerILb0ELb0ELb0ELi128EEEEEEEEEvNT_6ParamsE)
        /*0188*/ 	.word	0x000000a8


	//----- nvinfo : EIATTR_FRAME_SIZE
	.align		4
.L_82:
        /*018c*/ 	.byte	0x04, 0x11
        /*018e*/ 	.short	(.L_84 - .L_83)
	.align		4
.L_83:
        /*0190*/ 	.word	index@(_ZN7cutlass13device_kernelIN5flash11enable_sm90INS1_16FlashAttnBwdSm90INS1_25CollectiveMainloopBwdSm90ILi2ELi2ELi2EN4cute5tupleIJNS5_1CILi1EEES8_S8_EEENS6_IJNS7_ILi128EEESA_NS7_ILi64EEEEEENS_6half_tEfNS_4arch4Sm90ELb0ELb1ELb0ELb0ELb1ELb1ELb0ELb0ELi2ELi1ELi2ELi2ELb0EEENS1_24CollectiveEpilogueBwdGQAISC_fSF_Li256ELb0ELb1EEENS1_19SingleTileSchedulerILb0ELb0ELb0ELi128EEEEEEEEEvNT_6ParamsE)
        /*0194*/ 	.word	0x00000040


	//----- nvinfo : EIATTR_REGCOUNT
	.align		4
.L_84:
        /*0198*/ 	.byte	0x04, 0x2f
        /*019a*/ 	.short	(.L_86 - .L_85)
	.align		4
.L_85:
        /*019c*/ 	.word	index@(_ZN7cutlass13device_kernelIN5flash11enable_sm90INS1_16FlashAttnBwdSm90INS1_25CollectiveMainloopBwdSm90ILi2ELi2ELi2EN4cute5tupleIJNS5_1CILi1EEES8_S8_EEENS6_IJNS7_ILi128EEESA_NS7_ILi64EEEEEENS_6half_tEfNS_4arch4Sm90ELb0ELb1ELb0ELb0ELb0ELb1ELb0ELb0ELi2ELi1ELi2ELi2ELb0EEENS1_24CollectiveEpilogueBwdGQAISC_fSF_Li256ELb0ELb0EEENS1_19SingleTileSchedulerILb0ELb0ELb0ELi128EEEEEEEEEvNT_6ParamsE)
        /*01a0*/ 	.word	0x000000a8


	//----- nvinfo : EIATTR_FRAME_SIZE
	.align		4
.L_86:
        /*01a4*/ 	.byte	0x04, 0x11
        /*01a6*/ 	.short	(.L_88 - .L_87)
	.align		4
.L_87:
        /*01a8*/ 	.word	index@(_ZN7cutlass13device_kernelIN5flash11enable_sm90INS1_16FlashAttnBwdSm90INS1_25CollectiveMainloopBwdSm90ILi2ELi2ELi2EN4cute5tupleIJNS5_1CILi1EEES8_S8_EEENS6_IJNS7_ILi128EEESA_NS7_ILi64EEEEEENS_6half_tEfNS_4arch4Sm90ELb0ELb1ELb0ELb0ELb0ELb1ELb0ELb0ELi2ELi1ELi2ELi2ELb0EEENS1_24CollectiveEpilogueBwdGQAISC_fSF_Li256ELb0ELb0EEENS1_19SingleTileSchedulerILb0ELb0ELb0ELi128EEEEEEEEEvNT_6ParamsE)
        /*01ac*/ 	.word	0x00000040


	//----- nvinfo : EIATTR_REGCOUNT
	.align		4
.L_88:
        /*01b0*/ 	.byte	0x04, 0x2f
        /*01b2*/ 	.short	(.L_90 - .L_89)
	.align		4
.L_89:
        /*01b4*/ 	.word	index@(_ZN7cutlass13device_kernelIN5flash11enable_sm90INS1_16FlashAttnBwdSm90INS1_25CollectiveMainloopBwdSm90ILi2ELi2ELi2EN4cute5tupleIJNS5_1CILi1EEES8_S8_EEENS6_IJNS7_ILi128EEESA_NS7_ILi64EEEEEENS_6half_tEfNS_4arch4Sm90ELb0ELb1ELb0ELb0ELb1ELb1ELb0ELb0ELi2ELi1ELi2ELi2ELb0EEENS1_21CollectiveEpilogueBwdISC_SD_SF_Li256ELb0ELb0ELi1EEENS1_19SingleTileSchedulerILb0ELb0ELb0ELi128EEEEEEEEEvNT_6ParamsE)
        /*01b8*/ 	.word	0x000000a8


	//----- nvinfo : EIATTR_FRAME_SIZE
	.align		4
.L_90:
        /*01bc*/ 	.byte	0x04, 0x11
        /*01be*/ 	.short	(.L_92 - .L_91)
	.align		4
.L_91:
        /*01c0*/ 	.word	index@(_ZN7cutlass13device_kernelIN5flash11enable_sm90INS1_16FlashAttnBwdSm90INS1_25CollectiveMainloopBwdSm90ILi2ELi2ELi2EN4cute5tupleIJNS5_1CILi1EEES8_S8_EEENS6_IJNS7_ILi128EEESA_NS7_ILi64EEEEEENS_6half_tEfNS_4arch4Sm90ELb0ELb1ELb0ELb0ELb1ELb1ELb0ELb0ELi2ELi1ELi2ELi2ELb0EEENS1_21CollectiveEpilogueBwdISC_SD_SF_Li256ELb0ELb0ELi1EEENS1_19SingleTileSchedulerILb0ELb0ELb0ELi128EEEEEEEEEvNT_6ParamsE)
        /*01c4*/ 	.word	0x00000040


	//----- nvinfo : EIATTR_REGCOUNT
	.align		4
.L_92:
        /*01c8*/ 	.byte	0x04, 0x2f
        /*01ca*/ 	.short	(.L_94 - .L_93)
	.align		4
.L_93:
        /*01cc*/ 	.word	index@(_ZN7cutlass13device_kernelIN5flash11enable_sm90INS1_16FlashAttnBwdSm90INS1_25CollectiveMainloopBwdSm90ILi2ELi2ELi2EN4cute5tupleIJNS5_1CILi1EEES8_S8_EEENS6_IJNS7_ILi128EEESA_NS7_ILi64EEEEEENS_6half_tEfNS_4arch4Sm90ELb0ELb1ELb0ELb0ELb0ELb1ELb0ELb0ELi2ELi1ELi2ELi2ELb0EEENS1_21CollectiveEpilogueBwdISC_SD_SF_Li256ELb0ELb0ELi1EEENS1_19SingleTileSchedulerILb0ELb0ELb0ELi128EEEEEEEEEvNT_6ParamsE)
        /*01d0*/ 	.word	0x000000a8


	//----- nvinfo : EIATTR_FRAME_SIZE
	.align		4
.L_94:
        /*01d4*/ 	.byte	0x04, 0x11
        /*01d6*/ 	.short	(.L_96 - .L_95)
	.align		4
.L_95:
        /*01d8*/ 	.word	index@(_ZN7cutlass13device_kernelIN5flash11enable_sm90INS1_16FlashAttnBwdSm90INS1_25CollectiveMainloopBwdSm90ILi2ELi2ELi2EN4cute5tupleIJNS5_1CILi1EEES8_S8_EEENS6_IJNS7_ILi128EEESA_NS7_ILi64EEEEEENS_6half_tEfNS_4arch4Sm90ELb0ELb1ELb0ELb0ELb0ELb1ELb0ELb0ELi2ELi1ELi2ELi2ELb0EEENS1_21CollectiveEpilogueBwdISC_SD_SF_Li256ELb0ELb0ELi1EEENS1_19SingleTileSchedulerILb0ELb0ELb0ELi128EEEEEEEEEvNT_6ParamsE)
        /*01dc*/ 	.word	0x00000040


	//----- nvinfo : EIATTR_REGCOUNT
	.align		4
.L_96:
        /*01e0*/ 	.byte	0x04, 0x2f
        /*01e2*/ 	.short	(.L_98 - .L_97)
	.align		4
.L_97:
        /*01e4*/ 	.word	index@(_ZN7cutlass13device_kernelIN5flash11enable_sm90INS1_16FlashAttnBwdSm90INS1_25CollectiveMainloopBwdSm90ILi2ELi2ELi2EN4cute5tupleIJNS5_1CILi1EEES8_S8_EEENS6_IJNS7_ILi128EEESA_NS7_ILi64EEEEEENS_6half_tEfNS_4arch4Sm90ELb0ELb0ELb0ELb1ELb1ELb1ELb0ELb0ELi2ELi1ELi2ELi2ELb0EEENS1_24CollectiveEpilogueBwdGQAISC_fSF_Li256ELb1ELb1EEENS1_19SingleTileSchedulerILb1ELb0ELb0ELi128EEEEEEEEEvNT_6ParamsE)
        /*01e8*/ 	.word	0x000000a8


	//----- nvinfo : EIATTR_FRAME_SIZE
	.align		4
.L_98:
        /*01ec*/ 	.byte	0x04, 0x11
        /*01ee*/ 	.short	(.L_100 - .L_99)
	.align		4
.L_99:
        /*01f0*/ 	.word	index@(_ZN7cutlass13device_kernelIN5flash11enable_sm90INS1_16FlashAttnBwdSm90INS1_25CollectiveMainloopBwdSm90ILi2ELi2ELi2EN4cute5tupleIJNS5_1CILi1EEES8_S8_EEENS6_IJNS7_ILi128EEESA_NS7_ILi64EEEEEENS_6half_tEfNS_4arch4Sm90ELb0ELb0ELb0ELb1ELb1ELb1ELb0ELb0ELi2ELi1ELi2ELi2ELb0EEENS1_24CollectiveEpilogueBwdGQAISC_fSF_Li256ELb1ELb1EEENS1_19SingleTileSchedulerILb1ELb0ELb0ELi128EEEEEEEEEvNT_6ParamsE)
        /*01f4*/ 	.word	0x00000018


	//----- nvinfo : EIATTR_REGCOUNT
	.align		4
.L_100:
        /*01f8*/ 	.byte	0x04, 0x2f
        /*01fa*/ 	.short	(.L_102 - .L_101)
	.align		4
.L_101:
        /*01fc*/ 	.word	index@(_ZN7cutlass13device_kernelIN5flash11enable_sm90INS1_16FlashAttnBwdSm90INS1_25CollectiveMainloopBwdSm90ILi2ELi2ELi2EN4cute5tupleIJNS5_1CILi1EEES8_S8_EEENS6_IJNS7_ILi128EEESA_NS7_ILi64EEEEEENS_6half_tEfNS_4arch4Sm90ELb0ELb0ELb0ELb1ELb0ELb1ELb0ELb0ELi2ELi1ELi2ELi2ELb0EEENS1_24CollectiveEpilogueBwdGQAISC_fSF_Li256ELb1ELb0EEENS1_19SingleTileSchedulerILb1ELb0ELb0ELi128EEEEEEEEEvNT_6ParamsE)
        /*0200*/ 	.word	0x000000a8


	//----- nvinfo : EIATTR_FRAME_SIZE
	.align		4
.L_102:
        /*0204*/ 	.byte	0x04, 0x11
        /*0206*/ 	.short	(.L_104 - .L_103)
	.align		4
.L_103:
        /*0208*/ 	.word	index@(_ZN7cutlass13device_kernelIN5flash11enable_sm90INS1_16FlashAttnBwdSm90INS1_25CollectiveMainloopBwdSm90ILi2ELi2ELi2EN4cute5tupleIJNS5_1CILi1EEES8_S8_EEENS6_IJNS7_ILi128EEESA_NS7_ILi64EEEEEENS_6half_tEfNS_4arch4Sm90ELb0ELb0ELb0ELb1ELb0ELb1ELb0ELb0ELi2ELi1ELi2ELi2ELb0EEENS1_24CollectiveEpilogueBwdGQAISC_fSF_Li256ELb1ELb0EEENS1_19SingleTileSchedulerILb1ELb0ELb0ELi128EEEEEEEEEvNT_6ParamsE)
        /*020c*/ 	.word	0x00000018


	//----- nvinfo : EIATTR_REGCOUNT
	.align		4
.L_104:
        /*0210*/ 	.byte	0x04, 0x2f
        /*0212*/ 	.short	(.L_106 - .L_105)
	.align		4
.L_105:
        /*0214*/ 	.word	index@(_ZN7cutlass13device_kernelIN5flash11enable_sm90INS1_16FlashAttnBwdSm90INS1_25CollectiveMainloopBwdSm90ILi2ELi2ELi2EN4cute5tupleIJNS5_1CILi1EEES8_S8_EEENS6_IJNS7_ILi128EEESA_NS7_ILi64EEEEEENS_6half_tEfNS_4arch4Sm90ELb0ELb0ELb0ELb1ELb1ELb1ELb0ELb0ELi2ELi1ELi2ELi2ELb0EEENS1_21CollectiveEpilogueBwdISC_SD_SF_Li256ELb1ELb0ELi1EEENS1_19SingleTileSchedulerILb1ELb0ELb0ELi128EEEEEEEEEvNT_6ParamsE)
        /*0218*/ 	.word	0x000000a8


	//----- nvinfo : EIATTR_FRAME_SIZE
	.align		4
.L_106:
        /*021c*/ 	.byte	0x04, 0x11
        /*021e*/ 	.short	(.L_108 - .L_107)
	.align		4
.L_107:
        /*0220*/ 	.word	index@(_ZN7cutlass13device_kernelIN5flash11enable_sm90INS1_16FlashAttnBwdSm90INS1_25CollectiveMainloopBwdSm90ILi2ELi2ELi2EN4cute5tupleIJNS5_1CILi1EEES8_S8_EEENS6_IJNS7_ILi128EEESA_NS7_ILi64EEEEEENS_6half_tEfNS_4arch4Sm90ELb0ELb0ELb0ELb1ELb1ELb1ELb0ELb0ELi2ELi1ELi2ELi2ELb0EEENS1_21CollectiveEpilogueBwdISC_SD_SF_Li256ELb1ELb0ELi1EEENS1_19SingleTileSchedulerILb1ELb0ELb0ELi128EEEEEEEEEvNT_6ParamsE)
        /*0224*/ 	.word	0x00000018


	//----- nvinfo : EIATTR_REGCOUNT
	.align		4
.L_108:
        /*0228*/ 	.byte	0x04, 0x2f
        /*022a*/ 	.short	(.L_110 - .L_109)
	.align		4
.L_109:
        /*022c*/ 	.word	index@(_ZN7cutlass13device_kernelIN5flash11enable_sm90INS1_16FlashAttnBwdSm90INS1_25CollectiveMainloopBwdSm90ILi2ELi2ELi2EN4cute5tupleIJNS5_1CILi1EEES8_S8_EEENS6_IJNS7_ILi128EEESA_NS7_ILi64EEEEEENS_6half_tEfNS_4arch4Sm90ELb0ELb0ELb0ELb1ELb0ELb1ELb0ELb0ELi2ELi1ELi2ELi2ELb0EEENS1_21CollectiveEpilogueBwdISC_SD_SF_Li256ELb1ELb0ELi1EEENS1_19SingleTileSchedulerILb1ELb0ELb0ELi128EEEEEEEEEvNT_6ParamsE)
        /*0230*/ 	.word	0x000000a8


	//----- nvinfo : EIATTR_FRAME_SIZE
	.align		4
.L_110:
        /*0234*/ 	.byte	0x04, 0x11
        /*0236*/ 	.short	(.L_112 - .L_111)
	.align		4
.L_111:
        /*0238*/ 	.word	index@(_ZN7cutlass13device_kernelIN5flash11enable_sm90INS1_16FlashAttnBwdSm90INS1_25CollectiveMainloopBwdSm90ILi2ELi2ELi2EN4cute5tupleIJNS5_1CILi1EEES8_S8_EEENS6_IJNS7_ILi128EEESA_NS7_ILi64EEEEEENS_6half_tEfNS_4arch4Sm90ELb0ELb0ELb0ELb1ELb0ELb1ELb0ELb0ELi2ELi1ELi2ELi2ELb0EEENS1_21CollectiveEpilogueBwdISC_SD_SF_Li256ELb1ELb0ELi1EEENS1_19SingleTileSchedulerILb1ELb0ELb0ELi128EEEEEEEEEvNT_6ParamsE)
        /*023c*/ 	.word	0x00000018


	//----- nvinfo : EIATTR_REGCOUNT
	.align		4
.L_112:
        /*0240*/ 	.byte	0x04, 0x2f
        /*0242*/ 	.short	(.L_114 - .L_113)
	.align		4
.L_113:
        /*0244*/ 	.word	index@(_ZN7cutlass13device_kernelIN5flash11enable_sm90INS1_16FlashAttnBwdSm90INS1_25CollectiveMainloopBwdSm90ILi2ELi2ELi2EN4cute5tupleIJNS5_1CILi1EEES8_S8_EEENS6_IJNS7_ILi128EEESA_NS7_ILi64EEEEEENS_6half_tEfNS_4arch4Sm90ELb0ELb0ELb0ELb0ELb1ELb1ELb0ELb0ELi2ELi1ELi2ELi2ELb0EEENS1_24CollectiveEpilogueBwdGQAISC_fSF_Li256ELb0ELb1EEENS1_19SingleTileSchedulerILb0ELb0ELb0ELi128EEEEEEEEEvNT_6ParamsE)
        /*0248*/ 	.word	0x000000a8


	//----- nvinfo : EIATTR_FRAME_SIZE
	.align		4
.L_114:
        /*024c*/ 	.byte	0x04, 0x11
        /*024e*/ 	.short	(.L_116 - .L_115)
	.align		4
.L_115:
        /*0250*/ 	.word	index@(_ZN7cutlass13device_kernelIN5flash11enable_sm90INS1_16FlashAttnBwdSm90INS1_25CollectiveMainloopBwdSm90ILi2ELi2ELi2EN4cute5tupleIJNS5_1CILi1EEES8_S8_EEENS6_IJNS7_ILi128EEESA_NS7_ILi64EEEEEENS_6half_tEfNS_4arch4Sm90ELb0ELb0ELb0ELb0ELb1ELb1ELb0ELb0ELi2ELi1ELi2ELi2ELb0EEENS1_24CollectiveEpilogueBwdGQAISC_fSF_Li256ELb0ELb1EEENS1_19SingleTileSchedulerILb0ELb0ELb0ELi128EEEEEEEEEvNT_6ParamsE)
        /*0254*/ 	.word	0x00000010


	//----- nvinfo : EIATTR_REGCOUNT
	.align		4
.L_116:
        /*0258*/ 	.byte	0x04, 0x2f
        /*025a*/ 	.short	(.L_118 - .L_117)
	.align		4
.L_117:
        /*025c*/ 	.word	index@(_ZN7cutlass13device_kernelIN5flash11enable_sm90INS1_16FlashAttnBwdSm90INS1_25CollectiveMainloopBwdSm90ILi2ELi2ELi2EN4cute5tupleIJNS5_1CILi1EEES8_S8_EEENS6_IJNS7_ILi128EEESA_NS7_ILi64EEEEEENS_6half_tEfNS_4arch4Sm90ELb0ELb0ELb0ELb0ELb0ELb1ELb0ELb0ELi2ELi1ELi2ELi2ELb0EEENS1_24CollectiveEpilogueBwdGQAISC_fSF_Li256ELb0ELb0EEENS1_19SingleTileSchedulerILb0ELb0ELb0ELi128EEEEEEEEEvNT_6ParamsE)
        /*0260*/ 	.word	0x000000a8


	//----- nvinfo : EIATTR_FRAME_SIZE
	.align		4
.L_118:
        /*0264*/ 	.byte	0x04, 0x11
        /*0266*/ 	.short	(.L_120 - .L_119)
	.align		4
.L_119:
        /*0268*/ 	.word	index@(_ZN7cutlass13device_kernelIN5flash11enable_sm90INS1_16FlashAttnBwdSm90INS1_25CollectiveMainloopBwdSm90ILi2ELi2ELi2EN4cute5tupleIJNS5_1CILi1EEES8_S8_EEENS6_IJNS7_ILi128EEESA_NS7_ILi64EEEEEENS_6half_tEfNS_4arch4Sm90ELb0ELb0ELb0ELb0ELb0ELb1ELb0ELb0ELi2ELi1ELi2ELi2ELb0EEENS1_24CollectiveEpilogueBwdGQAISC_fSF_Li256ELb0ELb0EEENS1_19SingleTileSchedulerILb0ELb0ELb0ELi128EEEEEEEEEvNT_6ParamsE)
        /*026c*/ 	.word	0x00000010


	//----- nvinfo : EIATTR_REGCOUNT
	.align		4
.L_120:
        /*0270*/ 	.byte	0x04, 0x2f
        /*0272*/ 	.short	(.L_122 - .L_121)
	.align		4
.L_121:
        /*0274*/ 	.word	index@(_ZN7cutlass13device_kernelIN5flash11enable_sm90INS1_16FlashAttnBwdSm90INS1_25CollectiveMainloopBwdSm90ILi2ELi2ELi2EN4cute5tupleIJNS5_1CILi1EEES8_S8_EEENS6_IJNS7_ILi128EEESA_NS7_ILi64EEEEEENS_6half_tEfNS_4arch4Sm90ELb0ELb0ELb0ELb0ELb1ELb1ELb0ELb0ELi2ELi1ELi2ELi2ELb0EEENS1_21CollectiveEpilogueBwdISC_SD_SF_Li256ELb0ELb0ELi1EEENS1_19SingleTileSchedulerILb0ELb0ELb0ELi128EEEEEEEEEvNT_6ParamsE)
        /*0278*/ 	.word	0x000000a8


	//----- nvinfo : EIATTR_FRAME_SIZE
	.align		4
.L_122:
        /*027c*/ 	.byte	0x04, 0x11
        /*027e*/ 	.short	(.L_124 - .L_123)
	.align		4
.L_123:
        /*0280*/ 	.word	index@(_ZN7cutlass13device_kernelIN5flash11enable_sm90INS1_16FlashAttnBwdSm90INS1_25CollectiveMainloopBwdSm90ILi2ELi2ELi2EN4cute5tupleIJNS5_1CILi1EEES8_S8_EEENS6_IJNS7_ILi128EEESA_NS7_ILi64EEEEEENS_6half_tEfNS_4arch4Sm90ELb0ELb0ELb0ELb0ELb1ELb1ELb0ELb0ELi2ELi1ELi2ELi2ELb0EEENS1_21CollectiveEpilogueBwdISC_SD_SF_Li256ELb0ELb0ELi1EEENS1_19SingleTileSchedulerILb0ELb0ELb0ELi128EEEEEEEEEvNT_6ParamsE)
        /*0284*/ 	.word	0x00000010


	//----- nvinfo : EIATTR_REGCOUNT
	.align		4
.L_124:
        /*0288*/ 	.byte	0x04, 0x2f
        /*028a*/ 	.short	(.L_126 - .L_125)
	.align		4
.L_125:
        /*028c*/ 	.word	index@(_ZN7cutlass13device_kernelIN5flash11enable_sm90INS1_16FlashAttnBwdSm90INS1_25CollectiveMainloopBwdSm90ILi2ELi2ELi2EN4cute5tupleIJNS5_1CILi1EEES8_S8_EEENS6_IJNS7_ILi128EEESA_NS7_ILi64EEEEEENS_6half_tEfNS_4arch4Sm90ELb0ELb0ELb0ELb0ELb0ELb1ELb0ELb0ELi2ELi1ELi2ELi2ELb0EEENS1_21CollectiveEpilogueBwdISC_SD_SF_Li256ELb0ELb0ELi1EEENS1_19SingleTileSchedulerILb0ELb0ELb0ELi128EEEEEEEEEvNT_6ParamsE)
        /*0290*/ 	.word	0x000000a8


	//----- nvinfo : EIATTR_FRAME_SIZE
	.align		4
.L_126:
        /*0294*/ 	.byte	0x04, 0x11
        /*0296*/ 	.short	(.L_128 - .L_127)
	.align		4
.L_127:
        /*0298*/ 	.word	index@(_ZN7cutlass13device_kernelIN5flash11enable_sm90INS1_16FlashAttnBwdSm90INS1_25CollectiveMainloopBwdSm90ILi2ELi2ELi2EN4cute5tupleIJNS5_1CILi1EEES8_S8_EEENS6_IJNS7_ILi128EEESA_NS7_ILi64EEEEEENS_6half_tEfNS_4arch4Sm90ELb0ELb0ELb0ELb0ELb0ELb1ELb0ELb0ELi2ELi1ELi2ELi2ELb0EEENS1_21CollectiveEpilogueBwdISC_SD_SF_Li256ELb0ELb0ELi1EEENS1_19SingleTileSchedulerILb0ELb0ELb0ELi128EEEEEEEEEvNT_6ParamsE)
        /*029c*/ 	.word	0x00000010


	//----- nvinfo : EIATTR_MIN_STACK_SIZE
	.align		4
.L_128:
        /*02a0*/ 	.byte	0x04, 0x12
        /*02a2*/ 	.short	(.L_130 - .L_129)
	.align		4
.L_129:
        /*02a4*/ 	.word	index@(_ZN7cutlass13device_kernelIN5flash11enable_sm90INS1_16FlashAttnBwdSm90INS1_25CollectiveMainloopBwdSm90ILi2ELi2ELi2EN4cute5tupleIJNS5_1CILi1EEES8_S8_EEENS6_IJNS7_ILi128EEESA_NS7_ILi64EEEEEENS_6half_tEfNS_4arch4Sm90ELb0ELb0ELb0ELb0ELb0ELb1ELb0ELb0ELi2ELi1ELi2ELi2ELb0EEENS1_21CollectiveEpilogueBwdISC_SD_SF_Li256ELb0ELb0ELi1EEENS1_19SingleTileSchedulerILb0ELb0ELb0ELi128EEEEEEEEEvNT_6ParamsE)
        /*02a8*/ 	.word	0x00000010


	//----- nvinfo : EIATTR_MIN_STACK_SIZE
	.align		4
.L_130:
        /*02ac*/ 	.byte	0x04, 0x12
        /*02ae*/ 	.short	(.L_132 - .L_131)
	.align		4
.L_131:
        /*02b0*/ 	.word	index@(_ZN7cutlass13device_kernelIN5flash11enable_sm90INS1_16FlashAttnBwdSm90INS1_25CollectiveMainloopBwdSm90ILi2ELi2ELi2EN4cute5tupleIJNS5_1CILi1EEES8_S8_EEENS6_IJNS7_ILi128EEESA_NS7_ILi64EEEEEENS_6half_tEfNS_4arch4Sm90ELb0ELb0ELb0ELb0ELb1ELb1ELb0ELb0ELi2ELi1ELi2ELi2ELb0EEENS1_21CollectiveEpilogueBwdISC_SD_SF_Li256ELb0ELb0ELi1EEENS1_19SingleTileSchedulerILb0ELb0ELb0ELi128EEEEEEEEEvNT_6ParamsE)
        /*02b4*/ 	.word	0x00000010


	//----- nvinfo : EIATTR_MIN_STACK_SIZE
	.align		4
.L_132:
        /*02b8*/ 	.byte	0x04, 0x12
        /*02ba*/ 	.short	(.L_134 - .L_133)
	.align		4
.L_133:
        /*02bc*/ 	.word	index@(_ZN7cutlass13device_kernelIN5flash11enable_sm90INS1_16FlashAttnBwdSm90INS1_25CollectiveMainloopBwdSm90ILi2ELi2ELi2EN4cute5tupleIJNS5_1CILi1EEES8_S8_EEENS6_IJNS7_ILi128EEESA_NS7_ILi64EEEEEENS_6half_tEfNS_4arch4Sm90ELb0ELb0ELb0ELb0ELb0ELb1ELb0ELb0ELi2ELi1ELi2ELi2ELb0EEENS1_24CollectiveEpilogueBwdGQAISC_fSF_Li256ELb0ELb0EEENS1_19SingleTileSchedulerILb0ELb0ELb0ELi128EEEEEEEEEvNT_6ParamsE)
        /*02c0*/ 	.word	0x00000010


	//----- nvinfo : EIATTR_MIN_STACK_SIZE
	.align		4
.L_134:
        /*02c4*/ 	.byte	0x04, 0x12
        /*02c6*/ 	.short	(.L_136 - .L_135)
	.align		4
.L_135:
        /*02c8*/ 	.word	index@(_ZN7cutlass13device_kernelIN5flash11enable_sm90INS1_16FlashAttnBwdSm90INS1_25CollectiveMainloopBwdSm90ILi2ELi2ELi2EN4cute5tupleIJNS5_1CILi1EEES8_S8_EEENS6_IJNS7_ILi128EEESA_NS7_ILi64EEEEEENS_6half_tEfNS_4arch4Sm90ELb0ELb0ELb0ELb0ELb1ELb1ELb0ELb0ELi2ELi1ELi2ELi2ELb0EEENS1_24CollectiveEpilogueBwdGQAISC_fSF_Li256ELb0ELb1EEENS1_19SingleTileSchedulerILb0ELb0ELb0ELi128EEEEEEEEEvNT_6ParamsE)
        /*02cc*/ 	.word	0x00000010


	//----- nvinfo : EIATTR_MIN_STACK_SIZE
	.align		4
.L_136:
        /*02d0*/ 	.byte	0x04, 0x12
        /*02d2*/ 	.short	(.L_138 - .L_137)
	.align		4
.L_137:
        /*02d4*/ 	.word	index@(_ZN7cutlass13device_kernelIN5flash11enable_sm90INS1_16FlashAttnBwdSm90INS1_25CollectiveMainloopBwdSm90ILi2ELi2ELi2EN4cute5tupleIJNS5_1CILi1EEES8_S8_EEENS6_IJNS7_ILi128EEESA_NS7_ILi64EEEEEENS_6half_tEfNS_4arch4Sm90ELb0ELb0ELb0ELb1ELb0ELb1ELb0ELb0ELi2ELi1ELi2ELi2ELb0EEENS1_21CollectiveEpilogueBwdISC_SD_SF_Li256ELb1ELb0ELi1EEENS1_19SingleTileSchedulerILb1ELb0ELb0ELi128EEEEEEEEEvNT_6ParamsE)
        /*02d8*/ 	.word	0x00000018


	//----- nvinfo : EIATTR_MIN_STACK_SIZE
	.align		4
.L_138:
        /*02dc*/ 	.byte	0x04, 0x12
        /*02de*/ 	.short	(.L_140 - .L_139)
	.align		4
.L_139:
        /*02e0*/ 	.word	index@(_ZN7cutlass13device_kernelIN5flash11enable_sm90INS1_16FlashAttnBwdSm90INS1_25CollectiveMainloopBwdSm90ILi2ELi2ELi2EN4cute5tupleIJNS5_1CILi1EEES8_S8_EEENS6_IJNS7_ILi128EEESA_NS7_ILi64EEEEEENS_6half_tEfNS_4arch4Sm90ELb0ELb0ELb0ELb1ELb1ELb1ELb0ELb0ELi2ELi1ELi2ELi2ELb0EEENS1_21CollectiveEpilogueBwdISC_SD_SF_Li256ELb1ELb0ELi1EEENS1_19SingleTileSchedulerILb1ELb0ELb0ELi128EEEEEEEEEvNT_6ParamsE)
        /*02e4*/ 	.word	0x00000018


	//----- nvinfo : EIATTR_MIN_STACK_SIZE
	.align		4
.L_140:
        /*02e8*/ 	.byte	0x04, 0x12
        /*02ea*/ 	.short	(.L_142 - .L_141)
	.align		4
.L_141:
        /*02ec*/ 	.word	index@(_ZN7cutlass13device_kernelIN5flash11enable_sm90INS1_16FlashAttnBwdSm90INS1_25CollectiveMainloopBwdSm90ILi2ELi2ELi2EN4cute5tupleIJNS5_1CILi1EEES8_S8_EEENS6_IJNS7_ILi128EEESA_NS7_ILi64EEEEEENS_6half_tEfNS_4arch4Sm90ELb0ELb0ELb0ELb1ELb0ELb1ELb0ELb0ELi2ELi1ELi2ELi2ELb0EEENS1_24CollectiveEpilogueBwdGQAISC_fSF_Li256ELb1ELb0EEENS1_19SingleTileSchedulerILb1ELb0ELb0ELi128EEEEEEEEEvNT_6ParamsE)
        /*02f0*/ 	.word	0x00000018


	//----- nvinfo : EIATTR_MIN_STACK_SIZE
	.align		4
.L_142:
        /*02f4*/ 	.byte	0x04, 0x12
        /*02f6*/ 	.short	(.L_144 - .L_143)
	.align		4
.L_143:
        /*02f8*/ 	.word	index@(_ZN7cutlass13device_kernelIN5flash11enable_sm90INS1_16FlashAttnBwdSm90INS1_25CollectiveMainloopBwdSm90ILi2ELi2ELi2EN4cute5tupleIJNS5_1CILi1EEES8_S8_EEENS6_IJNS7_ILi128EEESA_NS7_ILi64EEEEEENS_6half_tEfNS_4arch4Sm90ELb0ELb0ELb0ELb1ELb1ELb1ELb0ELb0ELi2ELi1ELi2ELi2ELb0EEENS1_24CollectiveEpilogueBwdGQAISC_fSF_Li256ELb1ELb1EEENS1_19SingleTileSchedulerILb1ELb0ELb0ELi128EEEEEEEEEvNT_6ParamsE)
        /*02fc*/ 	.word	0x00000018


	//----- nvinfo : EIATTR_MIN_STACK_SIZE
	.align		4
.L_144:
        /*0300*/ 	.byte	0x04, 0x12
        /*0302*/ 	.short	(.L_146 - .L_145)
	.align		4
.L_145:
        /*0304*/ 	.word	index@(_ZN7cutlass13device_kernelIN5flash11enable_sm90INS1_16FlashAttnBwdSm90INS1_25CollectiveMainloopBwdSm90ILi2ELi2ELi2EN4cute5tupleIJNS5_1CILi1EEES8_S8_EEENS6_IJNS7_ILi128EEESA_NS7_ILi64EEEEEENS_6half_tEfNS_4arch4Sm90ELb0ELb1ELb0ELb0ELb0ELb1ELb0ELb0ELi2ELi1ELi2ELi2ELb0EEENS1_21CollectiveEpilogueBwdISC_SD_SF_Li256ELb0ELb0ELi1EEENS1_19SingleTileSchedulerILb0ELb0ELb0ELi128EEEEEEEEEvNT_6ParamsE)
        /*0308*/ 	.word	0x00000040


	//----- nvinfo : EIATTR_MIN_STACK_SIZE
	.align		4
.L_146:
        /*030c*/ 	.byte	0x04, 0x12
        /*030e*/ 	.short	(.L_148 - .L_147)
	.align		4
.L_147:
        /*0310*/ 	.word	index@(_ZN7cutlass13device_kernelIN5flash11enable_sm90INS1_16FlashAttnBwdSm90INS1_25CollectiveMainloopBwdSm90ILi2ELi2ELi2EN4cute5tupleIJNS5_1CILi1EEES8_S8_EEENS6_IJNS7_ILi128EEESA_NS7_ILi64EEEEEENS_6half_tEfNS_4arch4Sm90ELb0ELb1ELb0ELb0ELb1ELb1ELb0ELb0ELi2ELi1ELi2ELi2ELb0EEENS1_21CollectiveEpilogueBwdISC_SD_SF_Li256ELb0ELb0ELi1EEENS1_19SingleTileSchedulerILb0ELb0ELb0ELi128EEEEEEEEEvNT_6ParamsE)
        /*0314*/ 	.word	0x00000040


	//----- nvinfo : EIATTR_MIN_STACK_SIZE
	.align		4
.L_148:
        /*0318*/ 	.byte	0x04, 0x12
        /*031a*/ 	.short	(.L_150 - .L_149)
	.align		4
.L_149:
        /*031c*/ 	.word	index@(_ZN7cutlass13device_kernelIN5flash11enable_sm90INS1_16FlashAttnBwdSm90INS1_25CollectiveMainloopBwdSm90ILi2ELi2ELi2EN4cute5tupleIJNS5_1CILi1EEES8_S8_EEENS6_IJNS7_ILi128EEESA_NS7_ILi64EEEEEENS_6half_tEfNS_4arch4Sm90ELb0ELb1ELb0ELb0ELb0ELb1ELb0ELb0ELi2ELi1ELi2ELi2ELb0EEENS1_24CollectiveEpilogueBwdGQAISC_fSF_Li256ELb0ELb0EEENS1_19SingleTileSchedulerILb0ELb0ELb0ELi128EEEEEEEEEvNT_6ParamsE)
        /*0320*/ 	.word	0x00000040


	//----- nvinfo : EIATTR_MIN_STACK_SIZE
	.align		4
.L_150:
        /*0324*/ 	.byte	0x04, 0x12
        /*0326*/ 	.short	(.L_152 - .L_151)
	.align		4
.L_151:
        /*0328*/ 	.word	index@(_ZN7cutlass13device_kernelIN5flash11enable_sm90INS1_16FlashAttnBwdSm90INS1_25CollectiveMainloopBwdSm90ILi2ELi2ELi2EN4cute5tupleIJNS5_1CILi1EEES8_S8_EEENS6_IJNS7_ILi128EEESA_NS7_ILi64EEEEEENS_6half_tEfNS_4arch4Sm90ELb0ELb1ELb0ELb0ELb1ELb1ELb0ELb0ELi2ELi1ELi2ELi2ELb0EEENS1_24CollectiveEpilogueBwdGQAISC_fSF_Li256ELb0ELb1EEENS1_19SingleTileSchedulerILb0ELb0ELb0ELi128EEEEEEEEEvNT_6ParamsE)
        /*032c*/ 	.word	0x00000040


	//----- nvinfo : EIATTR_MIN_STACK_SIZE
	.align		4
.L_152:
        /*0330*/ 	.byte	0x04, 0x12
        /*0332*/ 	.short	(.L_154 - .L_153)
	.align		4
.L_153:
        /*0334*/ 	.word	index@(_ZN7cutlass13device_kernelIN5flash11enable_sm90INS1_16FlashAttnBwdSm90INS1_25CollectiveMainloopBwdSm90ILi2ELi2ELi2EN4cute5tupleIJNS5_1CILi1EEES8_S8_EEENS6_IJNS7_ILi128EEESA_NS7_ILi64EEEEEENS_6half_tEfNS_4arch4Sm90ELb0ELb1ELb0ELb1ELb0ELb1ELb0ELb0ELi2ELi1ELi2ELi2ELb0EEENS1_21CollectiveEpilogueBwdISC_SD_SF_Li256ELb1ELb0ELi1EEENS1_19SingleTileSchedulerILb1ELb0ELb0ELi128EEEEEEEEEvNT_6ParamsE)
        /*0338*/ 	.word	0x00000050


	//----- nvinfo : EIATTR_MIN_STACK_SIZE
	.align		4
.L_154:
        /*033c*/ 	.byte	0x04, 0x12
        /*033e*/ 	.short	(.L_156 - .L_155)
	.align		4
.L_155:
        /*0340*/ 	.word	index@(_ZN7cutlass13device_kernelIN5flash11enable_sm90INS1_16FlashAttnBwdSm90INS1_25CollectiveMainloopBwdSm90ILi2ELi2ELi2EN4cute5tupleIJNS5_1CILi1EEES8_S8_EEENS6_IJNS7_ILi128EEESA_NS7_ILi64EEEEEENS_6half_tEfNS_4arch4Sm90ELb0ELb1ELb0ELb1ELb1ELb1ELb0ELb0ELi2ELi1ELi2ELi2ELb0EEENS1_21CollectiveEpilogueBwdISC_SD_SF_Li256ELb1ELb0ELi1EEENS1_19SingleTileSchedulerILb1ELb0ELb0ELi128EEEEEEEEEvNT_6ParamsE)
        /*0344*/ 	.word	0x00000050


	//----- nvinfo : EIATTR_MIN_STACK_SIZE
	.align		4
.L_156:
        /*0348*/ 	.byte	0x04, 0x12
        /*034a*/ 	.short	(.L_158 - .L_157)
	.align		4
.L_157:
        /*034c*/ 	.word	index@(_ZN7cutlass13device_kernelIN5flash11enable_sm90INS1_16FlashAttnBwdSm90INS1_25CollectiveMainloopBwdSm90ILi2ELi2ELi2EN4cute5tupleIJNS5_1CILi1EEES8_S8_EEENS6_IJNS7_ILi128EEESA_NS7_ILi64EEEEEENS_6half_tEfNS_4arch4Sm90ELb0ELb1ELb0ELb1ELb0ELb1ELb0ELb0ELi2ELi1ELi2ELi2ELb0EEENS1_24CollectiveEpilogueBwdGQAISC_fSF_Li256ELb1ELb0EEENS1_19SingleTileSchedulerILb1ELb0ELb0ELi128EEEEEEEEEvNT_6ParamsE)
        /*0350*/ 	.word	0x00000050


	//----- nvinfo : EIATTR_MIN_STACK_SIZE
	.align		4
.L_158:
        /*0354*/ 	.byte	0x04, 0x12
        /*0356*/ 	.short	(.L_160 - .L_159)
	.align		4
.L_159:
        /*0358*/ 	.word	index@(_ZN7cutlass13device_kernelIN5flash11enable_sm90INS1_16FlashAttnBwdSm90INS1_25CollectiveMainloopBwdSm90ILi2ELi2ELi2EN4cute5tupleIJNS5_1CILi1EEES8_S8_EEENS6_IJNS7_ILi128EEESA_NS7_ILi64EEEEEENS_6half_tEfNS_4arch4Sm90ELb0ELb1ELb0ELb1ELb1ELb1ELb0ELb0ELi2ELi1ELi2ELi2ELb0EEENS1_24CollectiveEpilogueBwdGQAISC_fSF_Li256ELb1ELb1EEENS1_19SingleTileSchedulerILb1ELb0ELb0ELi128EEEEEEEEEvNT_6ParamsE)
        /*035c*/ 	.word	0x00000050


	//----- nvinfo : EIATTR_MIN_STACK_SIZE
	.align		4
.L_160:
        /*0360*/ 	.byte	0x04, 0x12
        /*0362*/ 	.short	(.L_162 - .L_161)
	.align		4
.L_161:
        /*0364*/ 	.word	index@(_ZN7cutlass13device_kernelIN5flash11enable_sm90INS1_16FlashAttnBwdSm90INS1_25CollectiveMainloopBwdSm90ILi2ELi2ELi2EN4cute5tupleIJNS5_1CILi1EEES8_S8_EEENS6_IJNS7_ILi128EEESA_NS7_ILi64EEEEEENS_6half_tEfNS_4arch4Sm90ELb1ELb0ELb0ELb0ELb0ELb1ELb0ELb0ELi2ELi1ELi2ELi2ELb0EEENS1_21CollectiveEpilogueBwdISC_SD_SF_Li256ELb0ELb0ELi1EEENS1_25SingleTileBwdLPTSchedulerILb0ELi128ELb0EEEEEEEEEvNT_6ParamsE)
        /*0368*/ 	.word	0x00000048


	//----- nvinfo : EIATTR_MIN_STACK_SIZE
	.align		4
.L_162:
        /*036c*/ 	.byte	0x04, 0x12
        /*036e*/ 	.short	(.L_164 - .L_163)
	.align		4
.L_163:
        /*0370*/ 	.word	index@(_ZN7cutlass13device_kernelIN5flash11enable_sm90INS1_16FlashAttnBwdSm90INS1_25CollectiveMainloopBwdSm90ILi2ELi2ELi2EN4cute5tupleIJNS5_1CILi1EEES8_S8_EEENS6_IJNS7_ILi128EEESA_NS7_ILi64EEEEEENS_6half_tEfNS_4arch4Sm90ELb1ELb0ELb0ELb0ELb1ELb1ELb0ELb0ELi2ELi1ELi2ELi2ELb0EEENS1_21CollectiveEpilogueBwdISC_SD_SF_Li256ELb0ELb0ELi1EEENS1_25SingleTileBwdLPTSchedulerILb0ELi128ELb1EEEEEEEEEvNT_6ParamsE)
        /*0374*/ 	.word	0x00000048


	//----- nvinfo : EIATTR_MIN_STACK_SIZE
	.align		4
.L_164:
        /*0378*/ 	.byte	0x04, 0x12
        /*037a*/ 	.short	(.L_166 - .L_165)
	.align		4
.L_165:
        /*037c*/ 	.word	index@(_ZN7cutlass13device_kernelIN5flash11enable_sm90INS1_16FlashAttnBwdSm90INS1_25CollectiveMainloopBwdSm90ILi2ELi2ELi2EN4cute5tupleIJNS5_1CILi1EEES8_S8_EEENS6_IJNS7_ILi128EEESA_NS7_ILi64EEEEEENS_6half_tEfNS_4arch4Sm90ELb1ELb0ELb0ELb0ELb0ELb1ELb0ELb0ELi2ELi1ELi2ELi2ELb0EEENS1_24CollectiveEpilogueBwdGQAISC_fSF_Li256ELb0ELb0EEENS1_25SingleTileBwdLPTSchedulerILb0ELi128ELb0EEEEEEEEEvNT_6ParamsE)
        /*0380*/ 	.word	0x00000040


	//----- nvinfo : EIATTR_MIN_STACK_SIZE
	.align		4
.L_166:
        /*0384*/ 	.byte	0x04, 0x12
        /*0386*/ 	.short	(.L_168 - .L_167)
	.align		4
.L_167:
        /*0388*/ 	.word	index@(_ZN7cutlass13device_kernelIN5flash11enable_sm90INS1_16FlashAttnBwdSm90INS1_25CollectiveMainloopBwdSm90ILi2ELi2ELi2EN4cute5tupleIJNS5_1CILi1EEES8_S8_EEENS6_IJNS7_ILi128EEESA_NS7_ILi64EEEEEENS_6half_tEfNS_4arch4Sm90ELb1ELb0ELb0ELb0ELb1ELb1ELb0ELb0ELi2ELi1ELi2ELi2ELb0EEENS1_24CollectiveEpilogueBwdGQAISC_fSF_Li256ELb0ELb1EEENS1_25SingleTileBwdLPTSchedulerILb0ELi128ELb1EEEEEEEEEvNT_6ParamsE)
        /*038c*/ 	.word	0x00000048


	//----- nvinfo : EIATTR_MIN_STACK_SIZE
	.align		4
.L_168:
        /*0390*/ 	.byte	0x04, 0x12
        /*0392*/ 	.short	(.L_170 - .L_169)
	.align		4
.L_169:
        /*0394*/ 	.word	index@(_ZN7cutlass13device_kernelIN5flash22FlashAttnBwdPreprocessIN4cute5tupleIJNS3_1CILi128EEENS5_ILi64EEEEEENS_6half_tEfNS_4arch4Sm90ELb1ELb0EEEEEvNT_6ParamsE)
        /*0398*/ 	.word	0x00000000


	//----- nvinfo : EIATTR_MIN_STACK_SIZE
	.align		4
.L_170:
        /*039c*/ 	.byte	0x04, 0x12
        /*039e*/ 	.short	(.L_172 - .L_171)
	.align		4
.L_171:
        /*03a0*/ 	.word	index@(_ZN7cutlass13device_kernelIN5flash11enable_sm90INS1_16FlashAttnBwdSm90INS1_25CollectiveMainloopBwdSm90ILi2ELi2ELi2EN4cute5tupleIJNS5_1CILi1EEES8_S8_EEENS6_IJNS7_ILi128EEESA_NS7_ILi64EEEEEENS_6half_tEfNS_4arch4Sm90ELb1ELb0ELb0ELb1ELb0ELb1ELb0ELb0ELi2ELi1ELi2ELi2ELb0EEENS1_21CollectiveEpilogueBwdISC_SD_SF_Li256ELb1ELb0ELi1EEENS1_25SingleTileBwdLPTSchedulerILb1ELi128ELb0EEEEEEEEEvNT_6ParamsE)
        /*03a4*/ 	.word	0x00000040


	//----- nvinfo : EIATTR_MIN_STACK_SIZE
	.align		4
.L_172:
        /*03a8*/ 	.byte	0x04, 0x12
        /*03aa*/ 	.short	(.L_174 - .L_173)
	.align		4
.L_173:
        /*03ac*/ 	.word	index@(_ZN7cutlass13device_kernelIN5flash11enable_sm90INS1_16FlashAttnBwdSm90INS1_25CollectiveMainloopBwdSm90ILi2ELi2ELi2EN4cute5tupleIJNS5_1CILi1EEES8_S8_EEENS6_IJNS7_ILi128EEESA_NS7_ILi64EEEEEENS_6half_tEfNS_4arch4Sm90ELb1ELb0ELb0ELb1ELb1ELb1ELb0ELb0ELi2ELi1ELi2ELi2ELb0EEENS1_21CollectiveEpilogueBwdISC_SD_SF_Li256ELb1ELb0ELi1EEENS1_25SingleTileBwdLPTSchedulerILb1ELi128ELb1EEEEEEEEEvNT_6ParamsE)
        /*03b0*/ 	.word	0x00000040


	//----- nvinfo : EIATTR_MIN_STACK_SIZE
	.align		4
.L_174:
        /*03b4*/ 	.byte	0x04, 0x12
        /*03b6*/ 	.short	(.L_176 - .L_175)
	.align		4
.L_175:
        /*03b8*/ 	.word	index@(_ZN7cutlass13device_kernelIN5flash11enable_sm90INS1_16FlashAttnBwdSm90INS1_25CollectiveMainloopBwdSm90ILi2ELi2ELi2EN4cute5tupleIJNS5_1CILi1EEES8_S8_EEENS6_IJNS7_ILi128EEESA_NS7_ILi64EEEEEENS_6half_tEfNS_4arch4Sm90ELb1ELb0ELb0ELb1ELb0ELb1ELb0ELb0ELi2ELi1ELi2ELi2ELb0EEENS1_24CollectiveEpilogueBwdGQAISC_fSF_Li256ELb1ELb0EEENS1_25SingleTileBwdLPTSchedulerILb1ELi128ELb0EEEEEEEEEvNT_6ParamsE)
        /*03bc*/ 	.word	0x00000040


	//----- nvinfo : EIATTR_MIN_STACK_SIZE
	.align		4
.L_176:
        /*03c0*/ 	.byte	0x04, 0x12
        /*03c2*/ 	.short	(.L_178 - .L_177)
	.align		4
.L_177:
        /*03c4*/ 	.word	index@(_ZN7cutlass13device_kernelIN5flash32FlashAttnBwdPostprocessConvertdQIN4cute5tupleIJNS3_1CILi128EEENS5_ILi64EEEEEENS_6half_tEfNS_4arch4Sm90ELi256ENS3_8TiledMMAINS3_8MMA_AtomIJNS3_4SM904GMMA25MMA_64x64x16_F32F16F16_RSILNSF_5MajorE0ELSH_1ELNSF_7ScaleInE1ELSI_1EEEEEENS3_6LayoutINS4_IJNS5_ILi2EEENS5_ILi1EEESN_EEENS4_IJSN_NS5_ILi0EEESP_EEEEENS4_IJNS3_10UnderscoreESS_SS_EEEEELb0EEEEEvNT_6ParamsE)
        /*03c8*/ 	.word	0x00000000


	//----- nvinfo : EIATTR_MIN_STACK_SIZE
	.align		4
.L_178:
        /*03cc*/ 	.byte	0x04, 0x12
        /*03ce*/ 	.short	(.L_180 - .L_179)
	.align		4
.L_179:
        /*03d0*/ 	.word	index@(_ZN7cutlass13device_kernelIN5flash32FlashAttnBwdPostprocessConvertdQIN4cute5tupleIJNS3_1CILi128EEENS5_ILi64EEEEEENS_6half_tEfNS_4arch4Sm90ELi256ENS3_8TiledMMAINS3_8MMA_AtomIJNS3_4SM904GMMA25MMA_64x64x16_F32F16F16_SSILNSF_5MajorE0ELSH_1ELNSF_7ScaleInE1ELSI_1EEEEEENS3_6LayoutINS4_IJNS5_ILi2EEENS5_ILi1EEESN_EEENS4_IJSN_NS5_ILi0EEESP_EEEEENS4_IJNS3_10UnderscoreESS_SS_EEEEELb0EEEEEvNT_6ParamsE)
        /*03d4*/ 	.word	0x00000000


	//----- nvinfo : EIATTR_MIN_STACK_SIZE
	.align		4
.L_180:
        /*03d8*/ 	.byte	0x04, 0x12
        /*03da*/ 	.short	(.L_182 - .L_181)
	.align		4
.L_181:
        /*03dc*/ 	.word	index@(_ZN7cutlass13device_kernelIN5flash11enable_sm90INS1_16FlashAttnBwdSm90INS1_25CollectiveMainloopBwdSm90ILi2ELi2ELi2EN4cute5tupleIJNS5_1CILi1EEES8_S8_EEENS6_IJNS7_ILi128EEESA_NS7_ILi64EEEEEENS_6half_tEfNS_4arch4Sm90ELb1ELb0ELb0ELb1ELb1ELb1ELb0ELb0ELi2ELi1ELi2ELi2ELb0EEENS1_24CollectiveEpilogueBwdGQAISC_fSF_Li256ELb1ELb1EEENS1_25SingleTileBwdLPTSchedulerILb1ELi128ELb1EEEEEEEEEvNT_6ParamsE)
        /*03e0*/ 	.word	0x00000040


	//----- nvinfo : EIATTR_MIN_STACK_SIZE
	.align		4
.L_182:
        /*03e4*/ 	.byte	0x04, 0x12
        /*03e6*/ 	.short	(.L_184 - .L_183)
	.align		4
.L_183:
        /*03e8*/ 	.word	index@(_ZN7cutlass13device_kernelIN5flash22FlashAttnBwdPreprocessIN4cute5tupleIJNS3_1CILi128EEENS5_ILi64EEEEEENS_6half_tEfNS_4arch4Sm90ELb1ELb1EEEEEvNT_6ParamsE)
        /*03ec*/ 	.word	0x00000000
.L_184:


//--------------------- .nv.compat                --------------------------
	.section	.nv.compat,"",@"SHT_CUDA_COMPAT_INFO"
	.align	4
        /*0000*/ 	.byte	0x02, 0x09, 0x01, 0x00, 0x02, 0x02, 0x04, 0x00, 0x02, 0x05, 0x05, 0x00, 0x03, 0x07, 0x01, 0x01
        /*0010*/ 	.byte	0x02, 0x03, 0x01, 0x00, 0x02, 0x06, 0x01, 0x00, 0x04, 0x0b, 0x08, 0x00, 0x00, 0x00, 0x00, 0x00
        /*0020*/ 	.byte	0x00, 0x00, 0x00, 0x00


//--------------------- .nv.info._ZN7cutlass13device_kernelIN5flash11enable_sm90INS1_16FlashAttnBwdSm90INS1_25CollectiveMainloopBwdSm90ILi2ELi2ELi2EN4cute5tupleIJNS5_1CILi1EEES8_S8_EEENS6_IJNS7_ILi128EEESA_NS7_ILi64EEEEEENS_6half_tEfNS_4arch4Sm90ELb0ELb0ELb0ELb0ELb0ELb1ELb0ELb0ELi2ELi1ELi2ELi2ELb0EEENS1_21CollectiveEpilogueBwdISC_SD_SF_Li256ELb0ELb0ELi1EEENS1_19SingleTileSchedulerILb0ELb0ELb0ELi128EEEEEEEEEvNT_6ParamsE --------------------------
	.section	.nv.info._ZN7cutlass13device_kernelIN5flash11enable_sm90INS1_16FlashAttnBwdSm90INS1_25CollectiveMainloopBwdSm90ILi2ELi2ELi2EN4cute5tupleIJNS5_1CILi1EEES8_S8_EEENS6_IJNS7_ILi128EEESA_NS7_ILi64EEEEEENS_6half_tEfNS_4arch4Sm90ELb0ELb0ELb0ELb0ELb0ELb1ELb0ELb0ELi2ELi1ELi2ELi2ELb0EEENS1_21CollectiveEpilogueBwdISC_SD_SF_Li256ELb0ELb0ELi1EEENS1_19SingleTileSchedulerILb0ELb0ELb0ELi128EEEEEEEEEvNT_6ParamsE,"",@"SHT_CUDA_INFO"
	.sectionflags	@""
	.align	4


	//----- nvinfo : EIATTR_CUDA_API_VERSION
	.align		4
        /*0000*/ 	.byte	0x04, 0x37
        /*0002*/ 	.short	(.L_186 - .L_185)
.L_185:
        /*0004*/ 	.word	0x00000082


	//----- nvinfo : EIATTR_KPARAM_INFO
	.align		4
.L_186:
        /*0008*/ 	.byte	0x04, 0x17
        /*000a*/ 	.short	(.L_188 - .L_187)
.L_187:
        /*000c*/ 	.word	0x00000000
        /*0010*/ 	.short	0x0000
        /*0012*/ 	.short	0x0070
        /*0014*/ 	.byte	0x00, 0xf0, 0x01, 0x24


	//----- nvinfo : EIATTR_SPARSE_MMA_MASK
	.align		4
.L_188:
        /*0018*/ 	.byte	0x03, 0x50
        /*001a*/ 	.short	0x0000


	//----- nvinfo : EIATTR_MAXREG_COUNT
	.align		4
        /*001c*/ 	.byte	0x03, 0x1b
        /*001e*/ 	.short	0x00a8


	//----- nvinfo : EIATTR_NUM_BARRIERS
	.align		4
        /*0020*/ 	.byte	0x02, 0x4c
        /*0022*/ 	.byte	0x10
	.zero		1


	//----- nvinfo : EIATTR_EXTERNS
	.align		4
        /*0024*/ 	.byte	0x04, 0x0f
        /*0026*/ 	.short	(.L_190 - .L_189)


	//   ....[0]....
	.align		4
.L_189:
        /*0028*/ 	.word	index@(__assertfail)


	//----- nvinfo : EIATTR_ANNOTATIONS
	.align		4
.L_190:
        /*002c*/ 	.byte	0x04, 0x55
        /*002e*/ 	.short	(.L_192 - .L_191)


	//   ....[0]....
.L_191:
        /*0030*/ 	.word	0x00000001
        /*0034*/ 	.byte	0x40, 0x0c, 0x00, 0x00, 0x01, 0x00, 0x00, 0x00, 0xd0, 0x0e, 0x00, 0x00, 0x01, 0x00, 0x00, 0x00
        /*0044*/ 	.byte	0x00, 0x14, 0x00, 0x00, 0x01, 0x00, 0x00, 0x00, 0x30, 0x14, 0x00, 0x00, 0x01, 0x00, 0x00, 0x00
        /*0054*/ 	.byte	0x60, 0x14, 0x00, 0x00, 0x01, 0x00, 0x00, 0x00, 0xd0, 0x15, 0x00, 0x00, 0x01, 0x00, 0x00, 0x00
        /*0064*/ 	.byte	0x00, 0x16, 0x00, 0x00, 0x01, 0x00, 0x00, 0x00, 0x20, 0x16, 0x00, 0x00, 0x01, 0x00, 0x00, 0x00
        /*0074*/ 	.byte	0x80, 0x4c, 0x00, 0x00


	//----- nvinfo : EIATTR_MERCURY_ISA_VERSION
	.align		4
.L_192:
        /*0078*/ 	.byte	0x03, 0x5f
        /*007a*/ 	.short	0x0101


	//----- nvinfo : EIATTR_INT_WARP_WIDE_INSTR_OFFSETS
	.align		4
        /*007c*/ 	.byte	0x04, 0x31
        /*007e*/ 	.short	(.L_194 - .L_193)


	//   ....[0]....
.L_193:
        /*0080*/ 	.word	0x000001e0


	//   ....[1]....
        /*0084*/ 	.word	0x000002a0


	//----- nvinfo : EIATTR_COOP_GROUP_MASK_REGIDS
	.align		4
.L_194:
        /*0088*/ 	.byte	0x04, 0x29
        /*008a*/ 	.short	(.L_196 - .L_195)


	//   ....[0]....
.L_195:
        /*008c*/ 	.word	0xffffffff


	//   ....[1]....
        /*0090*/ 	.word	0xffffffff


	//   ....[2]....
        /*0094*/ 	.word	0xffffffff


	//   ....[3]....
        /*0098*/ 	.word	0xffffffff


	//   ....[4]....
        /*009c*/ 	.word	0xffffffff


	//   ....[5]....
        /*00a0*/ 	.word	0xffffffff


	//   ....[6]....
        /*00a4*/ 	.word	0xffffffff


	//   ....[7]....
        /*00a8*/ 	.word	0xffffffff


	//   ....[8]....
        /*00ac*/ 	.word	0xffffffff


	//   ....[9]....
        /*00b0*/ 	.word	0xffffffff


	//   ....[10]....
        /*00b4*/ 	.word	0xffffffff


	//   ....[11]....
        /*00b8*/ 	.word	0xffffffff


	//   ....[12]....
        /*00bc*/ 	.word	0xffffffff


	//   ....[13]....
        /*00c0*/ 	.word	0xffffffff


	//   ....[14]....
        /*00c4*/ 	.word	0xffffffff


	//   ....[15]....
        /*00c8*/ 	.word	0xffffffff


	//   ....[16]....
        /*00cc*/ 	.word	0xffffffff


	//   ....[17]....
        /*00d0*/ 	.word	0xffffffff


	//   ....[18]....
        /*00d4*/ 	.word	0xffffffff


	//   ....[19]....
        /*00d8*/ 	.word	0xffffffff


	//   ....[20]....
        /*00dc*/ 	.word	0xffffffff


	//   ....[21]....
        /*00e0*/ 	.word	0xffffffff


	//   ....[22]....
        /*00e4*/ 	.word	0xffffffff


	//   ....[23]....
        /*00e8*/ 	.word	0xffffffff


	//   ....[24]....
        /*00ec*/ 	.word	0xffffffff


	//   ....[25]....
        /*00f0*/ 	.word	0xffffffff


	//   ....[26]....
        /*00f4*/ 	.word	0xffffffff


	//   ....[27]....
        /*00f8*/ 	.word	0xffffffff


	//   ....[28]....
        /*00fc*/ 	.word	0xffffffff


	//   ....[29]....
        /*0100*/ 	.word	0xffffffff


	//   ....[30]....
        /*0104*/ 	.word	0xffffffff


	//   ....[31]....
        /*0108*/ 	.word	0xffffffff


	//   ....[32]....
        /*010c*/ 	.word	0xffffffff


	//   ....[33]....
        /*0110*/ 	.word	0xffffffff


	//   ....[34]....
        /*0114*/ 	.word	0xffffffff


	//   ....[35]....
        /*0118*/ 	.word	0xffffffff


	//   ....[36]....
        /*011c*/ 	.word	0xffffffff


	//   ....[37]....
        /*0120*/ 	.word	0xffffffff


	//   ....[38]....
        /*0124*/ 	.word	0xffffffff


	//   ....[39]....
        /*0128*/ 	.word	0xffffffff


	//   ....[40]....
        /*012c*/ 	.word	0xffffffff


	//   ....[41]....
        /*0130*/ 	.word	0xffffffff


	//   ....[42]....
        /*0134*/ 	.word	0xffffffff


	//   ....[43]....
        /*0138*/ 	.word	0xffffffff


	//   ....[44]....
        /*013c*/ 	.word	0xffffffff


	//   ....[45]....
        /*0140*/ 	.word	0xffffffff


	//   ....[46]....
        /*0144*/ 	.word	0xffffffff


	//   ....[47]....
        /*0148*/ 	.word	0xffffffff


	//   ....[48]....
        /*014c*/ 	.word	0xffffffff


	//   ....[49]....
        /*0150*/ 	.word	0xffffffff


	//   ....[50]....
        /*0154*/ 	.word	0xffffffff


	//   ....[51]....
        /*0158*/ 	.word	0xffffffff


	//   ....[52]....
        /*015c*/ 	.word	0xffffffff


	//   ....[53]....
        /*0160*/ 	.word	0xffffffff


	//   ....[54]....
        /*0164*/ 	.word	0xffffffff


	//   ....[55]....
        /*0168*/ 	.word	0xffffffff


	//   ....[56]....
        /*016c*/ 	.word	0xffffffff


	//   ....[57]....
        /*0170*/ 	.word	0xffffffff


	//   ....[58]....
        /*0174*/ 	.word	0xffffffff


	//   ....[59]....
        /*0178*/ 	.word	0xffffffff


	//   ....[60]....
        /*017c*/ 	.word	0xffffffff


	//   ....[61]....
        /*0180*/ 	.word	0xffffffff


	//   ....[62]....
        /*0184*/ 	.word	0xffffffff


	//   ....[63]....
        /*0188*/ 	.word	0xffffffff


	//   ....[64]....
        /*018c*/ 	.word	0xffffffff


	//   ....[65]....
        /*0190*/ 	.word	0xffffffff


	//   ....[66]....
        /*0194*/ 	.word	0xffffffff


	//   ....[67]....
        /*0198*/ 	.word	0xffffffff


	//   ....[68]....
        /*019c*/ 	.word	0xffffffff


	//   ....[69]....
        /*01a0*/ 	.word	0xffffffff


	//   ....[70]....
        /*01a4*/ 	.word	0xffffffff


	//   ....[71]....
        /*01a8*/ 	.word	0xffffffff


	//   ....[72]....
        /*01ac*/ 	.word	0x0500000f


	//----- nvinfo : EIATTR_COOP_GROUP_INSTR_OFFSETS
	.align		4
.L_196:
        /*01b0*/ 	.byte	0x04, 0x28
        /*01b2*/ 	.short	(.L_198 - .L_197)


	//   ....[0]....
.L_197:
        /*01b4*/ 	.word	0x00000060


	//   ....[1]....
        /*01b8*/ 	.word	0x000001f0


	//   ....[2]....
        /*01bc*/ 	.word	0x00000280


	//   ....[3]....
        /*01c0*/ 	.word	0x00000400


	//   ....[4]....
        /*01c4*/ 	.word	0x00000640


	//   ....[5]....
        /*01c8*/ 	.word	0x00000b90


	//   ....[6]....
        /*01cc*/ 	.word	0x00001ad0


	//   ....[7]....
        /*01d0*/ 	.word	0x00001b10


	//   ....[8]....
        /*01d4*/ 	.word	0x00001b50


	//   ....[9]....
        /*01d8*/ 	.word	0x00001bb0


	//   ....[10]....
        /*01dc*/ 	.word	0x00001c80


	//   ....[11]....
        /*01e0*/ 	.word	0x00001cd0


	//   ....[12]....
        /*01e4*/ 	.word	0x00001d10


	//   ....[13]....
        /*01e8*/ 	.word	0x00001d50


	//   ....[14]....
        /*01ec*/ 	.word	0x00001d80


	//   ....[15]....
        /*01f0*/ 	.word	0x00001dc0


	//   ....[16]....
        /*01f4*/ 	.word	0x00001e00


	//   ....[17]....
        /*01f8*/ 	.word	0x00001e80


	//   ....[18]....
        /*01fc*/ 	.word	0x00001ee0


	//   ....[19]....
        /*0200*/ 	.word	0x00001f10


	//   ....[20]....
        /*0204*/ 	.word	0x00001f40


	//   ....[21]....
        /*0208*/ 	.word	0x00001f70


	//   ....[22]....
        /*020c*/ 	.word	0x00001fb0


	//   ....[23]....
        /*0210*/ 	.word	0x00002050


	//   ....[24]....
        /*0214*/ 	.word	0x000020d0


	//   ....[25]....
        /*0218*/ 	.word	0x00002110


	//   ....[26]....
        /*021c*/ 	.word	0x00002150


	//   ....[27]....
        /*0220*/ 	.word	0x00002190


	//   ....[28]....
        /*0224*/ 	.word	0x000021e0


	//   ....[29]....
        /*0228*/ 	.word	0x00002220


	//   ....[30]....
        /*022c*/ 	.word	0x000022b0


	//   ....[31]....
        /*0230*/ 	.word	0x000022f0


	//   ....[32]....
        /*0234*/ 	.word	0x00002330


	//   ....[33]....
        /*0238*/ 	.word	0x00002380


	//   ....[34]....
        /*023c*/ 	.word	0x000023f0


	//   ....[35]....
        /*0240*/ 	.word	0x00002490


	//   ....[36]....
        /*0244*/ 	.word	0x000024d0


	//   ....[37]....
        /*0248*/ 	.word	0x000026a0


	//   ....[38]....
        /*024c*/ 	.word	0x00002b20


	//   ....[39]....
        /*0250*/ 	.word	0x00002b30


	//   ....[40]....
        /*0254*/ 	.word	0x00002b40


	//   ....[41]....
        /*0258*/ 	.word	0x00002b50


	//   ....[42]....
        /*025c*/ 	.word	0x00002b60


	//   ....[43]....
        /*0260*/ 	.word	0x00002b70


	//   ....[44]....
        /*0264*/ 	.word	0x00002ba0


	//   ....[45]....
        /*0268*/ 	.word	0x00002bd0


	//   ....[46]....
        /*026c*/ 	.word	0x00002c10


	//   ....[47]....
        /*0270*/ 	.word	0x00002c50


	//   ....[48]....
        /*0274*/ 	.word	0x00002c90


	//   ....[49]....
        /*0278*/ 	.word	0x00002cd0


	//   ....[50]....
        /*027c*/ 	.word	0x00002d00


	//   ....[51]....
        /*0280*/ 	.word	0x00002d30


	//   ....[52]....
        /*0284*/ 	.word	0x00002d90


	//   ....[53]....
        /*0288*/ 	.word	0x00002dd0


	//   ....[54]....
        /*028c*/ 	.word	0x00002e10


	//   ....[55]....
        /*0290*/ 	.word	0x00002e50


	//   ....[56]....
        /*0294*/ 	.word	0x00002e90


	//   ....[57]....
        /*0298*/ 	.word	0x00002ed0


	//   ....[58]....
        /*029c*/ 	.word	0x00002f10


	//   ....[59]....
        /*02a0*/ 	.word	0x00002f50


	//   ....[60]....
        /*02a4*/ 	.word	0x00002f90


	//   ....[61]....
        /*02a8*/ 	.word	0x00002fd0


	//   ....[62]....
        /*02ac*/ 	.word	0x00003010


	//   ....[63]....
        /*02b0*/ 	.word	0x00003050


	//   ....[64]....
        /*02b4*/ 	.word	0x00003090


	//   ....[65]....
        /*02b8*/ 	.word	0x000030d0


	//   ....[66]....
        /*02bc*/ 	.word	0x00003110


	//   ....[67]....
        /*02c0*/ 	.word	0x00003150


	//   ....[68]....
        /*02c4*/ 	.word	0x00003190


	//   ....[69]....
        /*02c8*/ 	.word	0x000031d0


	//   ....[70]....
        /*02cc*/ 	.word	0x00004e80


	//   ....[71]....
        /*02d0*/ 	.word	0x00005360


	//   ....[72]....
        /*02d4*/ 	.word	0x000077b0


	//----- nvinfo : EIATTR_REG_RECONFIG
	.align		4
.L_198:
        /*02d8*/ 	.byte	0x01, 0x54
	.zero		2


	//----- nvinfo : EIATTR_SYSCALL_OFFSETS
	.align		4
        /*02dc*/ 	.byte	0x04, 0x46
        /*02de*/ 	.short	(.L_200 - .L_199)


	//   ....[0]....
.L_199:
        /*02e0*/ 	.word	0x000007f0


	//   ....[1]....
        /*02e4*/ 	.word	0x000008e0


	//   ....[2]....
        /*02e8*/ 	.word	0x00000a40


	//   ....[3]....
        /*02ec*/ 	.word	0x00000b30


	//   ....[4]....
        /*02f0*/ 	.word	0x00004900


	//   ....[5]....
        /*02f4*/ 	.word	0x00004a30


	//   ....[6]....
        /*02f8*/ 	.word	0x00004b50


	//   ....[7]....
        /*02fc*/ 	.word	0x00004c70


	//----- nvinfo : EIATTR_MBARRIER_INSTR_OFFSETS
	.align		4
.L_200:
        /*0300*/ 	.byte	0x04, 0x39
        /*0302*/ 	.short	(.L_202 - .L_201)


	//   ....[0]....
.L_201:
        /*0304*/ 	.word	0x000002c0
        /*0308*/ 	.word	0x000000ff
        /*030c*/ 	.word	0x00030c00
        /*0310*/ 	.short	0x0100
        /*0312*/ 	.byte	0x06
	.zero		1


	//   ....[1]....
        /*0314*/ 	.word	0x000003b0
        /*0318*/ 	.word	0x000000ff
        /*031c*/ 	.word	0x00030c10
        /*0320*/ 	.short	0x0100
        /*0322*/ 	.byte	0x08
	.zero		1


	//   ....[2]....
        /*0324*/ 	.word	0x000003c0
        /*0328*/ 	.word	0x000000ff
        /*032c*/ 	.word	0x00030c20
        /*0330*/ 	.short	0x0100
        /*0332*/ 	.byte	0x08
	.zero		1


	//   ....[3]....
        /*0334*/ 	.word	0x000003d0
        /*0338*/ 	.word	0x000000ff
        /*033c*/ 	.word	0x00030c18
        /*0340*/ 	.short	0x0100
        /*0342*/ 	.byte	0x08
	.zero		1


	//   ....[4]....
        /*0344*/ 	.word	0x000003e0
        /*0348*/ 	.word	0x000000ff
        /*034c*/ 	.word	0x00030c28
        /*0350*/ 	.short	0x0100
        /*0352*/ 	.byte	0x08
	.zero		1


	//   ....[5]....
        /*0354*/ 	.word	0x00000510
        /*0358*/ 	.word	0x000000ff
        /*035c*/ 	.word	0x00030c30
        /*0360*/ 	.short	0x0100
        /*0362*/ 	.byte	0x08
	.zero		1


	//   ....[6]....
        /*0364*/ 	.word	0x00000520
        /*0368*/ 	.word	0x000000ff
        /*036c*/ 	.word	0x00030c40
        /*0370*/ 	.short	0x0100
        /*0372*/ 	.byte	0x08
	.zero		1


	//   ....[7]....
        /*0374*/ 	.word	0x00000530
        /*0378*/ 	.word	0x000000ff
        /*037c*/ 	.word	0x00030c38
        /*0380*/ 	.short	0x0100
        /*0382*/ 	.byte	0x08
	.zero		1


	//   ....[8]....
        /*0384*/ 	.word	0x00000540
        /*0388*/ 	.word	0x000000ff
        /*038c*/ 	.word	0x00030c48
        /*0390*/ 	.short	0x0100
        /*0392*/ 	.byte	0x08
	.zero		1


	//   ....[9]....
        /*0394*/ 	.word	0x00000bc0
        /*0398*/ 	.word	0x000000e1
        /*039c*/ 	.word	0x00030c00
        /*03a0*/ 	.short	0x010a
        /*03a2*/ 	.byte	0x3f
	.zero		1


	//   ....[10]....
        /*03a4*/ 	.word	0x00000c60
        /*03a8*/ 	.word	0x000000e1
        /*03ac*/ 	.word	0x00030c00
        /*03b0*/ 	.short	0x010a
        /*03b2*/ 	.byte	0x3f
	.zero		1


	//   ....[11]....
        /*03b4*/ 	.word	0x00001510
        /*03b8*/ 	.word	0x00000009
        /*03bc*/ 	.word	0x00030c10
        /*03c0*/ 	.short	0x010a
        /*03c2*/ 	.byte	0x3f
	.zero		1


	//   ....[12]....
        /*03c4*/ 	.word	0x00001580
        /*03c8*/ 	.word	0x00000009
        /*03cc*/ 	.word	0x00030c10
        /*03d0*/ 	.short	0x010a
        /*03d2*/ 	.byte	0x3f
	.zero		1


	//   ....[13]....
        /*03d4*/ 	.word	0x00001990
        /*03d8*/ 	.word	0x00000009
        /*03dc*/ 	.word	0x00030c30
        /*03e0*/ 	.short	0x010a
        /*03e2*/ 	.byte	0x3f
	.zero		1


	//   ....[14]....
        /*03e4*/ 	.word	0x00001a10
        /*03e8*/ 	.word	0x00000009
        /*03ec*/ 	.word	0x00030c30
        /*03f0*/ 	.short	0x010a
        /*03f2*/ 	.byte	0x3f
	.zero		1


	//   ....[15]....
        /*03f4*/ 	.word	0x00004150
        /*03f8*/ 	.word	0x0000000a
        /*03fc*/ 	.word	0x00000000
        /*0400*/ 	.short	0x0101
        /*0402*/ 	.byte	0x3f
	.zero		1


	//   ....[16]....
        /*0404*/ 	.word	0x00004590
        /*0408*/ 	.word	0x00000009
        /*040c*/ 	.word	0x00000000
        /*0410*/ 	.short	0x0101
        /*0412*/ 	.byte	0x3f
	.zero		1


	//   ....[17]....
        /*0414*/ 	.word	0x000061a0
        /*0418*/ 	.word	0x0000000b
        /*041c*/ 	.word	0x00030c20
        /*0420*/ 	.short	0x010a
        /*0422*/ 	.byte	0x3f
	.zero		1


	//   ....[18]....
        /*0424*/ 	.word	0x00006670
        /*0428*/ 	.word	0x0000000b
        /*042c*/ 	.word	0x00030c40
        /*0430*/ 	.short	0x010a
        /*0432*/ 	.byte	0x3f
	.zero		1


	//   ....[19]....
        /*0434*/ 	.word	0x000068a0
        /*0438*/ 	.word	0x0000000b
        /*043c*/ 	.word	0x00030c28
        /*0440*/ 	.short	0x010a
        /*0442*/ 	.byte	0x3f
	.zero		1


	//   ....[20]....
        /*0444*/ 	.word	0x00006a40
        /*0448*/ 	.word	0x0000000b
        /*044c*/ 	.word	0x00030c48
        /*0450*/ 	.short	0x010a
        /*0452*/ 	.byte	0x3f
	.zero		1


	//   ....[21]....
        /*0454*/ 	.word	0x00006c50
        /*0458*/ 	.word	0x0000000b
        /*045c*/ 	.word	0x00030c20
        /*0460*/ 	.short	0x010a
        /*0462*/ 	.byte	0x3f
	.zero		1


	//   ....[22]....
        /*0464*/ 	.word	0x00006e60
        /*0468*/ 	.word	0x0000000b
        /*046c*/ 	.word	0x00030c40
        /*0470*/ 	.short	0x010a
        /*0472*/ 	.byte	0x3f
	.zero		1


	//   ....[23]....
        /*0474*/ 	.word	0x00007060
        /*0478*/ 	.word	0x0000000b
        /*047c*/ 	.word	0x00030c28
        /*0480*/ 	.short	0x010a
        /*0482*/ 	.byte	0x3f
	.zero		1


	//   ....[24]....
        /*0484*/ 	.word	0x00007260
        /*0488*/ 	.word	0x0000000d
        /*048c*/ 	.word	0x00030c40
        /*0490*/ 	.short	0x010a
        /*0492*/ 	.byte	0x3f
	.zero		1


	//   ....[25]....
        /*0494*/ 	.word	0x00007620
        /*0498*/ 	.word	0x00000006
        /*049c*/ 	.word	0x00000000
        /*04a0*/ 	.short	0x010a
        /*04a2*/ 	.byte	0x3f
	.zero		1


	//   ....[26]....
        /*04a4*/ 	.word	0x00007680
        /*04a8*/ 	.word	0x00000003
        /*04ac*/ 	.word	0x00000000
        /*04b0*/ 	.short	0x010a
        /*04b2*/ 	.byte	0x3f
	.zero		1


	//   ....[27]....
        /*04b4*/ 	.word	0x000076e0
        /*04b8*/ 	.word	0x00000000
        /*04bc*/ 	.word	0x00000000
        /*04c0*/ 	.short	0x010a
        /*04c2*/ 	.byte	0x3f
	.zero		1


	//   ....[28]....
        /*04c4*/ 	.word	0x00007710
        /*04c8*/ 	.word	0x00000003
        /*04cc*/ 	.word	0x00000000
        /*04d0*/ 	.short	0x010a
        /*04d2*/ 	.byte	0x3f
	.zero		1


	//   ....[29]....
        /*04d4*/ 	.word	0x000077e0
        /*04d8*/ 	.word	0x000000e1
        /*04dc*/ 	.word	0x00030c00
        /*04e0*/ 	.short	0x010a
        /*04e2*/ 	.byte	0x3f
	.zero		1


	//   ....[30]....
        /*04e4*/ 	.word	0x00007830
        /*04e8*/ 	.word	0x00000009
        /*04ec*/ 	.word	0x00030c10
        /*04f0*/ 	.short	0x010a
        /*04f2*/ 	.byte	0x3f
	.zero		1


	//   ....[31]....
        /*04f4*/ 	.word	0x00007880
        /*04f8*/ 	.word	0x00000009
        /*04fc*/ 	.word	0x00030c30
        /*0500*/ 	.short	0x010a
        /*0502*/ 	.byte	0x3f
	.zero		1


	//   ....[32]....
        /*0504*/ 	.word	0x000078d0
        /*0508*/ 	.word	0x0000000b
        /*050c*/ 	.word	0x00030c20
        /*0510*/ 	.short	0x010a
        /*0512*/ 	.byte	0x3f
	.zero		1


	//   ....[33]....
        /*0514*/ 	.word	0x00007920
        /*0518*/ 	.word	0x0000000b
        /*051c*/ 	.word	0x00030c40
        /*0520*/ 	.short	0x010a
        /*0522*/ 	.byte	0x3f
	.zero		1


	//   ....[34]....
        /*0524*/ 	.word	0x00007970
        /*0528*/ 	.word	0x0000000b
        /*052c*/ 	.word	0x00030c28
        /*0530*/ 	.short	0x010a
        /*0532*/ 	.byte	0x3f
	.zero		1


	//   ....[35]....
        /*0534*/ 	.word	0x000079c0
        /*0538*/ 	.word	0x0000000b
        /*053c*/ 	.word	0x00030c48
        /*0540*/ 	.short	0x010a
        /*0542*/ 	.byte	0x3f
	.zero		1


	//   ....[36]....
        /*0544*/ 	.word	0x00007a20
        /*0548*/ 	.word	0x0000000b
        /*054c*/ 	.word	0x00030c20
        /*0550*/ 	.short	0x010a
        /*0552*/ 	.byte	0x3f
	.zero		1


	//   ....[37]....
        /*0554*/ 	.word	0x00007a70
        /*0558*/ 	.word	0x0000000b
        /*055c*/ 	.word	0x00030c40
        /*0560*/ 	.short	0x010a
        /*0562*/ 	.byte	0x3f
	.zero		1


	//   ....[38]....
        /*0564*/ 	.word	0x00007ac0
        /*0568*/ 	.word	0x0000000b
        /*056c*/ 	.word	0x00030c28
        /*0570*/ 	.short	0x010a
        /*0572*/ 	.byte	0x3f
	.zero		1


	//   ....[39]....
        /*0574*/ 	.word	0x00007b10
        /*0578*/ 	.word	0x0000000d
        /*057c*/ 	.word	0x00030c40
        /*0580*/ 	.short	0x010a
        /*0582*/ 	.byte	0x3f
	.zero		1


	//   ....[40]....
        /*0584*/ 	.word	0x00007bf0
        /*0588*/ 	.word	0x00000006
        /*058c*/ 	.word	0x00000000
        /*0590*/ 	.short	0x010a
        /*0592*/ 	.byte	0x3f
	.zero		1


	//   ....[41]....
        /*0594*/ 	.word	0x00007c40
        /*0598*/ 	.word	0x00000003
        /*059c*/ 	.word	0x00000000
        /*05a0*/ 	.short	0x010a
        /*05a2*/ 	.byte	0x3f
	.zero		1


	//   ....[42]....
        /*05a4*/ 	.word	0x00007c90
        /*05a8*/ 	.word	0x00000000
        /*05ac*/ 	.word	0x00000000
        /*05b0*/ 	.short	0x010a
        /*05b2*/ 	.byte	0x3f
	.zero		1


	//----- nvinfo : EIATTR_NUM_MBARRIERS
	.align		4
.L_202:
        /*05b4*/ 	.byte	0x03, 0x38
        /*05b6*/ 	.short	0x0009


	//----- nvinfo : EIATTR_EXIT_INSTR_OFFSETS
	.align		4
        /*05b8*/ 	.byte	0x04, 0x1c
        /*05ba*/ 	.short	(.L_204 - .L_203)


	//   ....[0]....
.L_203:
        /*05bc*/ 	.word	0x00007760


	//----- nvinfo : EIATTR_MAX_THREADS
	.align		4
.L_204:
        /*05c0*/ 	.byte	0x04, 0x05
        /*05c2*/ 	.short	(.L_206 - .L_205)
.L_205:
        /*05c4*/ 	.word	0x00000180
        /*05c8*/ 	.word	0x00000001
        /*05cc*/ 	.word	0x00000001


	//----- nvinfo : EIATTR_CRS_STACK_SIZE
	.align		4
.L_206:
        /*05d0*/ 	.byte	0x04, 0x1e
        /*05d2*/ 	.short	(.L_208 - .L_207)
.L_207:
        /*05d4*/ 	.word	0x00000000


	//----- nvinfo : EIATTR_CBANK_PARAM_SIZE
	.align		4
.L_208:
        /*05d8*/ 	.byte	0x03, 0x19
        /*05da*/ 	.short	0x0970


	//----- nvinfo : EIATTR_PARAM_CBANK
	.align		4
        /*05dc*/ 	.byte	0x04, 0x0a
        /*05de*/ 	.short	(.L_210 - .L_209)
	.align		4
.L_209:
        /*05e0*/ 	.word	index@(.nv.constant0._ZN7cutlass13device_kernelIN5flash11enable_sm90INS1_16FlashAttnBwdSm90INS1_25CollectiveMainloopBwdSm90ILi2ELi2ELi2EN4cute5tupleIJNS5_1CILi1EEES8_S8_EEENS6_IJNS7_ILi128EEESA_NS7_ILi64EEEEEENS_6half_tEfNS_4arch4Sm90ELb0ELb0ELb0ELb0ELb0ELb1ELb0ELb0ELi2ELi1ELi2ELi2ELb0EEENS1_21CollectiveEpilogueBwdISC_SD_SF_Li256ELb0ELb0ELi1EEENS1_19SingleTileSchedulerILb0ELb0ELb0ELi128EEEEEEEEEvNT_6ParamsE)
        /*05e4*/ 	.short	0x0210
        /*05e6*/ 	.short	0x0970


	//----- nvinfo : EIATTR_SW_WAR
	.align		4
.L_210:
        /*05e8*/ 	.byte	0x04, 0x36
        /*05ea*/ 	.short	(.L_212 - .L_211)
.L_211:
        /*05ec*/ 	.word	0x00000008
.L_212:


//--------------------- .nv.info._ZN7cutlass13device_kernelIN5flash11enable_sm90INS1_16FlashAttnBwdSm90INS1_25CollectiveMainloopBwdSm90ILi2ELi2ELi2EN4cute5tupleIJNS5_1CILi1EEES8_S8_EEENS6_IJNS7_ILi128EEESA_NS7_ILi64EEEEEENS_6half_tEfNS_4arch4Sm90ELb0ELb0ELb0ELb0ELb1ELb1ELb0ELb0ELi2ELi1ELi2ELi2ELb0EEENS1_21CollectiveEpilogueBwdISC_SD_SF_Li256ELb0ELb0ELi1EEENS1_19SingleTileSchedulerILb0ELb0ELb0ELi128EEEEEEEEEvNT_6ParamsE --------------------------
	.section	.nv.info._ZN7cutlass13device_kernelIN5flash11enable_sm90INS1_16FlashAttnBwdSm90INS1_25CollectiveMainloopBwdSm90ILi2ELi2ELi2EN4cute5tupleIJNS5_1CILi1EEES8_S8_EEENS6_IJNS7_ILi128EEESA_NS7_ILi64EEEEEENS_6half_tEfNS_4arch4Sm90ELb0ELb0ELb0ELb0ELb1ELb1ELb0ELb0ELi2ELi1ELi2ELi2ELb0EEENS1_21CollectiveEpilogueBwdISC_SD_SF_Li256ELb0ELb0ELi1EEENS1_19SingleTileSchedulerILb0ELb0ELb0ELi128EEEEEEEEEvNT_6ParamsE,"",@"SHT_CUDA_INFO"
	.sectionflags	@""
	.align	4


	//----- nvinfo : EIATTR_CUDA_API_VERSION
	.align		4
        /*0000*/ 	.byte	0x04, 0x37
        /*0002*/ 	.short	(.L_214 - .L_213)
.L_213:
        /*0004*/ 	.word	0x00000082


	//----- nvinfo : EIATTR_KPARAM_INFO
	.align		4
.L_214:
        /*0008*/ 	.byte	0x04, 0x17
        /*000a*/ 	.short	(.L_216 - .L_215)
.L_215:
        /*000c*/ 	.word	0x00000000
        /*0010*/ 	.short	0x0000
        /*0012*/ 	.short	0x0070
        /*0014*/ 	.byte	0x00, 0xf0, 0x01, 0x24


	//----- nvinfo : EIATTR_SPARSE_MMA_MASK
	.align		4
.L_216:
        /*0018*/ 	.byte	0x03, 0x50
        /*001a*/ 	.short	0x0000


	//----- nvinfo : EIATTR_MAXREG_COUNT
	.align		4
        /*001c*/ 	.byte	0x03, 0x1b
        /*001e*/ 	.short	0x00a8


	//----- nvinfo : EIATTR_NUM_BARRIERS
	.align		4
        /*0020*/ 	.byte	0x02, 0x4c
        /*0022*/ 	.byte	0x10
	.zero		1


	//----- nvinfo : EIATTR_EXTERNS
	.align		4
        /*0024*/ 	.byte	0x04, 0x0f
        /*0026*/ 	.short	(.L_218 - .L_217)


	//   ....[0]....
	.align		4
.L_217:
        /*0028*/ 	.word	index@(__assertfail)


	//----- nvinfo : EIATTR_ANNOTATIONS
	.align		4
.L_218:
        /*002c*/ 	.byte	0x04, 0x55
        /*002e*/ 	.short	(.L_220 - .L_219)


	//   ....[0]....
.L_219:
        /*0030*/ 	.word	0x00000001
        /*0034*/ 	.byte	0x40, 0x0c, 0x00, 0x00, 0x01, 0x00, 0x00, 0x00, 0xd0, 0x0e, 0x00, 0x00, 0x01, 0x00, 0x00, 0x00
        /*0044*/ 	.byte	0x00, 0x14, 0x00, 0x00, 0x01, 0x00, 0x00, 0x00, 0x30, 0x14, 0x00, 0x00, 0x01, 0x00, 0x00, 0x00
        /*0054*/ 	.byte	0x60, 0x14, 0x00, 0x00, 0x01, 0x00, 0x00, 0x00, 0xd0, 0x15, 0x00, 0x00, 0x01, 0x00, 0x00, 0x00
        /*0064*/ 	.byte	0x00, 0x16, 0x00, 0x00, 0x01, 0x00, 0x00, 0x00, 0x20, 0x16, 0x00, 0x00, 0x01, 0x00, 0x00, 0x00
        /*0074*/ 	.byte	0x80, 0x4c, 0x00, 0x00


	//----- nvinfo : EIATTR_MERCURY_ISA_VERSION
	.align		4
.L_220:
        /*0078*/ 	.byte	0x03, 0x5f
        /*007a*/ 	.short	0x0101


	//----- nvinfo : EIATTR_INT_WARP_WIDE_INSTR_OFFSETS
	.align		4
        /*007c*/ 	.byte	0x04, 0x31
        /*007e*/ 	.short	(.L_222 - .L_221)


	//   ....[0]....
.L_221:
        /*0080*/ 	.word	0x000001e0


	//   ....[1]....
        /*0084*/ 	.word	0x000002a0


	//   ....[2]....
        /*0088*/ 	.word	0x00005bd0


	//   ....[3]....
        /*008c*/ 	.word	0x00006040


	//   ....[4]....
        /*0090*/ 	.word	0x00006610


	//----- nvinfo : EIATTR_COOP_GROUP_MASK_REGIDS
	.align		4
.L_222:
        /*0094*/ 	.byte	0x04, 0x29
        /*0096*/ 	.short	(.L_224 - .L_223)


	//   ....[0]....
.L_223:
        /*0098*/ 	.word	0xffffffff


	//   ....[1]....
        /*009c*/ 	.word	0xffffffff


	//   ....[2]....
        /*00a0*/ 	.word	0xffffffff


	//   ....[3]....
        /*00a4*/ 	.word	0xffffffff


	//   ....[4]....
        /*00a8*/ 	.word	0xffffffff


	//   ....[5]....
        /*00ac*/ 	.word	0xffffffff


	//   ....[6]....
        /*00b0*/ 	.word	0xffffffff


	//   ....[7]....
        /*00b4*/ 	.word	0xffffffff


	//   ....[8]....
        /*00b8*/ 	.word	0xffffffff


	//   ....[9]....
        /*00bc*/ 	.word	0xffffffff


	//   ....[10]....
        /*00c0*/ 	.word	0xffffffff


	//   ....[11]....
        /*00c4*/ 	.word	0xffffffff


	//   ....[12]....
        /*00c8*/ 	.word	0xffffffff


	//   ....[13]....
        /*00cc*/ 	.word	0xffffffff


	//   ....[14]....
        /*00d0*/ 	.word	0xffffffff


	//   ....[15]....
        /*00d4*/ 	.word	0xffffffff


	//   ....[16]....
        /*00d8*/ 	.word	0xffffffff


	//   ....[17]....
        /*00dc*/ 	.word	0xffffffff


	//   ....[18]....
        /*00e0*/ 	.word	0xffffffff


	//   ....[19]....
        /*00e4*/ 	.word	0xffffffff


	//   ....[20]....
        /*00e8*/ 	.word	0xffffffff


	//   ....[21]....
        /*00ec*/ 	.word	0xffffffff


	//   ....[22]....
        /*00f0*/ 	.word	0xffffffff


	//   ....[23]....
        /*00f4*/ 	.word	0xffffffff


	//   ....[24]....
        /*00f8*/ 	.word	0xffffffff


	//   ....[25]....
        /*00fc*/ 	.word	0xffffffff


	//   ....[26]....
        /*0100*/ 	.word	0xffffffff


	//   ....[27]....
        /*0104*/ 	.word	0xffffffff


	//   ....[28]....
        /*0108*/ 	.word	0xffffffff


	//   ....[29]....
        /*010c*/ 	.word	0xffffffff


	//   ....[30]....
        /*0110*/ 	.word	0xffffffff


	//   ....[31]....
        /*0114*/ 	.word	0xffffffff


	//   ....[32]....
        /*0118*/ 	.word	0xffffffff


	//   ....[33]....
        /*011c*/ 	.word	0xffffffff


	//   ....[34]....
        /*0120*/ 	.word	0xffffffff


	//   ....[35]....
        /*0124*/ 	.word	0xffffffff


	//   ....[36]....
        /*0128*/ 	.word	0xffffffff


	//   ....[37]....
        /*012c*/ 	.word	0xffffffff


	//   ....[38]....
        /*0130*/ 	.word	0xffffffff


	//   ....[39]....
        /*0134*/ 	.word	0xffffffff


	//   ....[40]....
        /*0138*/ 	.word	0xffffffff


	//   ....[41]....
        /*013c*/ 	.word	0xffffffff


	//   ....[42]....
        /*0140*/ 	.word	0xffffffff


	//   ....[43]....
        /*0144*/ 	.word	0xffffffff


	//   ....[44]....
        /*0148*/ 	.word	0xffffffff


	//   ....[45]....
        /*014c*/ 	.word	0xffffffff


	//   ....[46]....
        /*0150*/ 	.word	0xffffffff


	//   ....[47]....
        /*0154*/ 	.word	0xffffffff


	//   ....[48]....
        /*0158*/ 	.word	0xffffffff


	//   ....[49]....
        /*015c*/ 	.word	0xffffffff


	//   ....[50]....
        /*0160*/ 	.word	0xffffffff


	//   ....[51]....
        /*0164*/ 	.word	0xffffffff


	//   ....[52]....
        /*0168*/ 	.word	0xffffffff


	//   ....[53]....
        /*016c*/ 	.word	0xffffffff


	//   ....[54]....
        /*0170*/ 	.word	0xffffffff


	//   ....[55]....
        /*0174*/ 	.word	0xffffffff


	//   ....[56]....
        /*0178*/ 	.word	0xffffffff


	//   ....[57]....
        /*017c*/ 	.word	0xffffffff


	//   ....[58]....
        /*0180*/ 	.word	0xffffffff


	//   ....[59]....
        /*0184*/ 	.word	0xffffffff


	//   ....[60]....
        /*0188*/ 	.word	0xffffffff


	//   ....[61]....
        /*018c*/ 	.word	0xffffffff


	//   ....[62]....
        /*0190*/ 	.word	0xffffffff


	//   ....[63]....
        /*0194*/ 	.word	0xffffffff


	//   ....[64]....
        /*0198*/ 	.word	0xffffffff


	//   ....[65]....
        /*019c*/ 	.word	0xffffffff


	//   ....[66]....
        /*01a0*/ 	.word	0xffffffff


	//   ....[67]....
        /*01a4*/ 	.word	0xffffffff


	//   ....[68]....
        /*01a8*/ 	.word	0xffffffff


	//   ....[69]....
        /*01ac*/ 	.word	0xffffffff


	//   ....[70]....
        /*01b0*/ 	.word	0xffffffff


	//   ....[71]....
        /*01b4*/ 	.word	0xffffffff


	//   ....[72]....
        /*01b8*/ 	.word	0xffffffff


	//   ....[73]....
        /*01bc*/ 	.word	0xffffffff


	//   ....[74]....
        /*01c0*/ 	.word	0xffffffff


	//   ....[75]....
        /*01c4*/ 	.word	0xffffffff


	//   ....[76]....
        /*01c8*/ 	.word	0xffffffff


	//   ....[77]....
        /*01cc*/ 	.word	0xffffffff


	//   ....[78]....
        /*01d0*/ 	.word	0x0500000f


	//   ....[79]....
        /*01d4*/ 	.word	0x0500000f


	//   ....[80]....
        /*01d8*/ 	.word	0x0500000f


	//   ....[81]....
        /*01dc*/ 	.word	0x0500000f


	//----- nvinfo : EIATTR_COOP_GROUP_INSTR_OFFSETS
	.align		4
.L_224:
        /*01e0*/ 	.byte	0x04, 0x28
        /*01e2*/ 	.short	(.L_226 - .L_225)


	//   ....[0]....
.L_225:
        /*01e4*/ 	.word	0x00000060


	//   ....[1]....
        /*01e8*/ 	.word	0x000001f0


	//   ....[2]....
        /*01ec*/ 	.word	0x00000280


	//   ....[3]....
        /*01f0*/ 	.word	0x00000400


	//   ....[4]....
        /*01f4*/ 	.word	0x00000640


	//   ....[5]....
        /*01f8*/ 	.word	0x00000b90


	//   ....[6]....
        /*01fc*/ 	.word	0x00001ad0


	//   ....[7]....
        /*0200*/ 	.word	0x00001b10


	//   ....[8]....
        /*0204*/ 	.word	0x00001b50


	//   ....[9]....
        /*0208*/ 	.word	0x00001bb0


	//   ....[10]....
        /*020c*/ 	.word	0x00001c80


	//   ....[11]....
        /*0210*/ 	.word	0x00001cd0


	//   ....[12]....
        /*0214*/ 	.word	0x00001d10


	//   ....[13]....
        /*0218*/ 	.word	0x00001d50


	//   ....[14]....
        /*021c*/ 	.word	0x00001d80


	//   ....[15]....
        /*0220*/ 	.word	0x00001dc0


	//   ....[16]....
        /*0224*/ 	.word	0x00001e00


	//   ....[17]....
        /*0228*/ 	.word	0x00001e80


	//   ....[18]....
        /*022c*/ 	.word	0x00001ee0


	//   ....[19]....
        /*0230*/ 	.word	0x00001f10


	//   ....[20]....
        /*0234*/ 	.word	0x00001f40


	//   ....[21]....
        /*0238*/ 	.word	0x00001f70


	//   ....[22]....
        /*023c*/ 	.word	0x00001fb0


	//   ....[23]....
        /*0240*/ 	.word	0x00002050


	//   ....[24]....
        /*0244*/ 	.word	0x000020d0


	//   ....[25]....
        /*0248*/ 	.word	0x00002110


	//   ....[26]....
        /*024c*/ 	.word	0x00002150


	//   ....[27]....
        /*0250*/ 	.word	0x00002190


	//   ....[28]....
        /*0254*/ 	.word	0x000021e0


	//   ....[29]....
        /*0258*/ 	.word	0x00002220


	//   ....[30]....
        /*025c*/ 	.word	0x000022b0


	//   ....[31]....
        /*0260*/ 	.word	0x000022f0


	//   ....[32]....
        /*0264*/ 	.word	0x00002330


	//   ....[33]....
        /*0268*/ 	.word	0x00002380


	//   ....[34]....
        /*026c*/ 	.word	0x000023f0


	//   ....[35]....
        /*0270*/ 	.word	0x00002490


	//   ....[36]....
        /*0274*/ 	.word	0x000024d0


	//   ....[37]....
        /*0278*/ 	.word	0x000026a0


	//   ....[38]....
        /*027c*/ 	.word	0x00002b20


	//   ....[39]....
        /*0280*/ 	.word	0x00002b30


	//   ....[40]....
        /*0284*/ 	.word	0x00002b40


	//   ....[41]....
        /*0288*/ 	.word	0x00002b50


	//   ....[42]....
        /*028c*/ 	.word	0x00002b60


	//   ....[43]....
        /*0290*/ 	.word	0x00002b70


	//   ....[44]....
        /*0294*/ 	.word	0x00002ba0


	//   ....[45]....
        /*0298*/ 	.word	0x00002bd0


	//   ....[46]....
        /*029c*/ 	.word	0x00002c10


	//   ....[47]....
        /*02a0*/ 	.word	0x00002c50


	//   ....[48]....
        /*02a4*/ 	.word	0x00002c90


	//   ....[49]....
        /*02a8*/ 	.word	0x00002cd0


	//   ....[50]....
        /*02ac*/ 	.word	0x00002d00


	//   ....[51]....
        /*02b0*/ 	.word	0x00002d30


	//   ....[52]....
        /*02b4*/ 	.word	0x00002d90


	//   ....[53]....
        /*02b8*/ 	.word	0x00002dd0


	//   ....[54]....
        /*02bc*/ 	.word	0x00002e10


	//   ....[55]....
        /*02c0*/ 	.word	0x00002e50


	//   ....[56]....
        /*02c4*/ 	.word	0x00002e90


	//   ....[57]....
        /*02c8*/ 	.word	0x00002ed0


	//   ....[58]....
        /*02cc*/ 	.word	0x00002f10


	//   ....[59]....
        /*02d0*/ 	.word	0x00002f50


	//   ....[60]....
        /*02d4*/ 	.word	0x00002f90


	//   ....[61]....
        /*02d8*/ 	.word	0x00002fd0


	//   ....[62]....
        /*02dc*/ 	.word	0x00003010


	//   ....[63]....
        /*02e0*/ 	.word	0x00003050


	//   ....[64]....
        /*02e4*/ 	.word	0x00003090


	//   ....[65]....
        /*02e8*/ 	.word	0x000030d0


	//   ....[66]....
        /*02ec*/ 	.word	0x00003110


	//   ....[67]....
        /*02f0*/ 	.word	0x00003150


	//   ....[68]....
        /*02f4*/ 	.word	0x00003190


	//   ....[69]....
        /*02f8*/ 	.word	0x000031d0


	//   ....[70]....
        /*02fc*/ 	.word	0x00004e80


	//   ....[71]....
        /*0300*/ 	.word	0x00005360


	//   ....[72]....
        /*0304*/ 	.word	0x00005870


	//   ....[73]....
        /*0308*/ 	.word	0x00005b00


	//   ....[74]....
        /*030c*/ 	.word	0x00005d40


	//   ....[75]....
        /*0310*/ 	.word	0x00005f70


	//   ....[76]....
        /*0314*/ 	.word	0x00006220


	//   ....[77]....
        /*0318*/ 	.word	0x00006550


	//   ....[78]....
        /*031c*/ 	.word	0x00007fd0


	//   ....[79]....
        /*0320*/ 	.word	0x00008120


	//   ....[80]....
        /*0324*/ 	.word	0x00008190


	//   ....[81]....
        /*0328*/ 	.word	0x00008200


	//----- nvinfo : EIATTR_REG_RECONFIG
	.align		4
.L_226:
        /*032c*/ 	.byte	0x01, 0x54
	.zero		2


	//----- nvinfo : EIATTR_SYSCALL_OFFSETS
	.align		4
        /*0330*/ 	.byte	0x04, 0x46
        /*0332*/ 	.short	(.L_228 - .L_227)


	//   ....[0]....
.L_227:
        /*0334*/ 	.word	0x000007f0


	//   ....[1]....
        /*0338*/ 	.word	0x000008e0


	//   ....[2]....
        /*033c*/ 	.word	0x00000a40


	//   ....[3]....
        /*0340*/ 	.word	0x00000b30


	//   ....[4]....
        /*0344*/ 	.word	0x00004900


	//   ....[5]....
        /*0348*/ 	.word	0x00004a30


	//   ....[6]....
        /*034c*/ 	.word	0x00004b50


	//   ....[7]....
        /*0350*/ 	.word	0x00004c70


	//----- nvinfo : EIATTR_MBARRIER_INSTR_OFFSETS
	.align		4
.L_228:
        /*0354*/ 	.byte	0x04, 0x39
        /*0356*/ 	.short	(.L_230 - .L_229)


	//   ....[0]....
.L_229:
        /*0358*/ 	.word	0x000002c0
        /*035c*/ 	.word	0x000000ff
        /*0360*/ 	.word	0x00030c00
        /*0364*/ 	.short	0x0100
        /*0366*/ 	.byte	0x06
	.zero		1


	//   ....[1]....
        /*0368*/ 	.word	0x000003b0
        /*036c*/ 	.word	0x000000ff
        /*0370*/ 	.word	0x00030c10
        /*0374*/ 	.short	0x0100
        /*0376*/ 	.byte	0x08
	.zero		1


	//   ....[2]....
        /*0378*/ 	.word	0x000003c0
        /*037c*/ 	.word	0x000000ff
        /*0380*/ 	.word	0x00030c20
        /*0384*/ 	.short	0x0100
        /*0386*/ 	.byte	0x08
	.zero		1


	//   ....[3]....
        /*0388*/ 	.word	0x000003d0
        /*038c*/ 	.word	0x000000ff
        /*0390*/ 	.word	0x00030c18
        /*0394*/ 	.short	0x0100
        /*0396*/ 	.byte	0x08
	.zero		1


	//   ....[4]....
        /*0398*/ 	.word	0x000003e0
        /*039c*/ 	.word	0x000000ff
        /*03a0*/ 	.word	0x00030c28
        /*03a4*/ 	.short	0x0100
        /*03a6*/ 	.byte	0x08
	.zero		1


	//   ....[5]....
        /*03a8*/ 	.word	0x00000510
        /*03ac*/ 	.word	0x000000ff
        /*03b0*/ 	.word	0x00030c30
        /*03b4*/ 	.short	0x0100
        /*03b6*/ 	.byte	0x08
	.zero		1


	//   ....[6]....
        /*03b8*/ 	.word	0x00000520
        /*03bc*/ 	.word	0x000000ff
        /*03c0*/ 	.word	0x00030c40
        /*03c4*/ 	.short	0x0100
        /*03c6*/ 	.byte	0x08
	.zero		1


	//   ....[7]....
        /*03c8*/ 	.word	0x00000530
        /*03cc*/ 	.word	0x000000ff
        /*03d0*/ 	.word	0x00030c38
        /*03d4*/ 	.short	0x0100
        /*03d6*/ 	.byte	0x08
	.zero		1


	//   ....[8]....
        /*03d8*/ 	.word	0x00000540
        /*03dc*/ 	.word	0x000000ff
        /*03e0*/ 	.word	0x00030c48
        /*03e4*/ 	.short	0x0100
        /*03e6*/ 	.byte	0x08
	.zero		1


	//   ....[9]....
        /*03e8*/ 	.word	0x00000bc0
        /*03ec*/ 	.word	0x000000e1
        /*03f0*/ 	.word	0x00030c00
        /*03f4*/ 	.short	0x010a
        /*03f6*/ 	.byte	0x3f
	.zero		1


	//   ....[10]....
        /*03f8*/ 	.word	0x00000c60
        /*03fc*/ 	.word	0x000000e1
        /*0400*/ 	.word	0x00030c00
        /*0404*/ 	.short	0x010a
        /*0406*/ 	.byte	0x3f
	.zero		1


	//   ....[11]....
        /*0408*/ 	.word	0x00001510
        /*040c*/ 	.word	0x00000009
        /*0410*/ 	.word	0x00030c10
        /*0414*/ 	.short	0x010a
        /*0416*/ 	.byte	0x3f
	.zero		1


	//   ....[12]....
        /*0418*/ 	.word	0x00001580
        /*041c*/ 	.word	0x00000009
        /*0420*/ 	.word	0x00030c10
        /*0424*/ 	.short	0x010a
        /*0426*/ 	.byte	0x3f
	.zero		1


	//   ....[13]....
        /*0428*/ 	.word	0x00001990
        /*042c*/ 	.word	0x00000009
        /*0430*/ 	.word	0x00030c30
        /*0434*/ 	.short	0x010a
        /*0436*/ 	.byte	0x3f
	.zero		1


	//   ....[14]....
        /*0438*/ 	.word	0x00001a10
        /*043c*/ 	.word	0x00000009
        /*0440*/ 	.word	0x00030c30
        /*0444*/ 	.short	0x010a
        /*0446*/ 	.byte	0x3f
	.zero		1


	//   ....[15]....
        /*0448*/ 	.word	0x00004150
        /*044c*/ 	.word	0x0000000a
        /*0450*/ 	.word	0x00000000
        /*0454*/ 	.short	0x0101
        /*0456*/ 	.byte	0x3f
	.zero		1


	//   ....[16]....
        /*0458*/ 	.word	0x00004590
        /*045c*/ 	.word	0x00000009
        /*0460*/ 	.word	0x00000000
        /*0464*/ 	.short	0x0101
        /*0466*/ 	.byte	0x3f
	.zero		1


	//   ....[17]....
        /*0468*/ 	.word	0x000069c0
        /*046c*/ 	.word	0x0000000b
        /*0470*/ 	.word	0x00030c20
        /*0474*/ 	.short	0x010a
        /*0476*/ 	.byte	0x3f
	.zero		1


	//   ....[18]....
        /*0478*/ 	.word	0x00006e90
        /*047c*/ 	.word	0x0000000b
        /*0480*/ 	.word	0x00030c40
        /*0484*/ 	.short	0x010a
        /*0486*/ 	.byte	0x3f
	.zero		1


	//   ....[19]....
        /*0488*/ 	.word	0x000070c0
        /*048c*/ 	.word	0x0000000b
        /*0490*/ 	.word	0x00030c28
        /*0494*/ 	.short	0x010a
        /*0496*/ 	.byte	0x3f
	.zero		1


	//   ....[20]....
        /*0498*/ 	.word	0x00007260
        /*049c*/ 	.word	0x0000000b
        /*04a0*/ 	.word	0x00030c48
        /*04a4*/ 	.short	0x010a
        /*04a6*/ 	.byte	0x3f
	.zero		1


	//   ....[21]....
        /*04a8*/ 	.word	0x00007470
        /*04ac*/ 	.word	0x0000000b
        /*04b0*/ 	.word	0x00030c20
        /*04b4*/ 	.short	0x010a
        /*04b6*/ 	.byte	0x3f
	.zero		1


	//   ....[22]....
        /*04b8*/ 	.word	0x00007680
        /*04bc*/ 	.word	0x0000000b
        /*04c0*/ 	.word	0x00030c40
        /*04c4*/ 	.short	0x010a
        /*04c6*/ 	.byte	0x3f
	.zero		1


	//   ....[23]....
        /*04c8*/ 	.word	0x00007880
        /*04cc*/ 	.word	0x0000000b
        /*04d0*/ 	.word	0x00030c28
        /*04d4*/ 	.short	0x010a
        /*04d6*/ 	.byte	0x3f
	.zero		1


	//   ....[24]....
        /*04d8*/ 	.word	0x00007a80
        /*04dc*/ 	.word	0x0000000d
        /*04e0*/ 	.word	0x00030c40
        /*04e4*/ 	.short	0x010a
        /*04e6*/ 	.byte	0x3f
	.zero		1


	//   ....[25]....
        /*04e8*/ 	.word	0x00007e40
        /*04ec*/ 	.word	0x00000006
        /*04f0*/ 	.word	0x00000000
        /*04f4*/ 	.short	0x010a
        /*04f6*/ 	.byte	0x3f
	.zero		1


	//   ....[26]....
        /*04f8*/ 	.word	0x00007ea0
        /*04fc*/ 	.word	0x00000003
        /*0500*/ 	.word	0x00000000
        /*0504*/ 	.short	0x010a
        /*0506*/ 	.byte	0x3f
	.zero		1


	//   ....[27]....
        /*0508*/ 	.word	0x00007f00
        /*050c*/ 	.word	0x00000000
        /*0510*/ 	.word	0x00000000
        /*0514*/ 	.short	0x010a
        /*0516*/ 	.byte	0x3f
	.zero		1


	//   ....[28]....
        /*0518*/ 	.word	0x00007f30
        /*051c*/ 	.word	0x00000003
        /*0520*/ 	.word	0x00000000
        /*0524*/ 	.short	0x010a
        /*0526*/ 	.byte	0x3f
	.zero		1


	//   ....[29]....
        /*0528*/ 	.word	0x00008000
        /*052c*/ 	.word	0x000000e1
        /*0530*/ 	.word	0x00030c00
        /*0534*/ 	.short	0x010a
        /*0536*/ 	.byte	0x3f
	.zero		1


	//   ....[30]....
        /*0538*/ 	.word	0x00008050
        /*053c*/ 	.word	0x00000009
        /*0540*/ 	.word	0x00030c10
        /*0544*/ 	.short	0x010a
        /*0546*/ 	.byte	0x3f
	.zero		1


	//   ....[31]....
        /*0548*/ 	.word	0x000080a0
        /*054c*/ 	.word	0x00000009
        /*0550*/ 	.word	0x00030c30
        /*0554*/ 	.short	0x010a
        /*0556*/ 	.byte	0x3f
	.zero		1


	//   ....[32]....
        /*0558*/ 	.word	0x00008240
        /*055c*/ 	.word	0x0000000b
        /*0560*/ 	.word	0x00030c20
        /*0564*/ 	.short	0x010a
        /*0566*/ 	.byte	0x3f
	.zero		1


	//   ....[33]....
        /*0568*/ 	.word	0x00008290
        /*056c*/ 	.word	0x0000000b
        /*0570*/ 	.word	0x00030c40
        /*0574*/ 	.short	0x010a
        /*0576*/ 	.byte	0x3f
	.zero		1


	//   ....[34]....
        /*0578*/ 	.word	0x000082e0
        /*057c*/ 	.word	0x0000000b
        /*0580*/ 	.word	0x00030c28
        /*0584*/ 	.short	0x010a
        /*0586*/ 	.byte	0x3f
	.zero		1


	//   ....[35]....
        /*0588*/ 	.word	0x00008330
        /*058c*/ 	.word	0x0000000b
        /*0590*/ 	.word	0x00030c48
        /*0594*/ 	.short	0x010a
        /*0596*/ 	.byte	0x3f
	.zero		1


	//   ....[36]....
        /*0598*/ 	.word	0x00008390
        /*059c*/ 	.word	0x0000000b
        /*05a0*/ 	.word	0x00030c20
        /*05a4*/ 	.short	0x010a
        /*05a6*/ 	.byte	0x3f
	.zero		1


	//   ....[37]....
        /*05a8*/ 	.word	0x000083e0
        /*05ac*/ 	.word	0x0000000b
        /*05b0*/ 	.word	0x00030c40
        /*05b4*/ 	.short	0x010a
        /*05b6*/ 	.byte	0x3f
	.zero		1


	//   ....[38]....
        /*05b8*/ 	.word	0x00008430
        /*05bc*/ 	.word	0x0000000b
        /*05c0*/ 	.word	0x00030c28
        /*05c4*/ 	.short	0x010a
        /*05c6*/ 	.byte	0x3f
	.zero		1


	//   ....[39]....
        /*05c8*/ 	.word	0x00008480
        /*05cc*/ 	.word	0x0000000d
        /*05d0*/ 	.word	0x00030c40
        /*05d4*/ 	.short	0x010a
        /*05d6*/ 	.byte	0x3f
	.zero		1


	//   ....[40]....
        /*05d8*/ 	.word	0x00008560
        /*05dc*/ 	.word	0x00000006
        /*05e0*/ 	.word	0x00000000
        /*05e4*/ 	.short	0x010a
        /*05e6*/ 	.byte	0x3f
	.zero		1


	//   ....[41]....
        /*05e8*/ 	.word	0x000085b0
        /*05ec*/ 	.word	0x00000003
        /*05f0*/ 	.word	0x00000000
        /*05f4*/ 	.short	0x010a
        /*05f6*/ 	.byte	0x3f
	.zero		1


	//   ....[42]....
        /*05f8*/ 	.word	0x00008600
        /*05fc*/ 	.word	0x00000000
        /*0600*/ 	.word	0x00000000
        /*0604*/ 	.short	0x010a
        /*0606*/ 	.byte	0x3f
	.zero		1


	//----- nvinfo : EIATTR_NUM_MBARRIERS
	.align		4
.L_230:
        /*0608*/ 	.byte	0x03, 0x38
        /*060a*/ 	.short	0x0009


	//----- nvinfo : EIATTR_EXIT_INSTR_OFFSETS
	.align		4
        /*060c*/ 	.byte	0x04, 0x1c
        /*060e*/ 	.short	(.L_232 - .L_231)


	//   ....[0]....
.L_231:
        /*0610*/ 	.word	0x00007f80


	//----- nvinfo : EIATTR_MAX_THREADS
	.align		4
.L_232:
        /*0614*/ 	.byte	0x04, 0x05
        /*0616*/ 	.short	(.L_234 - .L_233)
.L_233:
        /*0618*/ 	.word	0x00000180
        /*061c*/ 	.word	0x00000001
        /*0620*/ 	.word	0x00000001


	//----- nvinfo : EIATTR_CRS_STACK_SIZE
	.align		4
.L_234:
        /*0624*/ 	.byte	0x04, 0x1e
        /*0626*/ 	.short	(.L_236 - .L_235)
.L_235:
        /*0628*/ 	.word	0x00000000


	//----- nvinfo : EIATTR_CBANK_PARAM_SIZE
	.align		4
.L_236:
        /*062c*/ 	.byte	0x03, 0x19
        /*062e*/ 	.short	0x0970


	//----- nvinfo : EIATTR_PARAM_CBANK
	.align		4
        /*0630*/ 	.byte	0x04, 0x0a
        /*0632*/ 	.short	(.L_238 - .L_237)
	.align		4
.L_237:
        /*0634*/ 	.word	index@(.nv.constant0._ZN7cutlass13device_kernelIN5flash11enable_sm90INS1_16FlashAttnBwdSm90INS1_25CollectiveMainloopBwdSm90ILi2ELi2ELi2EN4cute5tupleIJNS5_1CILi1EEES8_S8_EEENS6_IJNS7_ILi128EEESA_NS7_ILi64EEEEEENS_6half_tEfNS_4arch4Sm90ELb0ELb0ELb0ELb0ELb1ELb1ELb0ELb0ELi2ELi1ELi2ELi2ELb0EEENS1_21CollectiveEpilogueBwdISC_SD_SF_Li256ELb0ELb0ELi1EEENS1_19SingleTileSchedulerILb0ELb0ELb0ELi128EEEEEEEEEvNT_6ParamsE)
        /*0638*/ 	.short	0x0210
        /*063a*/ 	.short	0x0970


	//----- nvinfo : EIATTR_SW_WAR
	.align		4
.L_238:
        /*063c*/ 	.byte	0x04, 0x36
        /*063e*/ 	.short	(.L_240 - .L_239)
.L_239:
        /*0640*/ 	.word	0x00000008
.L_240:


//--------------------- .nv.info._ZN7cutlass13device_kernelIN5flash11enable_sm90INS1_16FlashAttnBwdSm90INS1_25CollectiveMainloopBwdSm90ILi2ELi2ELi2EN4cute5tupleIJNS5_1CILi1EEES8_S8_EEENS6_IJNS7_ILi128EEESA_NS7_ILi64EEEEEENS_6half_tEfNS_4arch4Sm90ELb0ELb0ELb0ELb0ELb0ELb1ELb0ELb0ELi2ELi1ELi2ELi2ELb0EEENS1_24CollectiveEpilogueBwdGQAISC_fSF_Li256ELb0ELb0EEENS1_19SingleTileSchedulerILb0ELb0ELb0ELi128EEEEEEEEEvNT_6ParamsE --------------------------
	.section	.nv.info._ZN7cutlass13device_kernelIN5flash11enable_sm90INS1_16FlashAttnBwdSm90INS1_25CollectiveMainloopBwdSm90ILi2ELi2ELi2EN4cute5tupleIJNS5_1CILi1EEES8_S8_EEENS6_IJNS7_ILi128EEESA_NS7_ILi64EEEEEENS_6half_tEfNS_4arch4Sm90ELb0ELb0ELb0ELb0ELb0ELb1ELb0ELb0ELi2ELi1ELi2ELi2ELb0EEENS1_24CollectiveEpilogueBwdGQAISC_fSF_Li256ELb0ELb0EEENS1_19SingleTileSchedulerILb0ELb0ELb0ELi128EEEEEEEEEvNT_6ParamsE,"",@"SHT_CUDA_INFO"
	.sectionflags	@""
	.align	4


	//----- nvinfo : EIATTR_CUDA_API_VERSION
	.align		4
        /*0000*/ 	.byte	0x04, 0x37
        /*0002*/ 	.short	(.L_242 - .L_241)
.L_241:
        /*0004*/ 	.word	0x00000082


	//----- nvinfo : EIATTR_KPARAM_INFO
	.align		4
.L_242:
        /*0008*/ 	.byte	0x04, 0x17
        /*000a*/ 	.short	(.L_244 - .L_243)
.L_243:
        /*000c*/ 	.word	0x00000000
        /*0010*/ 	.short	0x0000
        /*0012*/ 	.short	0x0070
        /*0014*/ 	.byte	0x00, 0xf0, 0x01, 0x1a


	//----- nvinfo : EIATTR_SPARSE_MMA_MASK
	.align		4
.L_244:
        /*0018*/ 	.byte	0x03, 0x50
        /*001a*/ 	.short	0x0000


	//----- nvinfo : EIATTR_MAXREG_COUNT
	.align		4
        /*001c*/ 	.byte	0x03, 0x1b
        /*001e*/ 	.short	0x00a8


	//----- nvinfo : EIATTR_NUM_BARRIERS
	.align		4
        /*0020*/ 	.byte	0x02, 0x4c
        /*0022*/ 	.byte	0x10
	.zero		1


	//----- nvinfo : EIATTR_EXTERNS
	.align		4
        /*0024*/ 	.byte	0x04, 0x0f
        /*0026*/ 	.short	(.L_246 - .L_245)


	//   ....[0]....
	.align		4
.L_245:
        /*0028*/ 	.word	index@(__assertfail)


	//----- nvinfo : EIATTR_ANNOTATIONS
	.align		4
.L_246:
        /*002c*/ 	.byte	0x04, 0x55
        /*002e*/ 	.short	(.L_248 - .L_247)


	//   ....[0]....
.L_247:
        /*0030*/ 	.word	0x00000001
        /*0034*/ 	.byte	0x60, 0x15, 0x00, 0x00, 0x01, 0x00, 0x00, 0x00, 0xa0, 0x15, 0x00, 0x00, 0x01, 0x00, 0x00, 0x00
        /*0044*/ 	.byte	0xe0, 0x15, 0x00, 0x00, 0x01, 0x00, 0x00, 0x00, 0x30, 0x17, 0x00, 0x00, 0x01, 0x00, 0x00, 0x00
        /*0054*/ 	.byte	0x60, 0x17, 0x00, 0x00, 0x01, 0x00, 0x00, 0x00, 0x80, 0x17, 0x00, 0x00


	//----- nvinfo : EIATTR_MERCURY_ISA_VERSION
	.align		4
.L_248:
        /*0060*/ 	.byte	0x03, 0x5f
        /*0062*/ 	.short	0x0101


	//----- nvinfo : EIATTR_INT_WARP_WIDE_INSTR_OFFSETS
	.align		4
        /*0064*/ 	.byte	0x04, 0x31
        /*0066*/ 	.short	(.L_250 - .L_249)


	//   ....[0]....
.L_249:
        /*0068*/ 	.word	0x00000180


	//   ....[1]....
        /*006c*/ 	.word	0x00000240


	//----- nvinfo : EIATTR_COOP_GROUP_MASK_REGIDS
	.align		4
.L_250:
        /*0070*/ 	.byte	0x04, 0x29
        /*0072*/ 	.short	(.L_252 - .L_251)


	//   ....[0]....
.L_251:
        /*0074*/ 	.word	0xffffffff


	//   ....[1]....
        /*0078*/ 	.word	0xffffffff


	//   ....[2]....
        /*007c*/ 	.word	0xffffffff


	//   ....[3]....
        /*0080*/ 	.word	0xffffffff


	//   ....[4]....
        /*0084*/ 	.word	0xffffffff


	//   ....[5]....
        /*0088*/ 	.word	0xffffffff


	//   ....[6]....
        /*008c*/ 	.word	0xffffffff


	//   ....[7]....
        /*0090*/ 	.word	0xffffffff


	//   ....[8]....
        /*0094*/ 	.word	0xffffffff


	//   ....[9]....
        /*0098*/ 	.word	0xffffffff


	//   ....[10]....
        /*009c*/ 	.word	0xffffffff


	//   ....[11]....
        /*00a0*/ 	.word	0xffffffff


	//   ....[12]....
        /*00a4*/ 	.word	0xffffffff


	//   ....[13]....
        /*00a8*/ 	.word	0xffffffff


	//   ....[14]....
        /*00ac*/ 	.word	0xffffffff


	//   ....[15]....
        /*00b0*/ 	.word	0xffffffff


	//   ....[16]....
        /*00b4*/ 	.word	0xffffffff


	//   ....[17]....
        /*00b8*/ 	.word	0xffffffff


	//   ....[18]....
        /*00bc*/ 	.word	0xffffffff


	//   ....[19]....
        /*00c0*/ 	.word	0xffffffff


	//   ....[20]....
        /*00c4*/ 	.word	0xffffffff


	//   ....[21]....
        /*00c8*/ 	.word	0xffffffff


	//   ....[22]....
        /*00cc*/ 	.word	0xffffffff


	//   ....[23]....
        /*00d0*/ 	.word	0xffffffff


	//   ....[24]....
        /*00d4*/ 	.word	0xffffffff


	//   ....[25]....
        /*00d8*/ 	.word	0xffffffff


	//   ....[26]....
        /*00dc*/ 	.word	0xffffffff


	//   ....[27]....
        /*00e0*/ 	.word	0xffffffff


	//   ....[28]....
        /*00e4*/ 	.word	0xffffffff


	//   ....[29]....
        /*00e8*/ 	.word	0xffffffff


	//   ....[30]....
        /*00ec*/ 	.word	0xffffffff


	//   ....[31]....
        /*00f0*/ 	.word	0xffffffff


	//   ....[32]....
        /*00f4*/ 	.word	0xffffffff


	//   ....[33]....
        /*00f8*/ 	.word	0xffffffff


	//   ....[34]....
        /*00fc*/ 	.word	0xffffffff


	//   ....[35]....
        /*0100*/ 	.word	0xffffffff


	//   ....[36]....
        /*0104*/ 	.word	0xffffffff


	//   ....[37]....
        /*0108*/ 	.word	0xffffffff


	//   ....[38]....
        /*010c*/ 	.word	0xffffffff


	//   ....[39]....
        /*0110*/ 	.word	0xffffffff


	//   ....[40]....
        /*0114*/ 	.word	0xffffffff


	//   ....[41]....
        /*0118*/ 	.word	0xffffffff


	//   ....[42]....
        /*011c*/ 	.word	0xffffffff


	//   ....[43]....
        /*0120*/ 	.word	0xffffffff


	//   ....[44]....
        /*0124*/ 	.word	0xffffffff


	//   ....[45]....
        /*0128*/ 	.word	0xffffffff


	//   ....[46]....
        /*012c*/ 	.word	0xffffffff


	//   ....[47]....
        /*0130*/ 	.word	0xffffffff


	//   ....[48]....
        /*0134*/ 	.word	0xffffffff


	//   ....[49]....
        /*0138*/ 	.word	0xffffffff


	//   ....[50]....
        /*013c*/ 	.word	0xffffffff


	//   ....[51]....
        /*0140*/ 	.word	0xffffffff


	//   ....[52]....
        /*0144*/ 	.word	0xffffffff


	//   ....[53]....
        /*0148*/ 	.word	0xffffffff


	//   ....[54]....
        /*014c*/ 	.word	0xffffffff


	//   ....[55]....
        /*0150*/ 	.word	0xffffffff


	//   ....[56]....
        /*0154*/ 	.word	0xffffffff


	//   ....[57]....
        /*0158*/ 	.word	0xffffffff


	//   ....[58]....
        /*015c*/ 	.word	0xffffffff


	//   ....[59]....
        /*0160*/ 	.word	0xffffffff


	//   ....[60]....
        /*0164*/ 	.word	0xffffffff


	//   ....[61]....
        /*0168*/ 	.word	0xffffffff


	//   ....[62]....
        /*016c*/ 	.word	0xffffffff


	//   ....[63]....
        /*0170*/ 	.word	0xffffffff


	//   ....[64]....
        /*0174*/ 	.word	0xffffffff


	//   ....[65]....
        /*0178*/ 	.word	0xffffffff


	//   ....[66]....
        /*017c*/ 	.word	0xffffffff


	//   ....[67]....
        /*0180*/ 	.word	0xffffffff


	//   ....[68]....
        /*0184*/ 	.word	0xffffffff


	//   ....[69]....
        /*0188*/ 	.word	0xffffffff


	//   ....[70]....
        /*018c*/ 	.word	0xffffffff


	//   ....[71]....
        /*0190*/ 	.word	0x0500000f


	//----- nvinfo : EIATTR_COOP_GROUP_INSTR_OFFSETS
	.align		4
.L_252:
        /*0194*/ 	.byte	0x04, 0x28
        /*0196*/ 	.short	(.L_254 - .L_253)


	//   ....[0]....
.L_253:
        /*0198*/ 	.word	0x00000060


	//   ....[1]....
        /*019c*/ 	.word	0x00000190


	//   ....[2]....
        /*01a0*/ 	.word	0x00000220


	//   ....[3]....
        /*01a4*/ 	.word	0x000003a0


	//   ....[4]....
        /*01a8*/ 	.word	0x000005e0


	//   ....[5]....
        /*01ac*/ 	.word	0x00000b30


	//   ....[6]....
        /*01b0*/ 	.word	0x00001c30


	//   ....[7]....
        /*01b4*/ 	.word	0x00001c70


	//   ....[8]....
        /*01b8*/ 	.word	0x00001cb0


	//   ....[9]....
        /*01bc*/ 	.word	0x00001d10


	//   ....[10]....
        /*01c0*/ 	.word	0x00001de0


	//   ....[11]....
        /*01c4*/ 	.word	0x00001e30


	//   ....[12]....
        /*01c8*/ 	.word	0x00001e70


	//   ....[13]....
        /*01cc*/ 	.word	0x00001eb0


	//   ....[14]....
        /*01d0*/ 	.word	0x00001ee0


	//   ....[15]....
        /*01d4*/ 	.word	0x00001f40


	//   ....[16]....
        /*01d8*/ 	.word	0x00001fc0


	//   ....[17]....
        /*01dc*/ 	.word	0x00002030


	//   ....[18]....
        /*01e0*/ 	.word	0x00002080


	//   ....[19]....
        /*01e4*/ 	.word	0x000020c0


	//   ....[20]....
        /*01e8*/ 	.word	0x00002100


	//   ....[21]....
        /*01ec*/ 	.word	0x00002130


	//   ....[22]....
        /*01f0*/ 	.word	0x00002170


	//   ....[23]....
        /*01f4*/ 	.word	0x000021c0


	//   ....[24]....
        /*01f8*/ 	.word	0x00002200


	//   ....[25]....
        /*01fc*/ 	.word	0x00002270


	//   ....[26]....
        /*0200*/ 	.word	0x000022b0


	//   ....[27]....
        /*0204*/ 	.word	0x000022f0


	//   ....[28]....
        /*0208*/ 	.word	0x00002330


	//   ....[29]....
        /*020c*/ 	.word	0x000023b0


	//   ....[30]....
        /*0210*/ 	.word	0x000023f0


	//   ....[31]....
        /*0214*/ 	.word	0x00002430


	//   ....[32]....
        /*0218*/ 	.word	0x000024a0


	//   ....[33]....
        /*021c*/ 	.word	0x00002530


	//   ....[34]....
        /*0220*/ 	.word	0x000025f0


	//   ....[35]....
        /*0224*/ 	.word	0x00002660


	//   ....[36]....
        /*0228*/ 	.word	0x000026b0


	//   ....[37]....
        /*022c*/ 	.word	0x000027f0


	//   ....[38]....
        /*0230*/ 	.word	0x00002c80


	//   ....[39]....
        /*0234*/ 	.word	0x00002c90


	//   ....[40]....
        /*0238*/ 	.word	0x00002ca0


	//   ....[41]....
        /*023c*/ 	.word	0x00002cb0


	//   ....[42]....
        /*0240*/ 	.word	0x00002cc0


	//   ....[43]....
        /*0244*/ 	.word	0x00002cd0


	//   ....[44]....
        /*0248*/ 	.word	0x00002d00


	//   ....[45]....
        /*024c*/ 	.word	0x00002d30


	//   ....[46]....
        /*0250*/ 	.word	0x00002d70


	//   ....[47]....
        /*0254*/ 	.word	0x00002db0


	//   ....[48]....
        /*0258*/ 	.word	0x00002df0


	//   ....[49]....
        /*025c*/ 	.word	0x00002e30


	//   ....[50]....
        /*0260*/ 	.word	0x00002e50


	//   ....[51]....
        /*0264*/ 	.word	0x00002e90


	//   ....[52]....
        /*0268*/ 	.word	0x00002ed0


	//   ....[53]....
        /*026c*/ 	.word	0x00002f30


	//   ....[54]....
        /*0270*/ 	.word	0x00002f70


	//   ....[55]....
        /*0274*/ 	.word	0x00002fb0


	//   ....[56]....
        /*0278*/ 	.word	0x00002ff0


	//   ....[57]....
        /*027c*/ 	.word	0x00003030


	//   ....[58]....
        /*0280*/ 	.word	0x00003070


	//   ....[59]....
        /*0284*/ 	.word	0x000030b0


	//   ....[60]....
        /*0288*/ 	.word	0x000030f0


	//   ....[61]....
        /*028c*/ 	.word	0x00003130


	//   ....[62]....
        /*0290*/ 	.word	0x00003170


	//   ....[63]....
        /*0294*/ 	.word	0x000031b0


	//   ....[64]....
        /*0298*/ 	.word	0x000031f0


	//   ....[65]....
        /*029c*/ 	.word	0x00003230


	//   ....[66]....
        /*02a0*/ 	.word	0x00003270


	//   ....[67]....
        /*02a4*/ 	.word	0x000032b0


	//   ....[68]....
        /*02a8*/ 	.word	0x000032f0


	//   ....[69]....
        /*02ac*/ 	.word	0x00003330


	//   ....[70]....
        /*02b0*/ 	.word	0x000050a0


	//   ....[71]....
        /*02b4*/ 	.word	0x000074f0


	//----- nvinfo : EIATTR_REG_RECONFIG
	.align		4
.L_254:
        /*02b8*/ 	.byte	0x01, 0x54
	.zero		2


	//----- nvinfo : EIATTR_SYSCALL_OFFSETS
	.align		4
        /*02bc*/ 	.byte	0x04, 0x46
        /*02be*/ 	.short	(.L_256 - .L_255)


	//   ....[0]....
.L_255:
        /*02c0*/ 	.word	0x00000790


	//   ....[1]....
        /*02c4*/ 	.word	0x00000880


	//   ....[2]....
        /*02c8*/ 	.word	0x000009e0


	//   ....[3]....
        /*02cc*/ 	.word	0x00000ad0


	//----- nvinfo : EIATTR_MBARRIER_INSTR_OFFSETS
	.align		4
.L_256:
        /*02d0*/ 	.byte	0x04, 0x39
        /*02d2*/ 	.short	(.L_258 - .L_257)


	//   ....[0]....
.L_257:
        /*02d4*/ 	.word	0x00000260
        /*02d8*/ 	.word	0x000000ff
        /*02dc*/ 	.word	0x00030c00
        /*02e0*/ 	.short	0x0100
        /*02e2*/ 	.byte	0x06
	.zero		1


	//   ....[1]....
        /*02e4*/ 	.word	0x00000350
        /*02e8*/ 	.word	0x000000ff
        /*02ec*/ 	.word	0x00030c10
        /*02f0*/ 	.short	0x0100
        /*02f2*/ 	.byte	0x08
	.zero		1


	//   ....[2]....
        /*02f4*/ 	.word	0x00000360
        /*02f8*/ 	.word	0x000000ff
        /*02fc*/ 	.word	0x00030c20
        /*0300*/ 	.short	0x0100
        /*0302*/ 	.byte	0x08
	.zero		1


	//   ....[3]....
        /*0304*/ 	.word	0x00000370
        /*0308*/ 	.word	0x000000ff
        /*030c*/ 	.word	0x00030c18
        /*0310*/ 	.short	0x0100
        /*0312*/ 	.byte	0x08
	.zero		1


	//   ....[4]....
        /*0314*/ 	.word	0x00000380
        /*0318*/ 	.word	0x000000ff
        /*031c*/ 	.word	0x00030c28
        /*0320*/ 	.short	0x0100
        /*0322*/ 	.byte	0x08
	.zero		1


	//   ....[5]....
        /*0324*/ 	.word	0x000004b0
        /*0328*/ 	.word	0x000000ff
        /*032c*/ 	.word	0x00030c30
        /*0330*/ 	.short	0x0100
        /*0332*/ 	.byte	0x08
	.zero		1


	//   ....[6]....
        /*0334*/ 	.word	0x000004c0
        /*0338*/ 	.word	0x000000ff
        /*033c*/ 	.word	0x00030c40
        /*0340*/ 	.short	0x0100
        /*0342*/ 	.byte	0x08
	.zero		1


	//   ....[7]....
        /*0344*/ 	.word	0x000004d0
        /*0348*/ 	.word	0x000000ff
        /*034c*/ 	.word	0x00030c38
        /*0350*/ 	.short	0x0100
        /*0352*/ 	.byte	0x08
	.zero		1


	//   ....[8]....
        /*0354*/ 	.word	0x000004e0
        /*0358*/ 	.word	0x000000ff
        /*035c*/ 	.word	0x00030c48
        /*0360*/ 	.short	0x0100
        /*0362*/ 	.byte	0x08
	.zero		1


	//   ....[9]....
        /*0364*/ 	.word	0x00000b60
        /*0368*/ 	.word	0x00000002
        /*036c*/ 	.word	0x00030c00
        /*0370*/ 	.short	0x010a
        /*0372*/ 	.byte	0x3f
	.zero		1


	//   ....[10]....
        /*0374*/ 	.word	0x00000bb0
        /*0378*/ 	.word	0x00000002
        /*037c*/ 	.word	0x00030c00
        /*0380*/ 	.short	0x010a
        /*0382*/ 	.byte	0x3f
	.zero		1


	//   ....[11]....
        /*0384*/ 	.word	0x00001670
        /*0388*/ 	.word	0x00000009
        /*038c*/ 	.word	0x00030c10
        /*0390*/ 	.short	0x010a
        /*0392*/ 	.byte	0x3f
	.zero		1


	//   ....[12]....
        /*0394*/ 	.word	0x000016e0
        /*0398*/ 	.word	0x00000009
        /*039c*/ 	.word	0x00030c10
        /*03a0*/ 	.short	0x010a
        /*03a2*/ 	.byte	0x3f
	.zero		1


	//   ....[13]....
        /*03a4*/ 	.word	0x00001af0
        /*03a8*/ 	.word	0x00000009
        /*03ac*/ 	.word	0x00030c30
        /*03b0*/ 	.short	0x010a
        /*03b2*/ 	.byte	0x3f
	.zero		1


	//   ....[14]....
        /*03b4*/ 	.word	0x00001b70
        /*03b8*/ 	.word	0x00000009
        /*03bc*/ 	.word	0x00030c30
        /*03c0*/ 	.short	0x010a
        /*03c2*/ 	.byte	0x3f
	.zero		1


	//   ....[15]....
        /*03c4*/ 	.word	0x000042b0
        /*03c8*/ 	.word	0x0000000a
        /*03cc*/ 	.word	0x00000000
        /*03d0*/ 	.short	0x0101
        /*03d2*/ 	.byte	0x3f
	.zero		1


	//   ....[16]....
        /*03d4*/ 	.word	0x00004700
        /*03d8*/ 	.word	0x00000009
        /*03dc*/ 	.word	0x00000000
        /*03e0*/ 	.short	0x0101
        /*03e2*/ 	.byte	0x3f
	.zero		1


	//   ....[17]....
        /*03e4*/ 	.word	0x00005ee0
        /*03e8*/ 	.word	0x0000000b
        /*03ec*/ 	.word	0x00030c20
        /*03f0*/ 	.short	0x010a
        /*03f2*/ 	.byte	0x3f
	.zero		1


	//   ....[18]....
        /*03f4*/ 	.word	0x000063b0
        /*03f8*/ 	.word	0x0000000b
        /*03fc*/ 	.word	0x00030c40
        /*0400*/ 	.short	0x010a
        /*0402*/ 	.byte	0x3f
	.zero		1


	//   ....[19]....
        /*0404*/ 	.word	0x000065e0
        /*0408*/ 	.word	0x0000000b
        /*040c*/ 	.word	0x00030c28
        /*0410*/ 	.short	0x010a
        /*0412*/ 	.byte	0x3f
	.zero		1


	//   ....[20]....
        /*0414*/ 	.word	0x00006780
        /*0418*/ 	.word	0x0000000b
        /*041c*/ 	.word	0x00030c48
        /*0420*/ 	.short	0x010a
        /*0422*/ 	.byte	0x3f
	.zero		1


	//   ....[21]....
        /*0424*/ 	.word	0x00006990
        /*0428*/ 	.word	0x0000000b
        /*042c*/ 	.word	0x00030c20
        /*0430*/ 	.short	0x010a
        /*0432*/ 	.byte	0x3f
	.zero		1


	//   ....[22]....
        /*0434*/ 	.word	0x00006ba0
        /*0438*/ 	.word	0x0000000b
        /*043c*/ 	.word	0x00030c40
        /*0440*/ 	.short	0x010a
        /*0442*/ 	.byte	0x3f
	.zero		1


	//   ....[23]....
        /*0444*/ 	.word	0x00006da0
        /*0448*/ 	.word	0x0000000b
        /*044c*/ 	.word	0x00030c28
        /*0450*/ 	.short	0x010a
        /*0452*/ 	.byte	0x3f
	.zero		1


	//   ....[24]....
        /*0454*/ 	.word	0x00006fa0
        /*0458*/ 	.word	0x0000000d
        /*045c*/ 	.word	0x00030c40
        /*0460*/ 	.short	0x010a
        /*0462*/ 	.byte	0x3f
	.zero		1


	//   ....[25]....
        /*0464*/ 	.word	0x00007360
        /*0468*/ 	.word	0x00000006
        /*046c*/ 	.word	0x00000000
        /*0470*/ 	.short	0x010a
        /*0472*/ 	.byte	0x3f
	.zero		1


	//   ....[26]....
        /*0474*/ 	.word	0x000073c0
        /*0478*/ 	.word	0x00000003
        /*047c*/ 	.word	0x00000000
        /*0480*/ 	.short	0x010a
        /*0482*/ 	.byte	0x3f
	.zero		1


	//   ....[27]....
        /*0484*/ 	.word	0x00007420
        /*0488*/ 	.word	0x00000000
        /*048c*/ 	.word	0x00000000
        /*0490*/ 	.short	0x010a
        /*0492*/ 	.byte	0x3f
	.zero		1


	//   ....[28]....
        /*0494*/ 	.word	0x00007450
        /*0498*/ 	.word	0x00000003
        /*049c*/ 	.word	0x00000000
        /*04a0*/ 	.short	0x010a
        /*04a2*/ 	.byte	0x3f
	.zero		1


	//   ....[29]....
        /*04a4*/ 	.word	0x00007520
        /*04a8*/ 	.word	0x00000002
        /*04ac*/ 	.word	0x00030c00
        /*04b0*/ 	.short	0x010a
        /*04b2*/ 	.byte	0x3f
	.zero		1


	//   ....[30]....
        /*04b4*/ 	.word	0x00007570
        /*04b8*/ 	.word	0x00000009
        /*04bc*/ 	.word	0x00030c10
        /*04c0*/ 	.short	0x010a
        /*04c2*/ 	.byte	0x3f
	.zero		1


	//   ....[31]....
        /*04c4*/ 	.word	0x000075c0
        /*04c8*/ 	.word	0x00000009
        /*04cc*/ 	.word	0x00030c30
        /*04d0*/ 	.short	0x010a
        /*04d2*/ 	.byte	0x3f
	.zero		1


	//   ....[32]....
        /*04d4*/ 	.word	0x00007610
        /*04d8*/ 	.word	0x0000000b
        /*04dc*/ 	.word	0x00030c20
        /*04e0*/ 	.short	0x010a
        /*04e2*/ 	.byte	0x3f
	.zero		1


	//   ....[33]....
        /*04e4*/ 	.word	0x00007660
        /*04e8*/ 	.word	0x0000000b
        /*04ec*/ 	.word	0x00030c40
        /*04f0*/ 	.short	0x010a
        /*04f2*/ 	.byte	0x3f
	.zero		1


	//   ....[34]....
        /*04f4*/ 	.word	0x000076b0
        /*04f8*/ 	.word	0x0000000b
        /*04fc*/ 	.word	0x00030c28
        /*0500*/ 	.short	0x010a
        /*0502*/ 	.byte	0x3f
	.zero		1


	//   ....[35]....
        /*0504*/ 	.word	0x00007700
        /*0508*/ 	.word	0x0000000b
        /*050c*/ 	.word	0x00030c48
        /*0510*/ 	.short	0x010a
        /*0512*/ 	.byte	0x3f
	.zero		1


	//   ....[36]....
        /*0514*/ 	.word	0x00007760
        /*0518*/ 	.word	0x0000000b
        /*051c*/ 	.word	0x00030c20
        /*0520*/ 	.short	0x010a
        /*0522*/ 	.byte	0x3f
	.zero		1


	//   ....[37]....
        /*0524*/ 	.word	0x000077b0
        /*0528*/ 	.word	0x0000000b
        /*052c*/ 	.word	0x00030c40
        /*0530*/ 	.short	0x010a
        /*0532*/ 	.byte	0x3f
	.zero		1


	//   ....[38]....
        /*0534*/ 	.word	0x00007800
        /*0538*/ 	.word	0x0000000b
        /*053c*/ 	.word	0x00030c28
        /*0540*/ 	.short	0x010a
        /*0542*/ 	.byte	0x3f
	.zero		1


	//   ....[39]....
        /*0544*/ 	.word	0x00007850
        /*0548*/ 	.word	0x0000000d
        /*054c*/ 	.word	0x00030c40
        /*0550*/ 	.short	0x010a
        /*0552*/ 	.byte	0x3f
	.zero		1


	//   ....[40]....
        /*0554*/ 	.word	0x00007930
        /*0558*/ 	.word	0x00000006
        /*055c*/ 	.word	0x00000000
        /*0560*/ 	.short	0x010a
        /*0562*/ 	.byte	0x3f
	.zero		1


	//   ....[41]....
        /*0564*/ 	.word	0x00007980
        /*0568*/ 	.word	0x00000003
        /*056c*/ 	.word	0x00000000
        /*0570*/ 	.short	0x010a
        /*0572*/ 	.byte	0x3f
	.zero		1


	//   ....[42]....
        /*0574*/ 	.word	0x000079d0
        /*0578*/ 	.word	0x00000000
        /*057c*/ 	.word	0x00000000
        /*0580*/ 	.short	0x010a
        /*0582*/ 	.byte	0x3f
	.zero		1


	//----- nvinfo : EIATTR_NUM_MBARRIERS
	.align		4
.L_258:
        /*0584*/ 	.byte	0x03, 0x38
        /*0586*/ 	.short	0x0009


	//----- nvinfo : EIATTR_EXIT_INSTR_OFFSETS
	.align		4
        /*0588*/ 	.byte	0x04, 0x1c
        /*058a*/ 	.short	(.L_260 - .L_259)


	//   ....[0]....
.L_259:
        /*058c*/ 	.word	0x000074a0


	//----- nvinfo : EIATTR_MAX_THREADS
	.align		4
.L_260:
        /*0590*/ 	.byte	0x04, 0x05
        /*0592*/ 	.short	(.L_262 - .L_261)
.L_261:
        /*0594*/ 	.word	0x00000180
        /*0598*/ 	.word	0x00000001
        /*059c*/ 	.word	0x00000001


	//----- nvinfo : EIATTR_CRS_STACK_SIZE
	.align		4
.L_262:
        /*05a0*/ 	.byte	0x04, 0x1e
        /*05a2*/ 	.short	(.L_264 - .L_263)
.L_263:
        /*05a4*/ 	.word	0x00000000


	//----- nvinfo : EIATTR_CBANK_PARAM_SIZE
	.align		4
.L_264:
        /*05a8*/ 	.byte	0x03, 0x19
        /*05aa*/ 	.short	0x06f0


	//----- nvinfo : EIATTR_PARAM_CBANK
	.align		4
        /*05ac*/ 	.byte	0x04, 0x0a
        /*05ae*/ 	.short	(.L_266 - .L_265)
	.align		4
.L_265:
        /*05b0*/ 	.word	index@(.nv.constant0._ZN7cutlass13device_kernelIN5flash11enable_sm90INS1_16FlashAttnBwdSm90INS1_25CollectiveMainloopBwdSm90ILi2ELi2ELi2EN4cute5tupleIJNS5_1CILi1EEES8_S8_EEENS6_IJNS7_ILi128EEESA_NS7_ILi64EEEEEENS_6half_tEfNS_4arch4Sm90ELb0ELb0ELb0ELb0ELb0ELb1ELb0ELb0ELi2ELi1ELi2ELi2ELb0EEENS1_24CollectiveEpilogueBwdGQAISC_fSF_Li256ELb0ELb0EEENS1_19SingleTileSchedulerILb0ELb0ELb0ELi128EEEEEEEEEvNT_6ParamsE)
        /*05b4*/ 	.short	0x0210
        /*05b6*/ 	.short	0x06f0


	//----- nvinfo : EIATTR_SW_WAR
	.align		4
.L_266:
        /*05b8*/ 	.byte	0x04, 0x36
        /*05ba*/ 	.short	(.L_268 - .L_267)
.L_267:
        /*05bc*/ 	.word	0x00000008
.L_268:


//--------------------- .nv.info._ZN7cutlass13device_kernelIN5flash11enable_sm90INS1_16FlashAttnBwdSm90INS1_25CollectiveMainloopBwdSm90ILi2ELi2ELi2EN4cute5tupleIJNS5_1CILi1EEES8_S8_EEENS6_IJNS7_ILi128EEESA_NS7_ILi64EEEEEENS_6half_tEfNS_4arch4Sm90ELb0ELb0ELb0ELb0ELb1ELb1ELb0ELb0ELi2ELi1ELi2ELi2ELb0EEENS1_24CollectiveEpilogueBwdGQAISC_fSF_Li256ELb0ELb1EEENS1_19SingleTileSchedulerILb0ELb0ELb0ELi128EEEEEEEEEvNT_6ParamsE --------------------------
	.section	.nv.info._ZN7cutlass13device_kernelIN5flash11enable_sm90INS1_16FlashAttnBwdSm90INS1_25CollectiveMainloopBwdSm90ILi2ELi2ELi2EN4cute5tupleIJNS5_1CILi1EEES8_S8_EEENS6_IJNS7_ILi128EEESA_NS7_ILi64EEEEEENS_6half_tEfNS_4arch4Sm90ELb0ELb0ELb0ELb0ELb1ELb1ELb0ELb0ELi2ELi1ELi2ELi2ELb0EEENS1_24CollectiveEpilogueBwdGQAISC_fSF_Li256ELb0ELb1EEENS1_19SingleTileSchedulerILb0ELb0ELb0ELi128EEEEEEEEEvNT_6ParamsE,"",@"SHT_CUDA_INFO"
	.sectionflags	@""
	.align	4


	//----- nvinfo : EIATTR_CUDA_API_VERSION
	.align		4
        /*0000*/ 	.byte	0x04, 0x37
        /*0002*/ 	.short	(.L_270 - .L_269)
.L_269:
        /*0004*/ 	.word	0x00000082


	//----- nvinfo : EIATTR_KPARAM_INFO
	.align		4
.L_270:
        /*0008*/ 	.byte	0x04, 0x17
        /*000a*/ 	.short	(.L_272 - .L_271)
.L_271:
        /*000c*/ 	.word	0x00000000
        /*0010*/ 	.short	0x0000
        /*0012*/ 	.short	0x0070
        /*0014*/ 	.byte	0x00, 0xf0, 0x01, 0x1a


	//----- nvinfo : EIATTR_SPARSE_MMA_MASK
	.align		4
.L_272:
        /*0018*/ 	.byte	0x03, 0x50
        /*001a*/ 	.short	0x0000


	//----- nvinfo : EIATTR_MAXREG_COUNT
	.align		4
        /*001c*/ 	.byte	0x03, 0x1b
        /*001e*/ 	.short	0x00a8


	//----- nvinfo : EIATTR_NUM_BARRIERS
	.align		4
        /*0020*/ 	.byte	0x02, 0x4c
        /*0022*/ 	.byte	0x10
	.zero		1


	//----- nvinfo : EIATTR_EXTERNS
	.align		4
        /*0024*/ 	.byte	0x04, 0x0f
        /*0026*/ 	.short	(.L_274 - .L_273)


	//   ....[0]....
	.align		4
.L_273:
        /*0028*/ 	.word	index@(__assertfail)


	//----- nvinfo : EIATTR_ANNOTATIONS
	.align		4
.L_274:
        /*002c*/ 	.byte	0x04, 0x55
        /*002e*/ 	.short	(.L_276 - .L_275)


	//   ....[0]....
.L_275:
        /*0030*/ 	.word	0x00000001
        /*0034*/ 	.byte	0x70, 0x15, 0x00, 0x00, 0x01, 0x00, 0x00, 0x00, 0xb0, 0x15, 0x00, 0x00, 0x01, 0x00, 0x00, 0x00
        /*0044*/ 	.byte	0xf0, 0x15, 0x00, 0x00, 0x01, 0x00, 0x00, 0x00, 0x40, 0x17, 0x00, 0x00, 0x01, 0x00, 0x00, 0x00
        /*0054*/ 	.byte	0x70, 0x17, 0x00, 0x00, 0x01, 0x00, 0x00, 0x00, 0x90, 0x17, 0x00, 0x00


	//----- nvinfo : EIATTR_MERCURY_ISA_VERSION
	.align		4
.L_276:
        /*0060*/ 	.byte	0x03, 0x5f
        /*0062*/ 	.short	0x0101


	//----- nvinfo : EIATTR_INT_WARP_WIDE_INSTR_OFFSETS
	.align		4
        /*0064*/ 	.byte	0x04, 0x31
        /*0066*/ 	.short	(.L_278 - .L_277)


	//   ....[0]....
.L_277:
        /*0068*/ 	.word	0x00000180


	//   ....[1]....
        /*006c*/ 	.word	0x00000240


	//   ....[2]....
        /*0070*/ 	.word	0x00005d50


	//   ....[3]....
        /*0074*/ 	.word	0x000061c0


	//   ....[4]....
        /*0078*/ 	.word	0x00006790


	//----- nvinfo : EIATTR_COOP_GROUP_MASK_REGIDS
	.align		4
.L_278:
        /*007c*/ 	.byte	0x04, 0x29
        /*007e*/ 	.short	(.L_280 - .L_279)


	//   ....[0]....
.L_279:
        /*0080*/ 	.word	0xffffffff


	//   ....[1]....
        /*0084*/ 	.word	0xffffffff


	//   ....[2]....
        /*0088*/ 	.word	0xffffffff


	//   ....[3]....
        /*008c*/ 	.word	0xffffffff


	//   ....[4]....
        /*0090*/ 	.word	0xffffffff


	//   ....[5]....
        /*0094*/ 	.word	0xffffffff


	//   ....[6]....
        /*0098*/ 	.word	0xffffffff


	//   ....[7]....
        /*009c*/ 	.word	0xffffffff


	//   ....[8]....
        /*00a0*/ 	.word	0xffffffff


	//   ....[9]....
        /*00a4*/ 	.word	0xffffffff


	//   ....[10]....
        /*00a8*/ 	.word	0xffffffff


	//   ....[11]....
        /*00ac*/ 	.word	0xffffffff


	//   ....[12]....
        /*00b0*/ 	.word	0xffffffff


	//   ....[13]....
        /*00b4*/ 	.word	0xffffffff


	//   ....[14]....
        /*00b8*/ 	.word	0xffffffff


	//   ....[15]....
        /*00bc*/ 	.word	0xffffffff


	//   ....[16]....
        /*00c0*/ 	.word	0xffffffff


	//   ....[17]....
        /*00c4*/ 	.word	0xffffffff


	//   ....[18]....
        /*00c8*/ 	.word	0xffffffff


	//   ....[19]....
        /*00cc*/ 	.word	0xffffffff


	//   ....[20]....
        /*00d0*/ 	.word	0xffffffff


	//   ....[21]....
        /*00d4*/ 	.word	0xffffffff


	//   ....[22]....
        /*00d8*/ 	.word	0xffffffff


	//   ....[23]....
        /*00dc*/ 	.word	0xffffffff


	//   ....[24]....
        /*00e0*/ 	.word	0xffffffff


	//   ....[25]....
        /*00e4*/ 	.word	0xffffffff


	//   ....[26]....
        /*00e8*/ 	.word	0xffffffff


	//   ....[27]....
        /*00ec*/ 	.word	0xffffffff


	//   ....[28]....
        /*00f0*/ 	.word	0xffffffff


	//   ....[29]....
        /*00f4*/ 	.word	0xffffffff


	//   ....[30]....
        /*00f8*/ 	.word	0xffffffff


	//   ....[31]....
        /*00fc*/ 	.word	0xffffffff


	//   ....[32]....
        /*0100*/ 	.word	0xffffffff


	//   ....[33]....
        /*0104*/ 	.word	0xffffffff


	//   ....[34]....
        /*0108*/ 	.word	0xffffffff


	//   ....[35]....
        /*010c*/ 	.word	0xffffffff


	//   ....[36]....
        /*0110*/ 	.word	0xffffffff


	//   ....[37]....
        /*0114*/ 	.word	0xffffffff


	//   ....[38]....
        /*0118*/ 	.word	0xffffffff


	//   ....[39]....
        /*011c*/ 	.word	0xffffffff


	//   ....[40]....
        /*0120*/ 	.word	0xffffffff


	//   ....[41]....
        /*0124*/ 	.word	0xffffffff


	//   ....[42]....
        /*0128*/ 	.word	0xffffffff


	//   ....[43]....
        /*012c*/ 	.word	0xffffffff


	//   ....[44]....
        /*0130*/ 	.word	0xffffffff


	//   ....[45]....
        /*0134*/ 	.word	0xffffffff


	//   ....[46]....
        /*0138*/ 	.word	0xffffffff


	//   ....[47]....
        /*013c*/ 	.word	0xffffffff


	//   ....[48]....
        /*0140*/ 	.word	0xffffffff


	//   ....[49]....
        /*0144*/ 	.word	0xffffffff


	//   ....[50]....
        /*0148*/ 	.word	0xffffffff


	//   ....[51]....
        /*014c*/ 	.word	0xffffffff


	//   ....[52]....
        /*0150*/ 	.word	0xffffffff


	//   ....[53]....
        /*0154*/ 	.word	0xffffffff


	//   ....[54]....
        /*0158*/ 	.word	0xffffffff


	//   ....[55]....
        /*015c*/ 	.word	0xffffffff


	//   ....[56]....
        /*0160*/ 	.word	0xffffffff


	//   ....[57]....
        /*0164*/ 	.word	0xffffffff


	//   ....[58]....
        /*0168*/ 	.word	0xffffffff


	//   ....[59]....
        /*016c*/ 	.word	0xffffffff


	//   ....[60]....
        /*0170*/ 	.word	0xffffffff


	//   ....[61]....
        /*0174*/ 	.word	0xffffffff


	//   ....[62]....
        /*0178*/ 	.word	0xffffffff


	//   ....[63]....
        /*017c*/ 	.word	0xffffffff


	//   ....[64]....
        /*0180*/ 	.word	0xffffffff


	//   ....[65]....
        /*0184*/ 	.word	0xffffffff


	//   ....[66]....
        /*0188*/ 	.word	0xffffffff


	//   ....[67]....
        /*018c*/ 	.word	0xffffffff


	//   ....[68]....
        /*0190*/ 	.word	0xffffffff


	//   ....[69]....
        /*0194*/ 	.word	0xffffffff


	//   ....[70]....
        /*0198*/ 	.word	0xffffffff


	//   ....[71]....
        /*019c*/ 	.word	0xffffffff


	//   ....[72]....
        /*01a0*/ 	.word	0xffffffff


	//   ....[73]....
        /*01a4*/ 	.word	0xffffffff


	//   ....[74]....
        /*01a8*/ 	.word	0xffffffff


	//   ....[75]....
        /*01ac*/ 	.word	0xffffffff


	//   ....[76]....
        /*01b0*/ 	.word	0xffffffff


	//   ....[77]....
        /*01b4*/ 	.word	0xffffffff


	//   ....[78]....
        /*01b8*/ 	.word	0xffffffff


	//   ....[79]....
        /*01bc*/ 	.word	0xffffffff


	//   ....[80]....
        /*01c0*/ 	.word	0xffffffff


	//   ....[81]....
        /*01c4*/ 	.word	0x0500000f


	//   ....[82]....
        /*01c8*/ 	.word	0x0500000f


	//   ....[83]....
        /*01cc*/ 	.word	0x0500000f


	//   ....[84]....
        /*01d0*/ 	.word	0x0500000f


	//   ....[85]....
        /*01d4*/ 	.word	0x0500000f


	//   ....[86]....
        /*01d8*/ 	.word	0x0500000f


	//----- nvinfo : EIATTR_COOP_GROUP_INSTR_OFFSETS
	.align		4
.L_280:
        /*01dc*/ 	.byte	0x04, 0x28
        /*01de*/ 	.short	(.L_282 - .L_281)


	//   ....[0]....
.L_281:
        /*01e0*/ 	.word	0x00000060


	//   ....[1]....
        /*01e4*/ 	.word	0x00000190


	//   ....[2]....
        /*01e8*/ 	.word	0x00000220


	//   ....[3]....
        /*01ec*/ 	.word	0x000003a0


	//   ....[4]....
        /*01f0*/ 	.word	0x000005f0


	//   ....[5]....
        /*01f4*/ 	.word	0x00000b40


	//   ....[6]....
        /*01f8*/ 	.word	0x00001c40


	//   ....[7]....
        /*01fc*/ 	.word	0x00001c80


	//   ....[8]....
        /*0200*/ 	.word	0x00001cc0


	//   ....[9]....
        /*0204*/ 	.word	0x00001d20


	//   ....[10]....
        /*0208*/ 	.word	0x00001df0


	//   ....[11]....
        /*020c*/ 	.word	0x00001e40


	//   ....[12]....
        /*0210*/ 	.word	0x00001e80


	//   ....[13]....
        /*0214*/ 	.word	0x00001ec0


	//   ....[14]....
        /*0218*/ 	.word	0x00001ef0


	//   ....[15]....
        /*021c*/ 	.word	0x00001f50


	//   ....[16]....
        /*0220*/ 	.word	0x00001fd0


	//   ....[17]....
        /*0224*/ 	.word	0x00002040


	//   ....[18]....
        /*0228*/ 	.word	0x00002090


	//   ....[19]....
        /*022c*/ 	.word	0x000020d0


	//   ....[20]....
        /*0230*/ 	.word	0x00002110


	//   ....[21]....
        /*0234*/ 	.word	0x00002140


	//   ....[22]....
        /*0238*/ 	.word	0x00002180


	//   ....[23]....
        /*023c*/ 	.word	0x000021d0


	//   ....[24]....
        /*0240*/ 	.word	0x00002210


	//   ....[25]....
        /*0244*/ 	.word	0x00002280


	//   ....[26]....
        /*0248*/ 	.word	0x000022c0


	//   ....[27]....
        /*024c*/ 	.word	0x00002300


	//   ....[28]....
        /*0250*/ 	.word	0x00002340


	//   ....[29]....
        /*0254*/ 	.word	0x000023c0


	//   ....[30]....
        /*0258*/ 	.word	0x00002400


	//   ....[31]....
        /*025c*/ 	.word	0x00002440


	//   ....[32]....
        /*0260*/ 	.word	0x000024b0


	//   ....[33]....
        /*0264*/ 	.word	0x00002540


	//   ....[34]....
        /*0268*/ 	.word	0x00002600


	//   ....[35]....
        /*026c*/ 	.word	0x00002670


	//   ....[36]....
        /*0270*/ 	.word	0x000026c0


	//   ....[37]....
        /*0274*/ 	.word	0x00002800


	//   ....[38]....
        /*0278*/ 	.word	0x00002c90


	//   ....[39]....
        /*027c*/ 	.word	0x00002ca0


	//   ....[40]....
        /*0280*/ 	.word	0x00002cb0


	//   ....[41]....
        /*0284*/ 	.word	0x00002cc0


	//   ....[42]....
        /*0288*/ 	.word	0x00002cd0


	//   ....[43]....
        /*028c*/ 	.word	0x00002ce0


	//   ....[44]....
        /*0290*/ 	.word	0x00002d10


	//   ....[45]....
        /*0294*/ 	.word	0x00002d40


	//   ....[46]....
        /*0298*/ 	.word	0x00002d80


	//   ....[47]....
        /*029c*/ 	.word	0x00002dc0


	//   ....[48]....
        /*02a0*/ 	.word	0x00002e00


	//   ....[49]....
        /*02a4*/ 	.word	0x00002e40


	//   ....[50]....
        /*02a8*/ 	.word	0x00002e60


	//   ....[51]....
        /*02ac*/ 	.word	0x00002ea0


	//   ....[52]....
        /*02b0*/ 	.word	0x00002ee0


	//   ....[53]....
        /*02b4*/ 	.word	0x00002f40


	//   ....[54]....
        /*02b8*/ 	.word	0x00002f80


	//   ....[55]....
        /*02bc*/ 	.word	0x00002fc0


	//   ....[56]....
        /*02c0*/ 	.word	0x00003000


	//   ....[57]....
        /*02c4*/ 	.word	0x00003040


	//   ....[58]....
        /*02c8*/ 	.word	0x00003080


	//   ....[59]....
        /*02cc*/ 	.word	0x000030c0


	//   ....[60]....
        /*02d0*/ 	.word	0x00003100


	//   ....[61]....
        /*02d4*/ 	.word	0x00003140


	//   ....[62]....
        /*02d8*/ 	.word	0x00003180


	//   ....[63]....
        /*02dc*/ 	.word	0x000031c0


	//   ....[64]....
        /*02e0*/ 	.word	0x00003200


	//   ....[65]....
        /*02e4*/ 	.word	0x00003240


	//   ....[66]....
        /*02e8*/ 	.word	0x00003280


	//   ....[67]....
        /*02ec*/ 	.word	0x000032c0


	//   ....[68]....
        /*02f0*/ 	.word	0x00003300


	//   ....[69]....
        /*02f4*/ 	.word	0x00003340


	//   ....[70]....
        /*02f8*/ 	.word	0x00004e40


	//   ....[71]....
        /*02fc*/ 	.word	0x00004fe0


	//   ....[72]....
        /*0300*/ 	.word	0x00005230


	//   ....[73]....
        /*0304*/ 	.word	0x000053d0


	//   ....[74]....
        /*0308*/ 	.word	0x000054f0


	//   ....[75]....
        /*030c*/ 	.word	0x000059f0


	//   ....[76]....
        /*0310*/ 	.word	0x00005c80


	//   ....[77]....
        /*0314*/ 	.word	0x00005ec0


	//   ....[78]....
        /*0318*/ 	.word	0x000060f0


	//   ....[79]....
        /*031c*/ 	.word	0x000063a0


	//   ....[80]....
        /*0320*/ 	.word	0x000066d0


	//   ....[81]....
        /*0324*/ 	.word	0x00008150


	//   ....[82]....
        /*0328*/ 	.word	0x000082a0


	//   ....[83]....
        /*032c*/ 	.word	0x00008310


	//   ....[84]....
        /*0330*/ 	.word	0x00008380


	//   ....[85]....
        /*0334*/ 	.word	0x000083f0


	//   ....[86]....
        /*0338*/ 	.word	0x00008460


	//----- nvinfo : EIATTR_REG_RECONFIG
	.align		4
.L_282:
        /*033c*/ 	.byte	0x01, 0x54
	.zero		2


	//----- nvinfo : EIATTR_SYSCALL_OFFSETS
	.align		4
        /*0340*/ 	.byte	0x04, 0x46
        /*0342*/ 	.short	(.L_284 - .L_283)


	//   ....[0]....
.L_283:
        /*0344*/ 	.word	0x000007a0


	//   ....[1]....
        /*0348*/ 	.word	0x00000890


	//   ....[2]....
        /*034c*/ 	.word	0x000009f0


	//   ....[3]....
        /*0350*/ 	.word	0x00000ae0


	//----- nvinfo : EIATTR_MBARRIER_INSTR_OFFSETS
	.align		4
.L_284:
        /*0354*/ 	.byte	0x04, 0x39
        /*0356*/ 	.short	(.L_286 - .L_285)


	//   ....[0]....
.L_285:
        /*0358*/ 	.word	0x00000260
        /*035c*/ 	.word	0x000000ff
        /*0360*/ 	.word	0x00030c00
        /*0364*/ 	.short	0x0100
        /*0366*/ 	.byte	0x06
	.zero		1


	//   ....[1]....
        /*0368*/ 	.word	0x00000350
        /*036c*/ 	.word	0x000000ff
        /*0370*/ 	.word	0x00030c10
        /*0374*/ 	.short	0x0100
        /*0376*/ 	.byte	0x08
	.zero		1


	//   ....[2]....
        /*0378*/ 	.word	0x00000360
        /*037c*/ 	.word	0x000000ff
        /*0380*/ 	.word	0x00030c20
        /*0384*/ 	.short	0x0100
        /*0386*/ 	.byte	0x08
	.zero		1


	//   ....[3]....
        /*0388*/ 	.word	0x00000370
        /*038c*/ 	.word	0x000000ff
        /*0390*/ 	.word	0x00030c18
        /*0394*/ 	.short	0x0100
        /*0396*/ 	.byte	0x08
	.zero		1


	//   ....[4]....
        /*0398*/ 	.word	0x00000380
        /*039c*/ 	.word	0x000000ff
        /*03a0*/ 	.word	0x00030c28
        /*03a4*/ 	.short	0x0100
        /*03a6*/ 	.byte	0x08
	.zero		1


	//   ....[5]....
        /*03a8*/ 	.word	0x000004b0
        /*03ac*/ 	.word	0x000000ff
        /*03b0*/ 	.word	0x00030c30
        /*03b4*/ 	.short	0x0100
        /*03b6*/ 	.byte	0x08
	.zero		1


	//   ....[6]....
        /*03b8*/ 	.word	0x000004c0
        /*03bc*/ 	.word	0x000000ff
        /*03c0*/ 	.word	0x00030c40
        /*03c4*/ 	.short	0x0100
        /*03c6*/ 	.byte	0x08
	.zero		1


	//   ....[7]....
        /*03c8*/ 	.word	0x000004d0
        /*03cc*/ 	.word	0x000000ff
        /*03d0*/ 	.word	0x00030c38
        /*03d4*/ 	.short	0x0100
        /*03d6*/ 	.byte	0x08
	.zero		1


	//   ....[8]....
        /*03d8*/ 	.word	0x000004e0
        /*03dc*/ 	.word	0x000000ff
        /*03e0*/ 	.word	0x00030c48
        /*03e4*/ 	.short	0x0100
        /*03e6*/ 	.byte	0x08
	.zero		1


	//   ....[9]....
        /*03e8*/ 	.word	0x00000b70
        /*03ec*/ 	.word	0x00000002
        /*03f0*/ 	.word	0x00030c00
        /*03f4*/ 	.short	0x010a
        /*03f6*/ 	.byte	0x3f
	.zero		1


	//   ....[10]....
        /*03f8*/ 	.word	0x00000bc0
        /*03fc*/ 	.word	0x00000002
        /*0400*/ 	.word	0x00030c00
        /*0404*/ 	.short	0x010a
        /*0406*/ 	.byte	0x3f
	.zero		1


	//   ....[11]....
        /*0408*/ 	.word	0x00001680
        /*040c*/ 	.word	0x00000009
        /*0410*/ 	.word	0x00030c10
        /*0414*/ 	.short	0x010a
        /*0416*/ 	.byte	0x3f
	.zero		1


	//   ....[12]....
        /*0418*/ 	.word	0x000016f0
        /*041c*/ 	.word	0x00000009
        /*0420*/ 	.word	0x00030c10
        /*0424*/ 	.short	0x010a
        /*0426*/ 	.byte	0x3f
	.zero		1


	//   ....[13]....
        /*0428*/ 	.word	0x00001b00
        /*042c*/ 	.word	0x00000009
        /*0430*/ 	.word	0x00030c30
        /*0434*/ 	.short	0x010a
        /*0436*/ 	.byte	0x3f
	.zero		1


	//   ....[14]....
        /*0438*/ 	.word	0x00001b80
        /*043c*/ 	.word	0x00000009
        /*0440*/ 	.word	0x00030c30
        /*0444*/ 	.short	0x010a
        /*0446*/ 	.byte	0x3f
	.zero		1


	//   ....[15]....
        /*0448*/ 	.word	0x000042c0
        /*044c*/ 	.word	0x0000000a
        /*0450*/ 	.word	0x00000000
        /*0454*/ 	.short	0x0101
        /*0456*/ 	.byte	0x3f
	.zero		1


	//   ....[16]....
        /*0458*/ 	.word	0x00004710
        /*045c*/ 	.word	0x00000009
        /*0460*/ 	.word	0x00000000
        /*0464*/ 	.short	0x0101
        /*0466*/ 	.byte	0x3f
	.zero		1


	//   ....[17]....
        /*0468*/ 	.word	0x00006b40
        /*046c*/ 	.word	0x0000000b
        /*0470*/ 	.word	0x00030c20
        /*0474*/ 	.short	0x010a
        /*0476*/ 	.byte	0x3f
	.zero		1


	//   ....[18]....
        /*0478*/ 	.word	0x00007010
        /*047c*/ 	.word	0x0000000b
        /*0480*/ 	.word	0x00030c40
        /*0484*/ 	.short	0x010a
        /*0486*/ 	.byte	0x3f
	.zero		1


	//   ....[19]....
        /*0488*/ 	.word	0x00007240
        /*048c*/ 	.word	0x0000000b
        /*0490*/ 	.word	0x00030c28
        /*0494*/ 	.short	0x010a
        /*0496*/ 	.byte	0x3f
	.zero		1


	//   ....[20]....
        /*0498*/ 	.word	0x000073e0
        /*049c*/ 	.word	0x0000000b
        /*04a0*/ 	.word	0x00030c48
        /*04a4*/ 	.short	0x010a
        /*04a6*/ 	.byte	0x3f
	.zero		1


	//   ....[21]....
        /*04a8*/ 	.word	0x000075f0
        /*04ac*/ 	.word	0x0000000b
        /*04b0*/ 	.word	0x00030c20
        /*04b4*/ 	.short	0x010a
        /*04b6*/ 	.byte	0x3f
	.zero		1


	//   ....[22]....
        /*04b8*/ 	.word	0x00007800
        /*04bc*/ 	.word	0x0000000b
        /*04c0*/ 	.word	0x00030c40
        /*04c4*/ 	.short	0x010a
        /*04c6*/ 	.byte	0x3f
	.zero		1


	//   ....[23]....
        /*04c8*/ 	.word	0x00007a00
        /*04cc*/ 	.word	0x0000000b
        /*04d0*/ 	.word	0x00030c28
        /*04d4*/ 	.short	0x010a
        /*04d6*/ 	.byte	0x3f
	.zero		1


	//   ....[24]....
        /*04d8*/ 	.word	0x00007c00
        /*04dc*/ 	.word	0x0000000d
        /*04e0*/ 	.word	0x00030c40
        /*04e4*/ 	.short	0x010a
        /*04e6*/ 	.byte	0x3f
	.zero		1


	//   ....[25]....
        /*04e8*/ 	.word	0x00007fc0
        /*04ec*/ 	.word	0x00000006
        /*04f0*/ 	.word	0x00000000
        /*04f4*/ 	.short	0x010a
        /*04f6*/ 	.byte	0x3f
	.zero		1


	//   ....[26]....
        /*04f8*/ 	.word	0x00008020
        /*04fc*/ 	.word	0x00000003
        /*0500*/ 	.word	0x00000000
        /*0504*/ 	.short	0x010a
        /*0506*/ 	.byte	0x3f
	.zero		1


	//   ....[27]....
        /*0508*/ 	.word	0x00008080
        /*050c*/ 	.word	0x00000000
        /*0510*/ 	.word	0x00000000
        /*0514*/ 	.short	0x010a
        /*0516*/ 	.byte	0x3f
	.zero		1


	//   ....[28]....
        /*0518*/ 	.word	0x000080b0
        /*051c*/ 	.word	0x00000003
        /*0520*/ 	.word	0x00000000
        /*0524*/ 	.short	0x010a
        /*0526*/ 	.byte	0x3f
	.zero		1


	//   ....[29]....
        /*0528*/ 	.word	0x00008180
        /*052c*/ 	.word	0x00000002
        /*0530*/ 	.word	0x00030c00
        /*0534*/ 	.short	0x010a
        /*0536*/ 	.byte	0x3f
	.zero		1


	//   ....[30]....
        /*0538*/ 	.word	0x000081d0
        /*053c*/ 	.word	0x00000009
        /*0540*/ 	.word	0x00030c10
        /*0544*/ 	.short	0x010a
        /*0546*/ 	.byte	0x3f
	.zero		1


	//   ....[31]....
        /*0548*/ 	.word	0x00008220
        /*054c*/ 	.word	0x00000009
        /*0550*/ 	.word	0x00030c30
        /*0554*/ 	.short	0x010a
        /*0556*/ 	.byte	0x3f
	.zero		1


	//   ....[32]....
        /*0558*/ 	.word	0x000084a0
        /*055c*/ 	.word	0x0000000b
        /*0560*/ 	.word	0x00030c20
        /*0564*/ 	.short	0x010a
        /*0566*/ 	.byte	0x3f
	.zero		1


	//   ....[33]....
        /*0568*/ 	.word	0x000084f0
        /*056c*/ 	.word	0x0000000b
        /*0570*/ 	.word	0x00030c40
        /*0574*/ 	.short	0x010a
        /*0576*/ 	.byte	0x3f
	.zero		1


	//   ....[34]....
        /*0578*/ 	.word	0x00008540
        /*057c*/ 	.word	0x0000000b
        /*0580*/ 	.word	0x00030c28
        /*0584*/ 	.short	0x010a
        /*0586*/ 	.byte	0x3f
	.zero		1


	//   ....[35]....
        /*0588*/ 	.word	0x00008590
        /*058c*/ 	.word	0x0000000b
        /*0590*/ 	.word	0x00030c48
        /*0594*/ 	.short	0x010a
        /*0596*/ 	.byte	0x3f
	.zero		1


	//   ....[36]....
        /*0598*/ 	.word	0x000085f0
        /*059c*/ 	.word	0x0000000b
        /*05a0*/ 	.word	0x00030c20
        /*05a4*/ 	.short	0x010a
        /*05a6*/ 	.byte	0x3f
	.zero		1


	//   ....[37]....
        /*05a8*/ 	.word	0x00008640
        /*05ac*/ 	.word	0x0000000b
        /*05b0*/ 	.word	0x00030c40
        /*05b4*/ 	.short	0x010a
        /*05b6*/ 	.byte	0x3f
	.zero		1


	//   ....[38]....
        /*05b8*/ 	.word	0x00008690
        /*05bc*/ 	.word	0x0000000b
        /*05c0*/ 	.word	0x00030c28
        /*05c4*/ 	.short	0x010a
        /*05c6*/ 	.byte	0x3f
	.zero		1


	//   ....[39]....
        /*05c8*/ 	.word	0x000086e0
        /*05cc*/ 	.word	0x0000000d
        /*05d0*/ 	.word	0x00030c40
        /*05d4*/ 	.short	0x010a
        /*05d6*/ 	.byte	0x3f
	.zero		1


	//   ....[40]....
        /*05d8*/ 	.word	0x000087c0
        /*05dc*/ 	.word	0x00000006
        /*05e0*/ 	.word	0x00000000
        /*05e4*/ 	.short	0x010a
        /*05e6*/ 	.byte	0x3f
	.zero		1


	//   ....[41]....
        /*05e8*/ 	.word	0x00008810
        /*05ec*/ 	.word	0x00000003
        /*05f0*/ 	.word	0x00000000
        /*05f4*/ 	.short	0x010a
        /*05f6*/ 	.byte	0x3f
	.zero		1


	//   ....[42]....
        /*05f8*/ 	.word	0x00008860
        /*05fc*/ 	.word	0x00000000
        /*0600*/ 	.word	0x00000000
        /*0604*/ 	.short	0x010a
        /*0606*/ 	.byte	0x3f
	.zero		1


	//----- nvinfo : EIATTR_NUM_MBARRIERS
	.align		4
.L_286:
        /*0608*/ 	.byte	0x03, 0x38
        /*060a*/ 	.short	0x0009


	//----- nvinfo : EIATTR_EXIT_INSTR_OFFSETS
	.align		4
        /*060c*/ 	.byte	0x04, 0x1c
        /*060e*/ 	.short	(.L_288 - .L_287)


	//   ....[0]....
.L_287:
        /*0610*/ 	.word	0x00008100


	//----- nvinfo : EIATTR_MAX_THREADS
	.align		4
.L_288:
        /*0614*/ 	.byte	0x04, 0x05
        /*0616*/ 	.short	(.L_290 - .L_289)
.L_289:
        /*0618*/ 	.word	0x00000180
        /*061c*/ 	.word	0x00000001
        /*0620*/ 	.word	0x00000001


	//----- nvinfo : EIATTR_CRS_STACK_SIZE
	.align		4
.L_290:
        /*0624*/ 	.byte	0x04, 0x1e
        /*0626*/ 	.short	(.L_292 - .L_291)
.L_291:
        /*0628*/ 	.word	0x00000000


	//----- nvinfo : EIATTR_CBANK_PARAM_SIZE
	.align		4
.L_292:
        /*062c*/ 	.byte	0x03, 0x19
        /*062e*/ 	.short	0x06f0


	//----- nvinfo : EIATTR_PARAM_CBANK
	.align		4
        /*0630*/ 	.byte	0x04, 0x0a
        /*0632*/ 	.short	(.L_294 - .L_293)
	.align		4
.L_293:
        /*0634*/ 	.word	index@(.nv.constant0._ZN7cutlass13device_kernelIN5flash11enable_sm90INS1_16FlashAttnBwdSm90INS1_25CollectiveMainloopBwdSm90ILi2ELi2ELi2EN4cute5tupleIJNS5_1CILi1EEES8_S8_EEENS6_IJNS7_ILi128EEESA_NS7_ILi64EEEEEENS_6half_tEfNS_4arch4Sm90ELb0ELb0ELb0ELb0ELb1ELb1ELb0ELb0ELi2ELi1ELi2ELi2ELb0EEENS1_24CollectiveEpilogueBwdGQAISC_fSF_Li256ELb0ELb1EEENS1_19SingleTileSchedulerILb0ELb0ELb0ELi128EEEEEEEEEvNT_6ParamsE)
        /*0638*/ 	.short	0x0210
        /*063a*/ 	.short	0x06f0


	//----- nvinfo : EIATTR_SW_WAR
	.align		4
.L_294:
        /*063c*/ 	.byte	0x04, 0x36
        /*063e*/ 	.short	(.L_296 - .L_295)
.L_295:
        /*0640*/ 	.word	0x00000008
.L_296:


//--------------------- .nv.info._ZN7cutlass13device_kernelIN5flash11enable_sm90INS1_16FlashAttnBwdSm90INS1_25CollectiveMainloopBwdSm90ILi2ELi2ELi2EN4cute5tupleIJNS5_1CILi1EEES8_S8_EEENS6_IJNS7_ILi128EEESA_NS7_ILi64EEEEEENS_6half_tEfNS_4arch4Sm90ELb0ELb0ELb0ELb1ELb0ELb1ELb0ELb0ELi2ELi1ELi2ELi2ELb0EEENS1_21CollectiveEpilogueBwdISC_SD_SF_Li256ELb1ELb0ELi1EEENS1_19SingleTileSchedulerILb1ELb0ELb0ELi128EEEEEEEEEvNT_6ParamsE --------------------------
	.section	.nv.info._ZN7cutlass13device_kernelIN5flash11enable_sm90INS1_16FlashAttnBwdSm90INS1_25CollectiveMainloopBwdSm90ILi2ELi2ELi2EN4cute5tupleIJNS5_1CILi1EEES8_S8_EEENS6_IJNS7_ILi128EEESA_NS7_ILi64EEEEEENS_6half_tEfNS_4arch4Sm90ELb0ELb0ELb0ELb1ELb0ELb1ELb0ELb0ELi2ELi1ELi2ELi2ELb0EEENS1_21CollectiveEpilogueBwdISC_SD_SF_Li256ELb1ELb0ELi1EEENS1_19SingleTileSchedulerILb1ELb0ELb0ELi128EEEEEEEEEvNT_6ParamsE,"",@"SHT_CUDA_INFO"
	.sectionflags	@""
	.align	4


	//----- nvinfo : EIATTR_CUDA_API_VERSION
	.align		4
        /*0000*/ 	.byte	0x04, 0x37
        /*0002*/ 	.short	(.L_298 - .L_297)
.L_297:
        /*0004*/ 	.word	0x00000082


	//----- nvinfo : EIATTR_KPARAM_INFO
	.align		4
.L_298:
        /*0008*/ 	.byte	0x04, 0x17
        /*000a*/ 	.short	(.L_300 - .L_299)
.L_299:
        /*000c*/ 	.word	0x00000000
        /*0010*/ 	.short	0x0000
        /*0012*/ 	.short	0x0070
        /*0014*/ 	.byte	0x00, 0xf0, 0x01, 0x1a


	//----- nvinfo : EIATTR_SPARSE_MMA_MASK
	.align		4
.L_300:
        /*0018*/ 	.byte	0x03, 0x50
        /*001a*/ 	.short	0x0000


	//----- nvinfo : EIATTR_MAXREG_COUNT
	.align		4
        /*001c*/ 	.byte	0x03, 0x1b
        /*001e*/ 	.short	0x00a8


	//----- nvinfo : EIATTR_NUM_BARRIERS
	.align		4
        /*0020*/ 	.byte	0x02, 0x4c
        /*0022*/ 	.byte	0x10
	.zero		1


	//----- nvinfo : EIATTR_EXTERNS
	.align		4
        /*0024*/ 	.byte	0x04, 0x0f
        /*0026*/ 	.short	(.L_302 - .L_301)


	//   ....[0]....
	.align		4
.L_301:
        /*0028*/ 	.word	index@(__assertfail)


	//----- nvinfo : EIATTR_ANNOTATIONS
	.align		4
.L_302:
        /*002c*/ 	.byte	0x04, 0x55
        /*002e*/ 	.short	(.L_304 - .L_303)


	//   ....[0]....
.L_303:
        /*0030*/ 	.word	0x00000001
        /*0034*/ 	.byte	0x60, 0x05, 0x00, 0x00, 0x01, 0x00, 0x00, 0x00, 0xd0, 0x07, 0x00, 0x00, 0x01, 0x00, 0x00, 0x00
        /*0044*/ 	.byte	0x50, 0x13, 0x00, 0x00, 0x01, 0x00, 0x00, 0x00, 0x00, 0x19, 0x00, 0x00, 0x01, 0x00, 0x00, 0x00
        /*0054*/ 	.byte	0x40, 0x19, 0x00, 0x00, 0x01, 0x00, 0x00, 0x00, 0x80, 0x19, 0x00, 0x00, 0x01, 0x00, 0x00, 0x00
        /*0064*/ 	.byte	0x20, 0x1b, 0x00, 0x00, 0x01, 0x00, 0x00, 0x00, 0x50, 0x1b, 0x00, 0x00, 0x01, 0x00, 0x00, 0x00
        /*0074*/ 	.byte	0x70, 0x1b, 0x00, 0x00, 0x01, 0x00, 0x00, 0x00, 0x50, 0x4d, 0x00, 0x00, 0x01, 0x00, 0x00, 0x00
        /*0084*/ 	.byte	0x90, 0x5f, 0x00, 0x00, 0x01, 0x00, 0x00, 0x00, 0xe0, 0x8c, 0x00, 0x00, 0x01, 0x00, 0x00, 0x00
        /*0094*/ 	.byte	0x10, 0x8d, 0x00, 0x00, 0x01, 0x00, 0x00, 0x00, 0xf0, 0x97, 0x00, 0x00


	//----- nvinfo : EIATTR_MERCURY_ISA_VERSION
	.align		4
.L_304:
        /*00a0*/ 	.byte	0x03, 0x5f
        /*00a2*/ 	.short	0x0101


	//----- nvinfo : EIATTR_INT_WARP_WIDE_INSTR_OFFSETS
	.align		4
        /*00a4*/ 	.byte	0x04, 0x31
        /*00a6*/ 	.short	(.L_306 - .L_305)


	//   ....[0]....
.L_305:
        /*00a8*/ 	.word	0x00000180


	//   ....[1]....
        /*00ac*/ 	.word	0x00000240


	//   ....[2]....
        /*00b0*/ 	.word	0x00007ef0


	//----- nvinfo : EIATTR_COOP_GROUP_MASK_REGIDS
	.align		4
.L_306:
        /*00b4*/ 	.byte	0x04, 0x29
        /*00b6*/ 	.short	(.L_308 - .L_307)


	//   ....[0]....
.L_307:
        /*00b8*/ 	.word	0xffffffff


	//   ....[1]....
        /*00bc*/ 	.word	0xffffffff


	//   ....[2]....
        /*00c0*/ 	.word	0xffffffff


	//   ....[3]....
        /*00c4*/ 	.word	0xffffffff


	//   ....[4]....
        /*00c8*/ 	.word	0xffffffff


	//   ....[5]....
        /*00cc*/ 	.word	0xffffffff


	//   ....[6]....
        /*00d0*/ 	.word	0xffffffff


	//   ....[7]....
        /*00d4*/ 	.word	0xffffffff


	//   ....[8]....
        /*00d8*/ 	.word	0xffffffff


	//   ....[9]....
        /*00dc*/ 	.word	0xffffffff


	//   ....[10]....
        /*00e0*/ 	.word	0xffffffff


	//   ....[11]....
        /*00e4*/ 	.word	0xffffffff


	//   ....[12]....
        /*00e8*/ 	.word	0xffffffff


	//   ....[13]....
        /*00ec*/ 	.word	0xffffffff


	//   ....[14]....
        /*00f0*/ 	.word	0xffffffff


	//   ....[15]....
        /*00f4*/ 	.word	0xffffffff


	//   ....[16]....
        /*00f8*/ 	.word	0xffffffff


	//   ....[17]....
        /*00fc*/ 	.word	0xffffffff


	//   ....[18]....
        /*0100*/ 	.word	0xffffffff


	//   ....[19]....
        /*0104*/ 	.word	0xffffffff


	//   ....[20]....
        /*0108*/ 	.word	0xffffffff


	//   ....[21]....
        /*010c*/ 	.word	0xffffffff


	//   ....[22]....
        /*0110*/ 	.word	0xffffffff


	//   ....[23]....
        /*0114*/ 	.word	0xffffffff


	//   ....[24]....
        /*0118*/ 	.word	0xffffffff


	//   ....[25]....
        /*011c*/ 	.word	0xffffffff


	//   ....[26]....
        /*0120*/ 	.word	0xffffffff


	//   ....[27]....
        /*0124*/ 	.word	0xffffffff


	//   ....[28]....
        /*0128*/ 	.word	0xffffffff


	//   ....[29]....
        /*012c*/ 	.word	0xffffffff


	//   ....[30]....
        /*0130*/ 	.word	0xffffffff


	//   ....[31]....
        /*0134*/ 	.word	0xffffffff


	//   ....[32]....
        /*0138*/ 	.word	0xffffffff


	//   ....[33]....
        /*013c*/ 	.word	0xffffffff


	//   ....[34]....
        /*0140*/ 	.word	0xffffffff


	//   ....[35]....
        /*0144*/ 	.word	0xffffffff


	//   ....[36]....
        /*0148*/ 	.word	0xffffffff


	//   ....[37]....
        /*014c*/ 	.word	0xffffffff


	//   ....[38]....
        /*0150*/ 	.word	0xffffffff


	//   ....[39]....
        /*0154*/ 	.word	0xffffffff


	//   ....[40]....
        /*0158*/ 	.word	0xffffffff


	//   ....[41]....
        /*015c*/ 	.word	0xffffffff


	//   ....[42]....
        /*0160*/ 	.word	0xffffffff


	//   ....[43]....
        /*0164*/ 	.word	0xffffffff


	//   ....[44]....
        /*0168*/ 	.word	0xffffffff


	//   ....[45]....
        /*016c*/ 	.word	0xffffffff


	//   ....[46]....
        /*0170*/ 	.word	0xffffffff


	//   ....[47]....
        /*0174*/ 	.word	0xffffffff


	//   ....[48]....
        /*0178*/ 	.word	0xffffffff


	//   ....[49]....
        /*017c*/ 	.word	0xffffffff


	//   ....[50]....
        /*0180*/ 	.word	0xffffffff


	//   ....[51]....
        /*0184*/ 	.word	0xffffffff


	//   ....[52]....
        /*0188*/ 	.word	0xffffffff


	//   ....[53]....
        /*018c*/ 	.word	0xffffffff


	//   ....[54]....
        /*0190*/ 	.word	0xffffffff


	//   ....[55]....
        /*0194*/ 	.word	0xffffffff


	//   ....[56]....
        /*0198*/ 	.word	0xffffffff


	//   ....[57]....
        /*019c*/ 	.word	0xffffffff


	//   ....[58]....
        /*01a0*/ 	.word	0xffffffff


	//   ....[59]....
        /*01a4*/ 	.word	0xffffffff


	//   ....[60]....
        /*01a8*/ 	.word	0xffffffff


	//   ....[61]....
        /*01ac*/ 	.word	0xffffffff


	//   ....[62]....
        /*01b0*/ 	.word	0xffffffff


	//   ....[63]....
        /*01b4*/ 	.word	0xffffffff


	//   ....[64]....
        /*01b8*/ 	.word	0xffffffff


	//   ....[65]....
        /*01bc*/ 	.word	0xffffffff


	//   ....[66]....
        /*01c0*/ 	.word	0xffffffff


	//   ....[67]....
        /*01c4*/ 	.word	0xffffffff


	//   ....[68]....
        /*01c8*/ 	.word	0xffffffff


	//   ....[69]....
        /*01cc*/ 	.word	0xffffffff


	//   ....[70]....
        /*01d0*/ 	.word	0xffffffff


	//   ....[71]....
        /*01d4*/ 	.word	0x0500000f


	//----- nvinfo : EIATTR_COOP_GROUP_INSTR_OFFSETS
	.align		4
.L_308:
        /*01d8*/ 	.byte	0x04, 0x28
        /*01da*/ 	.short	(.L_310 - .L_309)


	//   ....[0]....
.L_309:
        /*01dc*/ 	.word	0x00000060


	//   ....[1]....
        /*01e0*/ 	.word	0x00000190


	//   ....[2]....
        /*01e4*/ 	.word	0x00000220


	//   ....[3]....
        /*01e8*/ 	.word	0x000003a0


	//   ....[4]....
        /*01ec*/ 	.word	0x00000610


	//   ....[5]....
        /*01f0*/ 	.word	0x00001160


	//   ....[6]....
        /*01f4*/ 	.word	0x00002020


	//   ....[7]....
        /*01f8*/ 	.word	0x00002060


	//   ....[8]....
        /*01fc*/ 	.word	0x000020a0


	//   ....[9]....
        /*0200*/ 	.word	0x00002100


	//   ....[10]....
        /*0204*/ 	.word	0x000021d0


	//   ....[11]....
        /*0208*/ 	.word	0x00002220


	//   ....[12]....
        /*020c*/ 	.word	0x00002260


	//   ....[13]....
        /*0210*/ 	.word	0x000022a0


	//   ....[14]....
        /*0214*/ 	.word	0x000022e0


	//   ....[15]....
        /*0218*/ 	.word	0x00002320


	//   ....[16]....
        /*021c*/ 	.word	0x00002360


	//   ....[17]....
        /*0220*/ 	.word	0x000023c0


	//   ....[18]....
        /*0224*/ 	.word	0x00002430


	//   ....[19]....
        /*0228*/ 	.word	0x00002470


	//   ....[20]....
        /*022c*/ 	.word	0x000024a0


	//   ....[21]....
        /*0230*/ 	.word	0x000024e0


	//   ....[22]....
        /*0234*/ 	.word	0x00002510


	//   ....[23]....
        /*0238*/ 	.word	0x00002580


	//   ....[24]....
        /*023c*/ 	.word	0x000025c0


	//   ....[25]....
        /*0240*/ 	.word	0x00002630


	//   ....[26]....
        /*0244*/ 	.word	0x00002680


	//   ....[27]....
        /*0248*/ 	.word	0x000026c0


	//   ....[28]....
        /*024c*/ 	.word	0x00002710


	//   ....[29]....
        /*0250*/ 	.word	0x00002750


	//   ....[30]....
        /*0254*/ 	.word	0x000027d0


	//   ....[31]....
        /*0258*/ 	.word	0x00002810


	//   ....[32]....
        /*025c*/ 	.word	0x00002850


	//   ....[33]....
        /*0260*/ 	.word	0x00002a80


	//   ....[34]....
        /*0264*/ 	.word	0x00002ad0


	//   ....[35]....
        /*0268*/ 	.word	0x00002b10


	//   ....[36]....
        /*026c*/ 	.word	0x00002bc0


	//   ....[37]....
        /*0270*/ 	.word	0x00002bf0


	//   ....[38]....
        /*0274*/ 	.word	0x00003050


	//   ....[39]....
        /*0278*/ 	.word	0x00003060


	//   ....[40]....
        /*027c*/ 	.word	0x00003070


	//   ....[41]....
        /*0280*/ 	.word	0x00003080


	//   ....[42]....
        /*0284*/ 	.word	0x00003090


	//   ....[43]....
        /*0288*/ 	.word	0x000030a0


	//   ....[44]....
        /*028c*/ 	.word	0x000030d0


	//   ....[45]....
        /*0290*/ 	.word	0x00003100


	//   ....[46]....
        /*0294*/ 	.word	0x00003140


	//   ....[47]....
        /*0298*/ 	.word	0x00003180


	//   ....[48]....
        /*029c*/ 	.word	0x000031c0


	//   ....[49]....
        /*02a0*/ 	.word	0x00003200


	//   ....[50]....
        /*02a4*/ 	.word	0x00003240


	//   ....[51]....
        /*02a8*/ 	.word	0x00003280


	//   ....[52]....
        /*02ac*/ 	.word	0x000032c0


	//   ....[53]....
        /*02b0*/ 	.word	0x00003320


	//   ....[54]....
        /*02b4*/ 	.word	0x00003360


	//   ....[55]....
        /*02b8*/ 	.word	0x000033a0


	//   ....[56]....
        /*02bc*/ 	.word	0x000033e0


	//   ....[57]....
        /*02c0*/ 	.word	0x00003420


	//   ....[58]....
        /*02c4*/ 	.word	0x00003460


	//   ....[59]....
        /*02c8*/ 	.word	0x000034a0


	//   ....[60]....
        /*02cc*/ 	.word	0x000034e0


	//   ....[61]....
        /*02d0*/ 	.word	0x00003520


	//   ....[62]....
        /*02d4*/ 	.word	0x00003560


	//   ....[63]....
        /*02d8*/ 	.word	0x000035a0


	//   ....[64]....
        /*02dc*/ 	.word	0x000035e0


	//   ....[65]....
        /*02e0*/ 	.word	0x00003620


	//   ....[66]....
        /*02e4*/ 	.word	0x00003660


	//   ....[67]....
        /*02e8*/ 	.word	0x000036a0


	//   ....[68]....
        /*02ec*/ 	.word	0x000036e0


	//   ....[69]....
        /*02f0*/ 	.word	0x00003720


	//   ....[70]....
        /*02f4*/ 	.word	0x00006c50


	//   ....[71]....
        /*02f8*/ 	.word	0x00009a60


	//----- nvinfo : EIATTR_REG_RECONFIG
	.align		4
.L_310:
        /*02fc*/ 	.byte	0x01, 0x54
	.zero		2


	//----- nvinfo : EIATTR_SYSCALL_OFFSETS
	.align		4
        /*0300*/ 	.byte	0x04, 0x46
        /*0302*/ 	.short	(.L_312 - .L_311)


	//   ....[0]....
.L_311:
        /*0304*/ 	.word	0x00000dc0


	//   ....[1]....
        /*0308*/ 	.word	0x00000eb0


	//   ....[2]....
        /*030c*/ 	.word	0x00001010


	//   ....[3]....
        /*0310*/ 	.word	0x00001100


	//----- nvinfo : EIATTR_MBARRIER_INSTR_OFFSETS
	.align		4
.L_312:
        /*0314*/ 	.byte	0x04, 0x39
        /*0316*/ 	.short	(.L_314 - .L_313)


	//   ....[0]....
.L_313:
        /*0318*/ 	.word	0x00000260
        /*031c*/ 	.word	0x000000ff
        /*0320*/ 	.word	0x00030c00
        /*0324*/ 	.short	0x0100
        /*0326*/ 	.byte	0x06
	.zero		1


	//   ....[1]....
        /*0328*/ 	.word	0x00000350
        /*032c*/ 	.word	0x000000ff
        /*0330*/ 	.word	0x00030c10
        /*0334*/ 	.short	0x0100
        /*0336*/ 	.byte	0x08
	.zero		1


	//   ....[2]....
        /*0338*/ 	.word	0x00000360
        /*033c*/ 	.word	0x000000ff
        /*0340*/ 	.word	0x00030c20
        /*0344*/ 	.short	0x0100
        /*0346*/ 	.byte	0x08
	.zero		1


	//   ....[3]....
        /*0348*/ 	.word	0x00000370
        /*034c*/ 	.word	0x000000ff
        /*0350*/ 	.word	0x00030c18
        /*0354*/ 	.short	0x0100
        /*0356*/ 	.byte	0x08
	.zero		1


	//   ....[4]....
        /*0358*/ 	.word	0x00000380
        /*035c*/ 	.word	0x000000ff
        /*0360*/ 	.word	0x00030c28
        /*0364*/ 	.short	0x0100
        /*0366*/ 	.byte	0x08
	.zero		1


	//   ....[5]....
        /*0368*/ 	.word	0x000004b0
        /*036c*/ 	.word	0x000000ff
        /*0370*/ 	.word	0x00030c30
        /*0374*/ 	.short	0x0100
        /*0376*/ 	.byte	0x08
	.zero		1


	//   ....[6]....
        /*0378*/ 	.word	0x000004c0
        /*037c*/ 	.word	0x000000ff
        /*0380*/ 	.word	0x00030c40
        /*0384*/ 	.short	0x0100
        /*0386*/ 	.byte	0x08
	.zero		1


	//   ....[7]....
        /*0388*/ 	.word	0x000004d0
        /*038c*/ 	.word	0x000000ff
        /*0390*/ 	.word	0x00030c38
        /*0394*/ 	.short	0x0100
        /*0396*/ 	.byte	0x08
	.zero		1


	//   ....[8]....
        /*0398*/ 	.word	0x000004e0
        /*039c*/ 	.word	0x000000ff
        /*03a0*/ 	.word	0x00030c48
        /*03a4*/ 	.short	0x0100
        /*03a6*/ 	.byte	0x08
	.zero		1


	//   ....[9]....
        /*03a8*/ 	.word	0x000011b0
        /*03ac*/ 	.word	0x000000e2
        /*03b0*/ 	.word	0x00030c00
        /*03b4*/ 	.short	0x010a
        /*03b6*/ 	.byte	0x3f
	.zero		1


	//   ....[10]....
        /*03b8*/ 	.word	0x00001330
        /*03bc*/ 	.word	0x000000e2
        /*03c0*/ 	.word	0x00030c00
        /*03c4*/ 	.short	0x010a
        /*03c6*/ 	.byte	0x3f
	.zero		1


	//   ....[11]....
        /*03c8*/ 	.word	0x00001a60
        /*03cc*/ 	.word	0x00000009
        /*03d0*/ 	.word	0x00030c10
        /*03d4*/ 	.short	0x010a
        /*03d6*/ 	.byte	0x3f
	.zero		1


	//   ....[12]....
        /*03d8*/ 	.word	0x00001ad0
        /*03dc*/ 	.word	0x00000009
        /*03e0*/ 	.word	0x00030c10
        /*03e4*/ 	.short	0x010a
        /*03e6*/ 	.byte	0x3f
	.zero		1


	//   ....[13]....
        /*03e8*/ 	.word	0x00001ee0
        /*03ec*/ 	.word	0x00000009
        /*03f0*/ 	.word	0x00030c30
        /*03f4*/ 	.short	0x010a
        /*03f6*/ 	.byte	0x3f
	.zero		1


	//   ....[14]....
        /*03f8*/ 	.word	0x00001f60
        /*03fc*/ 	.word	0x00000009
        /*0400*/ 	.word	0x00030c30
        /*0404*/ 	.short	0x010a
        /*0406*/ 	.byte	0x3f
	.zero		1


	//   ....[15]....
        /*0408*/ 	.word	0x00004690
        /*040c*/ 	.word	0x0000000a
        /*0410*/ 	.word	0x00000000
        /*0414*/ 	.short	0x0101
        /*0416*/ 	.byte	0x3f
	.zero		1


	//   ....[16]....
        /*0418*/ 	.word	0x00004ad0
        /*041c*/ 	.word	0x00000009
        /*0420*/ 	.word	0x00000000
        /*0424*/ 	.short	0x0101
        /*0426*/ 	.byte	0x3f
	.zero		1


	//   ....[17]....
        /*0428*/ 	.word	0x000083f0
        /*042c*/ 	.word	0x0000000c
        /*0430*/ 	.word	0x00030c20
        /*0434*/ 	.short	0x010a
        /*0436*/ 	.byte	0x3f
	.zero		1


	//   ....[18]....
        /*0438*/ 	.word	0x000088a0
        /*043c*/ 	.word	0x0000000c
        /*0440*/ 	.word	0x00030c40
        /*0444*/ 	.short	0x010a
        /*0446*/ 	.byte	0x3f
	.zero		1


	//   ....[19]....
        /*0448*/ 	.word	0x00008ae0
        /*044c*/ 	.word	0x0000000c
        /*0450*/ 	.word	0x00030c28
        /*0454*/ 	.short	0x010a
        /*0456*/ 	.byte	0x3f
	.zero		1


	//   ....[20]....
        /*0458*/ 	.word	0x00008ca0
        /*045c*/ 	.word	0x0000000c
        /*0460*/ 	.word	0x00030c48
        /*0464*/ 	.short	0x010a
        /*0466*/ 	.byte	0x3f
	.zero		1


	//   ....[21]....
        /*0468*/ 	.word	0x00008eb0
        /*046c*/ 	.word	0x0000000c
        /*0470*/ 	.word	0x00030c20
        /*0474*/ 	.short	0x010a
        /*0476*/ 	.byte	0x3f
	.zero		1


	//   ....[22]....
        /*0478*/ 	.word	0x000090d0
        /*047c*/ 	.word	0x0000000c
        /*0480*/ 	.word	0x00030c40
        /*0484*/ 	.short	0x010a
        /*0486*/ 	.byte	0x3f
	.zero		1


	//   ....[23]....
        /*0488*/ 	.word	0x000092e0
        /*048c*/ 	.word	0x0000000c
        /*0490*/ 	.word	0x00030c28
        /*0494*/ 	.short	0x010a
        /*0496*/ 	.byte	0x3f
	.zero		1


	//   ....[24]....
        /*0498*/ 	.word	0x000094f0
        /*049c*/ 	.word	0x0000000d
        /*04a0*/ 	.word	0x00030c40
        /*04a4*/ 	.short	0x010a
        /*04a6*/ 	.byte	0x3f
	.zero		1


	//   ....[25]....
        /*04a8*/ 	.word	0x000098e0
        /*04ac*/ 	.word	0x00000007
        /*04b0*/ 	.word	0x00000000
        /*04b4*/ 	.short	0x010a
        /*04b6*/ 	.byte	0x3f
	.zero		1


	//   ....[26]....
        /*04b8*/ 	.word	0x00009930
        /*04bc*/ 	.word	0x0000000b
        /*04c0*/ 	.word	0x00000000
        /*04c4*/ 	.short	0x010a
        /*04c6*/ 	.byte	0x3f
	.zero		1


	//   ....[27]....
        /*04c8*/ 	.word	0x00009990
        /*04cc*/ 	.word	0x00000009
        /*04d0*/ 	.word	0x00000000
        /*04d4*/ 	.short	0x010a
        /*04d6*/ 	.byte	0x3f
	.zero		1


	//   ....[28]....
        /*04d8*/ 	.word	0x000099c0
        /*04dc*/ 	.word	0x00000003
        /*04e0*/ 	.word	0x00000000
        /*04e4*/ 	.short	0x010a
        /*04e6*/ 	.byte	0x3f
	.zero		1


	//   ....[29]....
        /*04e8*/ 	.word	0x00009a90
        /*04ec*/ 	.word	0x000000e2
        /*04f0*/ 	.word	0x00030c00
        /*04f4*/ 	.short	0x010a
        /*04f6*/ 	.byte	0x3f
	.zero		1


	//   ....[30]....
        /*04f8*/ 	.word	0x00009ae0
        /*04fc*/ 	.word	0x00000009
        /*0500*/ 	.word	0x00030c10
        /*0504*/ 	.short	0x010a
        /*0506*/ 	.byte	0x3f
	.zero		1


	//   ....[31]....
        /*0508*/ 	.word	0x00009b30
        /*050c*/ 	.word	0x00000009
        /*0510*/ 	.word	0x00030c30
        /*0514*/ 	.short	0x010a
        /*0516*/ 	.byte	0x3f
	.zero		1


	//   ....[32]....
        /*0518*/ 	.word	0x00009b80
        /*051c*/ 	.word	0x0000000c
        /*0520*/ 	.word	0x00030c20
        /*0524*/ 	.short	0x010a
        /*0526*/ 	.byte	0x3f
	.zero		1


	//   ....[33]....
        /*0528*/ 	.word	0x00009bd0
        /*052c*/ 	.word	0x0000000c
        /*0530*/ 	.word	0x00030c40
        /*0534*/ 	.short	0x010a
        /*0536*/ 	.byte	0x3f
	.zero		1


	//   ....[34]....
        /*0538*/ 	.word	0x00009c20
        /*053c*/ 	.word	0x0000000c
        /*0540*/ 	.word	0x00030c28
        /*0544*/ 	.short	0x010a
        /*0546*/ 	.byte	0x3f
	.zero		1


	//   ....[35]....
        /*0548*/ 	.word	0x00009c70
        /*054c*/ 	.word	0x0000000c
        /*0550*/ 	.word	0x00030c48
        /*0554*/ 	.short	0x010a
        /*0556*/ 	.byte	0x3f
	.zero		1


	//   ....[36]....
        /*0558*/ 	.word	0x00009cd0
        /*055c*/ 	.word	0x0000000c
        /*0560*/ 	.word	0x00030c20
        /*0564*/ 	.short	0x010a
        /*0566*/ 	.byte	0x3f
	.zero		1


	//   ....[37]....
        /*0568*/ 	.word	0x00009d20
        /*056c*/ 	.word	0x0000000c
        /*0570*/ 	.word	0x00030c40
        /*0574*/ 	.short	0x010a
        /*0576*/ 	.byte	0x3f
	.zero		1


	//   ....[38]....
        /*0578*/ 	.word	0x00009d70
        /*057c*/ 	.word	0x0000000c
        /*0580*/ 	.word	0x00030c28
        /*0584*/ 	.short	0x010a
        /*0586*/ 	.byte	0x3f
	.zero		1


	//   ....[39]....
        /*0588*/ 	.word	0x00009dc0
        /*058c*/ 	.word	0x0000000d
        /*0590*/ 	.word	0x00030c40
        /*0594*/ 	.short	0x010a
        /*0596*/ 	.byte	0x3f
	.zero		1


	//   ....[40]....
        /*0598*/ 	.word	0x00009e90
        /*059c*/ 	.word	0x00000007
        /*05a0*/ 	.word	0x00000000
        /*05a4*/ 	.short	0x010a
        /*05a6*/ 	.byte	0x3f
	.zero		1


	//   ....[41]....
        /*05a8*/ 	.word	0x00009ee0
        /*05ac*/ 	.word	0x0000000b
        /*05b0*/ 	.word	0x00000000
        /*05b4*/ 	.short	0x010a
        /*05b6*/ 	.byte	0x3f
	.zero		1


	//   ....[42]....
        /*05b8*/ 	.word	0x00009f30
        /*05bc*/ 	.word	0x00000009
        /*05c0*/ 	.word	0x00000000
        /*05c4*/ 	.short	0x010a
        /*05c6*/ 	.byte	0x3f
	.zero		1


	//----- nvinfo : EIATTR_NUM_MBARRIERS
	.align		4
.L_314:
        /*05c8*/ 	.byte	0x03, 0x38
        /*05ca*/ 	.short	0x0009


	//----- nvinfo : EIATTR_EXIT_INSTR_OFFSETS
	.align		4
        /*05cc*/ 	.byte	0x04, 0x1c
        /*05ce*/ 	.short	(.L_316 - .L_315)


	//   ....[0]....
.L_315:
        /*05d0*/ 	.word	0x00009a10


	//----- nvinfo : EIATTR_MAX_THREADS
	.align		4
.L_316:
        /*05d4*/ 	.byte	0x04, 0x05
        /*05d6*/ 	.short	(.L_318 - .L_317)
.L_317:
        /*05d8*/ 	.word	0x00000180
        /*05dc*/ 	.word	0x00000001
        /*05e0*/ 	.word	0x00000001


	//----- nvinfo : EIATTR_CRS_STACK_SIZE
	.align		4
.L_318:
        /*05e4*/ 	.byte	0x04, 0x1e
        /*05e6*/ 	.short	(.L_320 - .L_319)
.L_319:
        /*05e8*/ 	.word	0x00000000


	//----- nvinfo : EIATTR_CBANK_PARAM_SIZE
	.align		4
.L_320:
        /*05ec*/ 	.byte	0x03, 0x19
        /*05ee*/ 	.short	0x06f0


	//----- nvinfo : EIATTR_PARAM_CBANK
	.align		4
        /*05f0*/ 	.byte	0x04, 0x0a
        /*05f2*/ 	.short	(.L_322 - .L_321)
	.align		4
.L_321:
        /*05f4*/ 	.word	index@(.nv.constant0._ZN7cutlass13device_kernelIN5flash11enable_sm90INS1_16FlashAttnBwdSm90INS1_25CollectiveMainloopBwdSm90ILi2ELi2ELi2EN4cute5tupleIJNS5_1CILi1EEES8_S8_EEENS6_IJNS7_ILi128EEESA_NS7_ILi64EEEEEENS_6half_tEfNS_4arch4Sm90ELb0ELb0ELb0ELb1ELb0ELb1ELb0ELb0ELi2ELi1ELi2ELi2ELb0EEENS1_21CollectiveEpilogueBwdISC_SD_SF_Li256ELb1ELb0ELi1EEENS1_19SingleTileSchedulerILb1ELb0ELb0ELi128EEEEEEEEEvNT_6ParamsE)
        /*05f8*/ 	.short	0x0210
        /*05fa*/ 	.short	0x06f0


	//----- nvinfo : EIATTR_SW_WAR
	.align		4
.L_322:
        /*05fc*/ 	.byte	0x04, 0x36
        /*05fe*/ 	.short	(.L_324 - .L_323)
.L_323:
        /*0600*/ 	.word	0x00000008
.L_324:


//--------------------- .nv.info._ZN7cutlass13device_kernelIN5flash11enable_sm90INS1_16FlashAttnBwdSm90INS1_25CollectiveMainloopBwdSm90ILi2ELi2ELi2EN4cute5tupleIJNS5_1CILi1EEES8_S8_EEENS6_IJNS7_ILi128EEESA_NS7_ILi64EEEEEENS_6half_tEfNS_4arch4Sm90ELb0ELb0ELb0ELb1ELb1ELb1ELb0ELb0ELi2ELi1ELi2ELi2ELb0EEENS1_21CollectiveEpilogueBwdISC_SD_SF_Li256ELb1ELb0ELi1EEENS1_19SingleTileSchedulerILb1ELb0ELb0ELi128EEEEEEEEEvNT_6ParamsE --------------------------
	.section	.nv.info._ZN7cutlass13device_kernelIN5flash11enable_sm90INS1_16FlashAttnBwdSm90INS1_25CollectiveMainloopBwdSm90ILi2ELi2ELi2EN4cute5tupleIJNS5_1CILi1EEES8_S8_EEENS6_IJNS7_ILi128EEESA_NS7_ILi64EEEEEENS_6half_tEfNS_4arch4Sm90ELb0ELb0ELb0ELb1ELb1ELb1ELb0ELb0ELi2ELi1ELi2ELi2ELb0EEENS1_21CollectiveEpilogueBwdISC_SD_SF_Li256ELb1ELb0ELi1EEENS1_19SingleTileSchedulerILb1ELb0ELb0ELi128EEEEEEEEEvNT_6ParamsE,"",@"SHT_CUDA_INFO"
	.sectionflags	@""
	.align	4


	//----- nvinfo : EIATTR_CUDA_API_VERSION
	.align		4
        /*0000*/ 	.byte	0x04, 0x37
        /*0002*/ 	.short	(.L_326 - .L_325)
.L_325:
        /*0004*/ 	.word	0x00000082


	//----- nvinfo : EIATTR_KPARAM_INFO
	.align		4
.L_326:
        /*0008*/ 	.byte	0x04, 0x17
        /*000a*/ 	.short	(.L_328 - .L_327)
.L_327:
        /*000c*/ 	.word	0x00000000
        /*0010*/ 	.short	0x0000
        /*0012*/ 	.short	0x0070
        /*0014*/ 	.byte	0x00, 0xf0, 0x01, 0x1a


	//----- nvinfo : EIATTR_SPARSE_MMA_MASK
	.align		4
.L_328:
        /*0018*/ 	.byte	0x03, 0x50
        /*001a*/ 	.short	0x0000


	//----- nvinfo : EIATTR_MAXREG_COUNT
	.align		4
        /*001c*/ 	.byte	0x03, 0x1b
        /*001e*/ 	.short	0x00a8


	//----- nvinfo : EIATTR_NUM_BARRIERS
	.align		4
        /*0020*/ 	.byte	0x02, 0x4c
        /*0022*/ 	.byte	0x10
	.zero		1


	//----- nvinfo : EIATTR_EXTERNS
	.align		4
        /*0024*/ 	.byte	0x04, 0x0f
        /*0026*/ 	.short	(.L_330 - .L_329)


	//   ....[0]....
	.align		4
.L_329:
        /*0028*/ 	.word	index@(__assertfail)


	//----- nvinfo : EIATTR_ANNOTATIONS
	.align		4
.L_330:
        /*002c*/ 	.byte	0x04, 0x55
        /*002e*/ 	.short	(.L_332 - .L_331)


	//   ....[0]....
.L_331:
        /* <DEDUP_REMOVED lines=8> */


	//----- nvinfo : EIATTR_MERCURY_ISA_VERSION
	.align		4
.L_332:
        /*00a0*/ 	.byte	0x03, 0x5f
        /*00a2*/ 	.short	0x0101


	//----- nvinfo : EIATTR_INT_WARP_WIDE_INSTR_OFFSETS
	.align		4
        /*00a4*/ 	.byte	0x04, 0x31
        /*00a6*/ 	.short	(.L_334 - .L_333)


	//   ....[0]....
.L_333:
        /*00a8*/ 	.word	0x00000180


	//   ....[1]....
        /*00ac*/ 	.word	0x00000240


	//   ....[2]....
        /*00b0*/ 	.word	0x00007930


	//   ....[3]....
        /*00b4*/ 	.word	0x00007da0


	//   ....[4]....
        /*00b8*/ 	.word	0x00008370


	//   ....[5]....
        /*00bc*/ 	.word	0x000086f0


	//----- nvinfo : EIATTR_COOP_GROUP_MASK_REGIDS
	.align		4
.L_334:
        /*00c0*/ 	.byte	0x04, 0x29
        /*00c2*/ 	.short	(.L_336 - .L_335)


	//   ....[0]....
.L_335:
        /*00c4*/ 	.word	0xffffffff


	//   ....[1]....
        /*00c8*/ 	.word	0xffffffff


	//   ....[2]....
        /*00cc*/ 	.word	0xffffffff


	//   ....[3]....
        /*00d0*/ 	.word	0xffffffff


	//   ....[4]....
        /*00d4*/ 	.word	0xffffffff


	//   ....[5]....
        /*00d8*/ 	.word	0xffffffff


	//   ....[6]....
        /*00dc*/ 	.word	0xffffffff


	//   ....[7]....
        /*00e0*/ 	.word	0xffffffff


	//   ....[8]....
        /*00e4*/ 	.word	0xffffffff


	//   ....[9]....
        /*00e8*/ 	.word	0xffffffff


	//   ....[10]....
        /*00ec*/ 	.word	0xffffffff


	//   ....[11]....
        /*00f0*/ 	.word	0xffffffff


	//   ....[12]....
        /*00f4*/ 	.word	0xffffffff


	//   ....[13]....
        /*00f8*/ 	.word	0xffffffff


	//   ....[14]....
        /*00fc*/ 	.word	0xffffffff


	//   ....[15]....
        /*0100*/ 	.word	0xffffffff


	//   ....[16]....
        /*0104*/ 	.word	0xffffffff


	//   ....[17]....
        /*0108*/ 	.word	0xffffffff


	//   ....[18]....
        /*010c*/ 	.word	0xffffffff


	//   ....[19]....
        /*0110*/ 	.word	0xffffffff


	//   ....[20]....
        /*0114*/ 	.word	0xffffffff


	//   ....[21]....
        /*0118*/ 	.word	0xffffffff


	//   ....[22]....
        /*011c*/ 	.word	0xffffffff


	//   ....[23]....
        /*0120*/ 	.word	0xffffffff


	//   ....[24]....
        /*0124*/ 	.word	0xffffffff


	//   ....[25]....
        /*0128*/ 	.word	0xffffffff


	//   ....[26]....
        /*012c*/ 	.word	0xffffffff


	//   ....[27]....
        /*0130*/ 	.word	0xffffffff


	//   ....[28]....
        /*0134*/ 	.word	0xffffffff


	//   ....[29]....
        /*0138*/ 	.word	0xffffffff


	//   ....[30]....
        /*013c*/ 	.word	0xffffffff


	//   ....[31]....
        /*0140*/ 	.word	0xffffffff


	//   ....[32]....
        /*0144*/ 	.word	0xffffffff


	//   ....[33]....
        /*0148*/ 	.word	0xffffffff


	//   ....[34]....
        /*014c*/ 	.word	0xffffffff


	//   ....[35]....
        /*0150*/ 	.word	0xffffffff


	//   ....[36]....
        /*0154*/ 	.word	0xffffffff


	//   ....[37]....
        /*0158*/ 	.word	0xffffffff


	//   ....[38]....
        /*015c*/ 	.word	0xffffffff


	//   ....[39]....
        /*0160*/ 	.word	0xffffffff


	//   ....[40]....
        /*0164*/ 	.word	0xffffffff


	//   ....[41]....
        /*0168*/ 	.word	0xffffffff


	//   ....[42]....
        /*016c*/ 	.word	0xffffffff


	//   ....[43]....
        /*0170*/ 	.word	0xffffffff


	//   ....[44]....
        /*0174*/ 	.word	0xffffffff


	//   ....[45]....
        /*0178*/ 	.word	0xffffffff


	//   ....[46]....
        /*017c*/ 	.word	0xffffffff


	//   ....[47]....
        /*0180*/ 	.word	0xffffffff


	//   ....[48]....
        /*0184*/ 	.word	0xffffffff


	//   ....[49]....
        /*0188*/ 	.word	0xffffffff


	//   ....[50]....
        /*018c*/ 	.word	0xffffffff


	//   ....[51]....
        /*0190*/ 	.word	0xffffffff


	//   ....[52]....
        /*0194*/ 	.word	0xffffffff


	//   ....[53]....
        /*0198*/ 	.word	0xffffffff


	//   ....[54]....
        /*019c*/ 	.word	0xffffffff


	//   ....[55]....
        /*01a0*/ 	.word	0xffffffff


	//   ....[56]....
        /*01a4*/ 	.word	0xffffffff


	//   ....[57]....
        /*01a8*/ 	.word	0xffffffff


	//   ....[58]....
        /*01ac*/ 	.word	0xffffffff


	//   ....[59]....
        /*01b0*/ 	.word	0xffffffff


	//   ....[60]....
        /*01b4*/ 	.word	0xffffffff


	//   ....[61]....
        /*01b8*/ 	.word	0xffffffff


	//   ....[62]....
        /*01bc*/ 	.word	0xffffffff


	//   ....[63]....
        /*01c0*/ 	.word	0xffffffff


	//   ....[64]....
        /*01c4*/ 	.word	0xffffffff


	//   ....[65]....
        /*01c8*/ 	.word	0xffffffff


	//   ....[66]....
        /*01cc*/ 	.word	0xffffffff


	//   ....[67]....
        /*01d0*/ 	.word	0xffffffff


	//   ....[68]....
        /*01d4*/ 	.word	0xffffffff


	//   ....[69]....
        /*01d8*/ 	.word	0xffffffff


	//   ....[70]....
        /*01dc*/ 	.word	0xffffffff


	//   ....[71]....
        /*01e0*/ 	.word	0xffffffff


	//   ....[72]....
        /*01e4*/ 	.word	0xffffffff


	//   ....[73]....
        /*01e8*/ 	.word	0xffffffff


	//   ....[74]....
        /*01ec*/ 	.word	0xffffffff


	//   ....[75]....
        /*01f0*/ 	.word	0xffffffff


	//   ....[76]....
        /*01f4*/ 	.word	0xffffffff


	//   ....[77]....
        /*01f8*/ 	.word	0x0500000f


	//   ....[78]....
        /*01fc*/ 	.word	0x0500000f


	//   ....[79]....
        /*0200*/ 	.word	0x0500000f


	//   ....[80]....
        /*0204*/ 	.word	0x0500000f


	//----- nvinfo : EIATTR_COOP_GROUP_INSTR_OFFSETS
	.align		4
.L_336:
        /*0208*/ 	.byte	0x04, 0x28
        /*020a*/ 	.short	(.L_338 - .L_337)


	//   ....[0]....
.L_337:
        /*020c*/ 	.word	0x00000060


	//   ....[1]....
        /*0210*/ 	.word	0x00000190


	//   ....[2]....
        /*0214*/ 	.word	0x00000220


	//   ....[3]....
        /*0218*/ 	.word	0x000003a0


	//   ....[4]....
        /*021c*/ 	.word	0x00000610


	//   ....[5]....
        /*0220*/ 	.word	0x00001160


	//   ....[6]....
        /*0224*/ 	.word	0x00002020


	//   ....[7]....
        /*0228*/ 	.word	0x00002060


	//   ....[8]....
        /*022c*/ 	.word	0x000020a0


	//   ....[9]....
        /*0230*/ 	.word	0x00002100


	//   ....[10]....
        /*0234*/ 	.word	0x000021d0


	//   ....[11]....
        /*0238*/ 	.word	0x00002220


	//   ....[12]....
        /*023c*/ 	.word	0x00002260


	//   ....[13]....
        /*0240*/ 	.word	0x000022a0


	//   ....[14]....
        /*0244*/ 	.word	0x000022e0


	//   ....[15]....
        /*0248*/ 	.word	0x00002320


	//   ....[16]....
        /*024c*/ 	.word	0x00002360


	//   ....[17]....
        /*0250*/ 	.word	0x000023c0


	//   ....[18]....
        /*0254*/ 	.word	0x00002430


	//   ....[19]....
        /*0258*/ 	.word	0x00002470


	//   ....[20]....
        /*025c*/ 	.word	0x000024a0


	//   ....[21]....
        /*0260*/ 	.word	0x000024e0


	//   ....[22]....
        /*0264*/ 	.word	0x00002510


	//   ....[23]....
        /*0268*/ 	.word	0x00002580


	//   ....[24]....
        /*026c*/ 	.word	0x000025c0


	//   ....[25]....
        /*0270*/ 	.word	0x00002630


	//   ....[26]....
        /*0274*/ 	.word	0x00002680


	//   ....[27]....
        /*0278*/ 	.word	0x000026c0


	//   ....[28]....
        /*027c*/ 	.word	0x00002710


	//   ....[29]....
        /*0280*/ 	.word	0x00002750


	//   ....[30]....
        /*0284*/ 	.word	0x000027d0


	//   ....[31]....
        /*0288*/ 	.word	0x00002810


	//   ....[32]....
        /*028c*/ 	.word	0x00002850


	//   ....[33]....
        /*0290*/ 	.word	0x00002a80


	//   ....[34]....
        /*0294*/ 	.word	0x00002ad0


	//   ....[35]....
        /*0298*/ 	.word	0x00002b10


	//   ....[36]....
        /*029c*/ 	.word	0x00002bc0


	//   ....[37]....
        /*02a0*/ 	.word	0x00002bf0


	//   ....[38]....
        /*02a4*/ 	.word	0x00003050


	//   ....[39]....
        /*02a8*/ 	.word	0x00003060


	//   ....[40]....
        /*02ac*/ 	.word	0x00003070


	//   ....[41]....
        /*02b0*/ 	.word	0x00003080


	//   ....[42]....
        /*02b4*/ 	.word	0x00003090


	//   ....[43]....
        /*02b8*/ 	.word	0x000030a0


	//   ....[44]....
        /*02bc*/ 	.word	0x000030d0


	//   ....[45]....
        /*02c0*/ 	.word	0x00003100


	//   ....[46]....
        /*02c4*/ 	.word	0x00003140


	//   ....[47]....
        /*02c8*/ 	.word	0x00003180


	//   ....[48]....
        /*02cc*/ 	.word	0x000031c0


	//   ....[49]....
        /*02d0*/ 	.word	0x00003200


	//   ....[50]....
        /*02d4*/ 	.word	0x00003240


	//   ....[51]....
        /*02d8*/ 	.word	0x00003280


	//   ....[52]....
        /*02dc*/ 	.word	0x000032c0


	//   ....[53]....
        /*02e0*/ 	.word	0x00003320


	//   ....[54]....
        /*02e4*/ 	.word	0x00003360


	//   ....[55]....
        /*02e8*/ 	.word	0x000033a0


	//   ....[56]....
        /*02ec*/ 	.word	0x000033e0


	//   ....[57]....
        /*02f0*/ 	.word	0x00003420


	//   ....[58]....
        /*02f4*/ 	.word	0x00003460


	//   ....[59]....
        /*02f8*/ 	.word	0x000034a0


	//   ....[60]....
        /*02fc*/ 	.word	0x000034e0


	//   ....[61]....
        /*0300*/ 	.word	0x00003520


	//   ....[62]....
        /*0304*/ 	.word	0x00003560


	//   ....[63]....
        /*0308*/ 	.word	0x000035a0


	//   ....[64]....
        /*030c*/ 	.word	0x000035e0


	//   ....[65]....
        /*0310*/ 	.word	0x00003620


	//   ....[66]....
        /*0314*/ 	.word	0x00003660


	//   ....[67]....
        /*0318*/ 	.word	0x000036a0


	//   ....[68]....
        /*031c*/ 	.word	0x000036e0


	//   ....[69]....
        /*0320*/ 	.word	0x00003720


	//   ....[70]....
        /*0324*/ 	.word	0x00006c50


	//   ....[71]....
        /*0328*/ 	.word	0x000075d0


	//   ....[72]....
        /*032c*/ 	.word	0x00007860


	//   ....[73]....
        /*0330*/ 	.word	0x00007aa0


	//   ....[74]....
        /*0334*/ 	.word	0x00007cd0


	//   ....[75]....
        /*0338*/ 	.word	0x00007f80


	//   ....[76]....
        /*033c*/ 	.word	0x000082b0


	//   ....[77]....
        /*0340*/ 	.word	0x0000a260


	//   ....[78]....
        /*0344*/ 	.word	0x0000a3b0


	//   ....[79]....
        /*0348*/ 	.word	0x0000a420


	//   ....[80]....
        /*034c*/ 	.word	0x0000a490


	//----- nvinfo : EIATTR_REG_RECONFIG
	.align		4
.L_338:
        /*0350*/ 	.byte	0x01, 0x54
	.zero		2


	//----- nvinfo : EIATTR_SYSCALL_OFFSETS
	.align		4
        /*0354*/ 	.byte	0x04, 0x46
        /*0356*/ 	.short	(.L_340 - .L_339)


	//   ....[0]....
.L_339:
        /*0358*/ 	.word	0x00000dc0


	//   ....[1]....
        /*035c*/ 	.word	0x00000eb0


	//   ....[2]....
        /*0360*/ 	.word	0x00001010


	//   ....[3]....
        /*0364*/ 	.word	0x00001100


	//----- nvinfo : EIATTR_MBARRIER_INSTR_OFFSETS
	.align		4
.L_340:
        /*0368*/ 	.byte	0x04, 0x39
        /*036a*/ 	.short	(.L_342 - .L_341)


	//   ....[0]....
.L_341:
        /*036c*/ 	.word	0x00000260
        /*0370*/ 	.word	0x000000ff
        /*0374*/ 	.word	0x00030c00
        /*0378*/ 	.short	0x0100
        /*037a*/ 	.byte	0x06
	.zero		1


	//   ....[1]....
        /*037c*/ 	.word	0x00000350
        /*0380*/ 	.word	0x000000ff
        /*0384*/ 	.word	0x00030c10
        /*0388*/ 	.short	0x0100
        /*038a*/ 	.byte	0x08
	.zero		1


	//   ....[2]....
        /*038c*/ 	.word	0x00000360
        /*0390*/ 	.word	0x000000ff
        /*0394*/ 	.word	0x00030c20
        /*0398*/ 	.short	0x0100
        /*039a*/ 	.byte	0x08
	.zero		1


	//   ....[3]....
        /*039c*/ 	.word	0x00000370
        /*03a0*/ 	.word	0x000000ff
        /*03a4*/ 	.word	0x00030c18
        /*03a8*/ 	.short	0x0100
        /*03aa*/ 	.byte	0x08
	.zero		1


	//   ....[4]....
        /*03ac*/ 	.word	0x00000380
        /*03b0*/ 	.word	0x000000ff
        /*03b4*/ 	.word	0x00030c28
        /*03b8*/ 	.short	0x0100
        /*03ba*/ 	.byte	0x08
	.zero		1


	//   ....[5]....
        /*03bc*/ 	.word	0x000004b0
        /*03c0*/ 	.word	0x000000ff
        /*03c4*/ 	.word	0x00030c30
        /*03c8*/ 	.short	0x0100
        /*03ca*/ 	.byte	0x08
	.zero		1


	//   ....[6]....
        /*03cc*/ 	.word	0x000004c0
        /*03d0*/ 	.word	0x000000ff
        /*03d4*/ 	.word	0x00030c40
        /*03d8*/ 	.short	0x0100
        /*03da*/ 	.byte	0x08
	.zero		1


	//   ....[7]....
        /*03dc*/ 	.word	0x000004d0
        /*03e0*/ 	.word	0x000000ff
        /*03e4*/ 	.word	0x00030c38
        /*03e8*/ 	.short	0x0100
        /*03ea*/ 	.byte	0x08
	.zero		1


	//   ....[8]....
        /*03ec*/ 	.word	0x000004e0
        /*03f0*/ 	.word	0x000000ff
        /*03f4*/ 	.word	0x00030c48
        /*03f8*/ 	.short	0x0100
        /*03fa*/ 	.byte	0x08
	.zero		1


	//   ....[9]....
        /*03fc*/ 	.word	0x000011b0
        /*0400*/ 	.word	0x000000e2
        /*0404*/ 	.word	0x00030c00
        /*0408*/ 	.short	0x010a
        /*040a*/ 	.byte	0x3f
	.zero		1


	//   ....[10]....
        /*040c*/ 	.word	0x00001330
        /*0410*/ 	.word	0x000000e2
        /*0414*/ 	.word	0x00030c00
        /*0418*/ 	.short	0x010a
        /*041a*/ 	.byte	0x3f
	.zero		1


	//   ....[11]....
        /*041c*/ 	.word	0x00001a60
        /*0420*/ 	.word	0x00000009
        /*0424*/ 	.word	0x00030c10
        /*0428*/ 	.short	0x010a
        /*042a*/ 	.byte	0x3f
	.zero		1


	//   ....[12]....
        /*042c*/ 	.word	0x00001ad0
        /*0430*/ 	.word	0x00000009
        /*0434*/ 	.word	0x00030c10
        /*0438*/ 	.short	0x010a
        /*043a*/ 	.byte	0x3f
	.zero		1


	//   ....[13]....
        /*043c*/ 	.word	0x00001ee0
        /*0440*/ 	.word	0x00000009
        /*0444*/ 	.word	0x00030c30
        /*0448*/ 	.short	0x010a
        /*044a*/ 	.byte	0x3f
	.zero		1


	//   ....[14]....
        /*044c*/ 	.word	0x00001f60
        /*0450*/ 	.word	0x00000009
        /*0454*/ 	.word	0x00030c30
        /*0458*/ 	.short	0x010a
        /*045a*/ 	.byte	0x3f
	.zero		1


	//   ....[15]....
        /*045c*/ 	.word	0x00004690
        /*0460*/ 	.word	0x0000000a
        /*0464*/ 	.word	0x00000000
        /*0468*/ 	.short	0x0101
        /*046a*/ 	.byte	0x3f
	.zero		1


	//   ....[16]....
        /*046c*/ 	.word	0x00004ad0
        /*0470*/ 	.word	0x00000009
        /*0474*/ 	.word	0x00000000
        /*0478*/ 	.short	0x0101
        /*047a*/ 	.byte	0x3f
	.zero		1


	//   ....[17]....
        /*047c*/ 	.word	0x00008bf0
        /*0480*/ 	.word	0x0000000c
        /*0484*/ 	.word	0x00030c20
        /*0488*/ 	.short	0x010a
        /*048a*/ 	.byte	0x3f
	.zero		1


	//   ....[18]....
        /*048c*/ 	.word	0x000090a0
        /*0490*/ 	.word	0x0000000c
        /*0494*/ 	.word	0x00030c40
        /*0498*/ 	.short	0x010a
        /*049a*/ 	.byte	0x3f
	.zero		1


	//   ....[19]....
        /*049c*/ 	.word	0x000092e0
        /*04a0*/ 	.word	0x0000000c
        /*04a4*/ 	.word	0x00030c28
        /*04a8*/ 	.short	0x010a
        /*04aa*/ 	.byte	0x3f
	.zero		1


	//   ....[20]....
        /*04ac*/ 	.word	0x000094a0
        /*04b0*/ 	.word	0x0000000c
        /*04b4*/ 	.word	0x00030c48
        /*04b8*/ 	.short	0x010a
        /*04ba*/ 	.byte	0x3f
	.zero		1


	//   ....[21]....
        /*04bc*/ 	.word	0x000096b0
        /*04c0*/ 	.word	0x0000000c
        /*04c4*/ 	.word	0x00030c20
        /*04c8*/ 	.short	0x010a
        /*04ca*/ 	.byte	0x3f
	.zero		1


	//   ....[22]....
        /*04cc*/ 	.word	0x000098d0
        /*04d0*/ 	.word	0x0000000c
        /*04d4*/ 	.word	0x00030c40
        /*04d8*/ 	.short	0x010a
        /*04da*/ 	.byte	0x3f
	.zero		1


	//   ....[23]....
        /*04dc*/ 	.word	0x00009ae0
        /*04e0*/ 	.word	0x0000000c
        /*04e4*/ 	.word	0x00030c28
        /*04e8*/ 	.short	0x010a
        /*04ea*/ 	.byte	0x3f
	.zero		1


	//   ....[24]....
        /*04ec*/ 	.word	0x00009cf0
        /*04f0*/ 	.word	0x0000000d
        /*04f4*/ 	.word	0x00030c40
        /*04f8*/ 	.short	0x010a
        /*04fa*/ 	.byte	0x3f
	.zero		1


	//   ....[25]....
        /*04fc*/ 	.word	0x0000a0e0
        /*0500*/ 	.word	0x00000007
        /*0504*/ 	.word	0x00000000
        /*0508*/ 	.short	0x010a
        /*050a*/ 	.byte	0x3f
	.zero		1


	//   ....[26]....
        /*050c*/ 	.word	0x0000a130
        /*0510*/ 	.word	0x0000000b
        /*0514*/ 	.word	0x00000000
        /*0518*/ 	.short	0x010a
        /*051a*/ 	.byte	0x3f
	.zero		1


	//   ....[27]....
        /*051c*/ 	.word	0x0000a190
        /*0520*/ 	.word	0x00000009
        /*0524*/ 	.word	0x00000000
        /*0528*/ 	.short	0x010a
        /*052a*/ 	.byte	0x3f
	.zero		1


	//   ....[28]....
        /*052c*/ 	.word	0x0000a1c0
        /*0530*/ 	.word	0x00000003
        /*0534*/ 	.word	0x00000000
        /*0538*/ 	.short	0x010a
        /*053a*/ 	.byte	0x3f
	.zero		1


	//   ....[29]....
        /*053c*/ 	.word	0x0000a290
        /*0540*/ 	.word	0x000000e2
        /*0544*/ 	.word	0x00030c00
        /*0548*/ 	.short	0x010a
        /*054a*/ 	.byte	0x3f
	.zero		1


	//   ....[30]....
        /*054c*/ 	.word	0x0000a2e0
        /*0550*/ 	.word	0x00000009
        /*0554*/ 	.word	0x00030c10
        /*0558*/ 	.short	0x010a
        /*055a*/ 	.byte	0x3f
	.zero		1


	//   ....[31]....
        /*055c*/ 	.word	0x0000a330
        /*0560*/ 	.word	0x00000009
        /*0564*/ 	.word	0x00030c30
        /*0568*/ 	.short	0x010a
        /*056a*/ 	.byte	0x3f
	.zero		1


	//   ....[32]....
        /*056c*/ 	.word	0x0000a4d0
        /*0570*/ 	.word	0x0000000c
        /*0574*/ 	.word	0x00030c20
        /*0578*/ 	.short	0x010a
        /*057a*/ 	.byte	0x3f
	.zero		1


	//   ....[33]....
        /*057c*/ 	.word	0x0000a520
        /*0580*/ 	.word	0x0000000c
        /*0584*/ 	.word	0x00030c40
        /*0588*/ 	.short	0x010a
        /*058a*/ 	.byte	0x3f
	.zero		1


	//   ....[34]....
        /*058c*/ 	.word	0x0000a570
        /*0590*/ 	.word	0x0000000c
        /*0594*/ 	.word	0x00030c28
        /*0598*/ 	.short	0x010a
        /*059a*/ 	.byte	0x3f
	.zero		1


	//   ....[35]....
        /*059c*/ 	.word	0x0000a5c0
        /*05a0*/ 	.word	0x0000000c
        /*05a4*/ 	.word	0x00030c48
        /*05a8*/ 	.short	0x010a
        /*05aa*/ 	.byte	0x3f
	.zero		1


	//   ....[36]....
        /*05ac*/ 	.word	0x0000a620
        /*05b0*/ 	.word	0x0000000c
        /*05b4*/ 	.word	0x00030c20
        /*05b8*/ 	.short	0x010a
        /*05ba*/ 	.byte	0x3f
	.zero		1


	//   ....[37]....
        /*05bc*/ 	.word	0x0000a670
        /*05c0*/ 	.word	0x0000000c
        /*05c4*/ 	.word	0x00030c40
        /*05c8*/ 	.short	0x010a
        /*05ca*/ 	.byte	0x3f
	.zero		1


	//   ....[38]....
        /*05cc*/ 	.word	0x0000a6c0
        /*05d0*/ 	.word	0x0000000c
        /*05d4*/ 	.word	0x00030c28
        /*05d8*/ 	.short	0x010a
        /*05da*/ 	.byte	0x3f
	.zero		1


	//   ....[39]....
        /*05dc*/ 	.word	0x0000a710
        /*05e0*/ 	.word	0x0000000d
        /*05e4*/ 	.word	0x00030c40
        /*05e8*/ 	.short	0x010a
        /*05ea*/ 	.byte	0x3f
	.zero		1


	//   ....[40]....
        /*05ec*/ 	.word	0x0000a7e0
        /*05f0*/ 	.word	0x00000007
        /*05f4*/ 	.word	0x00000000
        /*05f8*/ 	.short	0x010a
        /*05fa*/ 	.byte	0x3f
	.zero		1


	//   ....[41]....
        /*05fc*/ 	.word	0x0000a830
        /*0600*/ 	.word	0x0000000b
        /*0604*/ 	.word	0x00000000
        /*0608*/ 	.short	0x010a
        /*060a*/ 	.byte	0x3f
	.zero		1


	//   ....[42]....
        /*060c*/ 	.word	0x0000a880
        /*0610*/ 	.word	0x00000009
        /*0614*/ 	.word	0x00000000
        /*0618*/ 	.short	0x010a
        /*061a*/ 	.byte	0x3f
	.zero		1


	//----- nvinfo : EIATTR_NUM_MBARRIERS
	.align		4
.L_342:
        /*061c*/ 	.byte	0x03, 0x38
        /*061e*/ 	.short	0x0009


	//----- nvinfo : EIATTR_EXIT_INSTR_OFFSETS
	.align		4
        /*0620*/ 	.byte	0x04, 0x1c
        /*0622*/ 	.short	(.L_344 - .L_343)


	//   ....[0]....
.L_343:
        /*0624*/ 	.word	0x0000a210


	//----- nvinfo : EIATTR_MAX_THREADS
	.align		4
.L_344:
        /*0628*/ 	.byte	0x04, 0x05
        /*062a*/ 	.short	(.L_346 - .L_345)
.L_345:
        /*062c*/ 	.word	0x00000180
        /*0630*/ 	.word	0x00000001
        /*0634*/ 	.word	0x00000001


	//----- nvinfo : EIATTR_CRS_STACK_SIZE
	.align		4
.L_346:
        /*0638*/ 	.byte	0x04, 0x1e
        /*063a*/ 	.short	(.L_348 - .L_347)
.L_347:
        /*063c*/ 	.word	0x00000000


	//----- nvinfo : EIATTR_CBANK_PARAM_SIZE
	.align		4
.L_348:
        /*0640*/ 	.byte	0x03, 0x19
        /*0642*/ 	.short	0x06f0


	//----- nvinfo : EIATTR_PARAM_CBANK
	.align		4
        /*0644*/ 	.byte	0x04, 0x0a
        /*0646*/ 	.short	(.L_350 - .L_349)
	.align		4
.L_349:
        /*0648*/ 	.word	index@(.nv.constant0._ZN7cutlass13device_kernelIN5flash11enable_sm90INS1_16FlashAttnBwdSm90INS1_25CollectiveMainloopBwdSm90ILi2ELi2ELi2EN4cute5tupleIJNS5_1CILi1EEES8_S8_EEENS6_IJNS7_ILi128EEESA_NS7_ILi64EEEEEENS_6half_tEfNS_4arch4Sm90ELb0ELb0ELb0ELb1ELb1ELb1ELb0ELb0ELi2ELi1ELi2ELi2ELb0EEENS1_21CollectiveEpilogueBwdISC_SD_SF_Li256ELb1ELb0ELi1EEENS1_19SingleTileSchedulerILb1ELb0ELb0ELi128EEEEEEEEEvNT_6ParamsE)
        /*064c*/ 	.short	0x0210
        /*064e*/ 	.short	0x06f0


	//----- nvinfo : EIATTR_SW_WAR
	.align		4
.L_350:
        /*0650*/ 	.byte	0x04, 0x36
        /*0652*/ 	.short	(.L_352 - .L_351)
.L_351:
        /*0654*/ 	.word	0x00000008
.L_352:


//--------------------- .nv.info._ZN7cutlass13device_kernelIN5flash11enable_sm90INS1_16FlashAttnBwdSm90INS1_25CollectiveMainloopBwdSm90ILi2ELi2ELi2EN4cute5tupleIJNS5_1CILi1EEES8_S8_EEENS6_IJNS7_ILi128EEESA_NS7_ILi64EEEEEENS_6half_tEfNS_4arch4Sm90ELb0ELb0ELb0ELb1ELb0ELb1ELb0ELb0ELi2ELi1ELi2ELi2ELb0EEENS1_24CollectiveEpilogueBwdGQAISC_fSF_Li256ELb1ELb0EEENS1_19SingleTileSchedulerILb1ELb0ELb0ELi128EEEEEEEEEvNT_6ParamsE --------------------------
	.section	.nv.info._ZN7cutlass13device_kernelIN5flash11enable_sm90INS1_16FlashAttnBwdSm90INS1_25CollectiveMainloopBwdSm90ILi2ELi2ELi2EN4cute5tupleIJNS5_1CILi1EEES8_S8_EEENS6_IJNS7_ILi128EEESA_NS7_ILi64EEEEEENS_6half_tEfNS_4arch4Sm90ELb0ELb0ELb0ELb1ELb0ELb1ELb0ELb0ELi2ELi1ELi2ELi2ELb0EEENS1_24CollectiveEpilogueBwdGQAISC_fSF_Li256ELb1ELb0EEENS1_19SingleTileSchedulerILb1ELb0ELb0ELi128EEEEEEEEEvNT_6ParamsE,"",@"SHT_CUDA_INFO"
	.sectionflags	@""
	.align	4


	//----- nvinfo : EIATTR_CUDA_API_VERSION
	.align		4
        /*0000*/ 	.byte	0x04, 0x37
        /*0002*/ 	.short	(.L_354 - .L_353)
.L_353:
        /*0004*/ 	.word	0x00000082


	//----- nvinfo : EIATTR_KPARAM_INFO
	.align		4
.L_354:
        /*0008*/ 	.byte	0x04, 0x17
        /*000a*/ 	.short	(.L_356 - .L_355)
.L_355:
        /*000c*/ 	.word	0x00000000
        /*0010*/ 	.short	0x0000
        /*0012*/ 	.short	0x0070
        /*0014*/ 	.byte	0x00, 0xf0, 0x01, 0x1a


	//----- nvinfo : EIATTR_SPARSE_MMA_MASK
	.align		4
.L_356:
        /*0018*/ 	.byte	0x03, 0x50
        /*001a*/ 	.short	0x0000


	//----- nvinfo : EIATTR_MAXREG_COUNT
	.align		4
        /*001c*/ 	.byte	0x03, 0x1b
        /*001e*/ 	.short	0x00a8


	//----- nvinfo : EIATTR_NUM_BARRIERS
	.align		4
        /*0020*/ 	.byte	0x02, 0x4c
        /*0022*/ 	.byte	0x10
	.zero		1


	//----- nvinfo : EIATTR_EXTERNS
	.align		4
        /*0024*/ 	.byte	0x04, 0x0f
        /*0026*/ 	.short	(.L_358 - .L_357)


	//   ....[0]....
	.align		4
.L_357:
        /*0028*/ 	.word	index@(__assertfail)


	//----- nvinfo : EIATTR_ANNOTATIONS
	.align		4
.L_358:
        /*002c*/ 	.byte	0x04, 0x55
        /*002e*/ 	.short	(.L_360 - .L_359)


	//   ....[0]....
.L_359:
        /*0030*/ 	.word	0x00000001
        /*0034*/ 	.byte	0x60, 0x05, 0x00, 0x00, 0x01, 0x00, 0x00, 0x00, 0xd0, 0x07, 0x00, 0x00, 0x01, 0x00, 0x00, 0x00
        /*0044*/ 	.byte	0x50, 0x13, 0x00, 0x00, 0x01, 0x00, 0x00, 0x00, 0x00, 0x19, 0x00, 0x00, 0x01, 0x00, 0x00, 0x00
        /*0054*/ 	.byte	0x40, 0x19, 0x00, 0x00, 0x01, 0x00, 0x00, 0x00, 0x80, 0x19, 0x00, 0x00, 0x01, 0x00, 0x00, 0x00
        /*0064*/ 	.byte	0x20, 0x1b, 0x00, 0x00, 0x01, 0x00, 0x00, 0x00, 0x50, 0x1b, 0x00, 0x00, 0x01, 0x00, 0x00, 0x00
        /*0074*/ 	.byte	0x70, 0x1b, 0x00, 0x00, 0x01, 0x00, 0x00, 0x00, 0x50, 0x4d, 0x00, 0x00, 0x01, 0x00, 0x00, 0x00
        /*0084*/ 	.byte	0x60, 0x76, 0x00, 0x00, 0x01, 0x00, 0x00, 0x00, 0x90, 0x76, 0x00, 0x00, 0x01, 0x00, 0x00, 0x00
        /*0094*/ 	.byte	0x70, 0x81, 0x00, 0x00


	//----- nvinfo : EIATTR_MERCURY_ISA_VERSION
	.align		4
.L_360:
        /*0098*/ 	.byte	0x03, 0x5f
        /*009a*/ 	.short	0x0101


	//----- nvinfo : EIATTR_INT_WARP_WIDE_INSTR_OFFSETS
	.align		4
        /*009c*/ 	.byte	0x04, 0x31
        /*009e*/ 	.short	(.L_362 - .L_361)


	//   ....[0]....
.L_361:
        /*00a0*/ 	.word	0x00000180


	//   ....[1]....
        /*00a4*/ 	.word	0x00000240


	//   ....[2]....
        /*00a8*/ 	.word	0x00006870


	//----- nvinfo : EIATTR_COOP_GROUP_MASK_REGIDS
	.align		4
.L_362:
        /*00ac*/ 	.byte	0x04, 0x29
        /*00ae*/ 	.short	(.L_364 - .L_363)


	//   ....[0]....
.L_363:
        /*00b0*/ 	.word	0xffffffff


	//   ....[1]....
        /*00b4*/ 	.word	0xffffffff


	//   ....[2]....
        /*00b8*/ 	.word	0xffffffff


	//   ....[3]....
        /*00bc*/ 	.word	0xffffffff


	//   ....[4]....
        /*00c0*/ 	.word	0xffffffff


	//   ....[5]....
        /*00c4*/ 	.word	0xffffffff


	//   ....[6]....
        /*00c8*/ 	.word	0xffffffff


	//   ....[7]....
        /*00cc*/ 	.word	0xffffffff


	//   ....[8]....
        /*00d0*/ 	.word	0xffffffff


	//   ....[9]....
        /*00d4*/ 	.word	0xffffffff


	//   ....[10]....
        /*00d8*/ 	.word	0xffffffff


	//   ....[11]....
        /*00dc*/ 	.word	0xffffffff


	//   ....[12]....
        /*00e0*/ 	.word	0xffffffff


	//   ....[13]....
        /*00e4*/ 	.word	0xffffffff


	//   ....[14]....
        /*00e8*/ 	.word	0xffffffff


	//   ....[15]....
        /*00ec*/ 	.word	0xffffffff


	//   ....[16]....
        /*00f0*/ 	.word	0xffffffff


	//   ....[17]....
        /*00f4*/ 	.word	0xffffffff


	//   ....[18]....
        /*00f8*/ 	.word	0xffffffff


	//   ....[19]....
        /*00fc*/ 	.word	0xffffffff


	//   ....[20]....
        /*0100*/ 	.word	0xffffffff


	//   ....[21]....
        /*0104*/ 	.word	0xffffffff


	//   ....[22]....
        /*0108*/ 	.word	0xffffffff


	//   ....[23]....
        /*010c*/ 	.word	0xffffffff


	//   ....[24]....
        /*0110*/ 	.word	0xffffffff


	//   ....[25]....
        /*0114*/ 	.word	0xffffffff


	//   ....[26]....
        /*0118*/ 	.word	0xffffffff


	//   ....[27]....
        /*011c*/ 	.word	0xffffffff


	//   ....[28]....
        /*0120*/ 	.word	0xffffffff


	//   ....[29]....
        /*0124*/ 	.word	0xffffffff


	//   ....[30]....
        /*0128*/ 	.word	0xffffffff


	//   ....[31]....
        /*012c*/ 	.word	0xffffffff


	//   ....[32]....
        /*0130*/ 	.word	0xffffffff


	//   ....[33]....
        /*0134*/ 	.word	0xffffffff


	//   ....[34]....
        /*0138*/ 	.word	0xffffffff


	//   ....[35]....
        /*013c*/ 	.word	0xffffffff


	//   ....[36]....
        /*0140*/ 	.word	0xffffffff


	//   ....[37]....
        /*0144*/ 	.word	0xffffffff


	//   ....[38]....
        /*0148*/ 	.word	0xffffffff


	//   ....[39]....
        /*014c*/ 	.word	0xffffffff


	//   ....[40]....
        /*0150*/ 	.word	0xffffffff


	//   ....[41]....
        /*0154*/ 	.word	0xffffffff


	//   ....[42]....
        /*0158*/ 	.word	0xffffffff


	//   ....[43]....
        /*015c*/ 	.word	0xffffffff


	//   ....[44]....
        /*0160*/ 	.word	0xffffffff


	//   ....[45]....
        /*0164*/ 	.word	0xffffffff


	//   ....[46]....
        /*0168*/ 	.word	0xffffffff


	//   ....[47]....
        /*016c*/ 	.word	0xffffffff


	//   ....[48]....
        /*0170*/ 	.word	0xffffffff


	//   ....[49]....
        /*0174*/ 	.word	0xffffffff


	//   ....[50]....
        /*0178*/ 	.word	0xffffffff


	//   ....[51]....
        /*017c*/ 	.word	0xffffffff


	//   ....[52]....
        /*0180*/ 	.word	0xffffffff


	//   ....[53]....
        /*0184*/ 	.word	0xffffffff


	//   ....[54]....
        /*0188*/ 	.word	0xffffffff


	//   ....[55]....
        /*018c*/ 	.word	0xffffffff


	//   ....[56]....
        /*0190*/ 	.word	0xffffffff


	//   ....[57]....
        /*0194*/ 	.word	0xffffffff


	//   ....[58]....
        /*0198*/ 	.word	0xffffffff


	//   ....[59]....
        /*019c*/ 	.word	0xffffffff


	//   ....[60]....
        /*01a0*/ 	.word	0xffffffff


	//   ....[61]....
        /*01a4*/ 	.word	0xffffffff


	//   ....[62]....
        /*01a8*/ 	.word	0xffffffff


	//   ....[63]....
        /*01ac*/ 	.word	0xffffffff


	//   ....[64]....
        /*01b0*/ 	.word	0xffffffff


	//   ....[65]....
        /*01b4*/ 	.word	0xffffffff


	//   ....[66]....
        /*01b8*/ 	.word	0xffffffff


	//   ....[67]....
        /*01bc*/ 	.word	0xffffffff


	//   ....[68]....
        /*01c0*/ 	.word	0xffffffff


	//   ....[69]....
        /*01c4*/ 	.word	0xffffffff


	//   ....[70]....
        /*01c8*/ 	.word	0xffffffff


	//   ....[71]....
        /*01cc*/ 	.word	0x0500000f


	//----- nvinfo : EIATTR_COOP_GROUP_INSTR_OFFSETS
	.align		4
.L_364:
        /*01d0*/ 	.byte	0x04, 0x28
        /*01d2*/ 	.short	(.L_366 - .L_365)


	//   ....[0]....
.L_365:
        /*01d4*/ 	.word	0x00000060


	//   ....[1]....
        /*01d8*/ 	.word	0x00000190


	//   ....[2]....
        /*01dc*/ 	.word	0x00000220


	//   ....[3]....
        /*01e0*/ 	.word	0x000003a0


	//   ....[4]....
        /*01e4*/ 	.word	0x00000610


	//   ....[5]....
        /*01e8*/ 	.word	0x00001160


	//   ....[6]....
        /*01ec*/ 	.word	0x00002020


	//   ....[7]....
        /*01f0*/ 	.word	0x00002060


	//   ....[8]....
        /*01f4*/ 	.word	0x000020a0


	//   ....[9]....
        /*01f8*/ 	.word	0x00002100


	//   ....[10]....
        /*01fc*/ 	.word	0x000021d0


	//   ....[11]....
        /*0200*/ 	.word	0x00002220


	//   ....[12]....
        /*0204*/ 	.word	0x00002260


	//   ....[13]....
        /*0208*/ 	.word	0x000022a0


	//   ....[14]....
        /*020c*/ 	.word	0x000022e0


	//   ....[15]....
        /*0210*/ 	.word	0x00002320


	//   ....[16]....
        /*0214*/ 	.word	0x00002360


	//   ....[17]....
        /*0218*/ 	.word	0x000023c0


	//   ....[18]....
        /*021c*/ 	.word	0x00002430


	//   ....[19]....
        /*0220*/ 	.word	0x00002470


	//   ....[20]....
        /*0224*/ 	.word	0x000024a0


	//   ....[21]....
        /*0228*/ 	.word	0x000024e0


	//   ....[22]....
        /*022c*/ 	.word	0x00002510


	//   ....[23]....
        /*0230*/ 	.word	0x00002580


	//   ....[24]....
        /*0234*/ 	.word	0x000025c0


	//   ....[25]....
        /*0238*/ 	.word	0x00002630


	//   ....[26]....
        /*023c*/ 	.word	0x00002680


	//   ....[27]....
        /*0240*/ 	.word	0x000026c0


	//   ....[28]....
        /*0244*/ 	.word	0x00002710


	//   ....[29]....
        /*0248*/ 	.word	0x00002750


	//   ....[30]....
        /*024c*/ 	.word	0x000027d0


	//   ....[31]....
        /*0250*/ 	.word	0x00002810


	//   ....[32]....
        /*0254*/ 	.word	0x00002850


	//   ....[33]....
        /*0258*/ 	.word	0x00002a80


	//   ....[34]....
        /*025c*/ 	.word	0x00002ad0


	//   ....[35]....
        /*0260*/ 	.word	0x00002b10


	//   ....[36]....
        /*0264*/ 	.word	0x00002bc0


	//   ....[37]....
        /*0268*/ 	.word	0x00002bf0


	//   ....[38]....
        /*026c*/ 	.word	0x00003050


	//   ....[39]....
        /*0270*/ 	.word	0x00003060


	//   ....[40]....
        /*0274*/ 	.word	0x00003070


	//   ....[41]....
        /*0278*/ 	.word	0x00003080


	//   ....[42]....
        /*027c*/ 	.word	0x00003090


	//   ....[43]....
        /*0280*/ 	.word	0x000030a0


	//   ....[44]....
        /*0284*/ 	.word	0x000030d0


	//   ....[45]....
        /*0288*/ 	.word	0x00003100


	//   ....[46]....
        /*028c*/ 	.word	0x00003140


	//   ....[47]....
        /*0290*/ 	.word	0x00003180


	//   ....[48]....
        /*0294*/ 	.word	0x000031c0


	//   ....[49]....
        /*0298*/ 	.word	0x00003200


	//   ....[50]....
        /*029c*/ 	.word	0x00003240


	//   ....[51]....
        /*02a0*/ 	.word	0x00003280


	//   ....[52]....
        /*02a4*/ 	.word	0x000032c0


	//   ....[53]....
        /*02a8*/ 	.word	0x00003320


	//   ....[54]....
        /*02ac*/ 	.word	0x00003360


	//   ....[55]....
        /*02b0*/ 	.word	0x000033a0


	//   ....[56]....
        /*02b4*/ 	.word	0x000033e0


	//   ....[57]....
        /*02b8*/ 	.word	0x00003420


	//   ....[58]....
        /*02bc*/ 	.word	0x00003460


	//   ....[59]....
        /*02c0*/ 	.word	0x000034a0


	//   ....[60]....
        /*02c4*/ 	.word	0x000034e0


	//   ....[61]....
        /*02c8*/ 	.word	0x00003520


	//   ....[62]....
        /*02cc*/ 	.word	0x00003560


	//   ....[63]....
        /*02d0*/ 	.word	0x000035a0


	//   ....[64]....
        /*02d4*/ 	.word	0x000035e0


	//   ....[65]....
        /*02d8*/ 	.word	0x00003620


	//   ....[66]....
        /*02dc*/ 	.word	0x00003660


	//   ....[67]....
        /*02e0*/ 	.word	0x000036a0


	//   ....[68]....
        /*02e4*/ 	.word	0x000036e0


	//   ....[69]....
        /*02e8*/ 	.word	0x00003720


	//   ....[70]....
        /*02ec*/ 	.word	0x000055d0


	//   ....[71]....
        /*02f0*/ 	.word	0x000083e0


	//----- nvinfo : EIATTR_REG_RECONFIG
	.align		4
.L_366:
        /*02f4*/ 	.byte	0x01, 0x54
	.zero		2


	//----- nvinfo : EIATTR_SYSCALL_OFFSETS
	.align		4
        /*02f8*/ 	.byte	0x04, 0x46
        /*02fa*/ 	.short	(.L_368 - .L_367)


	//   ....[0]....
.L_367:
        /*02fc*/ 	.word	0x00000dc0


	//   ....[1]....
        /*0300*/ 	.word	0x00000eb0


	//   ....[2]....
        /*0304*/ 	.word	0x00001010


	//   ....[3]....
        /*0308*/ 	.word	0x00001100


	//----- nvinfo : EIATTR_MBARRIER_INSTR_OFFSETS
	.align		4
.L_368:
        /*030c*/ 	.byte	0x04, 0x39
        /*030e*/ 	.short	(.L_370 - .L_369)


	//   ....[0]....
.L_369:
        /*0310*/ 	.word	0x00000260
        /*0314*/ 	.word	0x000000ff
        /*0318*/ 	.word	0x00030c00
        /*031c*/ 	.short	0x0100
        /*031e*/ 	.byte	0x06
	.zero		1


	//   ....[1]....
        /*0320*/ 	.word	0x00000350
        /*0324*/ 	.word	0x000000ff
        /*0328*/ 	.word	0x00030c10
        /*032c*/ 	.short	0x0100
        /*032e*/ 	.byte	0x08
	.zero		1


	//   ....[2]....
        /*0330*/ 	.word	0x00000360
        /*0334*/ 	.word	0x000000ff
        /*0338*/ 	.word	0x00030c20
        /*033c*/ 	.short	0x0100
        /*033e*/ 	.byte	0x08
	.zero		1


	//   ....[3]....
        /*0340*/ 	.word	0x00000370
        /*0344*/ 	.word	0x000000ff
        /*0348*/ 	.word	0x00030c18
        /*034c*/ 	.short	0x0100
        /*034e*/ 	.byte	0x08
	.zero		1


	//   ....[4]....
        /*0350*/ 	.word	0x00000380
        /*0354*/ 	.word	0x000000ff
        /*0358*/ 	.word	0x00030c28
        /*035c*/ 	.short	0x0100
        /*035e*/ 	.byte	0x08
	.zero		1


	//   ....[5]....
        /*0360*/ 	.word	0x000004b0
        /*0364*/ 	.word	0x000000ff
        /*0368*/ 	.word	0x00030c30
        /*036c*/ 	.short	0x0100
        /*036e*/ 	.byte	0x08
	.zero		1


	//   ....[6]....
        /*0370*/ 	.word	0x000004c0
        /*0374*/ 	.word	0x000000ff
        /*0378*/ 	.word	0x00030c40
        /*037c*/ 	.short	0x0100
        /*037e*/ 	.byte	0x08
	.zero		1


	//   ....[7]....
        /*0380*/ 	.word	0x000004d0
        /*0384*/ 	.word	0x000000ff
        /*0388*/ 	.word	0x00030c38
        /*038c*/ 	.short	0x0100
        /*038e*/ 	.byte	0x08
	.zero		1


	//   ....[8]....
        /*0390*/ 	.word	0x000004e0
        /*0394*/ 	.word	0x000000ff
        /*0398*/ 	.word	0x00030c48
        /*039c*/ 	.short	0x0100
        /*039e*/ 	.byte	0x08
	.zero		1


	//   ....[9]....
        /*03a0*/ 	.word	0x000011b0
        /*03a4*/ 	.word	0x000000e2
        /*03a8*/ 	.word	0x00030c00
        /*03ac*/ 	.short	0x010a
        /*03ae*/ 	.byte	0x3f
	.zero		1


	//   ....[10]....
        /*03b0*/ 	.word	0x00001330
        /*03b4*/ 	.word	0x000000e2
        /*03b8*/ 	.word	0x00030c00
        /*03bc*/ 	.short	0x010a
        /*03be*/ 	.byte	0x3f
	.zero		1


	//   ....[11]....
        /*03c0*/ 	.word	0x00001a60
        /*03c4*/ 	.word	0x00000009
        /*03c8*/ 	.word	0x00030c10
        /*03cc*/ 	.short	0x010a
        /*03ce*/ 	.byte	0x3f
	.zero		1


	//   ....[12]....
        /*03d0*/ 	.word	0x00001ad0
        /*03d4*/ 	.word	0x00000009
        /*03d8*/ 	.word	0x00030c10
        /*03dc*/ 	.short	0x010a
        /*03de*/ 	.byte	0x3f
	.zero		1


	//   ....[13]....
        /*03e0*/ 	.word	0x00001ee0
        /*03e4*/ 	.word	0x00000009
        /*03e8*/ 	.word	0x00030c30
        /*03ec*/ 	.short	0x010a
        /*03ee*/ 	.byte	0x3f
	.zero		1


	//   ....[14]....
        /*03f0*/ 	.word	0x00001f60
        /*03f4*/ 	.word	0x00000009
        /*03f8*/ 	.word	0x00030c30
        /*03fc*/ 	.short	0x010a
        /*03fe*/ 	.byte	0x3f
	.zero		1


	//   ....[15]....
        /*0400*/ 	.word	0x00004690
        /*0404*/ 	.word	0x0000000a
        /*0408*/ 	.word	0x00000000
        /*040c*/ 	.short	0x0101
        /*040e*/ 	.byte	0x3f
	.zero		1


	//   ....[16]....
        /*0410*/ 	.word	0x00004ad0
        /*0414*/ 	.word	0x00000009
        /*0418*/ 	.word	0x00000000
        /*041c*/ 	.short	0x0101
        /*041e*/ 	.byte	0x3f
	.zero		1


	//   ....[17]....
        /*0420*/ 	.word	0x00006d70
        /*0424*/ 	.word	0x0000000c
        /*0428*/ 	.word	0x00030c20
        /*042c*/ 	.short	0x010a
        /*042e*/ 	.byte	0x3f
	.zero		1


	//   ....[18]....
        /*0430*/ 	.word	0x00007220
        /*0434*/ 	.word	0x0000000c
        /*0438*/ 	.word	0x00030c40
        /*043c*/ 	.short	0x010a
        /*043e*/ 	.byte	0x3f
	.zero		1


	//   ....[19]....
        /*0440*/ 	.word	0x00007460
        /*0444*/ 	.word	0x0000000c
        /*0448*/ 	.word	0x00030c28
        /*044c*/ 	.short	0x010a
        /*044e*/ 	.byte	0x3f
	.zero		1


	//   ....[20]....
        /*0450*/ 	.word	0x00007620
        /*0454*/ 	.word	0x0000000c
        /*0458*/ 	.word	0x00030c48
        /*045c*/ 	.short	0x010a
        /*045e*/ 	.byte	0x3f
	.zero		1


	//   ....[21]....
        /*0460*/ 	.word	0x00007830
        /*0464*/ 	.word	0x0000000c
        /*0468*/ 	.word	0x00030c20
        /*046c*/ 	.short	0x010a
        /*046e*/ 	.byte	0x3f
	.zero		1


	//   ....[22]....
        /*0470*/ 	.word	0x00007a50
        /*0474*/ 	.word	0x0000000c
        /*0478*/ 	.word	0x00030c40
        /*047c*/ 	.short	0x010a
        /*047e*/ 	.byte	0x3f
	.zero		1


	//   ....[23]....
        /*0480*/ 	.word	0x00007c60
        /*0484*/ 	.word	0x0000000c
        /*0488*/ 	.word	0x00030c28
        /*048c*/ 	.short	0x010a
        /*048e*/ 	.byte	0x3f
	.zero		1


	//   ....[24]....
        /*0490*/ 	.word	0x00007e70
        /*0494*/ 	.word	0x0000000d
        /*0498*/ 	.word	0x00030c40
        /*049c*/ 	.short	0x010a
        /*049e*/ 	.byte	0x3f
	.zero		1


	//   ....[25]....
        /*04a0*/ 	.word	0x00008260
        /*04a4*/ 	.word	0x00000007
        /*04a8*/ 	.word	0x00000000
        /*04ac*/ 	.short	0x010a
        /*04ae*/ 	.byte	0x3f
	.zero		1


	//   ....[26]....
        /*04b0*/ 	.word	0x000082b0
        /*04b4*/ 	.word	0x0000000b
        /*04b8*/ 	.word	0x00000000
        /*04bc*/ 	.short	0x010a
        /*04be*/ 	.byte	0x3f
	.zero		1


	//   ....[27]....
        /*04c0*/ 	.word	0x00008310
        /*04c4*/ 	.word	0x00000009
        /*04c8*/ 	.word	0x00000000
        /*04cc*/ 	.short	0x010a
        /*04ce*/ 	.byte	0x3f
	.zero		1


	//   ....[28]....
        /*04d0*/ 	.word	0x00008340
        /*04d4*/ 	.word	0x00000003
        /*04d8*/ 	.word	0x00000000
        /*04dc*/ 	.short	0x010a
        /*04de*/ 	.byte	0x3f
	.zero		1


	//   ....[29]....
        /*04e0*/ 	.word	0x00008410
        /*04e4*/ 	.word	0x000000e2
        /*04e8*/ 	.word	0x00030c00
        /*04ec*/ 	.short	0x010a
        /*04ee*/ 	.byte	0x3f
	.zero		1


	//   ....[30]....
        /*04f0*/ 	.word	0x00008460
        /*04f4*/ 	.word	0x00000009
        /*04f8*/ 	.word	0x00030c10
        /*04fc*/ 	.short	0x010a
        /*04fe*/ 	.byte	0x3f
	.zero		1


	//   ....[31]....
        /*0500*/ 	.word	0x000084b0
        /*0504*/ 	.word	0x00000009
        /*0508*/ 	.word	0x00030c30
        /*050c*/ 	.short	0x010a
        /*050e*/ 	.byte	0x3f
	.zero		1


	//   ....[32]....
        /*0510*/ 	.word	0x00008500
        /*0514*/ 	.word	0x0000000c
        /*0518*/ 	.word	0x00030c20
        /*051c*/ 	.short	0x010a
        /*051e*/ 	.byte	0x3f
	.zero		1


	//   ....[33]....
        /*0520*/ 	.word	0x00008550
        /*0524*/ 	.word	0x0000000c
        /*0528*/ 	.word	0x00030c40
        /*052c*/ 	.short	0x010a
        /*052e*/ 	.byte	0x3f
	.zero		1


	//   ....[34]....
        /*0530*/ 	.word	0x000085a0
        /*0534*/ 	.word	0x0000000c
        /*0538*/ 	.word	0x00030c28
        /*053c*/ 	.short	0x010a
        /*053e*/ 	.byte	0x3f
	.zero		1


	//   ....[35]....
        /*0540*/ 	.word	0x000085f0
        /*0544*/ 	.word	0x0000000c
        /*0548*/ 	.word	0x00030c48
        /*054c*/ 	.short	0x010a
        /*054e*/ 	.byte	0x3f
	.zero		1


	//   ....[36]....
        /*0550*/ 	.word	0x00008650
        /*0554*/ 	.word	0x0000000c
        /*0558*/ 	.word	0x00030c20
        /*055c*/ 	.short	0x010a
        /*055e*/ 	.byte	0x3f
	.zero		1


	//   ....[37]....
        /*0560*/ 	.word	0x000086a0
        /*0564*/ 	.word	0x0000000c
        /*0568*/ 	.word	0x00030c40
        /*056c*/ 	.short	0x010a
        /*056e*/ 	.byte	0x3f
	.zero		1


	//   ....[38]....
        /*0570*/ 	.word	0x000086f0
        /*0574*/ 	.word	0x0000000c
        /*0578*/ 	.word	0x00030c28
        /*057c*/ 	.short	0x010a
        /*057e*/ 	.byte	0x3f
	.zero		1


	//   ....[39]....
        /*0580*/ 	.word	0x00008740
        /*0584*/ 	.word	0x0000000d
        /*0588*/ 	.word	0x00030c40
        /*058c*/ 	.short	0x010a
        /*058e*/ 	.byte	0x3f
	.zero		1


	//   ....[40]....
        /*0590*/ 	.word	0x00008820
        /*0594*/ 	.word	0x00000007
        /*0598*/ 	.word	0x00000000
        /*059c*/ 	.short	0x010a
        /*059e*/ 	.byte	0x3f
	.zero		1


	//   ....[41]....
        /*05a0*/ 	.word	0x00008870
        /*05a4*/ 	.word	0x0000000b
        /*05a8*/ 	.word	0x00000000
        /*05ac*/ 	.short	0x010a
        /*05ae*/ 	.byte	0x3f
	.zero		1


	//   ....[42]....
        /*05b0*/ 	.word	0x000088c0
        /*05b4*/ 	.word	0x00000009
        /*05b8*/ 	.word	0x00000000
        /*05bc*/ 	.short	0x010a
        /*05be*/ 	.byte	0x3f
	.zero		1


	//----- nvinfo : EIATTR_NUM_MBARRIERS
	.align		4
.L_370:
        /*05c0*/ 	.byte	0x03, 0x38
        /*05c2*/ 	.short	0x0009


	//----- nvinfo : EIATTR_EXIT_INSTR_OFFSETS
	.align		4
        /*05c4*/ 	.byte	0x04, 0x1c
        /*05c6*/ 	.short	(.L_372 - .L_371)


	//   ....[0]....
.L_371:
        /*05c8*/ 	.word	0x00008390


	//----- nvinfo : EIATTR_MAX_THREADS
	.align		4
.L_372:
        /*05cc*/ 	.byte	0x04, 0x05
        /*05ce*/ 	.short	(.L_374 - .L_373)
.L_373:
        /*05d0*/ 	.word	0x00000180
        /*05d4*/ 	.word	0x00000001
        /*05d8*/ 	.word	0x00000001


	//----- nvinfo : EIATTR_CRS_STACK_SIZE
	.align		4
.L_374:
        /*05dc*/ 	.byte	0x04, 0x1e
        /*05de*/ 	.short	(.L_376 - .L_375)
.L_375:
        /*05e0*/ 	.word	0x00000000


	//----- nvinfo : EIATTR_CBANK_PARAM_SIZE
	.align		4
.L_376:
        /*05e4*/ 	.byte	0x03, 0x19
        /*05e6*/ 	.short	0x06f0


	//----- nvinfo : EIATTR_PARAM_CBANK
	.align		4
        /*05e8*/ 	.byte	0x04, 0x0a
        /*05ea*/ 	.short	(.L_378 - .L_377)
	.align		4
.L_377:
        /*05ec*/ 	.word	index@(.nv.constant0._ZN7cutlass13device_kernelIN5flash11enable_sm90INS1_16FlashAttnBwdSm90INS1_25CollectiveMainloopBwdSm90ILi2ELi2ELi2EN4cute5tupleIJNS5_1CILi1EEES8_S8_EEENS6_IJNS7_ILi128EEESA_NS7_ILi64EEEEEENS_6half_tEfNS_4arch4Sm90ELb0ELb0ELb0ELb1ELb0ELb1ELb0ELb0ELi2ELi1ELi2ELi2ELb0EEENS1_24CollectiveEpilogueBwdGQAISC_fSF_Li256ELb1ELb0EEENS1_19SingleTileSchedulerILb1ELb0ELb0ELi128EEEEEEEEEvNT_6ParamsE)
        /*05f0*/ 	.short	0x0210
        /*05f2*/ 	.short	0x06f0


	//----- nvinfo : EIATTR_SW_WAR
	.align		4
.L_378:
        /*05f4*/ 	.byte	0x04, 0x36
        /*05f6*/ 	.short	(.L_380 - .L_379)
.L_379:
        /*05f8*/ 	.word	0x00000008
.L_380:


//--------------------- .nv.info._ZN7cutlass13device_kernelIN5flash11enable_sm90INS1_16FlashAttnBwdSm90INS1_25CollectiveMainloopBwdSm90ILi2ELi2ELi2EN4cute5tupleIJNS5_1CILi1EEES8_S8_EEENS6_IJNS7_ILi128EEESA_NS7_ILi64EEEEEENS_6half_tEfNS_4arch4Sm90ELb0ELb0ELb0ELb1ELb1ELb1ELb0ELb0ELi2ELi1ELi2ELi2ELb0EEENS1_24CollectiveEpilogueBwdGQAISC_fSF_Li256ELb1ELb1EEENS1_19SingleTileSchedulerILb1ELb0ELb0ELi128EEEEEEEEEvNT_6ParamsE --------------------------
	.section	.nv.info._ZN7cutlass13device_kernelIN5flash11enable_sm90INS1_16FlashAttnBwdSm90INS1_25CollectiveMainloopBwdSm90ILi2ELi2ELi2EN4cute5tupleIJNS5_1CILi1EEES8_S8_EEENS6_IJNS7_ILi128EEESA_NS7_ILi64EEEEEENS_6half_tEfNS_4arch4Sm90ELb0ELb0ELb0ELb1ELb1ELb1ELb0ELb0ELi2ELi1ELi2ELi2ELb0EEENS1_24CollectiveEpilogueBwdGQAISC_fSF_Li256ELb1ELb1EEENS1_19SingleTileSchedulerILb1ELb0ELb0ELi128EEEEEEEEEvNT_6ParamsE,"",@"SHT_CUDA_INFO"
	.sectionflags	@""
	.align	4


	//----- nvinfo : EIATTR_CUDA_API_VERSION
	.align		4
        /*0000*/ 	.byte	0x04, 0x37
        /*0002*/ 	.short	(.L_382 - .L_381)
.L_381:
        /*0004*/ 	.word	0x00000082


	//----- nvinfo : EIATTR_KPARAM_INFO
	.align		4
.L_382:
        /*0008*/ 	.byte	0x04, 0x17
        /*000a*/ 	.short	(.L_384 - .L_383)
.L_383:
        /*000c*/ 	.word	0x00000000
        /*0010*/ 	.short	0x0000
        /*0012*/ 	.short	0x0070
        /*0014*/ 	.byte	0x00, 0xf0, 0x01, 0x1a


	//----- nvinfo : EIATTR_SPARSE_MMA_MASK
	.align		4
.L_384:
        /*0018*/ 	.byte	0x03, 0x50
        /*001a*/ 	.short	0x0000


	//----- nvinfo : EIATTR_MAXREG_COUNT
	.align		4
        /*001c*/ 	.byte	0x03, 0x1b
        /*001e*/ 	.short	0x00a8


	//----- nvinfo : EIATTR_NUM_BARRIERS
	.align		4
        /*0020*/ 	.byte	0x02, 0x4c
        /*0022*/ 	.byte	0x10
	.zero		1


	//----- nvinfo : EIATTR_EXTERNS
	.align		4
        /*0024*/ 	.byte	0x04, 0x0f
        /*0026*/ 	.short	(.L_386 - .L_385)


	//   ....[0]....
	.align		4
.L_385:
        /*0028*/ 	.word	index@(__assertfail)


	//----- nvinfo : EIATTR_ANNOTATIONS
	.align		4
.L_386:
        /*002c*/ 	.byte	0x04, 0x55
        /*002e*/ 	.short	(.L_388 - .L_387)


	//   ....[0]....
.L_387:
        /* <DEDUP_REMOVED lines=8> */


	//----- nvinfo : EIATTR_MERCURY_ISA_VERSION
	.align		4
.L_388:
        /*0098*/ 	.byte	0x03, 0x5f
        /*009a*/ 	.short	0x0101


	//----- nvinfo : EIATTR_INT_WARP_WIDE_INSTR_OFFSETS
	.align		4
        /*009c*/ 	.byte	0x04, 0x31
        /*009e*/ 	.short	(.L_390 - .L_389)


	//   ....[0]....
.L_389:
        /*00a0*/ 	.word	0x00000180


	//   ....[1]....
        /*00a4*/ 	.word	0x00000240


	//   ....[2]....
        /*00a8*/ 	.word	0x00006750


	//   ....[3]....
        /*00ac*/ 	.word	0x00006bc0


	//   ....[4]....
        /*00b0*/ 	.word	0x00007190


	//   ....[5]....
        /*00b4*/ 	.word	0x00007510


	//----- nvinfo : EIATTR_COOP_GROUP_MASK_REGIDS
	.align		4
.L_390:
        /*00b8*/ 	.byte	0x04, 0x29
        /*00ba*/ 	.short	(.L_392 - .L_391)


	//   ....[0]....
.L_391:
        /*00bc*/ 	.word	0xffffffff


	//   ....[1]....
        /*00c0*/ 	.word	0xffffffff


	//   ....[2]....
        /*00c4*/ 	.word	0xffffffff


	//   ....[3]....
        /*00c8*/ 	.word	0xffffffff


	//   ....[4]....
        /*00cc*/ 	.word	0xffffffff


	//   ....[5]....
        /*00d0*/ 	.word	0xffffffff


	//   ....[6]....
        /*00d4*/ 	.word	0xffffffff


	//   ....[7]....
        /*00d8*/ 	.word	0xffffffff


	//   ....[8]....
        /*00dc*/ 	.word	0xffffffff


	//   ....[9]....
        /*00e0*/ 	.word	0xffffffff


	//   ....[10]....
        /*00e4*/ 	.word	0xffffffff


	//   ....[11]....
        /*00e8*/ 	.word	0xffffffff


	//   ....[12]....
        /*00ec*/ 	.word	0xffffffff


	//   ....[13]....
        /*00f0*/ 	.word	0xffffffff


	//   ....[14]....
        /*00f4*/ 	.word	0xffffffff


	//   ....[15]....
        /*00f8*/ 	.word	0xffffffff


	//   ....[16]....
        /*00fc*/ 	.word	0xffffffff


	//   ....[17]....
        /*0100*/ 	.word	0xffffffff


	//   ....[18]....
        /*0104*/ 	.word	0xffffffff


	//   ....[19]....
        /*0108*/ 	.word	0xffffffff


	//   ....[20]....
        /*010c*/ 	.word	0xffffffff


	//   ....[21]....
        /*0110*/ 	.word	0xffffffff


	//   ....[22]....
        /*0114*/ 	.word	0xffffffff


	//   ....[23]....
        /*0118*/ 	.word	0xffffffff


	//   ....[24]....
        /*011c*/ 	.word	0xffffffff


	//   ....[25]....
        /*0120*/ 	.word	0xffffffff


	//   ....[26]....
        /*0124*/ 	.word	0xffffffff


	//   ....[27]....
        /*0128*/ 	.word	0xffffffff


	//   ....[28]....
        /*012c*/ 	.word	0xffffffff


	//   ....[29]....
        /*0130*/ 	.word	0xffffffff


	//   ....[30]....
        /*0134*/ 	.word	0xffffffff


	//   ....[31]....
        /*0138*/ 	.word	0xffffffff


	//   ....[32]....
        /*013c*/ 	.word	0xffffffff


	//   ....[33]....
        /*0140*/ 	.word	0xffffffff


	//   ....[34]....
        /*0144*/ 	.word	0xffffffff


	//   ....[35]....
        /*0148*/ 	.word	0xffffffff


	//   ....[36]....
        /*014c*/ 	.word	0xffffffff


	//   ....[37]....
        /*0150*/ 	.word	0xffffffff


	//   ....[38]....
        /*0154*/ 	.word	0xffffffff


	//   ....[39]....
        /*0158*/ 	.word	0xffffffff


	//   ....[40]....
        /*015c*/ 	.word	0xffffffff


	//   ....[41]....
        /*0160*/ 	.word	0xffffffff


	//   ....[42]....
        /*0164*/ 	.word	0xffffffff


	//   ....[43]....
        /*0168*/ 	.word	0xffffffff


	//   ....[44]....
        /*016c*/ 	.word	0xffffffff


	//   ....[45]....
        /*0170*/ 	.word	0xffffffff


	//   ....[46]....
        /*0174*/ 	.word	0xffffffff


	//   ....[47]....
        /*0178*/ 	.word	0xffffffff


	//   ....[48]....
        /*017c*/ 	.word	0xffffffff


	//   ....[49]....
        /*0180*/ 	.word	0xffffffff


	//   ....[50]....
        /*0184*/ 	.word	0xffffffff


	//   ....[51]....
        /*0188*/ 	.word	0xffffffff


	//   ....[52]....
        /*018c*/ 	.word	0xffffffff


	//   ....[53]....
        /*0190*/ 	.word	0xffffffff


	//   ....[54]....
        /*0194*/ 	.word	0xffffffff


	//   ....[55]....
        /*0198*/ 	.word	0xffffffff


	//   ....[56]....
        /*019c*/ 	.word	0xffffffff


	//   ....[57]....
        /*01a0*/ 	.word	0xffffffff


	//   ....[58]....
        /*01a4*/ 	.word	0xffffffff


	//   ....[59]....
        /*01a8*/ 	.word	0xffffffff


	//   ....[60]....
        /*01ac*/ 	.word	0xffffffff


	//   ....[61]....
        /*01b0*/ 	.word	0xffffffff


	//   ....[62]....
        /*01b4*/ 	.word	0xffffffff


	//   ....[63]....
        /*01b8*/ 	.word	0xffffffff


	//   ....[64]....
        /*01bc*/ 	.word	0xffffffff


	//   ....[65]....
        /*01c0*/ 	.word	0xffffffff


	//   ....[66]....
        /*01c4*/ 	.word	0xffffffff


	//   ....[67]....
        /*01c8*/ 	.word	0xffffffff


	//   ....[68]....
        /*01cc*/ 	.word	0xffffffff


	//   ....[69]....
        /*01d0*/ 	.word	0xffffffff


	//   ....[70]....
        /*01d4*/ 	.word	0xffffffff


	//   ....[71]....
        /*01d8*/ 	.word	0xffffffff


	//   ....[72]....
        /*01dc*/ 	.word	0xffffffff


	//   ....[73]....
        /*01e0*/ 	.word	0xffffffff


	//   ....[74]....
        /*01e4*/ 	.word	0xffffffff


	//   ....[75]....
        /*01e8*/ 	.word	0xffffffff


	//   ....[76]....
        /*01ec*/ 	.word	0xffffffff


	//   ....[77]....
        /*01f0*/ 	.word	0xffffffff


	//   ....[78]....
        /*01f4*/ 	.word	0xffffffff


	//   ....[79]....
        /*01f8*/ 	.word	0xffffffff


	//   ....[80]....
        /*01fc*/ 	.word	0xffffffff


	//   ....[81]....
        /*0200*/ 	.word	0x0500000f


	//   ....[82]....
        /*0204*/ 	.word	0x0500000f


	//   ....[83]....
        /*0208*/ 	.word	0x0500000f


	//   ....[84]....
        /*020c*/ 	.word	0x0500000f


	//   ....[85]....
        /*0210*/ 	.word	0x0500000f


	//   ....[86]....
        /*0214*/ 	.word	0x0500000f


	//----- nvinfo : EIATTR_COOP_GROUP_INSTR_OFFSETS
	.align		4
.L_392:
        /*0218*/ 	.byte	0x04, 0x28
        /*021a*/ 	.short	(.L_394 - .L_393)


	//   ....[0]....
.L_393:
        /*021c*/ 	.word	0x00000060


	//   ....[1]....
        /*0220*/ 	.word	0x00000190


	//   ....[2]....
        /*0224*/ 	.word	0x00000220


	//   ....[3]....
        /*0228*/ 	.word	0x000003a0


	//   ....[4]....
        /*022c*/ 	.word	0x00000610


	//   ....[5]....
        /*0230*/ 	.word	0x00001160


	//   ....[6]....
        /*0234*/ 	.word	0x00002020


	//   ....[7]....
        /*0238*/ 	.word	0x00002060


	//   ....[8]....
        /*023c*/ 	.word	0x000020a0


	//   ....[9]....
        /*0240*/ 	.word	0x00002100


	//   ....[10]....
        /*0244*/ 	.word	0x000021d0


	//   ....[11]....
        /*0248*/ 	.word	0x00002220


	//   ....[12]....
        /*024c*/ 	.word	0x00002260


	//   ....[13]....
        /*0250*/ 	.word	0x000022a0


	//   ....[14]....
        /*0254*/ 	.word	0x000022e0


	//   ....[15]....
        /*0258*/ 	.word	0x00002320


	//   ....[16]....
        /*025c*/ 	.word	0x00002360


	//   ....[17]....
        /*0260*/ 	.word	0x000023c0


	//   ....[18]....
        /*0264*/ 	.word	0x00002430


	//   ....[19]....
        /*0268*/ 	.word	0x00002470


	//   ....[20]....
        /*026c*/ 	.word	0x000024a0


	//   ....[21]....
        /*0270*/ 	.word	0x000024e0


	//   ....[22]....
        /*0274*/ 	.word	0x00002510


	//   ....[23]....
        /*0278*/ 	.word	0x00002580


	//   ....[24]....
        /*027c*/ 	.word	0x000025c0


	//   ....[25]....
        /*0280*/ 	.word	0x00002630


	//   ....[26]....
        /*0284*/ 	.word	0x00002680


	//   ....[27]....
        /*0288*/ 	.word	0x000026c0


	//   ....[28]....
        /*028c*/ 	.word	0x00002710


	//   ....[29]....
        /*0290*/ 	.word	0x00002750


	//   ....[30]....
        /*0294*/ 	.word	0x000027d0


	//   ....[31]....
        /*0298*/ 	.word	0x00002810


	//   ....[32]....
        /*029c*/ 	.word	0x00002850


	//   ....[33]....
        /*02a0*/ 	.word	0x00002a80


	//   ....[34]....
        /*02a4*/ 	.word	0x00002ad0


	//   ....[35]....
        /*02a8*/ 	.word	0x00002b10


	//   ....[36]....
        /*02ac*/ 	.word	0x00002bc0


	//   ....[37]....
        /*02b0*/ 	.word	0x00002bf0


	//   ....[38]....
        /*02b4*/ 	.word	0x00003050


	//   ....[39]....
        /*02b8*/ 	.word	0x00003060


	//   ....[40]....
        /*02bc*/ 	.word	0x00003070


	//   ....[41]....
        /*02c0*/ 	.word	0x00003080


	//   ....[42]....
        /*02c4*/ 	.word	0x00003090


	//   ....[43]....
        /*02c8*/ 	.word	0x000030a0


	//   ....[44]....
        /*02cc*/ 	.word	0x000030d0


	//   ....[45]....
        /*02d0*/ 	.word	0x00003100


	//   ....[46]....
        /*02d4*/ 	.word	0x00003140


	//   ....[47]....
        /*02d8*/ 	.word	0x00003180


	//   ....[48]....
        /*02dc*/ 	.word	0x000031c0


	//   ....[49]....
        /*02e0*/ 	.word	0x00003200


	//   ....[50]....
        /*02e4*/ 	.word	0x00003240


	//   ....[51]....
        /*02e8*/ 	.word	0x00003280


	//   ....[52]....
        /*02ec*/ 	.word	0x000032c0


	//   ....[53]....
        /*02f0*/ 	.word	0x00003320


	//   ....[54]....
        /*02f4*/ 	.word	0x00003360


	//   ....[55]....
        /*02f8*/ 	.word	0x000033a0


	//   ....[56]....
        /*02fc*/ 	.word	0x000033e0


	//   ....[57]....
        /*0300*/ 	.word	0x00003420


	//   ....[58]....
        /*0304*/ 	.word	0x00003460


	//   ....[59]....
        /*0308*/ 	.word	0x000034a0


	//   ....[60]....
        /*030c*/ 	.word	0x000034e0


	//   ....[61]....
        /*0310*/ 	.word	0x00003520


	//   ....[62]....
        /*0314*/ 	.word	0x00003560


	//   ....[63]....
        /*0318*/ 	.word	0x000035a0


	//   ....[64]....
        /*031c*/ 	.word	0x000035e0


	//   ....[65]....
        /*0320*/ 	.word	0x00003620


	//   ....[66]....
        /*0324*/ 	.word	0x00003660


	//   ....[67]....
        /*0328*/ 	.word	0x000036a0


	//   ....[68]....
        /*032c*/ 	.word	0x000036e0


	//   ....[69]....
        /*0330*/ 	.word	0x00003720


	//   ....[70]....
        /*0334*/ 	.word	0x000053f0


	//   ....[71]....
        /*0338*/ 	.word	0x00005580


	//   ....[72]....
        /*033c*/ 	.word	0x000057d0


	//   ....[73]....
        /*0340*/ 	.word	0x00005960


	//   ....[74]....
        /*0344*/ 	.word	0x00005a70


	//   ....[75]....
        /*0348*/ 	.word	0x000063f0


	//   ....[76]....
        /*034c*/ 	.word	0x00006680


	//   ....[77]....
        /*0350*/ 	.word	0x000068c0


	//   ....[78]....
        /*0354*/ 	.word	0x00006af0


	//   ....[79]....
        /*0358*/ 	.word	0x00006da0


	//   ....[80]....
        /*035c*/ 	.word	0x000070d0


	//   ....[81]....
        /*0360*/ 	.word	0x00009080


	//   ....[82]....
        /*0364*/ 	.word	0x000091d0


	//   ....[83]....
        /*0368*/ 	.word	0x00009240


	//   ....[84]....
        /*036c*/ 	.word	0x000092b0


	//   ....[85]....
        /*0370*/ 	.word	0x00009320


	//   ....[86]....
        /*0374*/ 	.word	0x00009390


	//----- nvinfo : EIATTR_REG_RECONFIG
	.align		4
.L_394:
        /*0378*/ 	.byte	0x01, 0x54
	.zero		2


	//----- nvinfo : EIATTR_SYSCALL_OFFSETS
	.align		4
        /*037c*/ 	.byte	0x04, 0x46
        /*037e*/ 	.short	(.L_396 - .L_395)


	//   ....[0]....
.L_395:
        /*0380*/ 	.word	0x00000dc0


	//   ....[1]....
        /*0384*/ 	.word	0x00000eb0


	//   ....[2]....
        /*0388*/ 	.word	0x00001010


	//   ....[3]....
        /*038c*/ 	.word	0x00001100


	//----- nvinfo : EIATTR_MBARRIER_INSTR_OFFSETS
	.align		4
.L_396:
        /*0390*/ 	.byte	0x04, 0x39
        /*0392*/ 	.short	(.L_398 - .L_397)


	//   ....[0]....
.L_397:
        /*0394*/ 	.word	0x00000260
        /*0398*/ 	.word	0x000000ff
        /*039c*/ 	.word	0x00030c00
        /*03a0*/ 	.short	0x0100
        /*03a2*/ 	.byte	0x06
	.zero		1


	//   ....[1]....
        /*03a4*/ 	.word	0x00000350
        /*03a8*/ 	.word	0x000000ff
        /*03ac*/ 	.word	0x00030c10
        /*03b0*/ 	.short	0x0100
        /*03b2*/ 	.byte	0x08
	.zero		1


	//   ....[2]....
        /*03b4*/ 	.word	0x00000360
        /*03b8*/ 	.word	0x000000ff
        /*03bc*/ 	.word	0x00030c20
        /*03c0*/ 	.short	0x0100
        /*03c2*/ 	.byte	0x08
	.zero		1


	//   ....[3]....
        /*03c4*/ 	.word	0x00000370
        /*03c8*/ 	.word	0x000000ff
        /*03cc*/ 	.word	0x00030c18
        /*03d0*/ 	.short	0x0100
        /*03d2*/ 	.byte	0x08
	.zero		1


	//   ....[4]....
        /*03d4*/ 	.word	0x00000380
        /*03d8*/ 	.word	0x000000ff
        /*03dc*/ 	.word	0x00030c28
        /*03e0*/ 	.short	0x0100
        /*03e2*/ 	.byte	0x08
	.zero		1


	//   ....[5]....
        /*03e4*/ 	.word	0x000004b0
        /*03e8*/ 	.word	0x000000ff
        /*03ec*/ 	.word	0x00030c30
        /*03f0*/ 	.short	0x0100
        /*03f2*/ 	.byte	0x08
	.zero		1


	//   ....[6]....
        /*03f4*/ 	.word	0x000004c0
        /*03f8*/ 	.word	0x000000ff
        /*03fc*/ 	.word	0x00030c40
        /*0400*/ 	.short	0x0100
        /*0402*/ 	.byte	0x08
	.zero		1


	//   ....[7]....
        /*0404*/ 	.word	0x000004d0
        /*0408*/ 	.word	0x000000ff
        /*040c*/ 	.word	0x00030c38
        /*0410*/ 	.short	0x0100
        /*0412*/ 	.byte	0x08
	.zero		1


	//   ....[8]....
        /*0414*/ 	.word	0x000004e0
        /*0418*/ 	.word	0x000000ff
        /*041c*/ 	.word	0x00030c48
        /*0420*/ 	.short	0x0100
        /*0422*/ 	.byte	0x08
	.zero		1


	//   ....[9]....
        /*0424*/ 	.word	0x000011b0
        /*0428*/ 	.word	0x000000e2
        /*042c*/ 	.word	0x00030c00
        /*0430*/ 	.short	0x010a
        /*0432*/ 	.byte	0x3f
	.zero		1


	//   ....[10]....
        /*0434*/ 	.word	0x00001330
        /*0438*/ 	.word	0x000000e2
        /*043c*/ 	.word	0x00030c00
        /*0440*/ 	.short	0x010a
        /*0442*/ 	.byte	0x3f
	.zero		1


	//   ....[11]....
        /*0444*/ 	.word	0x00001a60
        /*0448*/ 	.word	0x00000009
        /*044c*/ 	.word	0x00030c10
        /*0450*/ 	.short	0x010a
        /*0452*/ 	.byte	0x3f
	.zero		1


	//   ....[12]....
        /*0454*/ 	.word	0x00001ad0
        /*0458*/ 	.word	0x00000009
        /*045c*/ 	.word	0x00030c10
        /*0460*/ 	.short	0x010a
        /*0462*/ 	.byte	0x3f
	.zero		1


	//   ....[13]....
        /*0464*/ 	.word	0x00001ee0
        /*0468*/ 	.word	0x00000009
        /*046c*/ 	.word	0x00030c30
        /*0470*/ 	.short	0x010a
        /*0472*/ 	.byte	0x3f
	.zero		1


	//   ....[14]....
        /*0474*/ 	.word	0x00001f60
        /*0478*/ 	.word	0x00000009
        /*047c*/ 	.word	0x00030c30
        /*0480*/ 	.short	0x010a
        /*0482*/ 	.byte	0x3f
	.zero		1


	//   ....[15]....
        /*0484*/ 	.word	0x00004690
        /*0488*/ 	.word	0x0000000a
        /*048c*/ 	.word	0x00000000
        /*0490*/ 	.short	0x0101
        /*0492*/ 	.byte	0x3f
	.zero		1


	//   ....[16]....
        /*0494*/ 	.word	0x00004ad0
        /*0498*/ 	.word	0x00000009
        /*049c*/ 	.word	0x00000000
        /*04a0*/ 	.short	0x0101
        /*04a2*/ 	.byte	0x3f
	.zero		1


	//   ....[17]....
        /*04a4*/ 	.word	0x00007a10
        /*04a8*/ 	.word	0x0000000c
        /*04ac*/ 	.word	0x00030c20
        /*04b0*/ 	.short	0x010a
        /*04b2*/ 	.byte	0x3f
	.zero		1


	//   ....[18]....
        /*04b4*/ 	.word	0x00007ec0
        /*04b8*/ 	.word	0x0000000c
        /*04bc*/ 	.word	0x00030c40
        /*04c0*/ 	.short	0x010a
        /*04c2*/ 	.byte	0x3f
	.zero		1


	//   ....[19]....
        /*04c4*/ 	.word	0x00008100
        /*04c8*/ 	.word	0x0000000c
        /*04cc*/ 	.word	0x00030c28
        /*04d0*/ 	.short	0x010a
        /*04d2*/ 	.byte	0x3f
	.zero		1


	//   ....[20]....
        /*04d4*/ 	.word	0x000082c0
        /*04d8*/ 	.word	0x0000000c
        /*04dc*/ 	.word	0x00030c48
        /*04e0*/ 	.short	0x010a
        /*04e2*/ 	.byte	0x3f
	.zero		1


	//   ....[21]....
        /*04e4*/ 	.word	0x000084d0
        /*04e8*/ 	.word	0x0000000c
        /*04ec*/ 	.word	0x00030c20
        /*04f0*/ 	.short	0x010a
        /*04f2*/ 	.byte	0x3f
	.zero		1


	//   ....[22]....
        /*04f4*/ 	.word	0x000086f0
        /*04f8*/ 	.word	0x0000000c
        /*04fc*/ 	.word	0x00030c40
        /*0500*/ 	.short	0x010a
        /*0502*/ 	.byte	0x3f
	.zero		1


	//   ....[23]....
        /*0504*/ 	.word	0x00008900
        /*0508*/ 	.word	0x0000000c
        /*050c*/ 	.word	0x00030c28
        /*0510*/ 	.short	0x010a
        /*0512*/ 	.byte	0x3f
	.zero		1


	//   ....[24]....
        /*0514*/ 	.word	0x00008b10
        /*0518*/ 	.word	0x0000000d
        /*051c*/ 	.word	0x00030c40
        /*0520*/ 	.short	0x010a
        /*0522*/ 	.byte	0x3f
	.zero		1


	//   ....[25]....
        /*0524*/ 	.word	0x00008f00
        /*0528*/ 	.word	0x00000007
        /*052c*/ 	.word	0x00000000
        /*0530*/ 	.short	0x010a
        /*0532*/ 	.byte	0x3f
	.zero		1


	//   ....[26]....
        /*0534*/ 	.word	0x00008f50
        /*0538*/ 	.word	0x0000000b
        /*053c*/ 	.word	0x00000000
        /*0540*/ 	.short	0x010a
        /*0542*/ 	.byte	0x3f
	.zero		1


	//   ....[27]....
        /*0544*/ 	.word	0x00008fb0
        /*0548*/ 	.word	0x00000009
        /*054c*/ 	.word	0x00000000
        /*0550*/ 	.short	0x010a
        /*0552*/ 	.byte	0x3f
	.zero		1


	//   ....[28]....
        /*0554*/ 	.word	0x00008fe0
        /*0558*/ 	.word	0x00000003
        /*055c*/ 	.word	0x00000000
        /*0560*/ 	.short	0x010a
        /*0562*/ 	.byte	0x3f
	.zero		1


	//   ....[29]....
        /*0564*/ 	.word	0x000090b0
        /*0568*/ 	.word	0x000000e2
        /*056c*/ 	.word	0x00030c00
        /*0570*/ 	.short	0x010a
        /*0572*/ 	.byte	0x3f
	.zero		1


	//   ....[30]....
        /*0574*/ 	.word	0x00009100
        /*0578*/ 	.word	0x00000009
        /*057c*/ 	.word	0x00030c10
        /*0580*/ 	.short	0x010a
        /*0582*/ 	.byte	0x3f
	.zero		1


	//   ....[31]....
        /*0584*/ 	.word	0x00009150
        /*0588*/ 	.word	0x00000009
        /*058c*/ 	.word	0x00030c30
        /*0590*/ 	.short	0x010a
        /*0592*/ 	.byte	0x3f
	.zero		1


	//   ....[32]....
        /*0594*/ 	.word	0x000093d0
        /*0598*/ 	.word	0x0000000c
        /*059c*/ 	.word	0x00030c20
        /*05a0*/ 	.short	0x010a
        /*05a2*/ 	.byte	0x3f
	.zero		1


	//   ....[33]....
        /*05a4*/ 	.word	0x00009420
        /*05a8*/ 	.word	0x0000000c
        /*05ac*/ 	.word	0x00030c40
        /*05b0*/ 	.short	0x010a
        /*05b2*/ 	.byte	0x3f
	.zero		1


	//   ....[34]....
        /*05b4*/ 	.word	0x00009470
        /*05b8*/ 	.word	0x0000000c
        /*05bc*/ 	.word	0x00030c28
        /*05c0*/ 	.short	0x010a
        /*05c2*/ 	.byte	0x3f
	.zero		1


	//   ....[35]....
        /*05c4*/ 	.word	0x000094c0
        /*05c8*/ 	.word	0x0000000c
        /*05cc*/ 	.word	0x00030c48
        /*05d0*/ 	.short	0x010a
        /*05d2*/ 	.byte	0x3f
	.zero		1


	//   ....[36]....
        /*05d4*/ 	.word	0x00009520
        /*05d8*/ 	.word	0x0000000c
        /*05dc*/ 	.word	0x00030c20
        /*05e0*/ 	.short	0x010a
        /*05e2*/ 	.byte	0x3f
	.zero		1


	//   ....[37]....
        /*05e4*/ 	.word	0x00009570
        /*05e8*/ 	.word	0x0000000c
        /*05ec*/ 	.word	0x00030c40
        /*05f0*/ 	.short	0x010a
        /*05f2*/ 	.byte	0x3f
	.zero		1


	//   ....[38]....
        /*05f4*/ 	.word	0x000095c0
        /*05f8*/ 	.word	0x0000000c
        /*05fc*/ 	.word	0x00030c28
        /*0600*/ 	.short	0x010a
        /*0602*/ 	.byte	0x3f
	.zero		1


	//   ....[39]....
        /*0604*/ 	.word	0x00009610
        /*0608*/ 	.word	0x0000000d
        /*060c*/ 	.word	0x00030c40
        /*0610*/ 	.short	0x010a
        /*0612*/ 	.byte	0x3f
	.zero		1


	//   ....[40]....
        /*0614*/ 	.word	0x000096f0
        /*0618*/ 	.word	0x00000007
        /*061c*/ 	.word	0x00000000
        /*0620*/ 	.short	0x010a
        /*0622*/ 	.byte	0x3f
	.zero		1


	//   ....[41]....
        /*0624*/ 	.word	0x00009740
        /*0628*/ 	.word	0x0000000b
        /*062c*/ 	.word	0x00000000
        /*0630*/ 	.short	0x010a
        /*0632*/ 	.byte	0x3f
	.zero		1


	//   ....[42]....
        /*0634*/ 	.word	0x00009790
        /*0638*/ 	.word	0x00000009
        /*063c*/ 	.word	0x00000000
        /*0640*/ 	.short	0x010a
        /*0642*/ 	.byte	0x3f
	.zero		1


	//----- nvinfo : EIATTR_NUM_MBARRIERS
	.align		4
.L_398:
        /*0644*/ 	.byte	0x03, 0x38
        /*0646*/ 	.short	0x0009


	//----- nvinfo : EIATTR_EXIT_INSTR_OFFSETS
	.align		4
        /*0648*/ 	.byte	0x04, 0x1c
        /*064a*/ 	.short	(.L_400 - .L_399)


	//   ....[0]....
.L_399:
        /*064c*/ 	.word	0x00009030


	//----- nvinfo : EIATTR_MAX_THREADS
	.align		4
.L_400:
        /*0650*/ 	.byte	0x04, 0x05
        /*0652*/ 	.short	(.L_402 - .L_401)
.L_401:
        /*0654*/ 	.word	0x00000180
        /*0658*/ 	.word	0x00000001
        /*065c*/ 	.word	0x00000001


	//----- nvinfo : EIATTR_CRS_STACK_SIZE
	.align		4
.L_402:
        /*0660*/ 	.byte	0x04, 0x1e
        /*0662*/ 	.short	(.L_404 - .L_403)
.L_403:
        /*0664*/ 	.word	0x00000000


	//----- nvinfo : EIATTR_CBANK_PARAM_SIZE
	.align		4
.L_404:
        /*0668*/ 	.byte	0x03, 0x19
        /*066a*/ 	.short	0x06f0


	//----- nvinfo : EIATTR_PARAM_CBANK
	.align		4
        /*066c*/ 	.byte	0x04, 0x0a
        /*066e*/ 	.short	(.L_406 - .L_405)
	.align		4
.L_405:
        /*0670*/ 	.word	index@(.nv.constant0._ZN7cutlass13device_kernelIN5flash11enable_sm90INS1_16FlashAttnBwdSm90INS1_25CollectiveMainloopBwdSm90ILi2ELi2ELi2EN4cute5tupleIJNS5_1CILi1EEES8_S8_EEENS6_IJNS7_ILi128EEESA_NS7_ILi64EEEEEENS_6half_tEfNS_4arch4Sm90ELb0ELb0ELb0ELb1ELb1ELb1ELb0ELb0ELi2ELi1ELi2ELi2ELb0EEENS1_24CollectiveEpilogueBwdGQAISC_fSF_Li256ELb1ELb1EEENS1_19SingleTileSchedulerILb1ELb0ELb0ELi128EEEEEEEEEvNT_6ParamsE)
        /*0674*/ 	.short	0x0210
        /*0676*/ 	.short	0x06f0


	//----- nvinfo : EIATTR_SW_WAR
	.align		4
.L_406:
        /*0678*/ 	.byte	0x04, 0x36
        /*067a*/ 	.short	(.L_408 - .L_407)
.L_407:
        /*067c*/ 	.word	0x00000008
.L_408:


//--------------------- .nv.info._ZN7cutlass13device_kernelIN5flash11enable_sm90INS1_16FlashAttnBwdSm90INS1_25CollectiveMainloopBwdSm90ILi2ELi2ELi2EN4cute5tupleIJNS5_1CILi1EEES8_S8_EEENS6_IJNS7_ILi128EEESA_NS7_ILi64EEEEEENS_6half_tEfNS_4arch4Sm90ELb0ELb1ELb0ELb0ELb0ELb1ELb0ELb0ELi2ELi1ELi2ELi2ELb0EEENS1_21CollectiveEpilogueBwdISC_SD_SF_Li256ELb0ELb0ELi1EEENS1_19SingleTileSchedulerILb0ELb0ELb0ELi128EEEEEEEEEvNT_6ParamsE --------------------------
	.section	.nv.info._ZN7cutlass13device_kernelIN5flash11enable_sm90INS1_16FlashAttnBwdSm90INS1_25CollectiveMainloopBwdSm90ILi2ELi2ELi2EN4cute5tupleIJNS5_1CILi1EEES8_S8_EEENS6_IJNS7_ILi128EEESA_NS7_ILi64EEEEEENS_6half_tEfNS_4arch4Sm90ELb0ELb1ELb0ELb0ELb0ELb1ELb0ELb0ELi2ELi1ELi2ELi2ELb0EEENS1_21CollectiveEpilogueBwdISC_SD_SF_Li256ELb0ELb0ELi1EEENS1_19SingleTileSchedulerILb0ELb0ELb0ELi128EEEEEEEEEvNT_6ParamsE,"",@"SHT_CUDA_INFO"
	.sectionflags	@""
	.align	4


	//----- nvinfo : EIATTR_CUDA_API_VERSION
	.align		4
        /*0000*/ 	.byte	0x04, 0x37
        /*0002*/ 	.short	(.L_410 - .L_409)
.L_409:
        /*0004*/ 	.word	0x00000082


	//----- nvinfo : EIATTR_KPARAM_INFO
	.align		4
.L_410:
        /*0008*/ 	.byte	0x04, 0x17
        /*000a*/ 	.short	(.L_412 - .L_411)
.L_411:
        /*000c*/ 	.word	0x00000000
        /*0010*/ 	.short	0x0000
        /*0012*/ 	.short	0x0070
        /*0014*/ 	.byte	0x00, 0xf0, 0x01, 0x24


	//----- nvinfo : EIATTR_SPARSE_MMA_MASK
	.align		4
.L_412:
        /*0018*/ 	.byte	0x03, 0x50
        /*001a*/ 	.short	0x0000


	//----- nvinfo : EIATTR_MAXREG_COUNT
	.align		4
        /*001c*/ 	.byte	0x03, 0x1b
        /*001e*/ 	.short	0x00a8


	//----- nvinfo : EIATTR_NUM_BARRIERS
	.align		4
        /*0020*/ 	.byte	0x02, 0x4c
        /*0022*/ 	.byte	0x10
	.zero		1


	//----- nvinfo : EIATTR_EXTERNS
	.align		4
        /*0024*/ 	.byte	0x04, 0x0f
        /*0026*/ 	.short	(.L_414 - .L_413)


	//   ....[0]....
	.align		4
.L_413:
        /*0028*/ 	.word	index@(__assertfail)


	//----- nvinfo : EIATTR_ANNOTATIONS
	.align		4
.L_414:
        /*002c*/ 	.byte	0x04, 0x55
        /*002e*/ 	.short	(.L_416 - .L_415)


	//   ....[0]....
.L_415:
        /*0030*/ 	.word	0x00000001
        /*0034*/ 	.byte	0xb0, 0x11, 0x00, 0x00, 0x01, 0x00, 0x00, 0x00, 0x30, 0x12, 0x00, 0x00, 0x01, 0x00, 0x00, 0x00
        /* <DEDUP_REMOVED lines=26> */
        /*01e4*/ 	.byte	0x10, 0x0a, 0x01, 0x00, 0x01, 0x00, 0x00, 0x00, 0x10, 0x0e, 0x01, 0x00


	//----- nvinfo : EIATTR_MERCURY_ISA_VERSION
	.align		4
.L_416:
        /*01f0*/ 	.byte	0x03, 0x5f
        /*01f2*/ 	.short	0x0101


	//----- nvinfo : EIATTR_INT_WARP_WIDE_INSTR_OFFSETS
	.align		4
        /*01f4*/ 	.byte	0x04, 0x31
        /*01f6*/ 	.short	(.L_418 - .L_417)


	//   ....[0]....
.L_417:
        /*01f8*/ 	.word	0x000001f0


	//   ....[1]....
        /*01fc*/ 	.word	0x00000220


	//----- nvinfo : EIATTR_COOP_GROUP_MASK_REGIDS
	.align		4
.L_418:
        /*0200*/ 	.byte	0x04, 0x29
        /*0202*/ 	.short	(.L_420 - .L_419)


	//   ....[0]....
.L_419:
        /*0204*/ 	.word	0xffffffff


	//   ....[1]....
        /*0208*/ 	.word	0xffffffff


	//   ....[2]....
        /*020c*/ 	.word	0xffffffff


	//   ....[3]....
        /*0210*/ 	.word	0xffffffff


	//   ....[4]....
        /*0214*/ 	.word	0xffffffff


	//   ....[5]....
        /*0218*/ 	.word	0xffffffff


	//   ....[6]....
        /*021c*/ 	.word	0xffffffff


	//   ....[7]....
        /*0220*/ 	.word	0xffffffff


	//   ....[8]....
        /*0224*/ 	.word	0xffffffff


	//   ....[9]....
        /*0228*/ 	.word	0xffffffff


	//   ....[10]....
        /*022c*/ 	.word	0xffffffff


	//   ....[11]....
        /*0230*/ 	.word	0xffffffff


	//   ....[12]....
        /*0234*/ 	.word	0xffffffff


	//   ....[13]....
        /*0238*/ 	.word	0xffffffff


	//   ....[14]....
        /*023c*/ 	.word	0xffffffff


	//   ....[15]....
        /*0240*/ 	.word	0xffffffff


	//   ....[16]....
        /*0244*/ 	.word	0xffffffff


	//   ....[17]....
        /*0248*/ 	.word	0xffffffff


	//   ....[18]....
        /*024c*/ 	.word	0xffffffff


	//   ....[19]....
        /*0250*/ 	.word	0xffffffff


	//   ....[20]....
        /*0254*/ 	.word	0xffffffff


	//   ....[21]....
        /*0258*/ 	.word	0xffffffff


	//   ....[22]....
        /*025c*/ 	.word	0xffffffff


	//   ....[23]....
        /*0260*/ 	.word	0xffffffff


	//   ....[24]....
        /*0264*/ 	.word	0xffffffff


	//   ....[25]....
        /*0268*/ 	.word	0xffffffff


	//   ....[26]....
        /*026c*/ 	.word	0xffffffff


	//   ....[27]....
        /*0270*/ 	.word	0xffffffff


	//   ....[28]....
        /*0274*/ 	.word	0xffffffff


	//   ....[29]....
        /*0278*/ 	.word	0xffffffff


	//   ....[30]....
        /*027c*/ 	.word	0xffffffff


	//   ....[31]....
        /*0280*/ 	.word	0xffffffff


	//   ....[32]....
        /*0284*/ 	.word	0xffffffff


	//   ....[33]....
        /*0288*/ 	.word	0xffffffff


	//   ....[34]....
        /*028c*/ 	.word	0xffffffff


	//   ....[35]....
        /*0290*/ 	.word	0xffffffff


	//   ....[36]....
        /*0294*/ 	.word	0xffffffff


	//   ....[37]....
        /*0298*/ 	.word	0xffffffff


	//   ....[38]....
        /*029c*/ 	.word	0xffffffff


	//   ....[39]....
        /*02a0*/ 	.word	0xffffffff


	//   ....[40]....
        /*02a4*/ 	.word	0xffffffff


	//   ....[41]....
        /*02a8*/ 	.word	0xffffffff


	//   ....[42]....
        /*02ac*/ 	.word	0xffffffff


	//   ....[43]....
        /*02b0*/ 	.word	0xffffffff


	//   ....[44]....
        /*02b4*/ 	.word	0xffffffff


	//   ....[45]....
        /*02b8*/ 	.word	0xffffffff


	//   ....[46]....
        /*02bc*/ 	.word	0xffffffff


	//   ....[47]....
        /*02c0*/ 	.word	0xffffffff


	//   ....[48]....
        /*02c4*/ 	.word	0xffffffff


	//   ....[49]....
        /*02c8*/ 	.word	0xffffffff


	//   ....[50]....
        /*02cc*/ 	.word	0xffffffff


	//   ....[51]....
        /*02d0*/ 	.word	0xffffffff


	//   ....[52]....
        /*02d4*/ 	.word	0xffffffff


	//   ....[53]....
        /*02d8*/ 	.word	0xffffffff


	//   ....[54]....
        /*02dc*/ 	.word	0xffffffff


	//   ....[55]....
        /*02e0*/ 	.word	0xffffffff


	//   ....[56]....
        /*02e4*/ 	.word	0xffffffff


	//   ....[57]....
        /*02e8*/ 	.word	0xffffffff


	//   ....[58]....
        /*02ec*/ 	.word	0xffffffff


	//   ....[59]....
        /*02f0*/ 	.word	0xffffffff


	//   ....[60]....
        /*02f4*/ 	.word	0xffffffff


	//   ....[61]....
        /*02f8*/ 	.word	0xffffffff


	//   ....[62]....
        /*02fc*/ 	.word	0xffffffff


	//   ....[63]....
        /*0300*/ 	.word	0xffffffff


	//   ....[64]....
        /*0304*/ 	.word	0xffffffff


	//   ....[65]....
        /*0308*/ 	.word	0xffffffff


	//   ....[66]....
        /*030c*/ 	.word	0xffffffff


	//   ....[67]....
        /*0310*/ 	.word	0xffffffff


	//   ....[68]....
        /*0314*/ 	.word	0xffffffff


	//   ....[69]....
        /*0318*/ 	.word	0xffffffff


	//   ....[70]....
        /*031c*/ 	.word	0xffffffff


	//   ....[71]....
        /*0320*/ 	.word	0xffffffff


	//   ....[72]....
        /*0324*/ 	.word	0xffffffff


	//   ....[73]....
        /*0328*/ 	.word	0xffffffff


	//   ....[74]....
        /*032c*/ 	.word	0xffffffff


	//   ....[75]....
        /*0330*/ 	.word	0xffffffff


	//   ....[76]....
        /*0334*/ 	.word	0xffffffff


	//   ....[77]....
        /*0338*/ 	.word	0xffffffff


	//   ....[78]....
        /*033c*/ 	.word	0xffffffff


	//   ....[79]....
        /*0340*/ 	.word	0xffffffff


	//   ....[80]....
        /*0344*/ 	.word	0xffffffff


	//   ....[81]....
        /*0348*/ 	.word	0xffffffff


	//   ....[82]....
        /*034c*/ 	.word	0xffffffff


	//   ....[83]....
        /*0350*/ 	.word	0xffffffff


	//   ....[84]....
        /*0354*/ 	.word	0xffffffff


	//   ....[85]....
        /*0358*/ 	.word	0xffffffff


	//   ....[86]....
        /*035c*/ 	.word	0xffffffff


	//   ....[87]....
        /*0360*/ 	.word	0xffffffff


	//   ....[88]....
        /*0364*/ 	.word	0xffffffff


	//   ....[89]....
        /*0368*/ 	.word	0xffffffff


	//   ....[90]....
        /*036c*/ 	.word	0xffffffff


	//   ....[91]....
        /*0370*/ 	.word	0xffffffff


	//   ....[92]....
        /*0374*/ 	.word	0xffffffff


	//   ....[93]....
        /*0378*/ 	.word	0xffffffff


	//   ....[94]....
        /*037c*/ 	.word	0xffffffff


	//   ....[95]....
        /*0380*/ 	.word	0xffffffff


	//   ....[96]....
        /*0384*/ 	.word	0xffffffff


	//   ....[97]....
        /*0388*/ 	.word	0xffffffff


	//   ....[98]....
        /*038c*/ 	.word	0xffffffff


	//   ....[99]....
        /*0390*/ 	.word	0xffffffff


	//   ....[100]....
        /*0394*/ 	.word	0xffffffff


	//   ....[101]....
        /*0398*/ 	.word	0xffffffff


	//   ....[102]....
        /*039c*/ 	.word	0xffffffff


	//   ....[103]....
        /*03a0*/ 	.word	0xffffffff


	//   ....[104]....
        /*03a4*/ 	.word	0xffffffff


	//   ....[105]....
        /*03a8*/ 	.word	0xffffffff


	//   ....[106]....
        /*03ac*/ 	.word	0xffffffff


	//   ....[107]....
        /*03b0*/ 	.word	0xffffffff


	//   ....[108]....
        /*03b4*/ 	.word	0xffffffff


	//   ....[109]....
        /*03b8*/ 	.word	0xffffffff


	//   ....[110]....
        /*03bc*/ 	.word	0xffffffff


	//   ....[111]....
        /*03c0*/ 	.word	0xffffffff


	//   ....[112]....
        /*03c4*/ 	.word	0xffffffff


	//   ....[113]....
        /*03c8*/ 	.word	0xffffffff


	//   ....[114]....
        /*03cc*/ 	.word	0xffffffff


	//   ....[115]....
        /*03d0*/ 	.word	0xffffffff


	//   ....[116]....
        /*03d4*/ 	.word	0xffffffff


	//   ....[117]....
        /*03d8*/ 	.word	0xffffffff


	//   ....[118]....
        /*03dc*/ 	.word	0xffffffff


	//   ....[119]....
        /*03e0*/ 	.word	0xffffffff


	//   ....[120]....
        /*03e4*/ 	.word	0xffffffff


	//   ....[121]....
        /*03e8*/ 	.word	0xffffffff


	//   ....[122]....
        /*03ec*/ 	.word	0xffffffff


	//   ....[123]....
        /*03f0*/ 	.word	0xffffffff


	//   ....[124]....
        /*03f4*/ 	.word	0xffffffff


	//   ....[125]....
        /*03f8*/ 	.word	0xffffffff


	//   ....[126]....
        /*03fc*/ 	.word	0xffffffff


	//   ....[127]....
        /*0400*/ 	.word	0xffffffff


	//   ....[128]....
        /*0404*/ 	.word	0xffffffff


	//   ....[129]....
        /*0408*/ 	.word	0xffffffff


	//   ....[130]....
        /*040c*/ 	.word	0xffffffff


	//   ....[131]....
        /*0410*/ 	.word	0xffffffff


	//   ....[132]....
        /*0414*/ 	.word	0xffffffff


	//   ....[133]....
        /*0418*/ 	.word	0xffffffff


	//   ....[134]....
        /*041c*/ 	.word	0xffffffff


	//   ....[135]....
        /*0420*/ 	.word	0xffffffff


	//   ....[136]....
        /*0424*/ 	.word	0xffffffff


	//   ....[137]....
        /*0428*/ 	.word	0xffffffff


	//   ....[138]....
        /*042c*/ 	.word	0xffffffff


	//   ....[139]....
        /*0430*/ 	.word	0xffffffff


	//   ....[140]....
        /*0434*/ 	.word	0xffffffff


	//   ....[141]....
        /*0438*/ 	.word	0xffffffff


	//   ....[142]....
        /*043c*/ 	.word	0xffffffff


	//   ....[143]....
        /*0440*/ 	.word	0xffffffff


	//   ....[144]....
        /*0444*/ 	.word	0xffffffff


	//   ....[145]....
        /*0448*/ 	.word	0xffffffff


	//   ....[146]....
        /*044c*/ 	.word	0xffffffff


	//   ....[147]....
        /*0450*/ 	.word	0xffffffff


	//   ....[148]....
        /*0454*/ 	.word	0xffffffff


	//   ....[149]....
        /*0458*/ 	.word	0xffffffff


	//   ....[150]....
        /*045c*/ 	.word	0xffffffff


	//   ....[151]....
        /*0460*/ 	.word	0xffffffff


	//   ....[152]....
        /*0464*/ 	.word	0xffffffff


	//   ....[153]....
        /*0468*/ 	.word	0xffffffff


	//   ....[154]....
        /*046c*/ 	.word	0xffffffff


	//   ....[155]....
        /*0470*/ 	.word	0xffffffff


	//   ....[156]....
        /*0474*/ 	.word	0xffffffff


	//   ....[157]....
        /*0478*/ 	.word	0xffffffff


	//   ....[158]....
        /*047c*/ 	.word	0xffffffff


	//   ....[159]....
        /*0480*/ 	.word	0xffffffff


	//   ....[160]....
        /*0484*/ 	.word	0xffffffff


	//   ....[161]....
        /*0488*/ 	.word	0xffffffff


	//   ....[162]....
        /*048c*/ 	.word	0xffffffff


	//   ....[163]....
        /*0490*/ 	.word	0xffffffff


	//   ....[164]....
        /*0494*/ 	.word	0xffffffff


	//   ....[165]....
        /*0498*/ 	.word	0xffffffff


	//   ....[166]....
        /*049c*/ 	.word	0xffffffff


	//   ....[167]....
        /*04a0*/ 	.word	0xffffffff


	//   ....[168]....
        /*04a4*/ 	.word	0xffffffff


	//   ....[169]....
        /*04a8*/ 	.word	0xffffffff


	//   ....[170]....
        /*04ac*/ 	.word	0xffffffff


	//   ....[171]....
        /*04b0*/ 	.word	0xffffffff


	//   ....[172]....
        /*04b4*/ 	.word	0xffffffff


	//   ....[173]....
        /*04b8*/ 	.word	0xffffffff


	//   ....[174]....
        /*04bc*/ 	.word	0xffffffff


	//   ....[175]....
        /*04c0*/ 	.word	0xffffffff


	//   ....[176]....
        /*04c4*/ 	.word	0xffffffff


	//   ....[177]....
        /*04c8*/ 	.word	0xffffffff


	//   ....[178]....
        /*04cc*/ 	.word	0xffffffff


	//   ....[179]....
        /*04d0*/ 	.word	0xffffffff


	//   ....[180]....
        /*04d4*/ 	.word	0xffffffff


	//   ....[181]....
        /*04d8*/ 	.word	0xffffffff


	//   ....[182]....
        /*04dc*/ 	.word	0xffffffff


	//   ....[183]....
        /*04e0*/ 	.word	0xffffffff


	//   ....[184]....
        /*04e4*/ 	.word	0xffffffff


	//   ....[185]....
        /*04e8*/ 	.word	0xffffffff


	//   ....[186]....
        /*04ec*/ 	.word	0xffffffff


	//   ....[187]....
        /*04f0*/ 	.word	0xffffffff


	//   ....[188]....
        /*04f4*/ 	.word	0xffffffff


	//   ....[189]....
        /*04f8*/ 	.word	0xffffffff


	//   ....[190]....
        /*04fc*/ 	.word	0xffffffff


	//   ....[191]....
        /*0500*/ 	.word	0xffffffff


	//   ....[192]....
        /*0504*/ 	.word	0xffffffff


	//   ....[193]....
        /*0508*/ 	.word	0xffffffff


	//   ....[194]....
        /*050c*/ 	.word	0xffffffff


	//   ....[195]....
        /*0510*/ 	.word	0xffffffff


	//   ....[196]....
        /*0514*/ 	.word	0xffffffff


	//   ....[197]....
        /*0518*/ 	.word	0xffffffff


	//   ....[198]....
        /*051c*/ 	.word	0xffffffff


	//   ....[199]....
        /*0520*/ 	.word	0xffffffff


	//   ....[200]....
        /*0524*/ 	.word	0x0500000f


	//----- nvinfo : EIATTR_COOP_GROUP_INSTR_OFFSETS
	.align		4
.L_420:
        /*0528*/ 	.byte	0x04, 0x28
        /*052a*/ 	.short	(.L_422 - .L_421)


	//   ....[0]....
.L_421:
        /*052c*/ 	.word	0x00000070


	//   ....[1]....
        /*0530*/ 	.word	0x00000200


	//   ....[2]....
        /*0534*/ 	.word	0x00000250


	//   ....[3]....
        /*0538*/ 	.word	0x00000440


	//   ....[4]....
        /*053c*/ 	.word	0x00000660


	//   ....[5]....
        /*0540*/ 	.word	0x00000fb0


	//   ....[6]....
        /*0544*/ 	.word	0x00001f90


	//   ....[7]....
        /*0548*/ 	.word	0x000020e0


	//   ....[8]....
        /*054c*/ 	.word	0x00002260


	//   ....[9]....
        /*0550*/ 	.word	0x000022c0


	//   ....[10]....
        /*0554*/ 	.word	0x00002320


	//   ....[11]....
        /*0558*/ 	.word	0x00002440


	//   ....[12]....
        /*055c*/ 	.word	0x00002620


	//   ....[13]....
        /*0560*/ 	.word	0x00002760


	//   ....[14]....
        /*0564*/ 	.word	0x00002850


	//   ....[15]....
        /*0568*/ 	.word	0x00002c20


	//   ....[16]....
        /*056c*/ 	.word	0x00002c30


	//   ....[17]....
        /*0570*/ 	.word	0x00002c50


	//   ....[18]....
        /*0574*/ 	.word	0x00002c90


	//   ....[19]....
        /*0578*/ 	.word	0x00002e90


	//   ....[20]....
        /*057c*/ 	.word	0x00002fe0


	//   ....[21]....
        /*0580*/ 	.word	0x00003060


	//   ....[22]....
        /*0584*/ 	.word	0x00003080


	//   ....[23]....
        /*0588*/ 	.word	0x000031f0


	//   ....[24]....
        /*058c*/ 	.word	0x00003220


	//   ....[25]....
        /*0590*/ 	.word	0x00003270


	//   ....[26]....
        /*0594*/ 	.word	0x00003280


	//   ....[27]....
        /*0598*/ 	.word	0x00003290


	//   ....[28]....
        /*059c*/ 	.word	0x000032a0


	//   ....[29]....
        /*05a0*/ 	.word	0x000032d0


	//   ....[30]....
        /*05a4*/ 	.word	0x00003390


	//   ....[31]....
        /*05a8*/ 	.word	0x000033b0


	//   ....[32]....
        /*05ac*/ 	.word	0x00003400


	//   ....[33]....
        /*05b0*/ 	.word	0x00003410


	//   ....[34]....
        /*05b4*/ 	.word	0x000034a0


	//   ....[35]....
        /*05b8*/ 	.word	0x000034b0


	//   ....[36]....
        /*05bc*/ 	.word	0x000034f0


	//   ....[37]....
        /*05c0*/ 	.word	0x00003540


	//   ....[38]....
        /*05c4*/ 	.word	0x00003550


	//   ....[39]....
        /*05c8*/ 	.word	0x00003580


	//   ....[40]....
        /*05cc*/ 	.word	0x000035c0


	//   ....[41]....
        /*05d0*/ 	.word	0x000035f0


	//   ....[42]....
        /*05d4*/ 	.word	0x00003620


	//   ....[43]....
        /*05d8*/ 	.word	0x00003630


	//   ....[44]....
        /*05dc*/ 	.word	0x00003650


	//   ....[45]....
        /*05e0*/ 	.word	0x00003760


	//   ....[46]....
        /*05e4*/ 	.word	0x000037b0


	//   ....[47]....
        /*05e8*/ 	.word	0x000037c0


	//   ....[48]....
        /*05ec*/ 	.word	0x000037d0


	//   ....[49]....
        /*05f0*/ 	.word	0x000037e0


	//   ....[50]....
        /*05f4*/ 	.word	0x000037f0


	//   ....[51]....
        /*05f8*/ 	.word	0x00003800


	//   ....[52]....
        /*05fc*/ 	.word	0x00003860


	//   ....[53]....
        /*0600*/ 	.word	0x000038c0


	//   ....[54]....
        /*0604*/ 	.word	0x000038f0


	//   ....[55]....
        /*0608*/ 	.word	0x00003930


	//   ....[56]....
        /*060c*/ 	.word	0x00003940


	//   ....[57]....
        /*0610*/ 	.word	0x00003960


	//   ....[58]....
        /*0614*/ 	.word	0x00003970


	//   ....[59]....
        /*0618*/ 	.word	0x00003980


	//   ....[60]....
        /*061c*/ 	.word	0x00003990


	//   ....[61]....
        /*0620*/ 	.word	0x000039a0


	//   ....[62]....
        /*0624*/ 	.word	0x000039e0


	//   ....[63]....
        /*0628*/ 	.word	0x000039f0


	//   ....[64]....
        /*062c*/ 	.word	0x00003a00


	//   ....[65]....
        /*0630*/ 	.word	0x00003a10


	//   ....[66]....
        /*0634*/ 	.word	0x00003a20


	//   ....[67]....
        /*0638*/ 	.word	0x00003a30


	//   ....[68]....
        /*063c*/ 	.word	0x00003a40


	//   ....[69]....
        /*0640*/ 	.word	0x00003a50


	//   ....[70]....
        /*0644*/ 	.word	0x00006210


	//   ....[71]....
        /*0648*/ 	.word	0x00006250


	//   ....[72]....
        /*064c*/ 	.word	0x00006290


	//   ....[73]....
        /*0650*/ 	.word	0x000062c0


	//   ....[74]....
        /*0654*/ 	.word	0x000062f0


	//   ....[75]....
        /*0658*/ 	.word	0x00006320


	//   ....[76]....
        /*065c*/ 	.word	0x000065a0


	//   ....[77]....
        /*0660*/ 	.word	0x00006650


	//   ....[78]....
        /*0664*/ 	.word	0x000066d0


	//   ....[79]....
        /*0668*/ 	.word	0x00006710


	//   ....[80]....
        /*066c*/ 	.word	0x00006740


	//   ....[81]....
        /*0670*/ 	.word	0x00006770


	//   ....[82]....
        /*0674*/ 	.word	0x000067b0


	//   ....[83]....
        /*0678*/ 	.word	0x000067d0


	//   ....[84]....
        /*067c*/ 	.word	0x00006810


	//   ....[85]....
        /*0680*/ 	.word	0x00006870


	//   ....[86]....
        /*0684*/ 	.word	0x00006920


	//   ....[87]....
        /*0688*/ 	.word	0x000069a0


	//   ....[88]....
        /*068c*/ 	.word	0x000069e0


	//   ....[89]....
        /*0690*/ 	.word	0x000069f0


	//   ....[90]....
        /*0694*/ 	.word	0x00006a10


	//   ....[91]....
        /*0698*/ 	.word	0x00006a60


	//   ....[92]....
        /*069c*/ 	.word	0x00006aa0


	//   ....[93]....
        /*06a0*/ 	.word	0x00006b30


	//   ....[94]....
        /*06a4*/ 	.word	0x00006b70


	//   ....[95]....
        /*06a8*/ 	.word	0x00006bb0


	//   ....[96]....
        /*06ac*/ 	.word	0x00006c00


	//   ....[97]....
        /*06b0*/ 	.word	0x00006c40


	//   ....[98]....
        /*06b4*/ 	.word	0x00006c80


	//   ....[99]....
        /*06b8*/ 	.word	0x00006d10


	//   ....[100]....
        /*06bc*/ 	.word	0x00006dd0


	//   ....[101]....
        /*06c0*/ 	.word	0x00006e30


	//   ....[102]....
        /*06c4*/ 	.word	0x00007230


	//   ....[103]....
        /*06c8*/ 	.word	0x00007240


	//   ....[104]....
        /*06cc*/ 	.word	0x00007250


	//   ....[105]....
        /*06d0*/ 	.word	0x00007260


	//   ....[106]....
        /*06d4*/ 	.word	0x00007270


	//   ....[107]....
        /*06d8*/ 	.word	0x00007280


	//   ....[108]....
        /*06dc*/ 	.word	0x000072a0


	//   ....[109]....
        /*06e0*/ 	.word	0x000072c0


	//   ....[110]....
        /*06e4*/ 	.word	0x00007320


	//   ....[111]....
        /*06e8*/ 	.word	0x00007360


	//   ....[112]....
        /*06ec*/ 	.word	0x000073c0


	//   ....[113]....
        /*06f0*/ 	.word	0x000073f0


	//   ....[114]....
        /*06f4*/ 	.word	0x00007430


	//   ....[115]....
        /*06f8*/ 	.word	0x00007440


	//   ....[116]....
        /*06fc*/ 	.word	0x000074a0


	//   ....[117]....
        /*0700*/ 	.word	0x000074b0


	//   ....[118]....
        /*0704*/ 	.word	0x000074c0


	//   ....[119]....
        /*0708*/ 	.word	0x000074f0


	//   ....[120]....
        /*070c*/ 	.word	0x00007530


	//   ....[121]....
        /*0710*/ 	.word	0x00007560


	//   ....[122]....
        /*0714*/ 	.word	0x000075a0


	//   ....[123]....
        /*0718*/ 	.word	0x000075d0


	//   ....[124]....
        /*071c*/ 	.word	0x000075f0


	//   ....[125]....
        /*0720*/ 	.word	0x00007630


	//   ....[126]....
        /*0724*/ 	.word	0x00007670


	//   ....[127]....
        /*0728*/ 	.word	0x000076b0


	//   ....[128]....
        /*072c*/ 	.word	0x000076c0


	//   ....[129]....
        /*0730*/ 	.word	0x000076d0


	//   ....[130]....
        /*0734*/ 	.word	0x000076e0


	//   ....[131]....
        /*0738*/ 	.word	0x000076f0


	//   ....[132]....
        /*073c*/ 	.word	0x00007730


	//   ....[133]....
        /*0740*/ 	.word	0x00007770


	//   ....[134]....
        /*0744*/ 	.word	0x00009c60


	//   ....[135]....
        /*0748*/ 	.word	0x00009ca0


	//   ....[136]....
        /*074c*/ 	.word	0x00009cc0


	//   ....[137]....
        /*0750*/ 	.word	0x00009d10


	//   ....[138]....
        /*0754*/ 	.word	0x00009de0


	//   ....[139]....
        /*0758*/ 	.word	0x00009e80


	//   ....[140]....
        /*075c*/ 	.word	0x00009f20


	//   ....[141]....
        /*0760*/ 	.word	0x00009fc0


	//   ....[142]....
        /*0764*/ 	.word	0x0000a000


	//   ....[143]....
        /*0768*/ 	.word	0x0000a0d0


	//   ....[144]....
        /*076c*/ 	.word	0x0000a110


	//   ....[145]....
        /*0770*/ 	.word	0x0000a150


	//   ....[146]....
        /*0774*/ 	.word	0x0000a1f0


	//   ....[147]....
        /*0778*/ 	.word	0x0000a230


	//   ....[148]....
        /*077c*/ 	.word	0x0000a2d0


	//   ....[149]....
        /*0780*/ 	.word	0x0000a350


	//   ....[150]....
        /*0784*/ 	.word	0x0000a4d0


	//   ....[151]....
        /*0788*/ 	.word	0x0000a620


	//   ....[152]....
        /*078c*/ 	.word	0x0000a6e0


	//   ....[153]....
        /*0790*/ 	.word	0x0000a760


	//   ....[154]....
        /*0794*/ 	.word	0x0000a8b0


	//   ....[155]....
        /*0798*/ 	.word	0x0000aec0


	//   ....[156]....
        /*079c*/ 	.word	0x0000afc0


	//   ....[157]....
        /*07a0*/ 	.word	0x0000b000


	//   ....[158]....
        /*07a4*/ 	.word	0x0000b040


	//   ....[159]....
        /*07a8*/ 	.word	0x0000b070


	//   ....[160]....
        /*07ac*/ 	.word	0x0000b0b0


	//   ....[161]....
        /*07b0*/ 	.word	0x0000b140


	//   ....[162]....
        /*07b4*/ 	.word	0x0000b220


	//   ....[163]....
        /*07b8*/ 	.word	0x0000b2a0


	//   ....[164]....
        /*07bc*/ 	.word	0x0000b2e0


	//   ....[165]....
        /*07c0*/ 	.word	0x0000b340


	//   ....[166]....
        /*07c4*/ 	.word	0x0000b4d0


	//   ....[167]....
        /*07c8*/ 	.word	0x0000b4e0


	//   ....[168]....
        /*07cc*/ 	.word	0x0000b4f0


	//   ....[169]....
        /*07d0*/ 	.word	0x0000b500


	//   ....[170]....
        /*07d4*/ 	.word	0x0000b510


	//   ....[171]....
        /*07d8*/ 	.word	0x0000b520


	//   ....[172]....
        /*07dc*/ 	.word	0x0000b550


	//   ....[173]....
        /*07e0*/ 	.word	0x0000b570


	//   ....[174]....
        /*07e4*/ 	.word	0x0000b590


	//   ....[175]....
        /*07e8*/ 	.word	0x0000b5c0


	//   ....[176]....
        /*07ec*/ 	.word	0x0000b5f0


	//   ....[177]....
        /*07f0*/ 	.word	0x0000b630


	//   ....[178]....
        /*07f4*/ 	.word	0x0000b690


	//   ....[179]....
        /*07f8*/ 	.word	0x0000b6c0


	//   ....[180]....
        /*07fc*/ 	.word	0x0000b700


	//   ....[181]....
        /*0800*/ 	.word	0x0000b720


	//   ....[182]....
        /*0804*/ 	.word	0x0000b760


	//   ....[183]....
        /*0808*/ 	.word	0x0000b780


	//   ....[184]....
        /*080c*/ 	.word	0x0000b7a0


	//   ....[185]....
        /*0810*/ 	.word	0x0000b820


	//   ....[186]....
        /*0814*/ 	.word	0x0000b870


	//   ....[187]....
        /*0818*/ 	.word	0x0000b8b0


	//   ....[188]....
        /*081c*/ 	.word	0x0000b8c0


	//   ....[189]....
        /*0820*/ 	.word	0x0000b900


	//   ....[190]....
        /*0824*/ 	.word	0x0000b940


	//   ....[191]....
        /*0828*/ 	.word	0x0000b980


	//   ....[192]....
        /*082c*/ 	.word	0x0000b9b0


	//   ....[193]....
        /*0830*/ 	.word	0x0000b9e0


	//   ....[194]....
        /*0834*/ 	.word	0x0000ba20


	//   ....[195]....
        /*0838*/ 	.word	0x0000ba30


	//   ....[196]....
        /*083c*/ 	.word	0x0000ba40


	//   ....[197]....
        /*0840*/ 	.word	0x0000ba50


	//   ....[198]....
        /*0844*/ 	.word	0x0000dad0


	//   ....[199]....
        /*0848*/ 	.word	0x0000ea80


	//   ....[200]....
        /*084c*/ 	.word	0x00011430


	//----- nvinfo : EIATTR_REG_RECONFIG
	.align		4
.L_422:
        /*0850*/ 	.byte	0x01, 0x54
	.zero		2


	//----- nvinfo : EIATTR_SYSCALL_OFFSETS
	.align		4
        /*0854*/ 	.byte	0x04, 0x46
        /*0856*/ 	.short	(.L_424 - .L_423)


	//   ....[0]....
.L_423:
        /*0858*/ 	.word	0x00000c10


	//   ....[1]....
        /*085c*/ 	.word	0x00000d00


	//   ....[2]....
        /*0860*/ 	.word	0x00000e60


	//   ....[3]....
        /*0864*/ 	.word	0x00000f50


	//   ....[4]....
        /*0868*/ 	.word	0x0000d440


	//   ....[5]....
        /*086c*/ 	.word	0x0000d570


	//   ....[6]....
        /*0870*/ 	.word	0x0000d690


	//   ....[7]....
        /*0874*/ 	.word	0x0000d7b0


	//----- nvinfo : EIATTR_MBARRIER_INSTR_OFFSETS
	.align		4
.L_424:
        /*0878*/ 	.byte	0x04, 0x39
        /*087a*/ 	.short	(.L_426 - .L_425)


	//   ....[0]....
.L_425:
        /*087c*/ 	.word	0x000002f0
        /*0880*/ 	.word	0x000000ff
        /*0884*/ 	.word	0x00030c00
        /*0888*/ 	.short	0x0100
        /*088a*/ 	.byte	0x06
	.zero		1


	//   ....[1]....
        /*088c*/ 	.word	0x000003f0
        /*0890*/ 	.word	0x000000ff
        /*0894*/ 	.word	0x00030c10
        /*0898*/ 	.short	0x0100
        /*089a*/ 	.byte	0x08
	.zero		1


	//   ....[2]....
        /*089c*/ 	.word	0x00000400
        /*08a0*/ 	.word	0x000000ff
        /*08a4*/ 	.word	0x00030c20
        /*08a8*/ 	.short	0x0100
        /*08aa*/ 	.byte	0x08
	.zero		1


	//   ....[3]....
        /*08ac*/ 	.word	0x00000410
        /*08b0*/ 	.word	0x000000ff
        /*08b4*/ 	.word	0x00030c18
        /*08b8*/ 	.short	0x0100
        /*08ba*/ 	.byte	0x08
	.zero		1


	//   ....[4]....
        /*08bc*/ 	.word	0x00000420
        /*08c0*/ 	.word	0x000000ff
        /*08c4*/ 	.word	0x00030c28
        /*08c8*/ 	.short	0x0100
        /*08ca*/ 	.byte	0x08
	.zero		1


	//   ....[5]....
        /*08cc*/ 	.word	0x00000550
        /*08d0*/ 	.word	0x000000ff
        /*08d4*/ 	.word	0x00030c30
        /*08d8*/ 	.short	0x0100
        /*08da*/ 	.byte	0x08
	.zero		1


	//   ....[6]....
        /*08dc*/ 	.word	0x00000560
        /*08e0*/ 	.word	0x000000ff
        /*08e4*/ 	.word	0x00030c40
        /*08e8*/ 	.short	0x0100
        /*08ea*/ 	.byte	0x08
	.zero		1


	//   ....[7]....
        /*08ec*/ 	.word	0x00000570
        /*08f0*/ 	.word	0x000000ff
        /*08f4*/ 	.word	0x00030c38
        /*08f8*/ 	.short	0x0100
        /*08fa*/ 	.byte	0x08
	.zero		1


	//   ....[8]....
        /*08fc*/ 	.word	0x00000580
        /*0900*/ 	.word	0x000000ff
        /*0904*/ 	.word	0x00030c48
        /*0908*/ 	.short	0x0100
        /*090a*/ 	.byte	0x08
	.zero		1


	//   ....[9]....
        /*090c*/ 	.word	0x00000ff0
        /*0910*/ 	.word	0x000000de
        /*0914*/ 	.word	0x00030c00
        /*0918*/ 	.short	0x010a
        /*091a*/ 	.byte	0x3f
	.zero		1


	//   ....[10]....
        /*091c*/ 	.word	0x00001110
        /*0920*/ 	.word	0x000000de
        /*0924*/ 	.word	0x00030c00
        /*0928*/ 	.short	0x010a
        /*092a*/ 	.byte	0x3f
	.zero		1


	//   ....[11]....
        /*092c*/ 	.word	0x000019c0
        /*0930*/ 	.word	0x00000008
        /*0934*/ 	.word	0x00030c10
        /*0938*/ 	.short	0x010a
        /*093a*/ 	.byte	0x3f
	.zero		1


	//   ....[12]....
        /*093c*/ 	.word	0x00001a30
        /*0940*/ 	.word	0x00000008
        /*0944*/ 	.word	0x00030c10
        /*0948*/ 	.short	0x010a
        /*094a*/ 	.byte	0x3f
	.zero		1


	//   ....[13]....
        /*094c*/ 	.word	0x00001e10
        /*0950*/ 	.word	0x00000008
        /*0954*/ 	.word	0x00030c30
        /*0958*/ 	.short	0x010a
        /*095a*/ 	.byte	0x3f
	.zero		1


	//   ....[14]....
        /*095c*/ 	.word	0x00001e90
        /*0960*/ 	.word	0x00000008
        /*0964*/ 	.word	0x00030c30
        /*0968*/ 	.short	0x010a
        /*096a*/ 	.byte	0x3f
	.zero		1


	//   ....[15]....
        /*096c*/ 	.word	0x00004f00
        /*0970*/ 	.word	0x00000009
        /*0974*/ 	.word	0x00000000
        /*0978*/ 	.short	0x0101
        /*097a*/ 	.byte	0x3f
	.zero		1


	//   ....[16]....
        /*097c*/ 	.word	0x00005350
        /*0980*/ 	.word	0x00000008
        /*0984*/ 	.word	0x00000000
        /*0988*/ 	.short	0x0101
        /*098a*/ 	.byte	0x3f
	.zero		1


	//   ....[17]....
        /*098c*/ 	.word	0x00005c10
        /*0990*/ 	.word	0x00000006
        /*0994*/ 	.word	0x00030c10
        /*0998*/ 	.short	0x010a
        /*099a*/ 	.byte	0x3f
	.zero		1


	//   ....[18]....
        /*099c*/ 	.word	0x00005c90
        /*09a0*/ 	.word	0x00000006
        /*09a4*/ 	.word	0x00030c10
        /*09a8*/ 	.short	0x010a
        /*09aa*/ 	.byte	0x3f
	.zero		1


	//   ....[19]....
        /*09ac*/ 	.word	0x00006090
        /*09b0*/ 	.word	0x00000006
        /*09b4*/ 	.word	0x00030c30
        /*09b8*/ 	.short	0x010a
        /*09ba*/ 	.byte	0x3f
	.zero		1


	//   ....[20]....
        /*09bc*/ 	.word	0x00006120
        /*09c0*/ 	.word	0x00000006
        /*09c4*/ 	.word	0x00030c30
        /*09c8*/ 	.short	0x010a
        /*09ca*/ 	.byte	0x3f
	.zero		1


	//   ....[21]....
        /*09cc*/ 	.word	0x000088f0
        /*09d0*/ 	.word	0x00000007
        /*09d4*/ 	.word	0x00000000
        /*09d8*/ 	.short	0x0101
        /*09da*/ 	.byte	0x3f
	.zero		1


	//   ....[22]....
        /*09dc*/ 	.word	0x00008d60
        /*09e0*/ 	.word	0x00000006
        /*09e4*/ 	.word	0x00000000
        /*09e8*/ 	.short	0x0101
        /*09ea*/ 	.byte	0x3f
	.zero		1


	//   ....[23]....
        /*09ec*/ 	.word	0x000095c0
        /*09f0*/ 	.word	0x00000007
        /*09f4*/ 	.word	0x00030c10
        /*09f8*/ 	.short	0x010a
        /*09fa*/ 	.byte	0x3f
	.zero		1


	//   ....[24]....
        /*09fc*/ 	.word	0x00009640
        /*0a00*/ 	.word	0x00000007
        /*0a04*/ 	.word	0x00030c10
        /*0a08*/ 	.short	0x010a
        /*0a0a*/ 	.byte	0x3f
	.zero		1


	//   ....[25]....
        /*0a0c*/ 	.word	0x00009a50
        /*0a10*/ 	.word	0x00000007
        /*0a14*/ 	.word	0x00030c30
        /*0a18*/ 	.short	0x010a
        /*0a1a*/ 	.byte	0x3f
	.zero		1


	//   ....[26]....
        /*0a1c*/ 	.word	0x00009ae0
        /*0a20*/ 	.word	0x00000007
        /*0a24*/ 	.word	0x00030c30
        /*0a28*/ 	.short	0x010a
        /*0a2a*/ 	.byte	0x3f
	.zero		1


	//   ....[27]....
        /*0a2c*/ 	.word	0x0000cc10
        /*0a30*/ 	.word	0x00000008
        /*0a34*/ 	.word	0x00000000
        /*0a38*/ 	.short	0x0101
        /*0a3a*/ 	.byte	0x3f
	.zero		1


	//   ....[28]....
        /*0a3c*/ 	.word	0x0000d080
        /*0a40*/ 	.word	0x00000007
        /*0a44*/ 	.word	0x00000000
        /*0a48*/ 	.short	0x0101
        /*0a4a*/ 	.byte	0x3f
	.zero		1


	//   ....[29]....
        /*0a4c*/ 	.word	0x0000fb80
        /*0a50*/ 	.word	0x00000010
        /*0a54*/ 	.word	0x00030c20
        /*0a58*/ 	.short	0x010a
        /*0a5a*/ 	.byte	0x3f
	.zero		1


	//   ....[30]....
        /*0a5c*/ 	.word	0x00010150
        /*0a60*/ 	.word	0x00000010
        /*0a64*/ 	.word	0x00030c40
        /*0a68*/ 	.short	0x010a
        /*0a6a*/ 	.byte	0x3f
	.zero		1


	//   ....[31]....
        /*0a6c*/ 	.word	0x00010380
        /*0a70*/ 	.word	0x00000010
        /*0a74*/ 	.word	0x00030c28
        /*0a78*/ 	.short	0x010a
        /*0a7a*/ 	.byte	0x3f
	.zero		1


	//   ....[32]....
        /*0a7c*/ 	.word	0x000105b0
        /*0a80*/ 	.word	0x00000010
        /*0a84*/ 	.word	0x00030c48
        /*0a88*/ 	.short	0x010a
        /*0a8a*/ 	.byte	0x3f
	.zero		1


	//   ....[33]....
        /*0a8c*/ 	.word	0x00010790
        /*0a90*/ 	.word	0x00000010
        /*0a94*/ 	.word	0x00030c20
        /*0a98*/ 	.short	0x010a
        /*0a9a*/ 	.byte	0x3f
	.zero		1


	//   ....[34]....
        /*0a9c*/ 	.word	0x00010a40
        /*0aa0*/ 	.word	0x00000010
        /*0aa4*/ 	.word	0x00030c40
        /*0aa8*/ 	.short	0x010a
        /*0aaa*/ 	.byte	0x3f
	.zero		1


	//   ....[35]....
        /*0aac*/ 	.word	0x00010c40
        /*0ab0*/ 	.word	0x00000010
        /*0ab4*/ 	.word	0x00030c28
        /*0ab8*/ 	.short	0x010a
        /*0aba*/ 	.byte	0x3f
	.zero		1


	//   ....[36]....
        /*0abc*/ 	.word	0x00010ec0
        /*0ac0*/ 	.word	0x00000003
        /*0ac4*/ 	.word	0x00030c40
        /*0ac8*/ 	.short	0x010a
        /*0aca*/ 	.byte	0x3f
	.zero		1


	//   ....[37]....
        /*0acc*/ 	.word	0x00011290
        /*0ad0*/ 	.word	0x00000006
        /*0ad4*/ 	.word	0x00000000
        /*0ad8*/ 	.short	0x010a
        /*0ada*/ 	.byte	0x3f
	.zero		1


	//   ....[38]....
        /*0adc*/ 	.word	0x000112f0
        /*0ae0*/ 	.word	0x00000003
        /*0ae4*/ 	.word	0x00000000
        /*0ae8*/ 	.short	0x010a
        /*0aea*/ 	.byte	0x3f
	.zero		1


	//   ....[39]....
        /*0aec*/ 	.word	0x00011350
        /*0af0*/ 	.word	0x00000002
        /*0af4*/ 	.word	0x00000000
        /*0af8*/ 	.short	0x010a
        /*0afa*/ 	.byte	0x3f
	.zero		1


	//   ....[40]....
        /*0afc*/ 	.word	0x00011380
        /*0b00*/ 	.word	0x00000003
        /*0b04*/ 	.word	0x00000000
        /*0b08*/ 	.short	0x010a
        /*0b0a*/ 	.byte	0x3f
	.zero		1


	//   ....[41]....
        /*0b0c*/ 	.word	0x00011460
        /*0b10*/ 	.word	0x000000de
        /*0b14*/ 	.word	0x00030c00
        /*0b18*/ 	.short	0x010a
        /*0b1a*/ 	.byte	0x3f
	.zero		1


	//   ....[42]....
        /*0b1c*/ 	.word	0x000114b0
        /*0b20*/ 	.word	0x00000008
        /*0b24*/ 	.word	0x00030c10
        /*0b28*/ 	.short	0x010a
        /*0b2a*/ 	.byte	0x3f
	.zero		1


	//   ....[43]....
        /*0b2c*/ 	.word	0x00011500
        /*0b30*/ 	.word	0x00000008
        /*0b34*/ 	.word	0x00030c30
        /*0b38*/ 	.short	0x010a
        /*0b3a*/ 	.byte	0x3f
	.zero		1


	//   ....[44]....
        /*0b3c*/ 	.word	0x00011550
        /*0b40*/ 	.word	0x00000006
        /*0b44*/ 	.word	0x00030c10
        /*0b48*/ 	.short	0x010a
        /*0b4a*/ 	.byte	0x3f
	.zero		1


	//   ....[45]....
        /*0b4c*/ 	.word	0x000115a0
        /*0b50*/ 	.word	0x00000006
        /*0b54*/ 	.word	0x00030c30
        /*0b58*/ 	.short	0x010a
        /*0b5a*/ 	.byte	0x3f
	.zero		1


	//   ....[46]....
        /*0b5c*/ 	.word	0x000115f0
        /*0b60*/ 	.word	0x00000007
        /*0b64*/ 	.word	0x00030c10
        /*0b68*/ 	.short	0x010a
        /*0b6a*/ 	.byte	0x3f
	.zero		1


	//   ....[47]....
        /*0b6c*/ 	.word	0x00011640
        /*0b70*/ 	.word	0x00000007
        /*0b74*/ 	.word	0x00030c30
        /*0b78*/ 	.short	0x010a
        /*0b7a*/ 	.byte	0x3f
	.zero		1


	//   ....[48]....
        /*0b7c*/ 	.word	0x00011690
        /*0b80*/ 	.word	0x00000010
        /*0b84*/ 	.word	0x00030c20
        /*0b88*/ 	.short	0x010a
        /*0b8a*/ 	.byte	0x3f
	.zero		1


	//   ....[49]....
        /*0b8c*/ 	.word	0x000116e0
        /*0b90*/ 	.word	0x00000010
        /*0b94*/ 	.word	0x00030c40
        /*0b98*/ 	.short	0x010a
        /*0b9a*/ 	.byte	0x3f
	.zero		1


	//   ....[50]....
        /*0b9c*/ 	.word	0x00011730
        /*0ba0*/ 	.word	0x00000010
        /*0ba4*/ 	.word	0x00030c28
        /*0ba8*/ 	.short	0x010a
        /*0baa*/ 	.byte	0x3f
	.zero		1


	//   ....[51]....
        /*0bac*/ 	.word	0x00011780
        /*0bb0*/ 	.word	0x00000010
        /*0bb4*/ 	.word	0x00030c48
        /*0bb8*/ 	.short	0x010a
        /*0bba*/ 	.byte	0x3f
	.zero		1


	//   ....[52]....
        /*0bbc*/ 	.word	0x000117e0
        /*0bc0*/ 	.word	0x00000010
        /*0bc4*/ 	.word	0x00030c20
        /*0bc8*/ 	.short	0x010a
        /*0bca*/ 	.byte	0x3f
	.zero		1


	//   ....[53]....
        /*0bcc*/ 	.word	0x00011830
        /*0bd0*/ 	.word	0x00000010
        /*0bd4*/ 	.word	0x00030c40
        /*0bd8*/ 	.short	0x010a
        /*0bda*/ 	.byte	0x3f
	.zero		1


	//   ....[54]....
        /*0bdc*/ 	.word	0x00011880
        /*0be0*/ 	.word	0x00000010
        /*0be4*/ 	.word	0x00030c28
        /*0be8*/ 	.short	0x010a
        /*0bea*/ 	.byte	0x3f
	.zero		1


	//   ....[55]....
        /*0bec*/ 	.word	0x000118d0
        /*0bf0*/ 	.word	0x00000003
        /*0bf4*/ 	.word	0x00030c40
        /*0bf8*/ 	.short	0x010a
        /*0bfa*/ 	.byte	0x3f
	.zero		1


	//   ....[56]....
        /*0bfc*/ 	.word	0x000119a0
        /*0c00*/ 	.word	0x00000006
        /*0c04*/ 	.word	0x00000000
        /*0c08*/ 	.short	0x010a
        /*0c0a*/ 	.byte	0x3f
	.zero		1


	//   ....[57]....
        /*0c0c*/ 	.word	0x000119f0
        /*0c10*/ 	.word	0x00000003
        /*0c14*/ 	.word	0x00000000
        /*0c18*/ 	.short	0x010a
        /*0c1a*/ 	.byte	0x3f
	.zero		1


	//   ....[58]....
        /*0c1c*/ 	.word	0x00011a40
        /*0c20*/ 	.word	0x00000002
        /*0c24*/ 	.word	0x00000000
        /*0c28*/ 	.short	0x010a
        /*0c2a*/ 	.byte	0x3f
	.zero		1


	//----- nvinfo : EIATTR_NUM_MBARRIERS
	.align		4
.L_426:
        /*0c2c*/ 	.byte	0x03, 0x38
        /*0c2e*/ 	.short	0x0009


	//----- nvinfo : EIATTR_EXIT_INSTR_OFFSETS
	.align		4
        /*0c30*/ 	.byte	0x04, 0x1c
        /*0c32*/ 	.short	(.L_428 - .L_427)


	//   ....[0]....
.L_427:
        /*0c34*/ 	.word	0x000113d0


	//----- nvinfo : EIATTR_MAX_THREADS
	.align		4
.L_428:
        /*0c38*/ 	.byte	0x04, 0x05
        /*0c3a*/ 	.short	(.L_430 - .L_429)
.L_429:
        /*0c3c*/ 	.word	0x00000180
        /*0c40*/ 	.word	0x00000001
        /*0c44*/ 	.word	0x00000001


	//----- nvinfo : EIATTR_CRS_STACK_SIZE
	.align		4
.L_430:
        /*0c48*/ 	.byte	0x04, 0x1e
        /*0c4a*/ 	.short	(.L_432 - .L_431)
.L_431:
        /*0c4c*/ 	.word	0x00000000


	//----- nvinfo : EIATTR_CBANK_PARAM_SIZE
	.align		4
.L_432:
        /*0c50*/ 	.byte	0x03, 0x19
        /*0c52*/ 	.short	0x0970


	//----- nvinfo : EIATTR_PARAM_CBANK
	.align		4
        /*0c54*/ 	.byte	0x04, 0x0a
        /*0c56*/ 	.short	(.L_434 - .L_433)
	.align		4
.L_433:
        /*0c58*/ 	.word	index@(.nv.constant0._ZN7cutlass13device_kernelIN5flash11enable_sm90INS1_16FlashAttnBwdSm90INS1_25CollectiveMainloopBwdSm90ILi2ELi2ELi2EN4cute5tupleIJNS5_1CILi1EEES8_S8_EEENS6_IJNS7_ILi128EEESA_NS7_ILi64EEEEEENS_6half_tEfNS_4arch4Sm90ELb0ELb1ELb0ELb0ELb0ELb1ELb0ELb0ELi2ELi1ELi2ELi2ELb0EEENS1_21CollectiveEpilogueBwdISC_SD_SF_Li256ELb0ELb0ELi1EEENS1_19SingleTileSchedulerILb0ELb0ELb0ELi128EEEEEEEEEvNT_6ParamsE)
        /*0c5c*/ 	.short	0x0210
        /*0c5e*/ 	.short	0x0970


	//----- nvinfo : EIATTR_SW_WAR
	.align		4
.L_434:
        /*0c60*/ 	.byte	0x04, 0x36
        /*0c62*/ 	.short	(.L_436 - .L_435)
.L_435:
        /*0c64*/ 	.word	0x00000008
.L_436:


//--------------------- .nv.info._ZN7cutlass13device_kernelIN5flash11enable_sm90INS1_16FlashAttnBwdSm90INS1_25CollectiveMainloopBwdSm90ILi2ELi2ELi2EN4cute5tupleIJNS5_1CILi1EEES8_S8_EEENS6_IJNS7_ILi128EEESA_NS7_ILi64EEEEEENS_6half_tEfNS_4arch4Sm90ELb0ELb1ELb0ELb0ELb1ELb1ELb0ELb0ELi2ELi1ELi2ELi2ELb0EEENS1_21CollectiveEpilogueBwdISC_SD_SF_Li256ELb0ELb0ELi1EEENS1_19SingleTileSchedulerILb0ELb0ELb0ELi128EEEEEEEEEvNT_6ParamsE --------------------------
	.section	.nv.info._ZN7cutlass13device_kernelIN5flash11enable_sm90INS1_16FlashAttnBwdSm90INS1_25CollectiveMainloopBwdSm90ILi2ELi2ELi2EN4cute5tupleIJNS5_1CILi1EEES8_S8_EEENS6_IJNS7_ILi128EEESA_NS7_ILi64EEEEEENS_6half_tEfNS_4arch4Sm90ELb0ELb1ELb0ELb0ELb1ELb1ELb0ELb0ELi2ELi1ELi2ELi2ELb0EEENS1_21CollectiveEpilogueBwdISC_SD_SF_Li256ELb0ELb0ELi1EEENS1_19SingleTileSchedulerILb0ELb0ELb0ELi128EEEEEEEEEvNT_6ParamsE,"",@"SHT_CUDA_INFO"
	.sectionflags	@""
	.align	4


	//----- nvinfo : EIATTR_CUDA_API_VERSION
	.align		4
        /*0000*/ 	.byte	0x04, 0x37
        /*0002*/ 	.short	(.L_438 - .L_437)
.L_437:
        /*0004*/ 	.word	0x00000082


	//----- nvinfo : EIATTR_KPARAM_INFO
	.align		4
.L_438:
        /*0008*/ 	.byte	0x04, 0x17
        /*000a*/ 	.short	(.L_440 - .L_439)
.L_439:
        /*000c*/ 	.word	0x00000000
        /*0010*/ 	.short	0x0000
        /*0012*/ 	.short	0x0070
        /*0014*/ 	.byte	0x00, 0xf0, 0x01, 0x24


	//----- nvinfo : EIATTR_SPARSE_MMA_MASK
	.align		4
.L_440:
        /*0018*/ 	.byte	0x03, 0x50
        /*001a*/ 	.short	0x0000


	//----- nvinfo : EIATTR_MAXREG_COUNT
	.align		4
        /*001c*/ 	.byte	0x03, 0x1b
        /*001e*/ 	.short	0x00a8


	//----- nvinfo : EIATTR_NUM_BARRIERS
	.align		4
        /*0020*/ 	.byte	0x02, 0x4c
        /*0022*/ 	.byte	0x10
	.zero		1


	//----- nvinfo : EIATTR_EXTERNS
	.align		4
        /*0024*/ 	.byte	0x04, 0x0f
        /*0026*/ 	.short	(.L_442 - .L_441)


	//   ....[0]....
	.align		4
.L_441:
        /*0028*/ 	.word	index@(__assertfail)


	//----- nvinfo : EIATTR_ANNOTATIONS
	.align		4
.L_442:
        /*002c*/ 	.byte	0x04, 0x55
        /*002e*/ 	.short	(.L_444 - .L_443)


	//   ....[0]....
.L_443:
        /* <DEDUP_REMOVED lines=29> */


	//----- nvinfo : EIATTR_MERCURY_ISA_VERSION
	.align		4
.L_444:
        /*01f0*/ 	.byte	0x03, 0x5f
        /*01f2*/ 	.short	0x0101


	//----- nvinfo : EIATTR_INT_WARP_WIDE_INSTR_OFFSETS
	.align		4
        /*01f4*/ 	.byte	0x04, 0x31
        /*01f6*/ 	.short	(.L_446 - .L_445)


	//   ....[0]....
.L_445:
        /*01f8*/ 	.word	0x000001f0


	//   ....[1]....
        /*01fc*/ 	.word	0x00000220


	//   ....[2]....
        /*0200*/ 	.word	0x0000f2d0


	//   ....[3]....
        /*0204*/ 	.word	0x0000f8c0


	//   ....[4]....
        /*0208*/ 	.word	0x0000fd70


	//   ....[5]....
        /*020c*/ 	.word	0x00010030


	//   ....[6]....
        /*0210*/ 	.word	0x00010290


	//   ....[7]....
        /*0214*/ 	.word	0x00010420


	//----- nvinfo : EIATTR_COOP_GROUP_MASK_REGIDS
	.align		4
.L_446:
        /*0218*/ 	.byte	0x04, 0x29
        /*021a*/ 	.short	(.L_448 - .L_447)


	//   ....[0]....
.L_447:
        /*021c*/ 	.word	0xffffffff


	//   ....[1]....
        /*0220*/ 	.word	0xffffffff


	//   ....[2]....
        /*0224*/ 	.word	0xffffffff


	//   ....[3]....
        /*0228*/ 	.word	0xffffffff


	//   ....[4]....
        /*022c*/ 	.word	0xffffffff


	//   ....[5]....
        /*0230*/ 	.word	0xffffffff


	//   ....[6]....
        /*0234*/ 	.word	0xffffffff


	//   ....[7]....
        /*0238*/ 	.word	0xffffffff


	//   ....[8]....
        /*023c*/ 	.word	0xffffffff


	//   ....[9]....
        /*0240*/ 	.word	0xffffffff


	//   ....[10]....
        /*0244*/ 	.word	0xffffffff


	//   ....[11]....
        /*0248*/ 	.word	0xffffffff


	//   ....[12]....
        /*024c*/ 	.word	0xffffffff


	//   ....[13]....
        /*0250*/ 	.word	0xffffffff


	//   ....[14]....
        /*0254*/ 	.word	0xffffffff


	//   ....[15]....
        /*0258*/ 	.word	0xffffffff


	//   ....[16]....
        /*025c*/ 	.word	0xffffffff


	//   ....[17]....
        /*0260*/ 	.word	0xffffffff


	//   ....[18]....
        /*0264*/ 	.word	0xffffffff


	//   ....[19]....
        /*0268*/ 	.word	0xffffffff


	//   ....[20]....
        /*026c*/ 	.word	0xffffffff


	//   ....[21]....
        /*0270*/ 	.word	0xffffffff


	//   ....[22]....
        /*0274*/ 	.word	0xffffffff


	//   ....[23]....
        /*0278*/ 	.word	0xffffffff


	//   ....[24]....
        /*027c*/ 	.word	0xffffffff


	//   ....[25]....
        /*0280*/ 	.word	0xffffffff


	//   ....[26]....
        /*0284*/ 	.word	0xffffffff


	//   ....[27]....
        /*0288*/ 	.word	0xffffffff


	//   ....[28]....
        /*028c*/ 	.word	0xffffffff


	//   ....[29]....
        /*0290*/ 	.word	0xffffffff


	//   ....[30]....
        /*0294*/ 	.word	0xffffffff


	//   ....[31]....
        /*0298*/ 	.word	0xffffffff


	//   ....[32]....
        /*029c*/ 	.word	0xffffffff


	//   ....[33]....
        /*02a0*/ 	.word	0xffffffff


	//   ....[34]....
        /*02a4*/ 	.word	0xffffffff


	//   ....[35]....
        /*02a8*/ 	.word	0xffffffff


	//   ....[36]....
        /*02ac*/ 	.word	0xffffffff


	//   ....[37]....
        /*02b0*/ 	.word	0xffffffff


	//   ....[38]....
        /*02b4*/ 	.word	0xffffffff


	//   ....[39]....
        /*02b8*/ 	.word	0xffffffff


	//   ....[40]....
        /*02bc*/ 	.word	0xffffffff


	//   ....[41]....
        /*02c0*/ 	.word	0xffffffff


	//   ....[42]....
        /*02c4*/ 	.word	0xffffffff


	//   ....[43]....
        /*02c8*/ 	.word	0xffffffff


	//   ....[44]....
        /*02cc*/ 	.word	0xffffffff


	//   ....[45]....
        /*02d0*/ 	.word	0xffffffff


	//   ....[46]....
        /*02d4*/ 	.word	0xffffffff


	//   ....[47]....
        /*02d8*/ 	.word	0xffffffff


	//   ....[48]....
        /*02dc*/ 	.word	0xffffffff


	//   ....[49]....
        /*02e0*/ 	.word	0xffffffff


	//   ....[50]....
        /*02e4*/ 	.word	0xffffffff


	//   ....[51]....
        /*02e8*/ 	.word	0xffffffff


	//   ....[52]....
        /*02ec*/ 	.word	0xffffffff


	//   ....[53]....
        /*02f0*/ 	.word	0xffffffff


	//   ....[54]....
        /*02f4*/ 	.word	0xffffffff


	//   ....[55]....
        /*02f8*/ 	.word	0xffffffff


	//   ....[56]....
        /*02fc*/ 	.word	0xffffffff


	//   ....[57]....
        /*0300*/ 	.word	0xffffffff


	//   ....[58]....
        /*0304*/ 	.word	0xffffffff


	//   ....[59]....
        /*0308*/ 	.word	0xffffffff


	//   ....[60]....
        /*030c*/ 	.word	0xffffffff


	//   ....[61]....
        /*0310*/ 	.word	0xffffffff


	//   ....[62]....
        /*0314*/ 	.word	0xffffffff


	//   ....[63]....
        /*0318*/ 	.word	0xffffffff


	//   ....[64]....
        /*031c*/ 	.word	0xffffffff


	//   ....[65]....
        /*0320*/ 	.word	0xffffffff


	//   ....[66]....
        /*0324*/ 	.word	0xffffffff


	//   ....[67]....
        /*0328*/ 	.word	0xffffffff


	//   ....[68]....
        /*032c*/ 	.word	0xffffffff


	//   ....[69]....
        /*0330*/ 	.word	0xffffffff


	//   ....[70]....
        /*0334*/ 	.word	0xffffffff


	//   ....[71]....
        /*0338*/ 	.word	0xffffffff


	//   ....[72]....
        /*033c*/ 	.word	0xffffffff


	//   ....[73]....
        /*0340*/ 	.word	0xffffffff


	//   ....[74]....
        /*0344*/ 	.word	0xffffffff


	//   ....[75]....
        /*0348*/ 	.word	0xffffffff


	//   ....[76]....
        /*034c*/ 	.word	0xffffffff


	//   ....[77]....
        /*0350*/ 	.word	0xffffffff


	//   ....[78]....
        /*0354*/ 	.word	0xffffffff


	//   ....[79]....
        /*0358*/ 	.word	0xffffffff


	//   ....[80]....
        /*035c*/ 	.word	0xffffffff


	//   ....[81]....
        /*0360*/ 	.word	0xffffffff


	//   ....[82]....
        /*0364*/ 	.word	0xffffffff


	//   ....[83]....
        /*0368*/ 	.word	0xffffffff


	//   ....[84]....
        /*036c*/ 	.word	0xffffffff


	//   ....[85]....
        /*0370*/ 	.word	0xffffffff


	//   ....[86]....
        /*0374*/ 	.word	0xffffffff


	//   ....[87]....
        /*0378*/ 	.word	0xffffffff


	//   ....[88]....
        /*037c*/ 	.word	0xffffffff


	//   ....[89]....
        /*0380*/ 	.word	0xffffffff


	//   ....[90]....
        /*0384*/ 	.word	0xffffffff


	//   ....[91]....
        /*0388*/ 	.word	0xffffffff


	//   ....[92]....
        /*038c*/ 	.word	0xffffffff


	//   ....[93]....
        /*0390*/ 	.word	0xffffffff


	//   ....[94]....
        /*0394*/ 	.word	0xffffffff


	//   ....[95]....
        /*0398*/ 	.word	0xffffffff


	//   ....[96]....
        /*039c*/ 	.word	0xffffffff


	//   ....[97]....
        /*03a0*/ 	.word	0xffffffff


	//   ....[98]....
        /*03a4*/ 	.word	0xffffffff


	//   ....[99]....
        /*03a8*/ 	.word	0xffffffff


	//   ....[100]....
        /*03ac*/ 	.word	0xffffffff


	//   ....[101]....
        /*03b0*/ 	.word	0xffffffff


	//   ....[102]....
        /*03b4*/ 	.word	0xffffffff


	//   ....[103]....
        /*03b8*/ 	.word	0xffffffff


	//   ....[104]....
        /*03bc*/ 	.word	0xffffffff


	//   ....[105]....
        /*03c0*/ 	.word	0xffffffff


	//   ....[106]....
        /*03c4*/ 	.word	0xffffffff


	//   ....[107]....
        /*03c8*/ 	.word	0xffffffff


	//   ....[108]....
        /*03cc*/ 	.word	0xffffffff


	//   ....[109]....
        /*03d0*/ 	.word	0xffffffff


	//   ....[110]....
        /*03d4*/ 	.word	0xffffffff


	//   ....[111]....
        /*03d8*/ 	.word	0xffffffff


	//   ....[112]....
        /*03dc*/ 	.word	0xffffffff


	//   ....[113]....
        /*03e0*/ 	.word	0xffffffff


	//   ....[114]....
        /*03e4*/ 	.word	0xffffffff


	//   ....[115]....
        /*03e8*/ 	.word	0xffffffff


	//   ....[116]....
        /*03ec*/ 	.word	0xffffffff


	//   ....[117]....
        /*03f0*/ 	.word	0xffffffff


	//   ....[118]....
        /*03f4*/ 	.word	0xffffffff


	//   ....[119]....
        /*03f8*/ 	.word	0xffffffff


	//   ....[120]....
        /*03fc*/ 	.word	0xffffffff


	//   ....[121]....
        /*0400*/ 	.word	0xffffffff


	//   ....[122]....
        /*0404*/ 	.word	0xffffffff


	//   ....[123]....
        /*0408*/ 	.word	0xffffffff


	//   ....[124]....
        /*040c*/ 	.word	0xffffffff


	//   ....[125]....
        /*0410*/ 	.word	0xffffffff


	//   ....[126]....
        /*0414*/ 	.word	0xffffffff


	//   ....[127]....
        /*0418*/ 	.word	0xffffffff


	//   ....[128]....
        /*041c*/ 	.word	0xffffffff


	//   ....[129]....
        /*0420*/ 	.word	0xffffffff


	//   ....[130]....
        /*0424*/ 	.word	0xffffffff


	//   ....[131]....
        /*0428*/ 	.word	0xffffffff


	//   ....[132]....
        /*042c*/ 	.word	0xffffffff


	//   ....[133]....
        /*0430*/ 	.word	0xffffffff


	//   ....[134]....
        /*0434*/ 	.word	0xffffffff


	//   ....[135]....
        /*0438*/ 	.word	0xffffffff


	//   ....[136]....
        /*043c*/ 	.word	0xffffffff


	//   ....[137]....
        /*0440*/ 	.word	0xffffffff


	//   ....[138]....
        /*0444*/ 	.word	0xffffffff


	//   ....[139]....
        /*0448*/ 	.word	0xffffffff


	//   ....[140]....
        /*044c*/ 	.word	0xffffffff


	//   ....[141]....
        /*0450*/ 	.word	0xffffffff


	//   ....[142]....
        /*0454*/ 	.word	0xffffffff


	//   ....[143]....
        /*0458*/ 	.word	0xffffffff


	//   ....[144]....
        /*045c*/ 	.word	0xffffffff


	//   ....[145]....
        /*0460*/ 	.word	0xffffffff


	//   ....[146]....
        /*0464*/ 	.word	0xffffffff


	//   ....[147]....
        /*0468*/ 	.word	0xffffffff


	//   ....[148]....
        /*046c*/ 	.word	0xffffffff


	//   ....[149]....
        /*0470*/ 	.word	0xffffffff


	//   ....[150]....
        /*0474*/ 	.word	0xffffffff


	//   ....[151]....
        /*0478*/ 	.word	0xffffffff


	//   ....[152]....
        /*047c*/ 	.word	0xffffffff


	//   ....[153]....
        /*0480*/ 	.word	0xffffffff


	//   ....[154]....
        /*0484*/ 	.word	0xffffffff


	//   ....[155]....
        /*0488*/ 	.word	0xffffffff


	//   ....[156]....
        /*048c*/ 	.word	0xffffffff


	//   ....[157]....
        /*0490*/ 	.word	0xffffffff


	//   ....[158]....
        /*0494*/ 	.word	0xffffffff


	//   ....[159]....
        /*0498*/ 	.word	0xffffffff


	//   ....[160]....
        /*049c*/ 	.word	0xffffffff


	//   ....[161]....
        /*04a0*/ 	.word	0xffffffff


	//   ....[162]....
        /*04a4*/ 	.word	0xffffffff


	//   ....[163]....
        /*04a8*/ 	.word	0xffffffff


	//   ....[164]....
        /*04ac*/ 	.word	0xffffffff


	//   ....[165]....
        /*04b0*/ 	.word	0xffffffff


	//   ....[166]....
        /*04b4*/ 	.word	0xffffffff


	//   ....[167]....
        /*04b8*/ 	.word	0xffffffff


	//   ....[168]....
        /*04bc*/ 	.word	0xffffffff


	//   ....[169]....
        /*04c0*/ 	.word	0xffffffff


	//   ....[170]....
        /*04c4*/ 	.word	0xffffffff


	//   ....[171]....
        /*04c8*/ 	.word	0xffffffff


	//   ....[172]....
        /*04cc*/ 	.word	0xffffffff


	//   ....[173]....
        /*04d0*/ 	.word	0xffffffff


	//   ....[174]....
        /*04d4*/ 	.word	0xffffffff


	//   ....[175]....
        /*04d8*/ 	.word	0xffffffff


	//   ....[176]....
        /*04dc*/ 	.word	0xffffffff


	//   ....[177]....
        /*04e0*/ 	.word	0xffffffff


	//   ....[178]....
        /*04e4*/ 	.word	0xffffffff


	//   ....[179]....
        /*04e8*/ 	.word	0xffffffff


	//   ....[180]....
        /*04ec*/ 	.word	0xffffffff


	//   ....[181]....
        /*04f0*/ 	.word	0xffffffff


	//   ....[182]....
        /*04f4*/ 	.word	0xffffffff


	//   ....[183]....
        /*04f8*/ 	.word	0xffffffff


	//   ....[184]....
        /*04fc*/ 	.word	0xffffffff


	//   ....[185]....
        /*0500*/ 	.word	0xffffffff


	//   ....[186]....
        /*0504*/ 	.word	0xffffffff


	//   ....[187]....
        /*0508*/ 	.word	0xffffffff


	//   ....[188]....
        /*050c*/ 	.word	0xffffffff


	//   ....[189]....
        /*0510*/ 	.word	0xffffffff


	//   ....[190]....
        /*0514*/ 	.word	0xffffffff


	//   ....[191]....
        /*0518*/ 	.word	0xffffffff


	//   ....[192]....
        /*051c*/ 	.word	0xffffffff


	//   ....[193]....
        /*0520*/ 	.word	0xffffffff


	//   ....[194]....
        /*0524*/ 	.word	0xffffffff


	//   ....[195]....
        /*0528*/ 	.word	0xffffffff


	//   ....[196]....
        /*052c*/ 	.word	0xffffffff


	//   ....[197]....
        /*0530*/ 	.word	0xffffffff


	//   ....[198]....
        /*0534*/ 	.word	0xffffffff


	//   ....[199]....
        /*0538*/ 	.word	0xffffffff


	//   ....[200]....
        /*053c*/ 	.word	0xffffffff


	//   ....[201]....
        /*0540*/ 	.word	0xffffffff


	//   ....[202]....
        /*0544*/ 	.word	0xffffffff


	//   ....[203]....
        /*0548*/ 	.word	0xffffffff


	//   ....[204]....
        /*054c*/ 	.word	0xffffffff


	//   ....[205]....
        /*0550*/ 	.word	0xffffffff


	//   ....[206]....
        /*0554*/ 	.word	0xffffffff


	//   ....[207]....
        /*0558*/ 	.word	0xffffffff


	//   ....[208]....
        /*055c*/ 	.word	0xffffffff


	//   ....[209]....
        /*0560*/ 	.word	0x0500000f


	//   ....[210]....
        /*0564*/ 	.word	0x0500000f


	//   ....[211]....
        /*0568*/ 	.word	0x0500000f


	//   ....[212]....
        /*056c*/ 	.word	0x0500000f


	//----- nvinfo : EIATTR_COOP_GROUP_INSTR_OFFSETS
	.align		4
.L_448:
        /*0570*/ 	.byte	0x04, 0x28
        /*0572*/ 	.short	(.L_450 - .L_449)


	//   ....[0]....
.L_449:
        /*0574*/ 	.word	0x00000070


	//   ....[1]....
        /*0578*/ 	.word	0x00000200


	//   ....[2]....
        /*057c*/ 	.word	0x00000250


	//   ....[3]....
        /*0580*/ 	.word	0x00000440


	//   ....[4]....
        /*0584*/ 	.word	0x00000670


	//   ....[5]....
        /*0588*/ 	.word	0x00000fc0


	//   ....[6]....
        /*058c*/ 	.word	0x00001fa0


	//   ....[7]....
        /*0590*/ 	.word	0x000020f0


	//   ....[8]....
        /*0594*/ 	.word	0x00002270


	//   ....[9]....
        /*0598*/ 	.word	0x000022d0


	//   ....[10]....
        /*059c*/ 	.word	0x00002330


	//   ....[11]....
        /*05a0*/ 	.word	0x00002450


	//   ....[12]....
        /*05a4*/ 	.word	0x00002630


	//   ....[13]....
        /*05a8*/ 	.word	0x00002770


	//   ....[14]....
        /*05ac*/ 	.word	0x00002860


	//   ....[15]....
        /*05b0*/ 	.word	0x00002c30


	//   ....[16]....
        /*05b4*/ 	.word	0x00002c40


	//   ....[17]....
        /*05b8*/ 	.word	0x00002c60


	//   ....[18]....
        /*05bc*/ 	.word	0x00002ca0


	//   ....[19]....
        /*05c0*/ 	.word	0x00002ea0


	//   ....[20]....
        /*05c4*/ 	.word	0x00002ff0


	//   ....[21]....
        /*05c8*/ 	.word	0x00003070


	//   ....[22]....
        /*05cc*/ 	.word	0x00003090


	//   ....[23]....
        /*05d0*/ 	.word	0x00003200


	//   ....[24]....
        /*05d4*/ 	.word	0x00003230


	//   ....[25]....
        /*05d8*/ 	.word	0x00003280


	//   ....[26]....
        /*05dc*/ 	.word	0x00003290


	//   ....[27]....
        /*05e0*/ 	.word	0x000032a0


	//   ....[28]....
        /*05e4*/ 	.word	0x000032b0


	//   ....[29]....
        /*05e8*/ 	.word	0x000032e0


	//   ....[30]....
        /*05ec*/ 	.word	0x000033a0


	//   ....[31]....
        /*05f0*/ 	.word	0x000033c0


	//   ....[32]....
        /*05f4*/ 	.word	0x00003410


	//   ....[33]....
        /*05f8*/ 	.word	0x00003420


	//   ....[34]....
        /*05fc*/ 	.word	0x000034b0


	//   ....[35]....
        /*0600*/ 	.word	0x000034c0


	//   ....[36]....
        /*0604*/ 	.word	0x00003500


	//   ....[37]....
        /*0608*/ 	.word	0x00003550


	//   ....[38]....
        /*060c*/ 	.word	0x00003560


	//   ....[39]....
        /*0610*/ 	.word	0x00003590


	//   ....[40]....
        /*0614*/ 	.word	0x000035d0


	//   ....[41]....
        /*0618*/ 	.word	0x00003600


	//   ....[42]....
        /*061c*/ 	.word	0x00003630


	//   ....[43]....
        /*0620*/ 	.word	0x00003640


	//   ....[44]....
        /*0624*/ 	.word	0x00003660


	//   ....[45]....
        /*0628*/ 	.word	0x00003770


	//   ....[46]....
        /*062c*/ 	.word	0x000037c0


	//   ....[47]....
        /*0630*/ 	.word	0x000037d0


	//   ....[48]....
        /*0634*/ 	.word	0x000037e0


	//   ....[49]....
        /*0638*/ 	.word	0x000037f0


	//   ....[50]....
        /*063c*/ 	.word	0x00003800


	//   ....[51]....
        /*0640*/ 	.word	0x00003810


	//   ....[52]....
        /*0644*/ 	.word	0x00003870


	//   ....[53]....
        /*0648*/ 	.word	0x000038d0


	//   ....[54]....
        /*064c*/ 	.word	0x00003900


	//   ....[55]....
        /*0650*/ 	.word	0x00003940


	//   ....[56]....
        /*0654*/ 	.word	0x00003950


	//   ....[57]....
        /*0658*/ 	.word	0x00003970


	//   ....[58]....
        /*065c*/ 	.word	0x00003980


	//   ....[59]....
        /*0660*/ 	.word	0x00003990


	//   ....[60]....
        /*0664*/ 	.word	0x000039a0


	//   ....[61]....
        /*0668*/ 	.word	0x000039b0


	//   ....[62]....
        /*066c*/ 	.word	0x000039f0


	//   ....[63]....
        /*0670*/ 	.word	0x00003a00


	//   ....[64]....
        /*0674*/ 	.word	0x00003a10


	//   ....[65]....
        /*0678*/ 	.word	0x00003a20


	//   ....[66]....
        /*067c*/ 	.word	0x00003a30


	//   ....[67]....
        /*0680*/ 	.word	0x00003a40


	//   ....[68]....
        /*0684*/ 	.word	0x00003a50


	//   ....[69]....
        /*0688*/ 	.word	0x00003a60


	//   ....[70]....
        /*068c*/ 	.word	0x00006220


	//   ....[71]....
        /*0690*/ 	.word	0x00006260


	//   ....[72]....
        /*0694*/ 	.word	0x000062a0


	//   ....[73]....
        /*0698*/ 	.word	0x000062d0


	//   ....[74]....
        /*069c*/ 	.word	0x00006300


	//   ....[75]....
        /*06a0*/ 	.word	0x00006330


	//   ....[76]....
        /*06a4*/ 	.word	0x000065b0


	//   ....[77]....
        /*06a8*/ 	.word	0x00006660


	//   ....[78]....
        /*06ac*/ 	.word	0x000066e0


	//   ....[79]....
        /*06b0*/ 	.word	0x00006720


	//   ....[80]....
        /*06b4*/ 	.word	0x00006750


	//   ....[81]....
        /*06b8*/ 	.word	0x00006780


	//   ....[82]....
        /*06bc*/ 	.word	0x000067c0


	//   ....[83]....
        /*06c0*/ 	.word	0x000067e0


	//   ....[84]....
        /*06c4*/ 	.word	0x00006820


	//   ....[85]....
        /*06c8*/ 	.word	0x00006880


	//   ....[86]....
        /*06cc*/ 	.word	0x00006930


	//   ....[87]....
        /*06d0*/ 	.word	0x000069b0


	//   ....[88]....
        /*06d4*/ 	.word	0x000069f0


	//   ....[89]....
        /*06d8*/ 	.word	0x00006a00


	//   ....[90]....
        /*06dc*/ 	.word	0x00006a20


	//   ....[91]....
        /*06e0*/ 	.word	0x00006a70


	//   ....[92]....
        /*06e4*/ 	.word	0x00006ab0


	//   ....[93]....
        /*06e8*/ 	.word	0x00006b40


	//   ....[94]....
        /*06ec*/ 	.word	0x00006b80


	//   ....[95]....
        /*06f0*/ 	.word	0x00006bc0


	//   ....[96]....
        /*06f4*/ 	.word	0x00006c10


	//   ....[97]....
        /*06f8*/ 	.word	0x00006c50


	//   ....[98]....
        /*06fc*/ 	.word	0x00006c90


	//   ....[99]....
        /*0700*/ 	.word	0x00006d20


	//   ....[100]....
        /*0704*/ 	.word	0x00006de0


	//   ....[101]....
        /*0708*/ 	.word	0x00006e40


	//   ....[102]....
        /*070c*/ 	.word	0x00007240


	//   ....[103]....
        /*0710*/ 	.word	0x00007250


	//   ....[104]....
        /*0714*/ 	.word	0x00007260


	//   ....[105]....
        /*0718*/ 	.word	0x00007270


	//   ....[106]....
        /*071c*/ 	.word	0x00007280


	//   ....[107]....
        /*0720*/ 	.word	0x00007290


	//   ....[108]....
        /*0724*/ 	.word	0x000072b0


	//   ....[109]....
        /*0728*/ 	.word	0x000072d0


	//   ....[110]....
        /*072c*/ 	.word	0x00007330


	//   ....[111]....
        /*0730*/ 	.word	0x00007370


	//   ....[112]....
        /*0734*/ 	.word	0x000073d0


	//   ....[113]....
        /*0738*/ 	.word	0x00007400


	//   ....[114]....
        /*073c*/ 	.word	0x00007440


	//   ....[115]....
        /*0740*/ 	.word	0x00007450


	//   ....[116]....
        /*0744*/ 	.word	0x000074b0


	//   ....[117]....
        /*0748*/ 	.word	0x000074c0


	//   ....[118]....
        /*074c*/ 	.word	0x000074d0


	//   ....[119]....
        /*0750*/ 	.word	0x00007500


	//   ....[120]....
        /*0754*/ 	.word	0x00007540


	//   ....[121]....
        /*0758*/ 	.word	0x00007570


	//   ....[122]....
        /*075c*/ 	.word	0x000075b0


	//   ....[123]....
        /*0760*/ 	.word	0x000075e0


	//   ....[124]....
        /*0764*/ 	.word	0x00007600


	//   ....[125]....
        /*0768*/ 	.word	0x00007640


	//   ....[126]....
        /*076c*/ 	.word	0x00007680


	//   ....[127]....
        /*0770*/ 	.word	0x000076c0


	//   ....[128]....
        /*0774*/ 	.word	0x000076d0


	//   ....[129]....
        /*0778*/ 	.word	0x000076e0


	//   ....[130]....
        /*077c*/ 	.word	0x000076f0


	//   ....[131]....
        /*0780*/ 	.word	0x00007700


	//   ....[132]....
        /*0784*/ 	.word	0x00007740


	//   ....[133]....
        /*0788*/ 	.word	0x00007780


	//   ....[134]....
        /*078c*/ 	.word	0x00009c70


	//   ....[135]....
        /*0790*/ 	.word	0x00009cb0


	//   ....[136]....
        /*0794*/ 	.word	0x00009cd0


	//   ....[137]....
        /*0798*/ 	.word	0x00009d20


	//   ....[138]....
        /*079c*/ 	.word	0x00009df0


	//   ....[139]....
        /*07a0*/ 	.word	0x00009e90


	//   ....[140]....
        /*07a4*/ 	.word	0x00009f30


	//   ....[141]....
        /*07a8*/ 	.word	0x00009fd0


	//   ....[142]....
        /*07ac*/ 	.word	0x0000a010


	//   ....[143]....
        /*07b0*/ 	.word	0x0000a0e0


	//   ....[144]....
        /*07b4*/ 	.word	0x0000a120


	//   ....[145]....
        /*07b8*/ 	.word	0x0000a160


	//   ....[146]....
        /*07bc*/ 	.word	0x0000a200


	//   ....[147]....
        /*07c0*/ 	.word	0x0000a240


	//   ....[148]....
        /*07c4*/ 	.word	0x0000a2e0


	//   ....[149]....
        /*07c8*/ 	.word	0x0000a360


	//   ....[150]....
        /*07cc*/ 	.word	0x0000a4e0


	//   ....[151]....
        /*07d0*/ 	.word	0x0000a630


	//   ....[152]....
        /*07d4*/ 	.word	0x0000a6f0


	//   ....[153]....
        /*07d8*/ 	.word	0x0000a770


	//   ....[154]....
        /*07dc*/ 	.word	0x0000a8c0


	//   ....[155]....
        /*07e0*/ 	.word	0x0000aed0


	//   ....[156]....
        /*07e4*/ 	.word	0x0000afd0


	//   ....[157]....
        /*07e8*/ 	.word	0x0000b010


	//   ....[158]....
        /*07ec*/ 	.word	0x0000b050


	//   ....[159]....
        /*07f0*/ 	.word	0x0000b080


	//   ....[160]....
        /*07f4*/ 	.word	0x0000b0c0


	//   ....[161]....
        /*07f8*/ 	.word	0x0000b150


	//   ....[162]....
        /*07fc*/ 	.word	0x0000b230


	//   ....[163]....
        /*0800*/ 	.word	0x0000b2b0


	//   ....[164]....
        /*0804*/ 	.word	0x0000b2f0


	//   ....[165]....
        /*0808*/ 	.word	0x0000b350


	//   ....[166]....
        /*080c*/ 	.word	0x0000b4e0


	//   ....[167]....
        /*0810*/ 	.word	0x0000b4f0


	//   ....[168]....
        /*0814*/ 	.word	0x0000b500


	//   ....[169]....
        /*0818*/ 	.word	0x0000b510


	//   ....[170]....
        /*081c*/ 	.word	0x0000b520


	//   ....[171]....
        /*0820*/ 	.word	0x0000b530


	//   ....[172]....
        /*0824*/ 	.word	0x0000b560


	//   ....[173]....
        /*0828*/ 	.word	0x0000b580


	//   ....[174]....
        /*082c*/ 	.word	0x0000b5a0


	//   ....[175]....
        /*0830*/ 	.word	0x0000b5d0


	//   ....[176]....
        /*0834*/ 	.word	0x0000b600


	//   ....[177]....
        /*0838*/ 	.word	0x0000b640


	//   ....[178]....
        /*083c*/ 	.word	0x0000b6a0


	//   ....[179]....
        /*0840*/ 	.word	0x0000b6d0


	//   ....[180]....
        /*0844*/ 	.word	0x0000b710


	//   ....[181]....
        /*0848*/ 	.word	0x0000b730


	//   ....[182]....
        /*084c*/ 	.word	0x0000b770


	//   ....[183]....
        /*0850*/ 	.word	0x0000b790


	//   ....[184]....
        /*0854*/ 	.word	0x0000b7b0


	//   ....[185]....
        /*0858*/ 	.word	0x0000b830


	//   ....[186]....
        /*085c*/ 	.word	0x0000b880


	//   ....[187]....
        /*0860*/ 	.word	0x0000b8c0


	//   ....[188]....
        /*0864*/ 	.word	0x0000b8d0


	//   ....[189]....
        /*0868*/ 	.word	0x0000b910


	//   ....[190]....
        /*086c*/ 	.word	0x0000b950


	//   ....[191]....
        /*0870*/ 	.word	0x0000b990


	//   ....[192]....
        /*0874*/ 	.word	0x0000b9c0


	//   ....[193]....
        /*0878*/ 	.word	0x0000b9f0


	//   ....[194]....
        /*087c*/ 	.word	0x0000ba30


	//   ....[195]....
        /*0880*/ 	.word	0x0000ba40


	//   ....[196]....
        /*0884*/ 	.word	0x0000ba50


	//   ....[197]....
        /*0888*/ 	.word	0x0000ba60


	//   ....[198]....
        /*088c*/ 	.word	0x0000dae0


	//   ....[199]....
        /*0890*/ 	.word	0x0000e980


	//   ....[200]....
        /*0894*/ 	.word	0x0000eed0


	//   ....[201]....
        /*0898*/ 	.word	0x0000f200


	//   ....[202]....
        /*089c*/ 	.word	0x0000f540


	//   ....[203]....
        /*08a0*/ 	.word	0x0000f7f0


	//   ....[204]....
        /*08a4*/ 	.word	0x0000fa30


	//   ....[205]....
        /*08a8*/ 	.word	0x0000fca0


	//   ....[206]....
        /*08ac*/ 	.word	0x0000ff70


	//   ....[207]....
        /*08b0*/ 	.word	0x00010190


	//   ....[208]....
        /*08b4*/ 	.word	0x00010320


	//   ....[209]....
        /*08b8*/ 	.word	0x00012240


	//   ....[210]....
        /*08bc*/ 	.word	0x000124d0


	//   ....[211]....
        /*08c0*/ 	.word	0x00012540


	//   ....[212]....
        /*08c4*/ 	.word	0x000125b0


	//----- nvinfo : EIATTR_REG_RECONFIG
	.align		4
.L_450:
        /*08c8*/ 	.byte	0x01, 0x54
	.zero		2


	//----- nvinfo : EIATTR_SYSCALL_OFFSETS
	.align		4
        /*08cc*/ 	.byte	0x04, 0x46
        /*08ce*/ 	.short	(.L_452 - .L_451)


	//   ....[0]....
.L_451:
        /*08d0*/ 	.word	0x00000c20


	//   ....[1]....
        /*08d4*/ 	.word	0x00000d10


	//   ....[2]....
        /*08d8*/ 	.word	0x00000e70


	//   ....[3]....
        /*08dc*/ 	.word	0x00000f60


	//   ....[4]....
        /*08e0*/ 	.word	0x0000d450


	//   ....[5]....
        /*08e4*/ 	.word	0x0000d580


	//   ....[6]....
        /*08e8*/ 	.word	0x0000d6a0


	//   ....[7]....
        /*08ec*/ 	.word	0x0000d7c0


	//----- nvinfo : EIATTR_MBARRIER_INSTR_OFFSETS
	.align		4
.L_452:
        /*08f0*/ 	.byte	0x04, 0x39
        /*08f2*/ 	.short	(.L_454 - .L_453)


	//   ....[0]....
.L_453:
        /*08f4*/ 	.word	0x000002f0
        /*08f8*/ 	.word	0x000000ff
        /*08fc*/ 	.word	0x00030c00
        /*0900*/ 	.short	0x0100
        /*0902*/ 	.byte	0x06
	.zero		1


	//   ....[1]....
        /*0904*/ 	.word	0x000003f0
        /*0908*/ 	.word	0x000000ff
        /*090c*/ 	.word	0x00030c10
        /*0910*/ 	.short	0x0100
        /*0912*/ 	.byte	0x08
	.zero		1


	//   ....[2]....
        /*0914*/ 	.word	0x00000400
        /*0918*/ 	.word	0x000000ff
        /*091c*/ 	.word	0x00030c20
        /*0920*/ 	.short	0x0100
        /*0922*/ 	.byte	0x08
	.zero		1


	//   ....[3]....
        /*0924*/ 	.word	0x00000410
        /*0928*/ 	.word	0x000000ff
        /*092c*/ 	.word	0x00030c18
        /*0930*/ 	.short	0x0100
        /*0932*/ 	.byte	0x08
	.zero		1


	//   ....[4]....
        /*0934*/ 	.word	0x00000420
        /*0938*/ 	.word	0x000000ff
        /*093c*/ 	.word	0x00030c28
        /*0940*/ 	.short	0x0100
        /*0942*/ 	.byte	0x08
	.zero		1


	//   ....[5]....
        /*0944*/ 	.word	0x00000550
        /*0948*/ 	.word	0x000000ff
        /*094c*/ 	.word	0x00030c30
        /*0950*/ 	.short	0x0100
        /*0952*/ 	.byte	0x08
	.zero		1


	//   ....[6]....
        /*0954*/ 	.word	0x00000560
        /*0958*/ 	.word	0x000000ff
        /*095c*/ 	.word	0x00030c40
        /*0960*/ 	.short	0x0100
        /*0962*/ 	.byte	0x08
	.zero		1


	//   ....[7]....
        /*0964*/ 	.word	0x00000570
        /*0968*/ 	.word	0x000000ff
        /*096c*/ 	.word	0x00030c38
        /*0970*/ 	.short	0x0100
        /*0972*/ 	.byte	0x08
	.zero		1


	//   ....[8]....
        /*0974*/ 	.word	0x00000580
        /*0978*/ 	.word	0x000000ff
        /*097c*/ 	.word	0x00030c48
        /*0980*/ 	.short	0x0100
        /*0982*/ 	.byte	0x08
	.zero		1


	//   ....[9]....
        /*0984*/ 	.word	0x00001000
        /*0988*/ 	.word	0x000000de
        /*098c*/ 	.word	0x00030c00
        /*0990*/ 	.short	0x010a
        /*0992*/ 	.byte	0x3f
	.zero		1


	//   ....[10]....
        /*0994*/ 	.word	0x00001120
        /*0998*/ 	.word	0x000000de
        /*099c*/ 	.word	0x00030c00
        /*09a0*/ 	.short	0x010a
        /*09a2*/ 	.byte	0x3f
	.zero		1


	//   ....[11]....
        /*09a4*/ 	.word	0x000019d0
        /*09a8*/ 	.word	0x00000008
        /*09ac*/ 	.word	0x00030c10
        /*09b0*/ 	.short	0x010a
        /*09b2*/ 	.byte	0x3f
	.zero		1


	//   ....[12]....
        /*09b4*/ 	.word	0x00001a40
        /*09b8*/ 	.word	0x00000008
        /*09bc*/ 	.word	0x00030c10
        /*09c0*/ 	.short	0x010a
        /*09c2*/ 	.byte	0x3f
	.zero		1


	//   ....[13]....
        /*09c4*/ 	.word	0x00001e20
        /*09c8*/ 	.word	0x00000008
        /*09cc*/ 	.word	0x00030c30
        /*09d0*/ 	.short	0x010a
        /*09d2*/ 	.byte	0x3f
	.zero		1


	//   ....[14]....
        /*09d4*/ 	.word	0x00001ea0
        /*09d8*/ 	.word	0x00000008
        /*09dc*/ 	.word	0x00030c30
        /*09e0*/ 	.short	0x010a
        /*09e2*/ 	.byte	0x3f
	.zero		1


	//   ....[15]....
        /*09e4*/ 	.word	0x00004f10
        /*09e8*/ 	.word	0x00000009
        /*09ec*/ 	.word	0x00000000
        /*09f0*/ 	.short	0x0101
        /*09f2*/ 	.byte	0x3f
	.zero		1


	//   ....[16]....
        /*09f4*/ 	.word	0x00005360
        /*09f8*/ 	.word	0x00000008
        /*09fc*/ 	.word	0x00000000
        /*0a00*/ 	.short	0x0101
        /*0a02*/ 	.byte	0x3f
	.zero		1


	//   ....[17]....
        /*0a04*/ 	.word	0x00005c20
        /*0a08*/ 	.word	0x00000006
        /*0a0c*/ 	.word	0x00030c10
        /*0a10*/ 	.short	0x010a
        /*0a12*/ 	.byte	0x3f
	.zero		1


	//   ....[18]....
        /*0a14*/ 	.word	0x00005ca0
        /*0a18*/ 	.word	0x00000006
        /*0a1c*/ 	.word	0x00030c10
        /*0a20*/ 	.short	0x010a
        /*0a22*/ 	.byte	0x3f
	.zero		1


	//   ....[19]....
        /*0a24*/ 	.word	0x000060a0
        /*0a28*/ 	.word	0x00000006
        /*0a2c*/ 	.word	0x00030c30
        /*0a30*/ 	.short	0x010a
        /*0a32*/ 	.byte	0x3f
	.zero		1


	//   ....[20]....
        /*0a34*/ 	.word	0x00006130
        /*0a38*/ 	.word	0x00000006
        /*0a3c*/ 	.word	0x00030c30
        /*0a40*/ 	.short	0x010a
        /*0a42*/ 	.byte	0x3f
	.zero		1


	//   ....[21]....
        /*0a44*/ 	.word	0x00008900
        /*0a48*/ 	.word	0x00000007
        /*0a4c*/ 	.word	0x00000000
        /*0a50*/ 	.short	0x0101
        /*0a52*/ 	.byte	0x3f
	.zero		1


	//   ....[22]....
        /*0a54*/ 	.word	0x00008d70
        /*0a58*/ 	.word	0x00000006
        /*0a5c*/ 	.word	0x00000000
        /*0a60*/ 	.short	0x0101
        /*0a62*/ 	.byte	0x3f
	.zero		1


	//   ....[23]....
        /*0a64*/ 	.word	0x000095d0
        /*0a68*/ 	.word	0x00000007
        /*0a6c*/ 	.word	0x00030c10
        /*0a70*/ 	.short	0x010a
        /*0a72*/ 	.byte	0x3f
	.zero		1


	//   ....[24]....
        /*0a74*/ 	.word	0x00009650
        /*0a78*/ 	.word	0x00000007
        /*0a7c*/ 	.word	0x00030c10
        /*0a80*/ 	.short	0x010a
        /*0a82*/ 	.byte	0x3f
	.zero		1


	//   ....[25]....
        /*0a84*/ 	.word	0x00009a60
        /*0a88*/ 	.word	0x00000007
        /*0a8c*/ 	.word	0x00030c30
        /*0a90*/ 	.short	0x010a
        /*0a92*/ 	.byte	0x3f
	.zero		1


	//   ....[26]....
        /*0a94*/ 	.word	0x00009af0
        /*0a98*/ 	.word	0x00000007
        /*0a9c*/ 	.word	0x00030c30
        /*0aa0*/ 	.short	0x010a
        /*0aa2*/ 	.byte	0x3f
	.zero		1


	//   ....[27]....
        /*0aa4*/ 	.word	0x0000cc20
        /*0aa8*/ 	.word	0x00000008
        /*0aac*/ 	.word	0x00000000
        /*0ab0*/ 	.short	0x0101
        /*0ab2*/ 	.byte	0x3f
	.zero		1


	//   ....[28]....
        /*0ab4*/ 	.word	0x0000d090
        /*0ab8*/ 	.word	0x00000007
        /*0abc*/ 	.word	0x00000000
        /*0ac0*/ 	.short	0x0101
        /*0ac2*/ 	.byte	0x3f
	.zero		1


	//   ....[29]....
        /*0ac4*/ 	.word	0x00010990
        /*0ac8*/ 	.word	0x00000010
        /*0acc*/ 	.word	0x00030c20
        /*0ad0*/ 	.short	0x010a
        /*0ad2*/ 	.byte	0x3f
	.zero		1


	//   ....[30]....
        /*0ad4*/ 	.word	0x00010f60
        /*0ad8*/ 	.word	0x00000010
        /*0adc*/ 	.word	0x00030c40
        /*0ae0*/ 	.short	0x010a
        /*0ae2*/ 	.byte	0x3f
	.zero		1


	//   ....[31]....
        /*0ae4*/ 	.word	0x00011190
        /*0ae8*/ 	.word	0x00000010
        /*0aec*/ 	.word	0x00030c28
        /*0af0*/ 	.short	0x010a
        /*0af2*/ 	.byte	0x3f
	.zero		1


	//   ....[32]....
        /*0af4*/ 	.word	0x000113c0
        /*0af8*/ 	.word	0x00000010
        /*0afc*/ 	.word	0x00030c48
        /*0b00*/ 	.short	0x010a
        /*0b02*/ 	.byte	0x3f
	.zero		1


	//   ....[33]....
        /*0b04*/ 	.word	0x000115a0
        /*0b08*/ 	.word	0x00000010
        /*0b0c*/ 	.word	0x00030c20
        /*0b10*/ 	.short	0x010a
        /*0b12*/ 	.byte	0x3f
	.zero		1


	//   ....[34]....
        /*0b14*/ 	.word	0x00011850
        /*0b18*/ 	.word	0x00000010
        /*0b1c*/ 	.word	0x00030c40
        /*0b20*/ 	.short	0x010a
        /*0b22*/ 	.byte	0x3f
	.zero		1


	//   ....[35]....
        /*0b24*/ 	.word	0x00011a50
        /*0b28*/ 	.word	0x00000010
        /*0b2c*/ 	.word	0x00030c28
        /*0b30*/ 	.short	0x010a
        /*0b32*/ 	.byte	0x3f
	.zero		1


	//   ....[36]....
        /*0b34*/ 	.word	0x00011cd0
        /*0b38*/ 	.word	0x00000003
        /*0b3c*/ 	.word	0x00030c40
        /*0b40*/ 	.short	0x010a
        /*0b42*/ 	.byte	0x3f
	.zero		1


	//   ....[37]....
        /*0b44*/ 	.word	0x000120a0
        /*0b48*/ 	.word	0x00000006
        /*0b4c*/ 	.word	0x00000000
        /*0b50*/ 	.short	0x010a
        /*0b52*/ 	.byte	0x3f
	.zero		1


	//   ....[38]....
        /*0b54*/ 	.word	0x00012100
        /*0b58*/ 	.word	0x00000003
        /*0b5c*/ 	.word	0x00000000
        /*0b60*/ 	.short	0x010a
        /*0b62*/ 	.byte	0x3f
	.zero		1


	//   ....[39]....
        /*0b64*/ 	.word	0x00012160
        /*0b68*/ 	.word	0x00000002
        /*0b6c*/ 	.word	0x00000000
        /*0b70*/ 	.short	0x010a
        /*0b72*/ 	.byte	0x3f
	.zero		1


	//   ....[40]....
        /*0b74*/ 	.word	0x00012190
        /*0b78*/ 	.word	0x00000003
        /*0b7c*/ 	.word	0x00000000
        /*0b80*/ 	.short	0x010a
        /*0b82*/ 	.byte	0x3f
	.zero		1


	//   ....[41]....
        /*0b84*/ 	.word	0x00012270
        /*0b88*/ 	.word	0x000000de
        /*0b8c*/ 	.word	0x00030c00
        /*0b90*/ 	.short	0x010a
        /*0b92*/ 	.byte	0x3f
	.zero		1


	//   ....[42]....
        /*0b94*/ 	.word	0x000122c0
        /*0b98*/ 	.word	0x00000008
        /*0b9c*/ 	.word	0x00030c10
        /*0ba0*/ 	.short	0x010a
        /*0ba2*/ 	.byte	0x3f
	.zero		1


	//   ....[43]....
        /*0ba4*/ 	.word	0x00012310
        /*0ba8*/ 	.word	0x00000008
        /*0bac*/ 	.word	0x00030c30
        /*0bb0*/ 	.short	0x010a
        /*0bb2*/ 	.byte	0x3f
	.zero		1


	//   ....[44]....
        /*0bb4*/ 	.word	0x00012360
        /*0bb8*/ 	.word	0x00000006
        /*0bbc*/ 	.word	0x00030c10
        /*0bc0*/ 	.short	0x010a
        /*0bc2*/ 	.byte	0x3f
	.zero		1


	//   ....[45]....
        /*0bc4*/ 	.word	0x000123b0
        /*0bc8*/ 	.word	0x00000006
        /*0bcc*/ 	.word	0x00030c30
        /*0bd0*/ 	.short	0x010a
        /*0bd2*/ 	.byte	0x3f
	.zero		1


	//   ....[46]....
        /*0bd4*/ 	.word	0x00012400
        /*0bd8*/ 	.word	0x00000007
        /*0bdc*/ 	.word	0x00030c10
        /*0be0*/ 	.short	0x010a
        /*0be2*/ 	.byte	0x3f
	.zero		1


	//   ....[47]....
        /*0be4*/ 	.word	0x00012450
        /*0be8*/ 	.word	0x00000007
        /*0bec*/ 	.word	0x00030c30
        /*0bf0*/ 	.short	0x010a
        /*0bf2*/ 	.byte	0x3f
	.zero		1


	//   ....[48]....
        /*0bf4*/ 	.word	0x000125f0
        /*0bf8*/ 	.word	0x00000010
        /*0bfc*/ 	.word	0x00030c20
        /*0c00*/ 	.short	0x010a
        /*0c02*/ 	.byte	0x3f
	.zero		1


	//   ....[49]....
        /*0c04*/ 	.word	0x00012640
        /*0c08*/ 	.word	0x00000010
        /*0c0c*/ 	.word	0x00030c40
        /*0c10*/ 	.short	0x010a
        /*0c12*/ 	.byte	0x3f
	.zero		1


	//   ....[50]....
        /*0c14*/ 	.word	0x00012690
        /*0c18*/ 	.word	0x00000010
        /*0c1c*/ 	.word	0x00030c28
        /*0c20*/ 	.short	0x010a
        /*0c22*/ 	.byte	0x3f
	.zero		1


	//   ....[51]....
        /*0c24*/ 	.word	0x000126e0
        /*0c28*/ 	.word	0x00000010
        /*0c2c*/ 	.word	0x00030c48
        /*0c30*/ 	.short	0x010a
        /*0c32*/ 	.byte	0x3f
	.zero		1


	//   ....[52]....
        /*0c34*/ 	.word	0x00012740
        /*0c38*/ 	.word	0x00000010
        /*0c3c*/ 	.word	0x00030c20
        /*0c40*/ 	.short	0x010a
        /*0c42*/ 	.byte	0x3f
	.zero		1


	//   ....[53]....
        /*0c44*/ 	.word	0x00012790
        /*0c48*/ 	.word	0x00000010
        /*0c4c*/ 	.word	0x00030c40
        /*0c50*/ 	.short	0x010a
        /*0c52*/ 	.byte	0x3f
	.zero		1


	//   ....[54]....
        /*0c54*/ 	.word	0x000127e0
        /*0c58*/ 	.word	0x00000010
        /*0c5c*/ 	.word	0x00030c28
        /*0c60*/ 	.short	0x010a
        /*0c62*/ 	.byte	0x3f
	.zero		1


	//   ....[55]....
        /*0c64*/ 	.word	0x00012830
        /*0c68*/ 	.word	0x00000003
        /*0c6c*/ 	.word	0x00030c40
        /*0c70*/ 	.short	0x010a
        /*0c72*/ 	.byte	0x3f
	.zero		1


	//   ....[56]....
        /*0c74*/ 	.word	0x00012900
        /*0c78*/ 	.word	0x00000006
        /*0c7c*/ 	.word	0x00000000
        /*0c80*/ 	.short	0x010a
        /*0c82*/ 	.byte	0x3f
	.zero		1


	//   ....[57]....
        /*0c84*/ 	.word	0x00012950
        /*0c88*/ 	.word	0x00000003
        /*0c8c*/ 	.word	0x00000000
        /*0c90*/ 	.short	0x010a
        /*0c92*/ 	.byte	0x3f
	.zero		1


	//   ....[58]....
        /*0c94*/ 	.word	0x000129a0
        /*0c98*/ 	.word	0x00000002
        /*0c9c*/ 	.word	0x00000000
        /*0ca0*/ 	.short	0x010a
        /*0ca2*/ 	.byte	0x3f
	.zero		1


	//----- nvinfo : EIATTR_NUM_MBARRIERS
	.align		4
.L_454:
        /*0ca4*/ 	.byte	0x03, 0x38
        /*0ca6*/ 	.short	0x0009


	//----- nvinfo : EIATTR_EXIT_INSTR_OFFSETS
	.align		4
        /*0ca8*/ 	.byte	0x04, 0x1c
        /*0caa*/ 	.short	(.L_456 - .L_455)


	//   ....[0]....
.L_455:
        /*0cac*/ 	.word	0x000121e0


	//----- nvinfo : EIATTR_MAX_THREADS
	.align		4
.L_456:
        /*0cb0*/ 	.byte	0x04, 0x05
        /*0cb2*/ 	.short	(.L_458 - .L_457)
.L_457:
        /*0cb4*/ 	.word	0x00000180
        /*0cb8*/ 	.word	0x00000001
        /*0cbc*/ 	.word	0x00000001


	//----- nvinfo : EIATTR_CRS_STACK_SIZE
	.align		4
.L_458:
        /*0cc0*/ 	.byte	0x04, 0x1e
        /*0cc2*/ 	.short	(.L_460 - .L_459)
.L_459:
        /*0cc4*/ 	.word	0x00000000


	//----- nvinfo : EIATTR_CBANK_PARAM_SIZE
	.align		4
.L_460:
        /*0cc8*/ 	.byte	0x03, 0x19
        /*0cca*/ 	.short	0x0970


	//----- nvinfo : EIATTR_PARAM_CBANK
	.align		4
        /*0ccc*/ 	.byte	0x04, 0x0a
        /*0cce*/ 	.short	(.L_462 - .L_461)
	.align		4
.L_461:
        /*0cd0*/ 	.word	index@(.nv.constant0._ZN7cutlass13device_kernelIN5flash11enable_sm90INS1_16FlashAttnBwdSm90INS1_25CollectiveMainloopBwdSm90ILi2ELi2ELi2EN4cute5tupleIJNS5_1CILi1EEES8_S8_EEENS6_IJNS7_ILi128EEESA_NS7_ILi64EEEEEENS_6half_tEfNS_4arch4Sm90ELb0ELb1ELb0ELb0ELb1ELb1ELb0ELb0ELi2ELi1ELi2ELi2ELb0EEENS1_21CollectiveEpilogueBwdISC_SD_SF_Li256ELb0ELb0ELi1EEENS1_19SingleTileSchedulerILb0ELb0ELb0ELi128EEEEEEEEEvNT_6ParamsE)
        /*0cd4*/ 	.short	0x0210
        /*0cd6*/ 	.short	0x0970


	//----- nvinfo : EIATTR_SW_WAR
	.align		4
.L_462:
        /*0cd8*/ 	.byte	0x04, 0x36
        /*0cda*/ 	.short	(.L_464 - .L_463)
.L_463:
        /*0cdc*/ 	.word	0x00000008
.L_464:


//--------------------- .nv.info._ZN7cutlass13device_kernelIN5flash11enable_sm90INS1_16FlashAttnBwdSm90INS1_25CollectiveMainloopBwdSm90ILi2ELi2ELi2EN4cute5tupleIJNS5_1CILi1EEES8_S8_EEENS6_IJNS7_ILi128EEESA_NS7_ILi64EEEEEENS_6half_tEfNS_4arch4Sm90ELb0ELb1ELb0ELb0ELb0ELb1ELb0ELb0ELi2ELi1ELi2ELi2ELb0EEENS1_24CollectiveEpilogueBwdGQAISC_fSF_Li256ELb0ELb0EEENS1_19SingleTileSchedulerILb0ELb0ELb0ELi128EEEEEEEEEvNT_6ParamsE --------------------------
	.section	.nv.info._ZN7cutlass13device_kernelIN5flash11enable_sm90INS1_16FlashAttnBwdSm90INS1_25CollectiveMainloopBwdSm90ILi2ELi2ELi2EN4cute5tupleIJNS5_1CILi1EEES8_S8_EEENS6_IJNS7_ILi128EEESA_NS7_ILi64EEEEEENS_6half_tEfNS_4arch4Sm90ELb0ELb1ELb0ELb0ELb0ELb1ELb0ELb0ELi2ELi1ELi2ELi2ELb0EEENS1_24CollectiveEpilogueBwdGQAISC_fSF_Li256ELb0ELb0EEENS1_19SingleTileSchedulerILb0ELb0ELb0ELi128EEEEEEEEEvNT_6ParamsE,"",@"SHT_CUDA_INFO"
	.sectionflags	@""
	.align	4


	//----- nvinfo : EIATTR_CUDA_API_VERSION
	.align		4
        /*0000*/ 	.byte	0x04, 0x37
        /*0002*/ 	.short	(.L_466 - .L_465)
.L_465:
        /*0004*/ 	.word	0x00000082


	//----- nvinfo : EIATTR_KPARAM_INFO
	.align		4
.L_466:
        /*0008*/ 	.byte	0x04, 0x17
        /*000a*/ 	.short	(.L_468 - .L_467)
.L_467:
        /*000c*/ 	.word	0x00000000
        /*0010*/ 	.short	0x0000
        /*0012*/ 	.short	0x0070
        /*0014*/ 	.byte	0x00, 0xf0, 0x01, 0x1a


	//----- nvinfo : EIATTR_SPARSE_MMA_MASK
	.align		4
.L_468:
        /*0018*/ 	.byte	0x03, 0x50
        /*001a*/ 	.short	0x0000


	//----- nvinfo : EIATTR_MAXREG_COUNT
	.align		4
        /*001c*/ 	.byte	0x03, 0x1b
        /*001e*/ 	.short	0x00a8


	//----- nvinfo : EIATTR_NUM_BARRIERS
	.align		4
        /*0020*/ 	.byte	0x02, 0x4c
        /*0022*/ 	.byte	0x10
	.zero		1


	//----- nvinfo : EIATTR_EXTERNS
	.align		4
        /*0024*/ 	.byte	0x04, 0x0f
        /*0026*/ 	.short	(.L_470 - .L_469)


	//   ....[0]....
	.align		4
.L_469:
        /*0028*/ 	.word	index@(__assertfail)


	//----- nvinfo : EIATTR_ANNOTATIONS
	.align		4
.L_470:
        /*002c*/ 	.byte	0x04, 0x55
        /*002e*/ 	.short	(.L_472 - .L_471)


	//   ....[0]....
.L_471:
        /* <DEDUP_REMOVED lines=29> */


	//----- nvinfo : EIATTR_MERCURY_ISA_VERSION
	.align		4
.L_472:
        /*01f0*/ 	.byte	0x03, 0x5f
        /*01f2*/ 	.short	0x0101


	//----- nvinfo : EIATTR_INT_WARP_WIDE_INSTR_OFFSETS
	.align		4
        /*01f4*/ 	.byte	0x04, 0x31
        /*01f6*/ 	.short	(.L_474 - .L_473)


	//   ....[0]....
.L_473:
        /*01f8*/ 	.word	0x00000190


	//   ....[1]....
        /*01fc*/ 	.word	0x000001c0


	//----- nvinfo : EIATTR_COOP_GROUP_MASK_REGIDS
	.align		4
.L_474:
        /*0200*/ 	.byte	0x04, 0x29
        /*0202*/ 	.short	(.L_476 - .L_475)


	//   ....[0]....
.L_475:
        /*0204*/ 	.word	0xffffffff


	//   ....[1]....
        /*0208*/ 	.word	0xffffffff


	//   ....[2]....
        /*020c*/ 	.word	0xffffffff


	//   ....[3]....
        /*0210*/ 	.word	0xffffffff


	//   ....[4]....
        /*0214*/ 	.word	0xffffffff


	//   ....[5]....
        /*0218*/ 	.word	0xffffffff


	//   ....[6]....
        /*021c*/ 	.word	0xffffffff


	//   ....[7]....
        /*0220*/ 	.word	0xffffffff


	//   ....[8]....
        /*0224*/ 	.word	0xffffffff


	//   ....[9]....
        /*0228*/ 	.word	0xffffffff


	//   ....[10]....
        /*022c*/ 	.word	0xffffffff


	//   ....[11]....
        /*0230*/ 	.word	0xffffffff


	//   ....[12]....
        /*0234*/ 	.word	0xffffffff


	//   ....[13]....
        /*0238*/ 	.word	0xffffffff


	//   ....[14]....
        /*023c*/ 	.word	0xffffffff


	//   ....[15]....
        /*0240*/ 	.word	0xffffffff


	//   ....[16]....
        /*0244*/ 	.word	0xffffffff


	//   ....[17]....
        /*0248*/ 	.word	0xffffffff


	//   ....[18]....
        /*024c*/ 	.word	0xffffffff


	//   ....[19]....
        /*0250*/ 	.word	0xffffffff


	//   ....[20]....
        /*0254*/ 	.word	0xffffffff


	//   ....[21]....
        /*0258*/ 	.word	0xffffffff


	//   ....[22]....
        /*025c*/ 	.word	0xffffffff


	//   ....[23]....
        /*0260*/ 	.word	0xffffffff


	//   ....[24]....
        /*0264*/ 	.word	0xffffffff


	//   ....[25]....
        /*0268*/ 	.word	0xffffffff


	//   ....[26]....
        /*026c*/ 	.word	0xffffffff


	//   ....[27]....
        /*0270*/ 	.word	0xffffffff


	//   ....[28]....
        /*0274*/ 	.word	0xffffffff


	//   ....[29]....
        /*0278*/ 	.word	0xffffffff


	//   ....[30]....
        /*027c*/ 	.word	0xffffffff


	//   ....[31]....
        /*0280*/ 	.word	0xffffffff


	//   ....[32]....
        /*0284*/ 	.word	0xffffffff


	//   ....[33]....
        /*0288*/ 	.word	0xffffffff


	//   ....[34]....
        /*028c*/ 	.word	0xffffffff


	//   ....[35]....
        /*0290*/ 	.word	0xffffffff


	//   ....[36]....
        /*0294*/ 	.word	0xffffffff


	//   ....[37]....
        /*0298*/ 	.word	0xffffffff


	//   ....[38]....
        /*029c*/ 	.word	0xffffffff


	//   ....[39]....
        /*02a0*/ 	.word	0xffffffff


	//   ....[40]....
        /*02a4*/ 	.word	0xffffffff


	//   ....[41]....
        /*02a8*/ 	.word	0xffffffff


	//   ....[42]....
        /*02ac*/ 	.word	0xffffffff


	//   ....[43]....
        /*02b0*/ 	.word	0xffffffff


	//   ....[44]....
        /*02b4*/ 	.word	0xffffffff


	//   ....[45]....
        /*02b8*/ 	.word	0xffffffff


	//   ....[46]....
        /*02bc*/ 	.word	0xffffffff


	//   ....[47]....
        /*02c0*/ 	.word	0xffffffff


	//   ....[48]....
        /*02c4*/ 	.word	0xffffffff


	//   ....[49]....
        /*02c8*/ 	.word	0xffffffff


	//   ....[50]....
        /*02cc*/ 	.word	0xffffffff


	//   ....[51]....
        /*02d0*/ 	.word	0xffffffff


	//   ....[52]....
        /*02d4*/ 	.word	0xffffffff


	//   ....[53]....
        /*02d8*/ 	.word	0xffffffff


	//   ....[54]....
        /*02dc*/ 	.word	0xffffffff


	//   ....[55]....
        /*02e0*/ 	.word	0xffffffff


	//   ....[56]....
        /*02e4*/ 	.word	0xffffffff


	//   ....[57]....
        /*02e8*/ 	.word	0xffffffff


	//   ....[58]....
        /*02ec*/ 	.word	0xffffffff


	//   ....[59]....
        /*02f0*/ 	.word	0xffffffff


	//   ....[60]....
        /*02f4*/ 	.word	0xffffffff


	//   ....[61]....
        /*02f8*/ 	.word	0xffffffff


	//   ....[62]....
        /*02fc*/ 	.word	0xffffffff


	//   ....[63]....
        /*0300*/ 	.word	0xffffffff


	//   ....[64]....
        /*0304*/ 	.word	0xffffffff


	//   ....[65]....
        /*0308*/ 	.word	0xffffffff


	//   ....[66]....
        /*030c*/ 	.word	0xffffffff


	//   ....[67]....
        /*0310*/ 	.word	0xffffffff


	//   ....[68]....
        /*0314*/ 	.word	0xffffffff


	//   ....[69]....
        /*0318*/ 	.word	0xffffffff


	//   ....[70]....
        /*031c*/ 	.word	0xffffffff


	//   ....[71]....
        /*0320*/ 	.word	0xffffffff


	//   ....[72]....
        /*0324*/ 	.word	0xffffffff


	//   ....[73]....
        /*0328*/ 	.word	0xffffffff


	//   ....[74]....
        /*032c*/ 	.word	0xffffffff


	//   ....[75]....
        /*0330*/ 	.word	0xffffffff


	//   ....[76]....
        /*0334*/ 	.word	0xffffffff


	//   ....[77]....
        /*0338*/ 	.word	0xffffffff


	//   ....[78]....
        /*033c*/ 	.word	0xffffffff


	//   ....[79]....
        /*0340*/ 	.word	0xffffffff


	//   ....[80]....
        /*0344*/ 	.word	0xffffffff


	//   ....[81]....
        /*0348*/ 	.word	0xffffffff


	//   ....[82]....
        /*034c*/ 	.word	0xffffffff


	//   ....[83]....
        /*0350*/ 	.word	0xffffffff


	//   ....[84]....
        /*0354*/ 	.word	0xffffffff


	//   ....[85]....
        /*0358*/ 	.word	0xffffffff


	//   ....[86]....
        /*035c*/ 	.word	0xffffffff


	//   ....[87]....
        /*0360*/ 	.word	0xffffffff


	//   ....[88]....
        /*0364*/ 	.word	0xffffffff


	//   ....[89]....
        /*0368*/ 	.word	0xffffffff


	//   ....[90]....
        /*036c*/ 	.word	0xffffffff


	//   ....[91]....
        /*0370*/ 	.word	0xffffffff


	//   ....[92]....
        /*0374*/ 	.word	0xffffffff


	//   ....[93]....
        /*0378*/ 	.word	0xffffffff


	//   ....[94]....
        /*037c*/ 	.word	0xffffffff


	//   ....[95]....
        /*0380*/ 	.word	0xffffffff


	//   ....[96]....
        /*0384*/ 	.word	0xffffffff


	//   ....[97]....
        /*0388*/ 	.word	0xffffffff


	//   ....[98]....
        /*038c*/ 	.word	0xffffffff


	//   ....[99]....
        /*0390*/ 	.word	0xffffffff


	//   ....[100]....
        /*0394*/ 	.word	0xffffffff


	//   ....[101]....
        /*0398*/ 	.word	0xffffffff


	//   ....[102]....
        /*039c*/ 	.word	0xffffffff


	//   ....[103]....
        /*03a0*/ 	.word	0xffffffff


	//   ....[104]....
        /*03a4*/ 	.word	0xffffffff


	//   ....[105]....
        /*03a8*/ 	.word	0xffffffff


	//   ....[106]....
        /*03ac*/ 	.word	0xffffffff


	//   ....[107]....
        /*03b0*/ 	.word	0xffffffff


	//   ....[108]....
        /*03b4*/ 	.word	0xffffffff


	//   ....[109]....
        /*03b8*/ 	.word	0xffffffff


	//   ....[110]....
        /*03bc*/ 	.word	0xffffffff


	//   ....[111]....
        /*03c0*/ 	.word	0xffffffff


	//   ....[112]....
        /*03c4*/ 	.word	0xffffffff


	//   ....[113]....
        /*03c8*/ 	.word	0xffffffff


	//   ....[114]....
        /*03cc*/ 	.word	0xffffffff


	//   ....[115]....
        /*03d0*/ 	.word	0xffffffff


	//   ....[116]....
        /*03d4*/ 	.word	0xffffffff


	//   ....[117]....
        /*03d8*/ 	.word	0xffffffff


	//   ....[118]....
        /*03dc*/ 	.word	0xffffffff


	//   ....[119]....
        /*03e0*/ 	.word	0xffffffff


	//   ....[120]....
        /*03e4*/ 	.word	0xffffffff


	//   ....[121]....
        /*03e8*/ 	.word	0xffffffff


	//   ....[122]....
        /*03ec*/ 	.word	0xffffffff


	//   ....[123]....
        /*03f0*/ 	.word	0xffffffff


	//   ....[124]....
        /*03f4*/ 	.word	0xffffffff


	//   ....[125]....
        /*03f8*/ 	.word	0xffffffff


	//   ....[126]....
        /*03fc*/ 	.word	0xffffffff


	//   ....[127]....
        /*0400*/ 	.word	0xffffffff


	//   ....[128]....
        /*0404*/ 	.word	0xffffffff


	//   ....[129]....
        /*0408*/ 	.word	0xffffffff


	//   ....[130]....
        /*040c*/ 	.word	0xffffffff


	//   ....[131]....
        /*0410*/ 	.word	0xffffffff


	//   ....[132]....
        /*0414*/ 	.word	0xffffffff


	//   ....[133]....
        /*0418*/ 	.word	0xffffffff


	//   ....[134]....
        /*041c*/ 	.word	0xffffffff


	//   ....[135]....
        /*0420*/ 	.word	0xffffffff


	//   ....[136]....
        /*0424*/ 	.word	0xffffffff


	//   ....[137]....
        /*0428*/ 	.word	0xffffffff


	//   ....[138]....
        /*042c*/ 	.word	0xffffffff


	//   ....[139]....
        /*0430*/ 	.word	0xffffffff


	//   ....[140]....
        /*0434*/ 	.word	0xffffffff


	//   ....[141]....
        /*0438*/ 	.word	0xffffffff


	//   ....[142]....
        /*043c*/ 	.word	0xffffffff


	//   ....[143]....
        /*0440*/ 	.word	0xffffffff


	//   ....[144]....
        /*0444*/ 	.word	0xffffffff


	//   ....[145]....
        /*0448*/ 	.word	0xffffffff


	//   ....[146]....
        /*044c*/ 	.word	0xffffffff


	//   ....[147]....
        /*0450*/ 	.word	0xffffffff


	//   ....[148]....
        /*0454*/ 	.word	0xffffffff


	//   ....[149]....
        /*0458*/ 	.word	0xffffffff


	//   ....[150]....
        /*045c*/ 	.word	0xffffffff


	//   ....[151]....
        /*0460*/ 	.word	0xffffffff


	//   ....[152]....
        /*0464*/ 	.word	0xffffffff


	//   ....[153]....
        /*0468*/ 	.word	0xffffffff


	//   ....[154]....
        /*046c*/ 	.word	0xffffffff


	//   ....[155]....
        /*0470*/ 	.word	0xffffffff


	//   ....[156]....
        /*0474*/ 	.word	0xffffffff


	//   ....[157]....
        /*0478*/ 	.word	0xffffffff


	//   ....[158]....
        /*047c*/ 	.word	0xffffffff


	//   ....[159]....
        /*0480*/ 	.word	0xffffffff


	//   ....[160]....
        /*0484*/ 	.word	0xffffffff


	//   ....[161]....
        /*0488*/ 	.word	0xffffffff


	//   ....[162]....
        /*048c*/ 	.word	0xffffffff


	//   ....[163]....
        /*0490*/ 	.word	0xffffffff


	//   ....[164]....
        /*0494*/ 	.word	0xffffffff


	//   ....[165]....
        /*0498*/ 	.word	0xffffffff


	//   ....[166]....
        /*049c*/ 	.word	0xffffffff


	//   ....[167]....
        /*04a0*/ 	.word	0xffffffff


	//   ....[168]....
        /*04a4*/ 	.word	0xffffffff


	//   ....[169]....
        /*04a8*/ 	.word	0xffffffff


	//   ....[170]....
        /*04ac*/ 	.word	0xffffffff


	//   ....[171]....
        /*04b0*/ 	.word	0xffffffff


	//   ....[172]....
        /*04b4*/ 	.word	0xffffffff


	//   ....[173]....
        /*04b8*/ 	.word	0xffffffff


	//   ....[174]....
        /*04bc*/ 	.word	0xffffffff


	//   ....[175]....
        /*04c0*/ 	.word	0xffffffff


	//   ....[176]....
        /*04c4*/ 	.word	0xffffffff


	//   ....[177]....
        /*04c8*/ 	.word	0xffffffff


	//   ....[178]....
        /*04cc*/ 	.word	0xffffffff


	//   ....[179]....
        /*04d0*/ 	.word	0xffffffff


	//   ....[180]....
        /*04d4*/ 	.word	0xffffffff


	//   ....[181]....
        /*04d8*/ 	.word	0xffffffff


	//   ....[182]....
        /*04dc*/ 	.word	0xffffffff


	//   ....[183]....
        /*04e0*/ 	.word	0xffffffff


	//   ....[184]....
        /*04e4*/ 	.word	0xffffffff


	//   ....[185]....
        /*04e8*/ 	.word	0xffffffff


	//   ....[186]....
        /*04ec*/ 	.word	0xffffffff


	//   ....[187]....
        /*04f0*/ 	.word	0xffffffff


	//   ....[188]....
        /*04f4*/ 	.word	0xffffffff


	//   ....[189]....
        /*04f8*/ 	.word	0xffffffff


	//   ....[190]....
        /*04fc*/ 	.word	0xffffffff


	//   ....[191]....
        /*0500*/ 	.word	0xffffffff


	//   ....[192]....
        /*0504*/ 	.word	0xffffffff


	//   ....[193]....
        /*0508*/ 	.word	0xffffffff


	//   ....[194]....
        /*050c*/ 	.word	0xffffffff


	//   ....[195]....
        /*0510*/ 	.word	0xffffffff


	//   ....[196]....
        /*0514*/ 	.word	0xffffffff


	//   ....[197]....
        /*0518*/ 	.word	0xffffffff


	//   ....[198]....
        /*051c*/ 	.word	0xffffffff


	//   ....[199]....
        /*0520*/ 	.word	0x0500000f


	//----- nvinfo : EIATTR_COOP_GROUP_INSTR_OFFSETS
	.align		4
.L_476:
        /*0524*/ 	.byte	0x04, 0x28
        /*0526*/ 	.short	(.L_478 - .L_477)


	//   ....[0]....
.L_477:
        /*0528*/ 	.word	0x00000070


	//   ....[1]....
        /*052c*/ 	.word	0x000001a0


	//   ....[2]....
        /*0530*/ 	.word	0x000001f0


	//   ....[3]....
        /*0534*/ 	.word	0x000003e0


	//   ....[4]....
        /*0538*/ 	.word	0x00000600


	//   ....[5]....
        /*053c*/ 	.word	0x00000f50


	//   ....[6]....
        /*0540*/ 	.word	0x00002110


	//   ....[7]....
        /*0544*/ 	.word	0x00002260


	//   ....[8]....
        /*0548*/ 	.word	0x000023f0


	//   ....[9]....
        /*054c*/ 	.word	0x00002490


	//   ....[10]....
        /*0550*/ 	.word	0x000024c0


	//   ....[11]....
        /*0554*/ 	.word	0x000025c0


	//   ....[12]....
        /*0558*/ 	.word	0x00002830


	//   ....[13]....
        /*055c*/ 	.word	0x00002910


	//   ....[14]....
        /*0560*/ 	.word	0x000029d0


	//   ....[15]....
        /*0564*/ 	.word	0x00002d90


	//   ....[16]....
        /*0568*/ 	.word	0x00002db0


	//   ....[17]....
        /*056c*/ 	.word	0x00002de0


	//   ....[18]....
        /*0570*/ 	.word	0x00002df0


	//   ....[19]....
        /*0574*/ 	.word	0x00002fd0


	//   ....[20]....
        /*0578*/ 	.word	0x00003160


	//   ....[21]....
        /*057c*/ 	.word	0x000031c0


	//   ....[22]....
        /*0580*/ 	.word	0x00003200


	//   ....[23]....
        /*0584*/ 	.word	0x00003350


	//   ....[24]....
        /*0588*/ 	.word	0x00003380


	//   ....[25]....
        /*058c*/ 	.word	0x000033a0


	//   ....[26]....
        /*0590*/ 	.word	0x000033c0


	//   ....[27]....
        /*0594*/ 	.word	0x00003410


	//   ....[28]....
        /*0598*/ 	.word	0x00003420


	//   ....[29]....
        /*059c*/ 	.word	0x00003430


	//   ....[30]....
        /*05a0*/ 	.word	0x00003550


	//   ....[31]....
        /*05a4*/ 	.word	0x00003570


	//   ....[32]....
        /*05a8*/ 	.word	0x00003580


	//   ....[33]....
        /*05ac*/ 	.word	0x000035a0


	//   ....[34]....
        /*05b0*/ 	.word	0x000035b0


	//   ....[35]....
        /*05b4*/ 	.word	0x000035c0


	//   ....[36]....
        /*05b8*/ 	.word	0x000035f0


	//   ....[37]....
        /*05bc*/ 	.word	0x00003670


	//   ....[38]....
        /*05c0*/ 	.word	0x000036d0


	//   ....[39]....
        /*05c4*/ 	.word	0x00003700


	//   ....[40]....
        /*05c8*/ 	.word	0x00003710


	//   ....[41]....
        /*05cc*/ 	.word	0x00003730


	//   ....[42]....
        /*05d0*/ 	.word	0x000037a0


	//   ....[43]....
        /*05d4*/ 	.word	0x000037b0


	//   ....[44]....
        /*05d8*/ 	.word	0x000037e0


	//   ....[45]....
        /*05dc*/ 	.word	0x00003910


	//   ....[46]....
        /*05e0*/ 	.word	0x00003930


	//   ....[47]....
        /*05e4*/ 	.word	0x00003940


	//   ....[48]....
        /*05e8*/ 	.word	0x00003950


	//   ....[49]....
        /*05ec*/ 	.word	0x00003960


	//   ....[50]....
        /*05f0*/ 	.word	0x00003970


	//   ....[51]....
        /*05f4*/ 	.word	0x00003980


	//   ....[52]....
        /*05f8*/ 	.word	0x000039e0


	//   ....[53]....
        /*05fc*/ 	.word	0x00003a40


	//   ....[54]....
        /*0600*/ 	.word	0x00003a70


	//   ....[55]....
        /*0604*/ 	.word	0x00003ab0


	//   ....[56]....
        /*0608*/ 	.word	0x00003ac0


	//   ....[57]....
        /*060c*/ 	.word	0x00003ae0


	//   ....[58]....
        /*0610*/ 	.word	0x00003af0


	//   ....[59]....
        /*0614*/ 	.word	0x00003b00


	//   ....[60]....
        /*0618*/ 	.word	0x00003b10


	//   ....[61]....
        /*061c*/ 	.word	0x00003b20


	//   ....[62]....
        /*0620*/ 	.word	0x00003b60


	//   ....[63]....
        /*0624*/ 	.word	0x00003b70


	//   ....[64]....
        /*0628*/ 	.word	0x00003b80


	//   ....[65]....
        /*062c*/ 	.word	0x00003b90


	//   ....[66]....
        /*0630*/ 	.word	0x00003ba0


	//   ....[67]....
        /*0634*/ 	.word	0x00003bb0


	//   ....[68]....
        /*0638*/ 	.word	0x00003bc0


	//   ....[69]....
        /*063c*/ 	.word	0x00003bd0


	//   ....[70]....
        /*0640*/ 	.word	0x00006340


	//   ....[71]....
        /*0644*/ 	.word	0x00006380


	//   ....[72]....
        /*0648*/ 	.word	0x000063c0


	//   ....[73]....
        /*064c*/ 	.word	0x00006400


	//   ....[74]....
        /*0650*/ 	.word	0x00006430


	//   ....[75]....
        /*0654*/ 	.word	0x00006460


	//   ....[76]....
        /*0658*/ 	.word	0x00006710


	//   ....[77]....
        /*065c*/ 	.word	0x000067c0


	//   ....[78]....
        /*0660*/ 	.word	0x00006840


	//   ....[79]....
        /*0664*/ 	.word	0x00006880


	//   ....[80]....
        /*0668*/ 	.word	0x000068b0


	//   ....[81]....
        /*066c*/ 	.word	0x000068e0


	//   ....[82]....
        /*0670*/ 	.word	0x00006900


	//   ....[83]....
        /*0674*/ 	.word	0x00006940


	//   ....[84]....
        /*0678*/ 	.word	0x00006960


	//   ....[85]....
        /*067c*/ 	.word	0x000069b0


	//   ....[86]....
        /*0680*/ 	.word	0x00006a50


	//   ....[87]....
        /*0684*/ 	.word	0x00006a90


	//   ....[88]....
        /*0688*/ 	.word	0x00006ad0


	//   ....[89]....
        /*068c*/ 	.word	0x00006b40


	//   ....[90]....
        /*0690*/ 	.word	0x00006b80


	//   ....[91]....
        /*0694*/ 	.word	0x00006ba0


	//   ....[92]....
        /*0698*/ 	.word	0x00006c50


	//   ....[93]....
        /*069c*/ 	.word	0x00006d20


	//   ....[94]....
        /*06a0*/ 	.word	0x00006d50


	//   ....[95]....
        /*06a4*/ 	.word	0x00006d60


	//   ....[96]....
        /*06a8*/ 	.word	0x00006d90


	//   ....[97]....
        /*06ac*/ 	.word	0x00006dd0


	//   ....[98]....
        /*06b0*/ 	.word	0x00006e00


	//   ....[99]....
        /*06b4*/ 	.word	0x00006eb0


	//   ....[100]....
        /*06b8*/ 	.word	0x00006f50


	//   ....[101]....
        /*06bc*/ 	.word	0x00006f90


	//   ....[102]....
        /*06c0*/ 	.word	0x000073a0


	//   ....[103]....
        /*06c4*/ 	.word	0x000073b0


	//   ....[104]....
        /*06c8*/ 	.word	0x000073c0


	//   ....[105]....
        /*06cc*/ 	.word	0x000073d0


	//   ....[106]....
        /*06d0*/ 	.word	0x000073e0


	//   ....[107]....
        /*06d4*/ 	.word	0x000073f0


	//   ....[108]....
        /*06d8*/ 	.word	0x00007420


	//   ....[109]....
        /*06dc*/ 	.word	0x00007450


	//   ....[110]....
        /*06e0*/ 	.word	0x00007460


	//   ....[111]....
        /*06e4*/ 	.word	0x00007490


	//   ....[112]....
        /*06e8*/ 	.word	0x000074c0


	//   ....[113]....
        /*06ec*/ 	.word	0x00007520


	//   ....[114]....
        /*06f0*/ 	.word	0x00007530


	//   ....[115]....
        /*06f4*/ 	.word	0x00007570


	//   ....[116]....
        /*06f8*/ 	.word	0x000075b0


	//   ....[117]....
        /*06fc*/ 	.word	0x000075f0


	//   ....[118]....
        /*0700*/ 	.word	0x00007600


	//   ....[119]....
        /*0704*/ 	.word	0x00007640


	//   ....[120]....
        /*0708*/ 	.word	0x00007680


	//   ....[121]....
        /*070c*/ 	.word	0x00007690


	//   ....[122]....
        /*0710*/ 	.word	0x000076d0


	//   ....[123]....
        /*0714*/ 	.word	0x00007710


	//   ....[124]....
        /*0718*/ 	.word	0x00007750


	//   ....[125]....
        /*071c*/ 	.word	0x00007760


	//   ....[126]....
        /*0720*/ 	.word	0x000077a0


	//   ....[127]....
        /*0724*/ 	.word	0x000077e0


	//   ....[128]....
        /*0728*/ 	.word	0x00007820


	//   ....[129]....
        /*072c*/ 	.word	0x00007860


	//   ....[130]....
        /*0730*/ 	.word	0x000078a0


	//   ....[131]....
        /*0734*/ 	.word	0x000078e0


	//   ....[132]....
        /*0738*/ 	.word	0x00007920


	//   ....[133]....
        /*073c*/ 	.word	0x00007940


	//   ....[134]....
        /*0740*/ 	.word	0x00009dc0


	//   ....[135]....
        /*0744*/ 	.word	0x00009e00


	//   ....[136]....
        /*0748*/ 	.word	0x00009e20


	//   ....[137]....
        /*074c*/ 	.word	0x00009e70


	//   ....[138]....
        /*0750*/ 	.word	0x00009f40


	//   ....[139]....
        /*0754*/ 	.word	0x0000a020


	//   ....[140]....
        /*0758*/ 	.word	0x0000a060


	//   ....[141]....
        /*075c*/ 	.word	0x0000a0f0


	//   ....[142]....
        /*0760*/ 	.word	0x0000a140


	//   ....[143]....
        /*0764*/ 	.word	0x0000a210


	//   ....[144]....
        /*0768*/ 	.word	0x0000a290


	//   ....[145]....
        /*076c*/ 	.word	0x0000a310


	//   ....[146]....
        /*0770*/ 	.word	0x0000a350


	//   ....[147]....
        /*0774*/ 	.word	0x0000a3c0


	//   ....[148]....
        /*0778*/ 	.word	0x0000a400


	//   ....[149]....
        /*077c*/ 	.word	0x0000a4c0


	//   ....[150]....
        /*0780*/ 	.word	0x0000a630


	//   ....[151]....
        /*0784*/ 	.word	0x0000a780


	//   ....[152]....
        /*0788*/ 	.word	0x0000a880


	//   ....[153]....
        /*078c*/ 	.word	0x0000a920


	//   ....[154]....
        /*0790*/ 	.word	0x0000aac0


	//   ....[155]....
        /*0794*/ 	.word	0x0000ae60


	//   ....[156]....
        /*0798*/ 	.word	0x0000b0e0


	//   ....[157]....
        /*079c*/ 	.word	0x0000b120


	//   ....[158]....
        /*07a0*/ 	.word	0x0000b150


	//   ....[159]....
        /*07a4*/ 	.word	0x0000b190


	//   ....[160]....
        /*07a8*/ 	.word	0x0000b1d0


	//   ....[161]....
        /*07ac*/ 	.word	0x0000b210


	//   ....[162]....
        /*07b0*/ 	.word	0x0000b250


	//   ....[163]....
        /*07b4*/ 	.word	0x0000b420


	//   ....[164]....
        /*07b8*/ 	.word	0x0000b460


	//   ....[165]....
        /*07bc*/ 	.word	0x0000b4a0


	//   ....[166]....
        /*07c0*/ 	.word	0x0000b630


	//   ....[167]....
        /*07c4*/ 	.word	0x0000b640


	//   ....[168]....
        /*07c8*/ 	.word	0x0000b650


	//   ....[169]....
        /*07cc*/ 	.word	0x0000b660


	//   ....[170]....
        /*07d0*/ 	.word	0x0000b670


	//   ....[171]....
        /*07d4*/ 	.word	0x0000b680


	//   ....[172]....
        /*07d8*/ 	.word	0x0000b6b0


	//   ....[173]....
        /*07dc*/ 	.word	0x0000b6e0


	//   ....[174]....
        /*07e0*/ 	.word	0x0000b720


	//   ....[175]....
        /*07e4*/ 	.word	0x0000b730


	//   ....[176]....
        /*07e8*/ 	.word	0x0000b780


	//   ....[177]....
        /*07ec*/ 	.word	0x0000b7c0


	//   ....[178]....
        /*07f0*/ 	.word	0x0000b7f0


	//   ....[179]....
        /*07f4*/ 	.word	0x0000b820


	//   ....[180]....
        /*07f8*/ 	.word	0x0000b840


	//   ....[181]....
        /*07fc*/ 	.word	0x0000b8b0


	//   ....[182]....
        /*0800*/ 	.word	0x0000b8c0


	//   ....[183]....
        /*0804*/ 	.word	0x0000b8f0


	//   ....[184]....
        /*0808*/ 	.word	0x0000b930


	//   ....[185]....
        /*080c*/ 	.word	0x0000b970


	//   ....[186]....
        /*0810*/ 	.word	0x0000b9b0


	//   ....[187]....
        /*0814*/ 	.word	0x0000b9d0


	//   ....[188]....
        /*0818*/ 	.word	0x0000ba10


	//   ....[189]....
        /*081c*/ 	.word	0x0000ba20


	//   ....[190]....
        /*0820*/ 	.word	0x0000ba30


	//   ....[191]....
        /*0824*/ 	.word	0x0000ba60


	//   ....[192]....
        /*0828*/ 	.word	0x0000baa0


	//   ....[193]....
        /*082c*/ 	.word	0x0000bae0


	//   ....[194]....
        /*0830*/ 	.word	0x0000bb10


	//   ....[195]....
        /*0834*/ 	.word	0x0000bb20


	//   ....[196]....
        /*0838*/ 	.word	0x0000bb50


	//   ....[197]....
        /*083c*/ 	.word	0x0000bb90


	//   ....[198]....
        /*0840*/ 	.word	0x0000dc80


	//   ....[199]....
        /*0844*/ 	.word	0x00010630


	//----- nvinfo : EIATTR_REG_RECONFIG
	.align		4
.L_478:
        /*0848*/ 	.byte	0x01, 0x54
	.zero		2


	//----- nvinfo : EIATTR_SYSCALL_OFFSETS
	.align		4
        /*084c*/ 	.byte	0x04, 0x46
        /*084e*/ 	.short	(.L_480 - .L_479)


	//   ....[0]....
.L_479:
        /*0850*/ 	.word	0x00000bb0


	//   ....[1]....
        /*0854*/ 	.word	0x00000ca0


	//   ....[2]....
        /*0858*/ 	.word	0x00000e00


	//   ....[3]....
        /*085c*/ 	.word	0x00000ef0


	//----- nvinfo : EIATTR_MBARRIER_INSTR_OFFSETS
	.align		4
.L_480:
        /*0860*/ 	.byte	0x04, 0x39
        /*0862*/ 	.short	(.L_482 - .L_481)


	//   ....[0]....
.L_481:
        /*0864*/ 	.word	0x00000290
        /*0868*/ 	.word	0x000000ff
        /*086c*/ 	.word	0x00030c00
        /*0870*/ 	.short	0x0100
        /*0872*/ 	.byte	0x06
	.zero		1


	//   ....[1]....
        /*0874*/ 	.word	0x00000390
        /*0878*/ 	.word	0x000000ff
        /*087c*/ 	.word	0x00030c10
        /*0880*/ 	.short	0x0100
        /*0882*/ 	.byte	0x08
	.zero		1


	//   ....[2]....
        /*0884*/ 	.word	0x000003a0
        /*0888*/ 	.word	0x000000ff
        /*088c*/ 	.word	0x00030c20
        /*0890*/ 	.short	0x0100
        /*0892*/ 	.byte	0x08
	.zero		1


	//   ....[3]....
        /*0894*/ 	.word	0x000003b0
        /*0898*/ 	.word	0x000000ff
        /*089c*/ 	.word	0x00030c18
        /*08a0*/ 	.short	0x0100
        /*08a2*/ 	.byte	0x08
	.zero		1


	//   ....[4]....
        /*08a4*/ 	.word	0x000003c0
        /*08a8*/ 	.word	0x000000ff
        /*08ac*/ 	.word	0x00030c28
        /*08b0*/ 	.short	0x0100
        /*08b2*/ 	.byte	0x08
	.zero		1


	//   ....[5]....
        /*08b4*/ 	.word	0x000004f0
        /*08b8*/ 	.word	0x000000ff
        /*08bc*/ 	.word	0x00030c30
        /*08c0*/ 	.short	0x0100
        /*08c2*/ 	.byte	0x08
	.zero		1


	//   ....[6]....
        /*08c4*/ 	.word	0x00000500
        /*08c8*/ 	.word	0x000000ff
        /*08cc*/ 	.word	0x00030c40
        /*08d0*/ 	.short	0x0100
        /*08d2*/ 	.byte	0x08
	.zero		1


	//   ....[7]....
        /*08d4*/ 	.word	0x00000510
        /*08d8*/ 	.word	0x000000ff
        /*08dc*/ 	.word	0x00030c38
        /*08e0*/ 	.short	0x0100
        /*08e2*/ 	.byte	0x08
	.zero		1


	//   ....[8]....
        /*08e4*/ 	.word	0x00000520
        /*08e8*/ 	.word	0x000000ff
        /*08ec*/ 	.word	0x00030c48
        /*08f0*/ 	.short	0x0100
        /*08f2*/ 	.byte	0x08
	.zero		1


	//   ....[9]....
        /*08f4*/ 	.word	0x00000f90
        /*08f8*/ 	.word	0x000000de
        /*08fc*/ 	.word	0x00030c00
        /*0900*/ 	.short	0x010a
        /*0902*/ 	.byte	0x3f
	.zero		1


	//   ....[10]....
        /*0904*/ 	.word	0x000010b0
        /*0908*/ 	.word	0x000000de
        /*090c*/ 	.word	0x00030c00
        /*0910*/ 	.short	0x010a
        /*0912*/ 	.byte	0x3f
	.zero		1


	//   ....[11]....
        /*0914*/ 	.word	0x00001b40
        /*0918*/ 	.word	0x00000008
        /*091c*/ 	.word	0x00030c10
        /*0920*/ 	.short	0x010a
        /*0922*/ 	.byte	0x3f
	.zero		1


	//   ....[12]....
        /*0924*/ 	.word	0x00001bb0
        /*0928*/ 	.word	0x00000008
        /*092c*/ 	.word	0x00030c10
        /*0930*/ 	.short	0x010a
        /*0932*/ 	.byte	0x3f
	.zero		1


	//   ....[13]....
        /*0934*/ 	.word	0x00001f90
        /*0938*/ 	.word	0x00000008
        /*093c*/ 	.word	0x00030c30
        /*0940*/ 	.short	0x010a
        /*0942*/ 	.byte	0x3f
	.zero		1


	//   ....[14]....
        /*0944*/ 	.word	0x00002010
        /*0948*/ 	.word	0x00000008
        /*094c*/ 	.word	0x00030c30
        /*0950*/ 	.short	0x010a
        /*0952*/ 	.byte	0x3f
	.zero		1


	//   ....[15]....
        /*0954*/ 	.word	0x00005080
        /*0958*/ 	.word	0x00000009
        /*095c*/ 	.word	0x00000000
        /*0960*/ 	.short	0x0101
        /*0962*/ 	.byte	0x3f
	.zero		1


	//   ....[16]....
        /*0964*/ 	.word	0x000054d0
        /*0968*/ 	.word	0x00000008
        /*096c*/ 	.word	0x00000000
        /*0970*/ 	.short	0x0101
        /*0972*/ 	.byte	0x3f
	.zero		1


	//   ....[17]....
        /*0974*/ 	.word	0x00005d80
        /*0978*/ 	.word	0x00000006
        /*097c*/ 	.word	0x00030c10
        /*0980*/ 	.short	0x010a
        /*0982*/ 	.byte	0x3f
	.zero		1


	//   ....[18]....
        /*0984*/ 	.word	0x00005e00
        /*0988*/ 	.word	0x00000006
        /*098c*/ 	.word	0x00030c10
        /*0990*/ 	.short	0x010a
        /*0992*/ 	.byte	0x3f
	.zero		1


	//   ....[19]....
        /*0994*/ 	.word	0x00006200
        /*0998*/ 	.word	0x00000006
        /*099c*/ 	.word	0x00030c30
        /*09a0*/ 	.short	0x010a
        /*09a2*/ 	.byte	0x3f
	.zero		1


	//   ....[20]....
        /*09a4*/ 	.word	0x00006290
        /*09a8*/ 	.word	0x00000006
        /*09ac*/ 	.word	0x00030c30
        /*09b0*/ 	.short	0x010a
        /*09b2*/ 	.byte	0x3f
	.zero		1


	//   ....[21]....
        /*09b4*/ 	.word	0x00008a60
        /*09b8*/ 	.word	0x00000007
        /*09bc*/ 	.word	0x00000000
        /*09c0*/ 	.short	0x0101
        /*09c2*/ 	.byte	0x3f
	.zero		1


	//   ....[22]....
        /*09c4*/ 	.word	0x00008ed0
        /*09c8*/ 	.word	0x00000006
        /*09cc*/ 	.word	0x00000000
        /*09d0*/ 	.short	0x0101
        /*09d2*/ 	.byte	0x3f
	.zero		1


	//   ....[23]....
        /*09d4*/ 	.word	0x00009720
        /*09d8*/ 	.word	0x00000007
        /*09dc*/ 	.word	0x00030c10
        /*09e0*/ 	.short	0x010a
        /*09e2*/ 	.byte	0x3f
	.zero		1


	//   ....[24]....
        /*09e4*/ 	.word	0x000097a0
        /*09e8*/ 	.word	0x00000007
        /*09ec*/ 	.word	0x00030c10
        /*09f0*/ 	.short	0x010a
        /*09f2*/ 	.byte	0x3f
	.zero		1


	//   ....[25]....
        /*09f4*/ 	.word	0x00009bb0
        /*09f8*/ 	.word	0x00000007
        /*09fc*/ 	.word	0x00030c30
        /*0a00*/ 	.short	0x010a
        /*0a02*/ 	.byte	0x3f
	.zero		1


	//   ....[26]....
        /*0a04*/ 	.word	0x00009c40
        /*0a08*/ 	.word	0x00000007
        /*0a0c*/ 	.word	0x00030c30
        /*0a10*/ 	.short	0x010a
        /*0a12*/ 	.byte	0x3f
	.zero		1


	//   ....[27]....
        /*0a14*/ 	.word	0x0000cd70
        /*0a18*/ 	.word	0x00000008
        /*0a1c*/ 	.word	0x00000000
        /*0a20*/ 	.short	0x0101
        /*0a22*/ 	.byte	0x3f
	.zero		1


	//   ....[28]....
        /*0a24*/ 	.word	0x0000d1e0
        /*0a28*/ 	.word	0x00000007
        /*0a2c*/ 	.word	0x00000000
        /*0a30*/ 	.short	0x0101
        /*0a32*/ 	.byte	0x3f
	.zero		1


	//   ....[29]....
        /*0a34*/ 	.word	0x0000ed80
        /*0a38*/ 	.word	0x00000010
        /*0a3c*/ 	.word	0x00030c20
        /*0a40*/ 	.short	0x010a
        /*0a42*/ 	.byte	0x3f
	.zero		1


	//   ....[30]....
        /*0a44*/ 	.word	0x0000f350
        /*0a48*/ 	.word	0x00000010
        /*0a4c*/ 	.word	0x00030c40
        /*0a50*/ 	.short	0x010a
        /*0a52*/ 	.byte	0x3f
	.zero		1


	//   ....[31]....
        /*0a54*/ 	.word	0x0000f580
        /*0a58*/ 	.word	0x00000010
        /*0a5c*/ 	.word	0x00030c28
        /*0a60*/ 	.short	0x010a
        /*0a62*/ 	.byte	0x3f
	.zero		1


	//   ....[32]....
        /*0a64*/ 	.word	0x0000f7b0
        /*0a68*/ 	.word	0x00000010
        /*0a6c*/ 	.word	0x00030c48
        /*0a70*/ 	.short	0x010a
        /*0a72*/ 	.byte	0x3f
	.zero		1


	//   ....[33]....
        /*0a74*/ 	.word	0x0000f990
        /*0a78*/ 	.word	0x00000010
        /*0a7c*/ 	.word	0x00030c20
        /*0a80*/ 	.short	0x010a
        /*0a82*/ 	.byte	0x3f
	.zero		1


	//   ....[34]....
        /*0a84*/ 	.word	0x0000fc40
        /*0a88*/ 	.word	0x00000010
        /*0a8c*/ 	.word	0x00030c40
        /*0a90*/ 	.short	0x010a
        /*0a92*/ 	.byte	0x3f
	.zero		1


	//   ....[35]....
        /*0a94*/ 	.word	0x0000fe40
        /*0a98*/ 	.word	0x00000010
        /*0a9c*/ 	.word	0x00030c28
        /*0aa0*/ 	.short	0x010a
        /*0aa2*/ 	.byte	0x3f
	.zero		1


	//   ....[36]....
        /*0aa4*/ 	.word	0x000100c0
        /*0aa8*/ 	.word	0x00000003
        /*0aac*/ 	.word	0x00030c40
        /*0ab0*/ 	.short	0x010a
        /*0ab2*/ 	.byte	0x3f
	.zero		1


	//   ....[37]....
        /*0ab4*/ 	.word	0x00010490
        /*0ab8*/ 	.word	0x00000006
        /*0abc*/ 	.word	0x00000000
        /*0ac0*/ 	.short	0x010a
        /*0ac2*/ 	.byte	0x3f
	.zero		1


	//   ....[38]....
        /*0ac4*/ 	.word	0x000104f0
        /*0ac8*/ 	.word	0x00000003
        /*0acc*/ 	.word	0x00000000
        /*0ad0*/ 	.short	0x010a
        /*0ad2*/ 	.byte	0x3f
	.zero		1


	//   ....[39]....
        /*0ad4*/ 	.word	0x00010550
        /*0ad8*/ 	.word	0x00000002
        /*0adc*/ 	.word	0x00000000
        /*0ae0*/ 	.short	0x010a
        /*0ae2*/ 	.byte	0x3f
	.zero		1


	//   ....[40]....
        /*0ae4*/ 	.word	0x00010580
        /*0ae8*/ 	.word	0x00000003
        /*0aec*/ 	.word	0x00000000
        /*0af0*/ 	.short	0x010a
        /*0af2*/ 	.byte	0x3f
	.zero		1


	//   ....[41]....
        /*0af4*/ 	.word	0x00010660
        /*0af8*/ 	.word	0x000000de
        /*0afc*/ 	.word	0x00030c00
        /*0b00*/ 	.short	0x010a
        /*0b02*/ 	.byte	0x3f
	.zero		1


	//   ....[42]....
        /*0b04*/ 	.word	0x000106b0
        /*0b08*/ 	.word	0x00000008
        /*0b0c*/ 	.word	0x00030c10
        /*0b10*/ 	.short	0x010a
        /*0b12*/ 	.byte	0x3f
	.zero		1


	//   ....[43]....
        /*0b14*/ 	.word	0x00010700
        /*0b18*/ 	.word	0x00000008
        /*0b1c*/ 	.word	0x00030c30
        /*0b20*/ 	.short	0x010a
        /*0b22*/ 	.byte	0x3f
	.zero		1


	//   ....[44]....
        /*0b24*/ 	.word	0x00010750
        /*0b28*/ 	.word	0x00000006
        /*0b2c*/ 	.word	0x00030c10
        /*0b30*/ 	.short	0x010a
        /*0b32*/ 	.byte	0x3f
	.zero		1


	//   ....[45]....
        /*0b34*/ 	.word	0x000107a0
        /*0b38*/ 	.word	0x00000006
        /*0b3c*/ 	.word	0x00030c30
        /*0b40*/ 	.short	0x010a
        /*0b42*/ 	.byte	0x3f
	.zero		1


	//   ....[46]....
        /*0b44*/ 	.word	0x000107f0
        /*0b48*/ 	.word	0x00000007
        /*0b4c*/ 	.word	0x00030c10
        /*0b50*/ 	.short	0x010a
        /*0b52*/ 	.byte	0x3f
	.zero		1


	//   ....[47]....
        /*0b54*/ 	.word	0x00010840
        /*0b58*/ 	.word	0x00000007
        /*0b5c*/ 	.word	0x00030c30
        /*0b60*/ 	.short	0x010a
        /*0b62*/ 	.byte	0x3f
	.zero		1


	//   ....[48]....
        /*0b64*/ 	.word	0x00010890
        /*0b68*/ 	.word	0x00000010
        /*0b6c*/ 	.word	0x00030c20
        /*0b70*/ 	.short	0x010a
        /*0b72*/ 	.byte	0x3f
	.zero		1


	//   ....[49]....
        /*0b74*/ 	.word	0x000108e0
        /*0b78*/ 	.word	0x00000010
        /*0b7c*/ 	.word	0x00030c40
        /*0b80*/ 	.short	0x010a
        /*0b82*/ 	.byte	0x3f
	.zero		1


	//   ....[50]....
        /*0b84*/ 	.word	0x00010930
        /*0b88*/ 	.word	0x00000010
        /*0b8c*/ 	.word	0x00030c28
        /*0b90*/ 	.short	0x010a
        /*0b92*/ 	.byte	0x3f
	.zero		1


	//   ....[51]....
        /*0b94*/ 	.word	0x00010980
        /*0b98*/ 	.word	0x00000010
        /*0b9c*/ 	.word	0x00030c48
        /*0ba0*/ 	.short	0x010a
        /*0ba2*/ 	.byte	0x3f
	.zero		1


	//   ....[52]....
        /*0ba4*/ 	.word	0x000109e0
        /*0ba8*/ 	.word	0x00000010
        /*0bac*/ 	.word	0x00030c20
        /*0bb0*/ 	.short	0x010a
        /*0bb2*/ 	.byte	0x3f
	.zero		1


	//   ....[53]....
        /*0bb4*/ 	.word	0x00010a30
        /*0bb8*/ 	.word	0x00000010
        /*0bbc*/ 	.word	0x00030c40
        /*0bc0*/ 	.short	0x010a
        /*0bc2*/ 	.byte	0x3f
	.zero		1


	//   ....[54]....
        /*0bc4*/ 	.word	0x00010a80
        /*0bc8*/ 	.word	0x00000010
        /*0bcc*/ 	.word	0x00030c28
        /*0bd0*/ 	.short	0x010a
        /*0bd2*/ 	.byte	0x3f
	.zero		1


	//   ....[55]....
        /*0bd4*/ 	.word	0x00010ad0
        /*0bd8*/ 	.word	0x00000003
        /*0bdc*/ 	.word	0x00030c40
        /*0be0*/ 	.short	0x010a
        /*0be2*/ 	.byte	0x3f
	.zero		1


	//   ....[56]....
        /*0be4*/ 	.word	0x00010ba0
        /*0be8*/ 	.word	0x00000006
        /*0bec*/ 	.word	0x00000000
        /*0bf0*/ 	.short	0x010a
        /*0bf2*/ 	.byte	0x3f
	.zero		1


	//   ....[57]....
        /*0bf4*/ 	.word	0x00010bf0
        /*0bf8*/ 	.word	0x00000003
        /*0bfc*/ 	.word	0x00000000
        /*0c00*/ 	.short	0x010a
        /*0c02*/ 	.byte	0x3f
	.zero		1


	//   ....[58]....
        /*0c04*/ 	.word	0x00010c40
        /*0c08*/ 	.word	0x00000002
        /*0c0c*/ 	.word	0x00000000
        /*0c10*/ 	.short	0x010a
        /*0c12*/ 	.byte	0x3f
	.zero		1


	//----- nvinfo : EIATTR_NUM_MBARRIERS
	.align		4
.L_482:
        /*0c14*/ 	.byte	0x03, 0x38
        /*0c16*/ 	.short	0x0009


	//----- nvinfo : EIATTR_EXIT_INSTR_OFFSETS
	.align		4
        /*0c18*/ 	.byte	0x04, 0x1c
        /*0c1a*/ 	.short	(.L_484 - .L_483)


	//   ....[0]....
.L_483:
        /*0c1c*/ 	.word	0x000105d0


	//----- nvinfo : EIATTR_MAX_THREADS
	.align		4
.L_484:
        /*0c20*/ 	.byte	0x04, 0x05
        /*0c22*/ 	.short	(.L_486 - .L_485)
.L_485:
        /*0c24*/ 	.word	0x00000180
        /*0c28*/ 	.word	0x00000001
        /*0c2c*/ 	.word	0x00000001


	//----- nvinfo : EIATTR_CRS_STACK_SIZE
	.align		4
.L_486:
        /*0c30*/ 	.byte	0x04, 0x1e
        /*0c32*/ 	.short	(.L_488 - .L_487)
.L_487:
        /*0c34*/ 	.word	0x00000000


	//----- nvinfo : EIATTR_CBANK_PARAM_SIZE
	.align		4
.L_488:
        /*0c38*/ 	.byte	0x03, 0x19
        /*0c3a*/ 	.short	0x06f0


	//----- nvinfo : EIATTR_PARAM_CBANK
	.align		4
        /*0c3c*/ 	.byte	0x04, 0x0a
        /*0c3e*/ 	.short	(.L_490 - .L_489)
	.align		4
.L_489:
        /*0c40*/ 	.word	index@(.nv.constant0._ZN7cutlass13device_kernelIN5flash11enable_sm90INS1_16FlashAttnBwdSm90INS1_25CollectiveMainloopBwdSm90ILi2ELi2ELi2EN4cute5tupleIJNS5_1CILi1EEES8_S8_EEENS6_IJNS7_ILi128EEESA_NS7_ILi64EEEEEENS_6half_tEfNS_4arch4Sm90ELb0ELb1ELb0ELb0ELb0ELb1ELb0ELb0ELi2ELi1ELi2ELi2ELb0EEENS1_24CollectiveEpilogueBwdGQAISC_fSF_Li256ELb0ELb0EEENS1_19SingleTileSchedulerILb0ELb0ELb0ELi128EEEEEEEEEvNT_6ParamsE)
        /*0c44*/ 	.short	0x0210
        /*0c46*/ 	.short	0x06f0


	//----- nvinfo : EIATTR_SW_WAR
	.align		4
.L_490:
        /*0c48*/ 	.byte	0x04, 0x36
        /*0c4a*/ 	.short	(.L_492 - .L_491)
.L_491:
        /*0c4c*/ 	.word	0x00000008
.L_492:


//--------------------- .nv.info._ZN7cutlass13device_kernelIN5flash11enable_sm90INS1_16FlashAttnBwdSm90INS1_25CollectiveMainloopBwdSm90ILi2ELi2ELi2EN4cute5tupleIJNS5_1CILi1EEES8_S8_EEENS6_IJNS7_ILi128EEESA_NS7_ILi64EEEEEENS_6half_tEfNS_4arch4Sm90ELb0ELb1ELb0ELb0ELb1ELb1ELb0ELb0ELi2ELi1ELi2ELi2ELb0EEENS1_24CollectiveEpilogueBwdGQAISC_fSF_Li256ELb0ELb1EEENS1_19SingleTileSchedulerILb0ELb0ELb0ELi128EEEEEEEEEvNT_6ParamsE --------------------------
	.section	.nv.info._ZN7cutlass13device_kernelIN5flash11enable_sm90INS1_16FlashAttnBwdSm90INS1_25CollectiveMainloopBwdSm90ILi2ELi2ELi2EN4cute5tupleIJNS5_1CILi1EEES8_S8_EEENS6_IJNS7_ILi128EEESA_NS7_ILi64EEEEEENS_6half_tEfNS_4arch4Sm90ELb0ELb1ELb0ELb0ELb1ELb1ELb0ELb0ELi2ELi1ELi2ELi2ELb0EEENS1_24CollectiveEpilogueBwdGQAISC_fSF_Li256ELb0ELb1EEENS1_19SingleTileSchedulerILb0ELb0ELb0ELi128EEEEEEEEEvNT_6ParamsE,"",@"SHT_CUDA_INFO"
	.sectionflags	@""
	.align	4


	//----- nvinfo : EIATTR_CUDA_API_VERSION
	.align		4
        /*0000*/ 	.byte	0x04, 0x37
        /*0002*/ 	.short	(.L_494 - .L_493)
.L_493:
        /*0004*/ 	.word	0x00000082


	//----- nvinfo : EIATTR_KPARAM_INFO
	.align		4
.L_494:
        /*0008*/ 	.byte	0x04, 0x17
        /*000a*/ 	.short	(.L_496 - .L_495)
.L_495:
        /*000c*/ 	.word	0x00000000
        /*0010*/ 	.short	0x0000
        /*0012*/ 	.short	0x0070
        /*0014*/ 	.byte	0x00, 0xf0, 0x01, 0x1a


	//----- nvinfo : EIATTR_SPARSE_MMA_MASK
	.align		4
.L_496:
        /*0018*/ 	.byte	0x03, 0x50
        /*001a*/ 	.short	0x0000


	//----- nvinfo : EIATTR_MAXREG_COUNT
	.align		4
        /*001c*/ 	.byte	0x03, 0x1b
        /*001e*/ 	.short	0x00a8


	//----- nvinfo : EIATTR_NUM_BARRIERS
	.align		4
        /*0020*/ 	.byte	0x02, 0x4c
        /*0022*/ 	.byte	0x10
	.zero		1


	//----- nvinfo : EIATTR_EXTERNS
	.align		4
        /*0024*/ 	.byte	0x04, 0x0f
        /*0026*/ 	.short	(.L_498 - .L_497)


	//   ....[0]....
	.align		4
.L_497:
        /*0028*/ 	.word	index@(__assertfail)


	//----- nvinfo : EIATTR_ANNOTATIONS
	.align		4
.L_498:
        /*002c*/ 	.byte	0x04, 0x55
        /*002e*/ 	.short	(.L_500 - .L_499)


	//   ....[0]....
.L_499:
        /* <DEDUP_REMOVED lines=29> */


	//----- nvinfo : EIATTR_MERCURY_ISA_VERSION
	.align		4
.L_500:
        /*01f0*/ 	.byte	0x03, 0x5f
        /*01f2*/ 	.short	0x0101


	//----- nvinfo : EIATTR_INT_WARP_WIDE_INSTR_OFFSETS
	.align		4
        /*01f4*/ 	.byte	0x04, 0x31
        /*01f6*/ 	.short	(.L_502 - .L_501)


	//   ....[0]....
.L_501:
        /*01f8*/ 	.word	0x00000190


	//   ....[1]....
        /*01fc*/ 	.word	0x000001c0


	//   ....[2]....
        /*0200*/ 	.word	0x0000ea20


	//   ....[3]....
        /*0204*/ 	.word	0x0000f010


	//   ....[4]....
        /*0208*/ 	.word	0x0000f4c0


	//   ....[5]....
        /*020c*/ 	.word	0x0000f780


	//   ....[6]....
        /*0210*/ 	.word	0x0000f9e0


	//   ....[7]....
        /*0214*/ 	.word	0x0000fb70


	//----- nvinfo : EIATTR_COOP_GROUP_MASK_REGIDS
	.align		4
.L_502:
        /*0218*/ 	.byte	0x04, 0x29
        /*021a*/ 	.short	(.L_504 - .L_503)


	//   ....[0]....
.L_503:
        /*021c*/ 	.word	0xffffffff


	//   ....[1]....
        /*0220*/ 	.word	0xffffffff


	//   ....[2]....
        /*0224*/ 	.word	0xffffffff


	//   ....[3]....
        /*0228*/ 	.word	0xffffffff


	//   ....[4]....
        /*022c*/ 	.word	0xffffffff


	//   ....[5]....
        /*0230*/ 	.word	0xffffffff


	//   ....[6]....
        /*0234*/ 	.word	0xffffffff


	//   ....[7]....
        /*0238*/ 	.word	0xffffffff


	//   ....[8]....
        /*023c*/ 	.word	0xffffffff


	//   ....[9]....
        /*0240*/ 	.word	0xffffffff


	//   ....[10]....
        /*0244*/ 	.word	0xffffffff


	//   ....[11]....
        /*0248*/ 	.word	0xffffffff


	//   ....[12]....
        /*024c*/ 	.word	0xffffffff


	//   ....[13]....
        /*0250*/ 	.word	0xffffffff


	//   ....[14]....
        /*0254*/ 	.word	0xffffffff


	//   ....[15]....
        /*0258*/ 	.word	0xffffffff


	//   ....[16]....
        /*025c*/ 	.word	0xffffffff


	//   ....[17]....
        /*0260*/ 	.word	0xffffffff


	//   ....[18]....
        /*0264*/ 	.word	0xffffffff


	//   ....[19]....
        /*0268*/ 	.word	0xffffffff


	//   ....[20]....
        /*026c*/ 	.word	0xffffffff


	//   ....[21]....
        /*0270*/ 	.word	0xffffffff


	//   ....[22]....
        /*0274*/ 	.word	0xffffffff


	//   ....[23]....
        /*0278*/ 	.word	0xffffffff


	//   ....[24]....
        /*027c*/ 	.word	0xffffffff


	//   ....[25]....
        /*0280*/ 	.word	0xffffffff


	//   ....[26]....
        /*0284*/ 	.word	0xffffffff


	//   ....[27]....
        /*0288*/ 	.word	0xffffffff


	//   ....[28]....
        /*028c*/ 	.word	0xffffffff


	//   ....[29]....
        /*0290*/ 	.word	0xffffffff


	//   ....[30]....
        /*0294*/ 	.word	0xffffffff


	//   ....[31]....
        /*0298*/ 	.word	0xffffffff


	//   ....[32]....
        /*029c*/ 	.word	0xffffffff


	//   ....[33]....
        /*02a0*/ 	.word	0xffffffff


	//   ....[34]....
        /*02a4*/ 	.word	0xffffffff


	//   ....[35]....
        /*02a8*/ 	.word	0xffffffff


	//   ....[36]....
        /*02ac*/ 	.word	0xffffffff


	//   ....[37]....
        /*02b0*/ 	.word	0xffffffff


	//   ....[38]....
        /*02b4*/ 	.word	0xffffffff


	//   ....[39]....
        /*02b8*/ 	.word	0xffffffff


	//   ....[40]....
        /*02bc*/ 	.word	0xffffffff


	//   ....[41]....
        /*02c0*/ 	.word	0xffffffff


	//   ....[42]....
        /*02c4*/ 	.word	0xffffffff


	//   ....[43]....
        /*02c8*/ 	.word	0xffffffff


	//   ....[44]....
        /*02cc*/ 	.word	0xffffffff


	//   ....[45]....
        /*02d0*/ 	.word	0xffffffff


	//   ....[46]....
        /*02d4*/ 	.word	0xffffffff


	//   ....[47]....
        /*02d8*/ 	.word	0xffffffff


	//   ....[48]....
        /*02dc*/ 	.word	0xffffffff


	//   ....[49]....
        /*02e0*/ 	.word	0xffffffff


	//   ....[50]....
        /*02e4*/ 	.word	0xffffffff


	//   ....[51]....
        /*02e8*/ 	.word	0xffffffff


	//   ....[52]....
        /*02ec*/ 	.word	0xffffffff


	//   ....[53]....
        /*02f0*/ 	.word	0xffffffff


	//   ....[54]....
        /*02f4*/ 	.word	0xffffffff


	//   ....[55]....
        /*02f8*/ 	.word	0xffffffff


	//   ....[56]....
        /*02fc*/ 	.word	0xffffffff


	//   ....[57]....
        /*0300*/ 	.word	0xffffffff


	//   ....[58]....
        /*0304*/ 	.word	0xffffffff


	//   ....[59]....
        /*0308*/ 	.word	0xffffffff


	//   ....[60]....
        /*030c*/ 	.word	0xffffffff


	//   ....[61]....
        /*0310*/ 	.word	0xffffffff


	//   ....[62]....
        /*0314*/ 	.word	0xffffffff


	//   ....[63]....
        /*0318*/ 	.word	0xffffffff


	//   ....[64]....
        /*031c*/ 	.word	0xffffffff


	//   ....[65]....
        /*0320*/ 	.word	0xffffffff


	//   ....[66]....
        /*0324*/ 	.word	0xffffffff


	//   ....[67]....
        /*0328*/ 	.word	0xffffffff


	//   ....[68]....
        /*032c*/ 	.word	0xffffffff


	//   ....[69]....
        /*0330*/ 	.word	0xffffffff


	//   ....[70]....
        /*0334*/ 	.word	0xffffffff


	//   ....[71]....
        /*0338*/ 	.word	0xffffffff


	//   ....[72]....
        /*033c*/ 	.word	0xffffffff


	//   ....[73]....
        /*0340*/ 	.word	0xffffffff


	//   ....[74]....
        /*0344*/ 	.word	0xffffffff


	//   ....[75]....
        /*0348*/ 	.word	0xffffffff


	//   ....[76]....
        /*034c*/ 	.word	0xffffffff


	//   ....[77]....
        /*0350*/ 	.word	0xffffffff


	//   ....[78]....
        /*0354*/ 	.word	0xffffffff


	//   ....[79]....
        /*0358*/ 	.word	0xffffffff


	//   ....[80]....
        /*035c*/ 	.word	0xffffffff


	//   ....[81]....
        /*0360*/ 	.word	0xffffffff


	//   ....[82]....
        /*0364*/ 	.word	0xffffffff


	//   ....[83]....
        /*0368*/ 	.word	0xffffffff


	//   ....[84]....
        /*036c*/ 	.word	0xffffffff


	//   ....[85]....
        /*0370*/ 	.word	0xffffffff


	//   ....[86]....
        /*0374*/ 	.word	0xffffffff


	//   ....[87]....
        /*0378*/ 	.word	0xffffffff


	//   ....[88]....
        /*037c*/ 	.word	0xffffffff


	//   ....[89]....
        /*0380*/ 	.word	0xffffffff


	//   ....[90]....
        /*0384*/ 	.word	0xffffffff


	//   ....[91]....
        /*0388*/ 	.word	0xffffffff


	//   ....[92]....
        /*038c*/ 	.word	0xffffffff


	//   ....[93]....
        /*0390*/ 	.word	0xffffffff


	//   ....[94]....
        /*0394*/ 	.word	0xffffffff


	//   ....[95]....
        /*0398*/ 	.word	0xffffffff


	//   ....[96]....
        /*039c*/ 	.word	0xffffffff


	//   ....[97]....
        /*03a0*/ 	.word	0xffffffff


	//   ....[98]....
        /*03a4*/ 	.word	0xffffffff


	//   ....[99]....
        /*03a8*/ 	.word	0xffffffff


	//   ....[100]....
        /*03ac*/ 	.word	0xffffffff


	//   ....[101]....
        /*03b0*/ 	.word	0xffffffff


	//   ....[102]....
        /*03b4*/ 	.word	0xffffffff


	//   ....[103]....
        /*03b8*/ 	.word	0xffffffff


	//   ....[104]....
        /*03bc*/ 	.word	0xffffffff


	//   ....[105]....
        /*03c0*/ 	.word	0xffffffff


	//   ....[106]....
        /*03c4*/ 	.word	0xffffffff


	//   ....[107]....
        /*03c8*/ 	.word	0xffffffff


	//   ....[108]....
        /*03cc*/ 	.word	0xffffffff


	//   ....[109]....
        /*03d0*/ 	.word	0xffffffff


	//   ....[110]....
        /*03d4*/ 	.word	0xffffffff


	//   ....[111]....
        /*03d8*/ 	.word	0xffffffff


	//   ....[112]....
        /*03dc*/ 	.word	0xffffffff


	//   ....[113]....
        /*03e0*/ 	.word	0xffffffff


	//   ....[114]....
        /*03e4*/ 	.word	0xffffffff


	//   ....[115]....
        /*03e8*/ 	.word	0xffffffff


	//   ....[116]....
        /*03ec*/ 	.word	0xffffffff


	//   ....[117]....
        /*03f0*/ 	.word	0xffffffff


	//   ....[118]....
        /*03f4*/ 	.word	0xffffffff


	//   ....[119]....
        /*03f8*/ 	.word	0xffffffff


	//   ....[120]....
        /*03fc*/ 	.word	0xffffffff


	//   ....[121]....
        /*0400*/ 	.word	0xffffffff


	//   ....[122]....
        /*0404*/ 	.word	0xffffffff


	//   ....[123]....
        /*0408*/ 	.word	0xffffffff


	//   ....[124]....
        /*040c*/ 	.word	0xffffffff


	//   ....[125]....
        /*0410*/ 	.word	0xffffffff


	//   ....[126]....
        /*0414*/ 	.word	0xffffffff


	//   ....[127]....
        /*0418*/ 	.word	0xffffffff


	//   ....[128]....
        /*041c*/ 	.word	0xffffffff


	//   ....[129]....
        /*0420*/ 	.word	0xffffffff


	//   ....[130]....
        /*0424*/ 	.word	0xffffffff


	//   ....[131]....
        /*0428*/ 	.word	0xffffffff


	//   ....[132]....
        /*042c*/ 	.word	0xffffffff


	//   ....[133]....
        /*0430*/ 	.word	0xffffffff


	//   ....[134]....
        /*0434*/ 	.word	0xffffffff


	//   ....[135]....
        /*0438*/ 	.word	0xffffffff


	//   ....[136]....
        /*043c*/ 	.word	0xffffffff


	//   ....[137]....
        /*0440*/ 	.word	0xffffffff


	//   ....[138]....
        /*0444*/ 	.word	0xffffffff


	//   ....[139]....
        /*0448*/ 	.word	0xffffffff


	//   ....[140]....
        /*044c*/ 	.word	0xffffffff


	//   ....[141]....
        /*0450*/ 	.word	0xffffffff


	//   ....[142]....
        /*0454*/ 	.word	0xffffffff


	//   ....[143]....
        /*0458*/ 	.word	0xffffffff


	//   ....[144]....
        /*045c*/ 	.word	0xffffffff


	//   ....[145]....
        /*0460*/ 	.word	0xffffffff


	//   ....[146]....
        /*0464*/ 	.word	0xffffffff


	//   ....[147]....
        /*0468*/ 	.word	0xffffffff


	//   ....[148]....
        /*046c*/ 	.word	0xffffffff


	//   ....[149]....
        /*0470*/ 	.word	0xffffffff


	//   ....[150]....
        /*0474*/ 	.word	0xffffffff


	//   ....[151]....
        /*0478*/ 	.word	0xffffffff


	//   ....[152]....
        /*047c*/ 	.word	0xffffffff


	//   ....[153]....
        /*0480*/ 	.word	0xffffffff


	//   ....[154]....
        /*0484*/ 	.word	0xffffffff


	//   ....[155]....
        /*0488*/ 	.word	0xffffffff


	//   ....[156]....
        /*048c*/ 	.word	0xffffffff


	//   ....[157]....
        /*0490*/ 	.word	0xffffffff


	//   ....[158]....
        /*0494*/ 	.word	0xffffffff


	//   ....[159]....
        /*0498*/ 	.word	0xffffffff


	//   ....[160]....
        /*049c*/ 	.word	0xffffffff


	//   ....[161]....
        /*04a0*/ 	.word	0xffffffff


	//   ....[162]....
        /*04a4*/ 	.word	0xffffffff


	//   ....[163]....
        /*04a8*/ 	.word	0xffffffff


	//   ....[164]....
        /*04ac*/ 	.word	0xffffffff


	//   ....[165]....
        /*04b0*/ 	.word	0xffffffff


	//   ....[166]....
        /*04b4*/ 	.word	0xffffffff


	//   ....[167]....
        /*04b8*/ 	.word	0xffffffff


	//   ....[168]....
        /*04bc*/ 	.word	0xffffffff


	//   ....[169]....
        /*04c0*/ 	.word	0xffffffff


	//   ....[170]....
        /*04c4*/ 	.word	0xffffffff


	//   ....[171]....
        /*04c8*/ 	.word	0xffffffff


	//   ....[172]....
        /*04cc*/ 	.word	0xffffffff


	//   ....[173]....
        /*04d0*/ 	.word	0xffffffff


	//   ....[174]....
        /*04d4*/ 	.word	0xffffffff


	//   ....[175]....
        /*04d8*/ 	.word	0xffffffff


	//   ....[176]....
        /*04dc*/ 	.word	0xffffffff


	//   ....[177]....
        /*04e0*/ 	.word	0xffffffff


	//   ....[178]....
        /*04e4*/ 	.word	0xffffffff


	//   ....[179]....
        /*04e8*/ 	.word	0xffffffff


	//   ....[180]....
        /*04ec*/ 	.word	0xffffffff


	//   ....[181]....
        /*04f0*/ 	.word	0xffffffff


	//   ....[182]....
        /*04f4*/ 	.word	0xffffffff


	//   ....[183]....
        /*04f8*/ 	.word	0xffffffff


	//   ....[184]....
        /*04fc*/ 	.word	0xffffffff


	//   ....[185]....
        /*0500*/ 	.word	0xffffffff


	//   ....[186]....
        /*0504*/ 	.word	0xffffffff


	//   ....[187]....
        /*0508*/ 	.word	0xffffffff


	//   ....[188]....
        /*050c*/ 	.word	0xffffffff


	//   ....[189]....
        /*0510*/ 	.word	0xffffffff


	//   ....[190]....
        /*0514*/ 	.word	0xffffffff


	//   ....[191]....
        /*0518*/ 	.word	0xffffffff


	//   ....[192]....
        /*051c*/ 	.word	0xffffffff


	//   ....[193]....
        /*0520*/ 	.word	0xffffffff


	//   ....[194]....
        /*0524*/ 	.word	0xffffffff


	//   ....[195]....
        /*0528*/ 	.word	0xffffffff


	//   ....[196]....
        /*052c*/ 	.word	0xffffffff


	//   ....[197]....
        /*0530*/ 	.word	0xffffffff


	//   ....[198]....
        /*0534*/ 	.word	0xffffffff


	//   ....[199]....
        /*0538*/ 	.word	0xffffffff


	//   ....[200]....
        /*053c*/ 	.word	0xffffffff


	//   ....[201]....
        /*0540*/ 	.word	0xffffffff


	//   ....[202]....
        /*0544*/ 	.word	0xffffffff


	//   ....[203]....
        /*0548*/ 	.word	0xffffffff


	//   ....[204]....
        /*054c*/ 	.word	0xffffffff


	//   ....[205]....
        /*0550*/ 	.word	0xffffffff


	//   ....[206]....
        /*0554*/ 	.word	0xffffffff


	//   ....[207]....
        /*0558*/ 	.word	0xffffffff


	//   ....[208]....
        /*055c*/ 	.word	0xffffffff


	//   ....[209]....
        /*0560*/ 	.word	0xffffffff


	//   ....[210]....
        /*0564*/ 	.word	0xffffffff


	//   ....[211]....
        /*0568*/ 	.word	0xffffffff


	//   ....[212]....
        /*056c*/ 	.word	0x0500000f


	//   ....[213]....
        /*0570*/ 	.word	0x0500000f


	//   ....[214]....
        /*0574*/ 	.word	0x0500000f


	//   ....[215]....
        /*0578*/ 	.word	0x0500000f


	//   ....[216]....
        /*057c*/ 	.word	0x0500000f


	//   ....[217]....
        /*0580*/ 	.word	0x0500000f


	//----- nvinfo : EIATTR_COOP_GROUP_INSTR_OFFSETS
	.align		4
.L_504:
        /*0584*/ 	.byte	0x04, 0x28
        /*0586*/ 	.short	(.L_506 - .L_505)


	//   ....[0]....
.L_505:
        /*0588*/ 	.word	0x00000070


	//   ....[1]....
        /*058c*/ 	.word	0x000001a0


	//   ....[2]....
        /*0590*/ 	.word	0x000001f0


	//   ....[3]....
        /*0594*/ 	.word	0x000003e0


	//   ....[4]....
        /*0598*/ 	.word	0x00000610


	//   ....[5]....
        /*059c*/ 	.word	0x00000f60


	//   ....[6]....
        /*05a0*/ 	.word	0x00002120


	//   ....[7]....
        /*05a4*/ 	.word	0x00002270


	//   ....[8]....
        /*05a8*/ 	.word	0x00002400


	//   ....[9]....
        /*05ac*/ 	.word	0x000024a0


	//   ....[10]....
        /*05b0*/ 	.word	0x000024d0


	//   ....[11]....
        /*05b4*/ 	.word	0x000025d0


	//   ....[12]....
        /*05b8*/ 	.word	0x00002840


	//   ....[13]....
        /*05bc*/ 	.word	0x00002920


	//   ....[14]....
        /*05c0*/ 	.word	0x000029e0


	//   ....[15]....
        /*05c4*/ 	.word	0x00002da0


	//   ....[16]....
        /*05c8*/ 	.word	0x00002dc0


	//   ....[17]....
        /*05cc*/ 	.word	0x00002df0


	//   ....[18]....
        /*05d0*/ 	.word	0x00002e00


	//   ....[19]....
        /*05d4*/ 	.word	0x00002fe0


	//   ....[20]....
        /*05d8*/ 	.word	0x00003170


	//   ....[21]....
        /*05dc*/ 	.word	0x000031d0


	//   ....[22]....
        /*05e0*/ 	.word	0x00003210


	//   ....[23]....
        /*05e4*/ 	.word	0x00003360


	//   ....[24]....
        /*05e8*/ 	.word	0x00003390


	//   ....[25]....
        /*05ec*/ 	.word	0x000033b0


	//   ....[26]....
        /*05f0*/ 	.word	0x000033d0


	//   ....[27]....
        /*05f4*/ 	.word	0x00003420


	//   ....[28]....
        /*05f8*/ 	.word	0x00003430


	//   ....[29]....
        /*05fc*/ 	.word	0x00003440


	//   ....[30]....
        /*0600*/ 	.word	0x00003560


	//   ....[31]....
        /*0604*/ 	.word	0x00003580


	//   ....[32]....
        /*0608*/ 	.word	0x00003590


	//   ....[33]....
        /*060c*/ 	.word	0x000035b0


	//   ....[34]....
        /*0610*/ 	.word	0x000035c0


	//   ....[35]....
        /*0614*/ 	.word	0x000035d0


	//   ....[36]....
        /*0618*/ 	.word	0x00003600


	//   ....[37]....
        /*061c*/ 	.word	0x00003680


	//   ....[38]....
        /*0620*/ 	.word	0x000036e0


	//   ....[39]....
        /*0624*/ 	.word	0x00003710


	//   ....[40]....
        /*0628*/ 	.word	0x00003720


	//   ....[41]....
        /*062c*/ 	.word	0x00003740


	//   ....[42]....
        /*0630*/ 	.word	0x000037b0


	//   ....[43]....
        /*0634*/ 	.word	0x000037c0


	//   ....[44]....
        /*0638*/ 	.word	0x000037f0


	//   ....[45]....
        /*063c*/ 	.word	0x00003920


	//   ....[46]....
        /*0640*/ 	.word	0x00003940


	//   ....[47]....
        /*0644*/ 	.word	0x00003950


	//   ....[48]....
        /*0648*/ 	.word	0x00003960


	//   ....[49]....
        /*064c*/ 	.word	0x00003970


	//   ....[50]....
        /*0650*/ 	.word	0x00003980


	//   ....[51]....
        /*0654*/ 	.word	0x00003990


	//   ....[52]....
        /*0658*/ 	.word	0x000039f0


	//   ....[53]....
        /*065c*/ 	.word	0x00003a50


	//   ....[54]....
        /*0660*/ 	.word	0x00003a80


	//   ....[55]....
        /*0664*/ 	.word	0x00003ac0


	//   ....[56]....
        /*0668*/ 	.word	0x00003ad0


	//   ....[57]....
        /*066c*/ 	.word	0x00003af0


	//   ....[58]....
        /*0670*/ 	.word	0x00003b00


	//   ....[59]....
        /*0674*/ 	.word	0x00003b10


	//   ....[60]....
        /*0678*/ 	.word	0x00003b20


	//   ....[61]....
        /*067c*/ 	.word	0x00003b30


	//   ....[62]....
        /*0680*/ 	.word	0x00003b70


	//   ....[63]....
        /*0684*/ 	.word	0x00003b80


	//   ....[64]....
        /*0688*/ 	.word	0x00003b90


	//   ....[65]....
        /*068c*/ 	.word	0x00003ba0


	//   ....[66]....
        /*0690*/ 	.word	0x00003bb0


	//   ....[67]....
        /*0694*/ 	.word	0x00003bc0


	//   ....[68]....
        /*0698*/ 	.word	0x00003bd0


	//   ....[69]....
        /*069c*/ 	.word	0x00003be0


	//   ....[70]....
        /*06a0*/ 	.word	0x00006350


	//   ....[71]....
        /*06a4*/ 	.word	0x00006390


	//   ....[72]....
        /*06a8*/ 	.word	0x000063d0


	//   ....[73]....
        /*06ac*/ 	.word	0x00006410


	//   ....[74]....
        /*06b0*/ 	.word	0x00006440


	//   ....[75]....
        /*06b4*/ 	.word	0x00006470


	//   ....[76]....
        /*06b8*/ 	.word	0x00006720


	//   ....[77]....
        /*06bc*/ 	.word	0x000067d0


	//   ....[78]....
        /*06c0*/ 	.word	0x00006850


	//   ....[79]....
        /*06c4*/ 	.word	0x00006890


	//   ....[80]....
        /*06c8*/ 	.word	0x000068c0


	//   ....[81]....
        /*06cc*/ 	.word	0x000068f0


	//   ....[82]....
        /*06d0*/ 	.word	0x00006910


	//   ....[83]....
        /*06d4*/ 	.word	0x00006950


	//   ....[84]....
        /*06d8*/ 	.word	0x00006970


	//   ....[85]....
        /*06dc*/ 	.word	0x000069c0


	//   ....[86]....
        /*06e0*/ 	.word	0x00006a60


	//   ....[87]....
        /*06e4*/ 	.word	0x00006aa0


	//   ....[88]....
        /*06e8*/ 	.word	0x00006ae0


	//   ....[89]....
        /*06ec*/ 	.word	0x00006b50


	//   ....[90]....
        /*06f0*/ 	.word	0x00006b90


	//   ....[91]....
        /*06f4*/ 	.word	0x00006bb0


	//   ....[92]....
        /*06f8*/ 	.word	0x00006c60


	//   ....[93]....
        /*06fc*/ 	.word	0x00006d30


	//   ....[94]....
        /*0700*/ 	.word	0x00006d60


	//   ....[95]....
        /*0704*/ 	.word	0x00006d70


	//   ....[96]....
        /*0708*/ 	.word	0x00006da0


	//   ....[97]....
        /*070c*/ 	.word	0x00006de0


	//   ....[98]....
        /*0710*/ 	.word	0x00006e10


	//   ....[99]....
        /*0714*/ 	.word	0x00006ec0


	//   ....[100]....
        /*0718*/ 	.word	0x00006f60


	//   ....[101]....
        /*071c*/ 	.word	0x00006fa0


	//   ....[102]....
        /*0720*/ 	.word	0x000073b0


	//   ....[103]....
        /*0724*/ 	.word	0x000073c0


	//   ....[104]....
        /*0728*/ 	.word	0x000073d0


	//   ....[105]....
        /*072c*/ 	.word	0x000073e0


	//   ....[106]....
        /*0730*/ 	.word	0x000073f0


	//   ....[107]....
        /*0734*/ 	.word	0x00007400


	//   ....[108]....
        /*0738*/ 	.word	0x00007430


	//   ....[109]....
        /*073c*/ 	.word	0x00007460


	//   ....[110]....
        /*0740*/ 	.word	0x00007470


	//   ....[111]....
        /*0744*/ 	.word	0x000074a0


	//   ....[112]....
        /*0748*/ 	.word	0x000074d0


	//   ....[113]....
        /*074c*/ 	.word	0x00007530


	//   ....[114]....
        /*0750*/ 	.word	0x00007540


	//   ....[115]....
        /*0754*/ 	.word	0x00007580


	//   ....[116]....
        /*0758*/ 	.word	0x000075c0


	//   ....[117]....
        /*075c*/ 	.word	0x00007600


	//   ....[118]....
        /*0760*/ 	.word	0x00007610


	//   ....[119]....
        /*0764*/ 	.word	0x00007650


	//   ....[120]....
        /*0768*/ 	.word	0x00007690


	//   ....[121]....
        /*076c*/ 	.word	0x000076a0


	//   ....[122]....
        /*0770*/ 	.word	0x000076e0


	//   ....[123]....
        /*0774*/ 	.word	0x00007720


	//   ....[124]....
        /*0778*/ 	.word	0x00007760


	//   ....[125]....
        /*077c*/ 	.word	0x00007770


	//   ....[126]....
        /*0780*/ 	.word	0x000077b0


	//   ....[127]....
        /*0784*/ 	.word	0x000077f0


	//   ....[128]....
        /*0788*/ 	.word	0x00007830


	//   ....[129]....
        /*078c*/ 	.word	0x00007870


	//   ....[130]....
        /*0790*/ 	.word	0x000078b0


	//   ....[131]....
        /*0794*/ 	.word	0x000078f0


	//   ....[132]....
        /*0798*/ 	.word	0x00007930


	//   ....[133]....
        /*079c*/ 	.word	0x00007950


	//   ....[134]....
        /*07a0*/ 	.word	0x00009dd0


	//   ....[135]....
        /*07a4*/ 	.word	0x00009e10


	//   ....[136]....
        /*07a8*/ 	.word	0x00009e30


	//   ....[137]....
        /*07ac*/ 	.word	0x00009e80


	//   ....[138]....
        /*07b0*/ 	.word	0x00009f50


	//   ....[139]....
        /*07b4*/ 	.word	0x0000a030


	//   ....[140]....
        /*07b8*/ 	.word	0x0000a070


	//   ....[141]....
        /*07bc*/ 	.word	0x0000a100


	//   ....[142]....
        /*07c0*/ 	.word	0x0000a150


	//   ....[143]....
        /*07c4*/ 	.word	0x0000a220


	//   ....[144]....
        /*07c8*/ 	.word	0x0000a2a0


	//   ....[145]....
        /*07cc*/ 	.word	0x0000a320


	//   ....[146]....
        /*07d0*/ 	.word	0x0000a360


	//   ....[147]....
        /*07d4*/ 	.word	0x0000a3d0


	//   ....[148]....
        /*07d8*/ 	.word	0x0000a410


	//   ....[149]....
        /*07dc*/ 	.word	0x0000a4d0


	//   ....[150]....
        /*07e0*/ 	.word	0x0000a640


	//   ....[151]....
        /*07e4*/ 	.word	0x0000a790


	//   ....[152]....
        /*07e8*/ 	.word	0x0000a890


	//   ....[153]....
        /*07ec*/ 	.word	0x0000a930


	//   ....[154]....
        /*07f0*/ 	.word	0x0000aad0


	//   ....[155]....
        /*07f4*/ 	.word	0x0000ae70


	//   ....[156]....
        /*07f8*/ 	.word	0x0000b0f0


	//   ....[157]....
        /*07fc*/ 	.word	0x0000b130


	//   ....[158]....
        /*0800*/ 	.word	0x0000b160


	//   ....[159]....
        /*0804*/ 	.word	0x0000b1a0


	//   ....[160]....
        /*0808*/ 	.word	0x0000b1e0


	//   ....[161]....
        /*080c*/ 	.word	0x0000b220


	//   ....[162]....
        /*0810*/ 	.word	0x0000b260


	//   ....[163]....
        /*0814*/ 	.word	0x0000b430


	//   ....[164]....
        /*0818*/ 	.word	0x0000b470


	//   ....[165]....
        /*081c*/ 	.word	0x0000b4b0


	//   ....[166]....
        /*0820*/ 	.word	0x0000b640


	//   ....[167]....
        /*0824*/ 	.word	0x0000b650


	//   ....[168]....
        /*0828*/ 	.word	0x0000b660


	//   ....[169]....
        /*082c*/ 	.word	0x0000b670


	//   ....[170]....
        /*0830*/ 	.word	0x0000b680


	//   ....[171]....
        /*0834*/ 	.word	0x0000b690


	//   ....[172]....
        /*0838*/ 	.word	0x0000b6c0


	//   ....[173]....
        /*083c*/ 	.word	0x0000b6f0


	//   ....[174]....
        /*0840*/ 	.word	0x0000b730


	//   ....[175]....
        /*0844*/ 	.word	0x0000b740


	//   ....[176]....
        /*0848*/ 	.word	0x0000b790


	//   ....[177]....
        /*084c*/ 	.word	0x0000b7d0


	//   ....[178]....
        /*0850*/ 	.word	0x0000b800


	//   ....[179]....
        /*0854*/ 	.word	0x0000b830


	//   ....[180]....
        /*0858*/ 	.word	0x0000b850


	//   ....[181]....
        /*085c*/ 	.word	0x0000b8c0


	//   ....[182]....
        /*0860*/ 	.word	0x0000b8d0


	//   ....[183]....
        /*0864*/ 	.word	0x0000b900


	//   ....[184]....
        /*0868*/ 	.word	0x0000b940


	//   ....[185]....
        /*086c*/ 	.word	0x0000b980


	//   ....[186]....
        /*0870*/ 	.word	0x0000b9c0


	//   ....[187]....
        /*0874*/ 	.word	0x0000b9e0


	//   ....[188]....
        /*0878*/ 	.word	0x0000ba20


	//   ....[189]....
        /*087c*/ 	.word	0x0000ba30


	//   ....[190]....
        /*0880*/ 	.word	0x0000ba40


	//   ....[191]....
        /*0884*/ 	.word	0x0000ba70


	//   ....[192]....
        /*0888*/ 	.word	0x0000bab0


	//   ....[193]....
        /*088c*/ 	.word	0x0000baf0


	//   ....[194]....
        /*0890*/ 	.word	0x0000bb20


	//   ....[195]....
        /*0894*/ 	.word	0x0000bb30


	//   ....[196]....
        /*0898*/ 	.word	0x0000bb60


	//   ....[197]....
        /*089c*/ 	.word	0x0000bba0


	//   ....[198]....
        /*08a0*/ 	.word	0x0000da20


	//   ....[199]....
        /*08a4*/ 	.word	0x0000dbc0


	//   ....[200]....
        /*08a8*/ 	.word	0x0000de10


	//   ....[201]....
        /*08ac*/ 	.word	0x0000dfb0


	//   ....[202]....
        /*08b0*/ 	.word	0x0000e0d0


	//   ....[203]....
        /*08b4*/ 	.word	0x0000e620


	//   ....[204]....
        /*08b8*/ 	.word	0x0000e950


	//   ....[205]....
        /*08bc*/ 	.word	0x0000ec90


	//   ....[206]....
        /*08c0*/ 	.word	0x0000ef40


	//   ....[207]....
        /*08c4*/ 	.word	0x0000f180


	//   ....[208]....
        /*08c8*/ 	.word	0x0000f3f0


	//   ....[209]....
        /*08cc*/ 	.word	0x0000f6c0


	//   ....[210]....
        /*08d0*/ 	.word	0x0000f8e0


	//   ....[211]....
        /*08d4*/ 	.word	0x0000fa70


	//   ....[212]....
        /*08d8*/ 	.word	0x00011990


	//   ....[213]....
        /*08dc*/ 	.word	0x00011c20


	//   ....[214]....
        /*08e0*/ 	.word	0x00011c90


	//   ....[215]....
        /*08e4*/ 	.word	0x00011d00


	//   ....[216]....
        /*08e8*/ 	.word	0x00011d70


	//   ....[217]....
        /*08ec*/ 	.word	0x00011de0


	//----- nvinfo : EIATTR_REG_RECONFIG
	.align		4
.L_506:
        /*08f0*/ 	.byte	0x01, 0x54
	.zero		2


	//----- nvinfo : EIATTR_SYSCALL_OFFSETS
	.align		4
        /*08f4*/ 	.byte	0x04, 0x46
        /*08f6*/ 	.short	(.L_508 - .L_507)


	//   ....[0]....
.L_507:
        /*08f8*/ 	.word	0x00000bc0


	//   ....[1]....
        /*08fc*/ 	.word	0x00000cb0


	//   ....[2]....
        /*0900*/ 	.word	0x00000e10


	//   ....[3]....
        /*0904*/ 	.word	0x00000f00


	//----- nvinfo : EIATTR_MBARRIER_INSTR_OFFSETS
	.align		4
.L_508:
        /*0908*/ 	.byte	0x04, 0x39
        /*090a*/ 	.short	(.L_510 - .L_509)


	//   ....[0]....
.L_509:
        /*090c*/ 	.word	0x00000290
        /*0910*/ 	.word	0x000000ff
        /*0914*/ 	.word	0x00030c00
        /*0918*/ 	.short	0x0100
        /*091a*/ 	.byte	0x06
	.zero		1


	//   ....[1]....
        /*091c*/ 	.word	0x00000390
        /*0920*/ 	.word	0x000000ff
        /*0924*/ 	.word	0x00030c10
        /*0928*/ 	.short	0x0100
        /*092a*/ 	.byte	0x08
	.zero		1


	//   ....[2]....
        /*092c*/ 	.word	0x000003a0
        /*0930*/ 	.word	0x000000ff
        /*0934*/ 	.word	0x00030c20
        /*0938*/ 	.short	0x0100
        /*093a*/ 	.byte	0x08
	.zero		1


	//   ....[3]....
        /*093c*/ 	.word	0x000003b0
        /*0940*/ 	.word	0x000000ff
        /*0944*/ 	.word	0x00030c18
        /*0948*/ 	.short	0x0100
        /*094a*/ 	.byte	0x08
	.zero		1


	//   ....[4]....
        /*094c*/ 	.word	0x000003c0
        /*0950*/ 	.word	0x000000ff
        /*0954*/ 	.word	0x00030c28
        /*0958*/ 	.short	0x0100
        /*095a*/ 	.byte	0x08
	.zero		1


	//   ....[5]....
        /*095c*/ 	.word	0x000004f0
        /*0960*/ 	.word	0x000000ff
        /*0964*/ 	.word	0x00030c30
        /*0968*/ 	.short	0x0100
        /*096a*/ 	.byte	0x08
	.zero		1


	//   ....[6]....
        /*096c*/ 	.word	0x00000500
        /*0970*/ 	.word	0x000000ff
        /*0974*/ 	.word	0x00030c40
        /*0978*/ 	.short	0x0100
        /*097a*/ 	.byte	0x08
	.zero		1


	//   ....[7]....
        /*097c*/ 	.word	0x00000510
        /*0980*/ 	.word	0x000000ff
        /*0984*/ 	.word	0x00030c38
        /*0988*/ 	.short	0x0100
        /*098a*/ 	.byte	0x08
	.zero		1


	//   ....[8]....
        /*098c*/ 	.word	0x00000520
        /*0990*/ 	.word	0x000000ff
        /*0994*/ 	.word	0x00030c48
        /*0998*/ 	.short	0x0100
        /*099a*/ 	.byte	0x08
	.zero		1


	//   ....[9]....
        /*099c*/ 	.word	0x00000fa0
        /*09a0*/ 	.word	0x000000de
        /*09a4*/ 	.word	0x00030c00
        /*09a8*/ 	.short	0x010a
        /*09aa*/ 	.byte	0x3f
	.zero		1


	//   ....[10]....
        /*09ac*/ 	.word	0x000010c0
        /*09b0*/ 	.word	0x000000de
        /*09b4*/ 	.word	0x00030c00
        /*09b8*/ 	.short	0x010a
        /*09ba*/ 	.byte	0x3f
	.zero		1


	//   ....[11]....
        /*09bc*/ 	.word	0x00001b50
        /*09c0*/ 	.word	0x00000008
        /*09c4*/ 	.word	0x00030c10
        /*09c8*/ 	.short	0x010a
        /*09ca*/ 	.byte	0x3f
	.zero		1


	//   ....[12]....
        /*09cc*/ 	.word	0x00001bc0
        /*09d0*/ 	.word	0x00000008
        /*09d4*/ 	.word	0x00030c10
        /*09d8*/ 	.short	0x010a
        /*09da*/ 	.byte	0x3f
	.zero		1


	//   ....[13]....
        /*09dc*/ 	.word	0x00001fa0
        /*09e0*/ 	.word	0x00000008
        /*09e4*/ 	.word	0x00030c30
        /*09e8*/ 	.short	0x010a
        /*09ea*/ 	.byte	0x3f
	.zero		1


	//   ....[14]....
        /*09ec*/ 	.word	0x00002020
        /*09f0*/ 	.word	0x00000008
        /*09f4*/ 	.word	0x00030c30
        /*09f8*/ 	.short	0x010a
        /*09fa*/ 	.byte	0x3f
	.zero		1


	//   ....[15]....
        /*09fc*/ 	.word	0x00005090
        /*0a00*/ 	.word	0x00000009
        /*0a04*/ 	.word	0x00000000
        /*0a08*/ 	.short	0x0101
        /*0a0a*/ 	.byte	0x3f
	.zero		1


	//   ....[16]....
        /*0a0c*/ 	.word	0x000054e0
        /*0a10*/ 	.word	0x00000008
        /*0a14*/ 	.word	0x00000000
        /*0a18*/ 	.short	0x0101
        /*0a1a*/ 	.byte	0x3f
	.zero		1


	//   ....[17]....
        /*0a1c*/ 	.word	0x00005d90
        /*0a20*/ 	.word	0x00000006
        /*0a24*/ 	.word	0x00030c10
        /*0a28*/ 	.short	0x010a
        /*0a2a*/ 	.byte	0x3f
	.zero		1


	//   ....[18]....
        /*0a2c*/ 	.word	0x00005e10
        /*0a30*/ 	.word	0x00000006
        /*0a34*/ 	.word	0x00030c10
        /*0a38*/ 	.short	0x010a
        /*0a3a*/ 	.byte	0x3f
	.zero		1


	//   ....[19]....
        /*0a3c*/ 	.word	0x00006210
        /*0a40*/ 	.word	0x00000006
        /*0a44*/ 	.word	0x00030c30
        /*0a48*/ 	.short	0x010a
        /*0a4a*/ 	.byte	0x3f
	.zero		1


	//   ....[20]....
        /*0a4c*/ 	.word	0x000062a0
        /*0a50*/ 	.word	0x00000006
        /*0a54*/ 	.word	0x00030c30
        /*0a58*/ 	.short	0x010a
        /*0a5a*/ 	.byte	0x3f
	.zero		1


	//   ....[21]....
        /*0a5c*/ 	.word	0x00008a70
        /*0a60*/ 	.word	0x00000007
        /*0a64*/ 	.word	0x00000000
        /*0a68*/ 	.short	0x0101
        /*0a6a*/ 	.byte	0x3f
	.zero		1


	//   ....[22]....
        /*0a6c*/ 	.word	0x00008ee0
        /*0a70*/ 	.word	0x00000006
        /*0a74*/ 	.word	0x00000000
        /*0a78*/ 	.short	0x0101
        /*0a7a*/ 	.byte	0x3f
	.zero		1


	//   ....[23]....
        /*0a7c*/ 	.word	0x00009730
        /*0a80*/ 	.word	0x00000007
        /*0a84*/ 	.word	0x00030c10
        /*0a88*/ 	.short	0x010a
        /*0a8a*/ 	.byte	0x3f
	.zero		1


	//   ....[24]....
        /*0a8c*/ 	.word	0x000097b0
        /*0a90*/ 	.word	0x00000007
        /*0a94*/ 	.word	0x00030c10
        /*0a98*/ 	.short	0x010a
        /*0a9a*/ 	.byte	0x3f
	.zero		1


	//   ....[25]....
        /*0a9c*/ 	.word	0x00009bc0
        /*0aa0*/ 	.word	0x00000007
        /*0aa4*/ 	.word	0x00030c30
        /*0aa8*/ 	.short	0x010a
        /*0aaa*/ 	.byte	0x3f
	.zero		1


	//   ....[26]....
        /*0aac*/ 	.word	0x00009c50
        /*0ab0*/ 	.word	0x00000007
        /*0ab4*/ 	.word	0x00030c30
        /*0ab8*/ 	.short	0x010a
        /*0aba*/ 	.byte	0x3f
	.zero		1


	//   ....[27]....
        /*0abc*/ 	.word	0x0000cd80
        /*0ac0*/ 	.word	0x00000008
        /*0ac4*/ 	.word	0x00000000
        /*0ac8*/ 	.short	0x0101
        /*0aca*/ 	.byte	0x3f
	.zero		1


	//   ....[28]....
        /*0acc*/ 	.word	0x0000d1f0
        /*0ad0*/ 	.word	0x00000007
        /*0ad4*/ 	.word	0x00000000
        /*0ad8*/ 	.short	0x0101
        /*0ada*/ 	.byte	0x3f
	.zero		1


	//   ....[29]....
        /*0adc*/ 	.word	0x000100e0
        /*0ae0*/ 	.word	0x00000010
        /*0ae4*/ 	.word	0x00030c20
        /*0ae8*/ 	.short	0x010a
        /*0aea*/ 	.byte	0x3f
	.zero		1


	//   ....[30]....
        /*0aec*/ 	.word	0x000106b0
        /*0af0*/ 	.word	0x00000010
        /*0af4*/ 	.word	0x00030c40
        /*0af8*/ 	.short	0x010a
        /*0afa*/ 	.byte	0x3f
	.zero		1


	//   ....[31]....
        /*0afc*/ 	.word	0x000108e0
        /*0b00*/ 	.word	0x00000010
        /*0b04*/ 	.word	0x00030c28
        /*0b08*/ 	.short	0x010a
        /*0b0a*/ 	.byte	0x3f
	.zero		1


	//   ....[32]....
        /*0b0c*/ 	.word	0x00010b10
        /*0b10*/ 	.word	0x00000010
        /*0b14*/ 	.word	0x00030c48
        /*0b18*/ 	.short	0x010a
        /*0b1a*/ 	.byte	0x3f
	.zero		1


	//   ....[33]....
        /*0b1c*/ 	.word	0x00010cf0
        /*0b20*/ 	.word	0x00000010
        /*0b24*/ 	.word	0x00030c20
        /*0b28*/ 	.short	0x010a
        /*0b2a*/ 	.byte	0x3f
	.zero		1


	//   ....[34]....
        /*0b2c*/ 	.word	0x00010fa0
        /*0b30*/ 	.word	0x00000010
        /*0b34*/ 	.word	0x00030c40
        /*0b38*/ 	.short	0x010a
        /*0b3a*/ 	.byte	0x3f
	.zero		1


	//   ....[35]....
        /*0b3c*/ 	.word	0x000111a0
        /*0b40*/ 	.word	0x00000010
        /*0b44*/ 	.word	0x00030c28
        /*0b48*/ 	.short	0x010a
        /*0b4a*/ 	.byte	0x3f
	.zero		1


	//   ....[36]....
        /*0b4c*/ 	.word	0x00011420
        /*0b50*/ 	.word	0x00000003
        /*0b54*/ 	.word	0x00030c40
        /*0b58*/ 	.short	0x010a
        /*0b5a*/ 	.byte	0x3f
	.zero		1


	//   ....[37]....
        /*0b5c*/ 	.word	0x000117f0
        /*0b60*/ 	.word	0x00000006
        /*0b64*/ 	.word	0x00000000
        /*0b68*/ 	.short	0x010a
        /*0b6a*/ 	.byte	0x3f
	.zero		1


	//   ....[38]....
        /*0b6c*/ 	.word	0x00011850
        /*0b70*/ 	.word	0x00000003
        /*0b74*/ 	.word	0x00000000
        /*0b78*/ 	.short	0x010a
        /*0b7a*/ 	.byte	0x3f
	.zero		1


	//   ....[39]....
        /*0b7c*/ 	.word	0x000118b0
        /*0b80*/ 	.word	0x00000002
        /*0b84*/ 	.word	0x00000000
        /*0b88*/ 	.short	0x010a
        /*0b8a*/ 	.byte	0x3f
	.zero		1


	//   ....[40]....
        /*0b8c*/ 	.word	0x000118e0
        /*0b90*/ 	.word	0x00000003
        /*0b94*/ 	.word	0x00000000
        /*0b98*/ 	.short	0x010a
        /*0b9a*/ 	.byte	0x3f
	.zero		1


	//   ....[41]....
        /*0b9c*/ 	.word	0x000119c0
        /*0ba0*/ 	.word	0x000000de
        /*0ba4*/ 	.word	0x00030c00
        /*0ba8*/ 	.short	0x010a
        /*0baa*/ 	.byte	0x3f
	.zero		1


	//   ....[42]....
        /*0bac*/ 	.word	0x00011a10
        /*0bb0*/ 	.word	0x00000008
        /*0bb4*/ 	.word	0x00030c10
        /*0bb8*/ 	.short	0x010a
        /*0bba*/ 	.byte	0x3f
	.zero		1


	//   ....[43]....
        /*0bbc*/ 	.word	0x00011a60
        /*0bc0*/ 	.word	0x00000008
        /*0bc4*/ 	.word	0x00030c30
        /*0bc8*/ 	.short	0x010a
        /*0bca*/ 	.byte	0x3f
	.zero		1


	//   ....[44]....
        /*0bcc*/ 	.word	0x00011ab0
        /*0bd0*/ 	.word	0x00000006
        /*0bd4*/ 	.word	0x00030c10
        /*0bd8*/ 	.short	0x010a
        /*0bda*/ 	.byte	0x3f
	.zero		1


	//   ....[45]....
        /*0bdc*/ 	.word	0x00011b00
        /*0be0*/ 	.word	0x00000006
        /*0be4*/ 	.word	0x00030c30
        /*0be8*/ 	.short	0x010a
        /*0bea*/ 	.byte	0x3f
	.zero		1


	//   ....[46]....
        /*0bec*/ 	.word	0x00011b50
        /*0bf0*/ 	.word	0x00000007
        /*0bf4*/ 	.word	0x00030c10
        /*0bf8*/ 	.short	0x010a
        /*0bfa*/ 	.byte	0x3f
	.zero		1


	//   ....[47]....
        /*0bfc*/ 	.word	0x00011ba0
        /*0c00*/ 	.word	0x00000007
        /*0c04*/ 	.word	0x00030c30
        /*0c08*/ 	.short	0x010a
        /*0c0a*/ 	.byte	0x3f
	.zero		1


	//   ....[48]....
        /*0c0c*/ 	.word	0x00011e20
        /*0c10*/ 	.word	0x00000010
        /*0c14*/ 	.word	0x00030c20
        /*0c18*/ 	.short	0x010a
        /*0c1a*/ 	.byte	0x3f
	.zero		1


	//   ....[49]....
        /*0c1c*/ 	.word	0x00011e70
        /*0c20*/ 	.word	0x00000010
        /*0c24*/ 	.word	0x00030c40
        /*0c28*/ 	.short	0x010a
        /*0c2a*/ 	.byte	0x3f
	.zero		1


	//   ....[50]....
        /*0c2c*/ 	.word	0x00011ec0
        /*0c30*/ 	.word	0x00000010
        /*0c34*/ 	.word	0x00030c28
        /*0c38*/ 	.short	0x010a
        /*0c3a*/ 	.byte	0x3f
	.zero		1


	//   ....[51]....
        /*0c3c*/ 	.word	0x00011f10
        /*0c40*/ 	.word	0x00000010
        /*0c44*/ 	.word	0x00030c48
        /*0c48*/ 	.short	0x010a
        /*0c4a*/ 	.byte	0x3f
	.zero		1


	//   ....[52]....
        /*0c4c*/ 	.word	0x00011f70
        /*0c50*/ 	.word	0x00000010
        /*0c54*/ 	.word	0x00030c20
        /*0c58*/ 	.short	0x010a
        /*0c5a*/ 	.byte	0x3f
	.zero		1


	//   ....[53]....
        /*0c5c*/ 	.word	0x00011fc0
        /*0c60*/ 	.word	0x00000010
        /*0c64*/ 	.word	0x00030c40
        /*0c68*/ 	.short	0x010a
        /*0c6a*/ 	.byte	0x3f
	.zero		1


	//   ....[54]....
        /*0c6c*/ 	.word	0x00012010
        /*0c70*/ 	.word	0x00000010
        /*0c74*/ 	.word	0x00030c28
        /*0c78*/ 	.short	0x010a
        /*0c7a*/ 	.byte	0x3f
	.zero		1


	//   ....[55]....
        /*0c7c*/ 	.word	0x00012060
        /*0c80*/ 	.word	0x00000003
        /*0c84*/ 	.word	0x00030c40
        /*0c88*/ 	.short	0x010a
        /*0c8a*/ 	.byte	0x3f
	.zero		1


	//   ....[56]....
        /*0c8c*/ 	.word	0x00012130
        /*0c90*/ 	.word	0x00000006
        /*0c94*/ 	.word	0x00000000
        /*0c98*/ 	.short	0x010a
        /*0c9a*/ 	.byte	0x3f
	.zero		1


	//   ....[57]....
        /*0c9c*/ 	.word	0x00012180
        /*0ca0*/ 	.word	0x00000003
        /*0ca4*/ 	.word	0x00000000
        /*0ca8*/ 	.short	0x010a
        /*0caa*/ 	.byte	0x3f
	.zero		1


	//   ....[58]....
        /*0cac*/ 	.word	0x000121d0
        /*0cb0*/ 	.word	0x00000002
        /*0cb4*/ 	.word	0x00000000
        /*0cb8*/ 	.short	0x010a
        /*0cba*/ 	.byte	0x3f
	.zero		1


	//----- nvinfo : EIATTR_NUM_MBARRIERS
	.align		4
.L_510:
        /*0cbc*/ 	.byte	0x03, 0x38
        /*0cbe*/ 	.short	0x0009


	//----- nvinfo : EIATTR_EXIT_INSTR_OFFSETS
	.align		4
        /*0cc0*/ 	.byte	0x04, 0x1c
        /*0cc2*/ 	.short	(.L_512 - .L_511)


	//   ....[0]....
.L_511:
        /*0cc4*/ 	.word	0x00011930


	//----- nvinfo : EIATTR_MAX_THREADS
	.align		4
.L_512:
        /*0cc8*/ 	.byte	0x04, 0x05
        /*0cca*/ 	.short	(.L_514 - .L_513)
.L_513:
        /*0ccc*/ 	.word	0x00000180
        /*0cd0*/ 	.word	0x00000001
        /*0cd4*/ 	.word	0x00000001


	//----- nvinfo : EIATTR_CRS_STACK_SIZE
	.align		4
.L_514:
        /*0cd8*/ 	.byte	0x04, 0x1e
        /*0cda*/ 	.short	(.L_516 - .L_515)
.L_515:
        /*0cdc*/ 	.word	0x00000000


	//----- nvinfo : EIATTR_CBANK_PARAM_SIZE
	.align		4
.L_516:
        /*0ce0*/ 	.byte	0x03, 0x19
        /*0ce2*/ 	.short	0x06f0


	//----- nvinfo : EIATTR_PARAM_CBANK
	.align		4
        /*0ce4*/ 	.byte	0x04, 0x0a
        /*0ce6*/ 	.short	(.L_518 - .L_517)
	.align		4
.L_517:
        /*0ce8*/ 	.word	index@(.nv.constant0._ZN7cutlass13device_kernelIN5flash11enable_sm90INS1_16FlashAttnBwdSm90INS1_25CollectiveMainloopBwdSm90ILi2ELi2ELi2EN4cute5tupleIJNS5_1CILi1EEES8_S8_EEENS6_IJNS7_ILi128EEESA_NS7_ILi64EEEEEENS_6half_tEfNS_4arch4Sm90ELb0ELb1ELb0ELb0ELb1ELb1ELb0ELb0ELi2ELi1ELi2ELi2ELb0EEENS1_24CollectiveEpilogueBwdGQAISC_fSF_Li256ELb0ELb1EEENS1_19SingleTileSchedulerILb0ELb0ELb0ELi128EEEEEEEEEvNT_6ParamsE)
        /*0cec*/ 	.short	0x0210
        /*0cee*/ 	.short	0x06f0


	//----- nvinfo : EIATTR_SW_WAR
	.align		4
.L_518:
        /*0cf0*/ 	.byte	0x04, 0x36
        /*0cf2*/ 	.short	(.L_520 - .L_519)
.L_519:
        /*0cf4*/ 	.word	0x00000008
.L_520:


//--------------------- .nv.info._ZN7cutlass13device_kernelIN5flash11enable_sm90INS1_16FlashAttnBwdSm90INS1_25CollectiveMainloopBwdSm90ILi2ELi2ELi2EN4cute5tupleIJNS5_1CILi1EEES8_S8_EEENS6_IJNS7_ILi128EEESA_NS7_ILi64EEEEEENS_6half_tEfNS_4arch4Sm90ELb0ELb1ELb0ELb1ELb0ELb1ELb0ELb0ELi2ELi1ELi2ELi2ELb0EEENS1_21CollectiveEpilogueBwdISC_SD_SF_Li256ELb1ELb0ELi1EEENS1_19SingleTileSchedulerILb1ELb0ELb0ELi128EEEEEEEEEvNT_6ParamsE --------------------------
	.section	.nv.info._ZN7cutlass13device_kernelIN5flash11enable_sm90INS1_16FlashAttnBwdSm90INS1_25CollectiveMainloopBwdSm90ILi2ELi2ELi2EN4cute5tupleIJNS5_1CILi1EEES8_S8_EEENS6_IJNS7_ILi128EEESA_NS7_ILi64EEEEEENS_6half_tEfNS_4arch4Sm90ELb0ELb1ELb0ELb1ELb0ELb1ELb0ELb0ELi2ELi1ELi2ELi2ELb0EEENS1_21CollectiveEpilogueBwdISC_SD_SF_Li256ELb1ELb0ELi1EEENS1_19SingleTileSchedulerILb1ELb0ELb0ELi128EEEEEEEEEvNT_6ParamsE,"",@"SHT_CUDA_INFO"
	.sectionflags	@""
	.align	4


	//----- nvinfo : EIATTR_CUDA_API_VERSION
	.align		4
        /*0000*/ 	.byte	0x04, 0x37
        /*0002*/ 	.short	(.L_522 - .L_521)
.L_521:
        /*0004*/ 	.word	0x00000082


	//----- nvinfo : EIATTR_KPARAM_INFO
	.align		4
.L_522:
        /*0008*/ 	.byte	0x04, 0x17
        /*000a*/ 	.short	(.L_524 - .L_523)
.L_523:
        /*000c*/ 	.word	0x00000000
        /*0010*/ 	.short	0x0000
        /*0012*/ 	.short	0x0070
        /*0014*/ 	.byte	0x00, 0xf0, 0x01, 0x1a


	//----- nvinfo : EIATTR_SPARSE_MMA_MASK
	.align		4
.L_524:
        /*0018*/ 	.byte	0x03, 0x50
        /*001a*/ 	.short	0x0000


	//----- nvinfo : EIATTR_MAXREG_COUNT
	.align		4
        /*001c*/ 	.byte	0x03, 0x1b
        /*001e*/ 	.short	0x00a8


	//----- nvinfo : EIATTR_NUM_BARRIERS
	.align		4
        /*0020*/ 	.byte	0x02, 0x4c
        /*0022*/ 	.byte	0x10
	.zero		1


	//----- nvinfo : EIATTR_EXTERNS
	.align		4
        /*0024*/ 	.byte	0x04, 0x0f
        /*0026*/ 	.short	(.L_526 - .L_525)


	//   ....[0]....
	.align		4
.L_525:
        /*0028*/ 	.word	index@(__assertfail)


	//----- nvinfo : EIATTR_ANNOTATIONS
	.align		4
.L_526:
        /*002c*/ 	.byte	0x04, 0x55
        /*002e*/ 	.short	(.L_528 - .L_527)


	//   ....[0]....
.L_527:
        /* <DEDUP_REMOVED lines=31> */


	//----- nvinfo : EIATTR_MERCURY_ISA_VERSION
	.align		4
.L_528:
        /*0210*/ 	.byte	0x03, 0x5f
        /*0212*/ 	.short	0x0101


	//----- nvinfo : EIATTR_INT_WARP_WIDE_INSTR_OFFSETS
	.align		4
        /*0214*/ 	.byte	0x04, 0x31
        /*0216*/ 	.short	(.L_530 - .L_529)


	//   ....[0]....
.L_529:
        /*0218*/ 	.word	0x00000190


	//   ....[1]....
        /*021c*/ 	.word	0x000001c0


	//----- nvinfo : EIATTR_COOP_GROUP_MASK_REGIDS
	.align		4
.L_530:
        /*0220*/ 	.byte	0x04, 0x29
        /*0222*/ 	.short	(.L_532 - .L_531)


	//   ....[0]....
.L_531:
        /*0224*/ 	.word	0xffffffff


	//   ....[1]....
        /*0228*/ 	.word	0xffffffff


	//   ....[2]....
        /*022c*/ 	.word	0xffffffff


	//   ....[3]....
        /*0230*/ 	.word	0xffffffff


	//   ....[4]....
        /*0234*/ 	.word	0xffffffff


	//   ....[5]....
        /*0238*/ 	.word	0xffffffff


	//   ....[6]....
        /*023c*/ 	.word	0xffffffff


	//   ....[7]....
        /*0240*/ 	.word	0xffffffff


	//   ....[8]....
        /*0244*/ 	.word	0xffffffff


	//   ....[9]....
        /*0248*/ 	.word	0xffffffff


	//   ....[10]....
        /*024c*/ 	.word	0xffffffff


	//   ....[11]....
        /*0250*/ 	.word	0xffffffff


	//   ....[12]....
        /*0254*/ 	.word	0xffffffff


	//   ....[13]....
        /*0258*/ 	.word	0xffffffff


	//   ....[14]....
        /*025c*/ 	.word	0xffffffff


	//   ....[15]....
        /*0260*/ 	.word	0xffffffff


	//   ....[16]....
        /*0264*/ 	.word	0xffffffff


	//   ....[17]....
        /*0268*/ 	.word	0xffffffff


	//   ....[18]....
        /*026c*/ 	.word	0xffffffff


	//   ....[19]....
        /*0270*/ 	.word	0xffffffff


	//   ....[20]....
        /*0274*/ 	.word	0xffffffff


	//   ....[21]....
        /*0278*/ 	.word	0xffffffff


	//   ....[22]....
        /*027c*/ 	.word	0xffffffff


	//   ....[23]....
        /*0280*/ 	.word	0xffffffff


	//   ....[24]....
        /*0284*/ 	.word	0xffffffff


	//   ....[25]....
        /*0288*/ 	.word	0xffffffff


	//   ....[26]....
        /*028c*/ 	.word	0xffffffff


	//   ....[27]....
        /*0290*/ 	.word	0xffffffff


	//   ....[28]....
        /*0294*/ 	.word	0xffffffff


	//   ....[29]....
        /*0298*/ 	.word	0xffffffff


	//   ....[30]....
        /*029c*/ 	.word	0xffffffff


	//   ....[31]....
        /*02a0*/ 	.word	0xffffffff


	//   ....[32]....
        /*02a4*/ 	.word	0xffffffff


	//   ....[33]....
        /*02a8*/ 	.word	0xffffffff


	//   ....[34]....
        /*02ac*/ 	.word	0xffffffff


	//   ....[35]....
        /*02b0*/ 	.word	0xffffffff


	//   ....[36]....
        /*02b4*/ 	.word	0xffffffff


	//   ....[37]....
        /*02b8*/ 	.word	0xffffffff


	//   ....[38]....
        /*02bc*/ 	.word	0xffffffff


	//   ....[39]....
        /*02c0*/ 	.word	0xffffffff


	//   ....[40]....
        /*02c4*/ 	.word	0xffffffff


	//   ....[41]....
        /*02c8*/ 	.word	0xffffffff


	//   ....[42]....
        /*02cc*/ 	.word	0xffffffff


	//   ....[43]....
        /*02d0*/ 	.word	0xffffffff


	//   ....[44]....
        /*02d4*/ 	.word	0xffffffff


	//   ....[45]....
        /*02d8*/ 	.word	0xffffffff


	//   ....[46]....
        /*02dc*/ 	.word	0xffffffff


	//   ....[47]....
        /*02e0*/ 	.word	0xffffffff


	//   ....[48]....
        /*02e4*/ 	.word	0xffffffff


	//   ....[49]....
        /*02e8*/ 	.word	0xffffffff


	//   ....[50]....
        /*02ec*/ 	.word	0xffffffff


	//   ....[51]....
        /*02f0*/ 	.word	0xffffffff


	//   ....[52]....
        /*02f4*/ 	.word	0xffffffff


	//   ....[53]....
        /*02f8*/ 	.word	0xffffffff


	//   ....[54]....
        /*02fc*/ 	.word	0xffffffff


	//   ....[55]....
        /*0300*/ 	.word	0xffffffff


	//   ....[56]....
        /*0304*/ 	.word	0xffffffff


	//   ....[57]....
        /*0308*/ 	.word	0xffffffff


	//   ....[58]....
        /*030c*/ 	.word	0xffffffff


	//   ....[59]....
        /*0310*/ 	.word	0xffffffff


	//   ....[60]....
        /*0314*/ 	.word	0xffffffff


	//   ....[61]....
        /*0318*/ 	.word	0xffffffff


	//   ....[62]....
        /*031c*/ 	.word	0xffffffff


	//   ....[63]....
        /*0320*/ 	.word	0xffffffff


	//   ....[64]....
        /*0324*/ 	.word	0xffffffff


	//   ....[65]....
        /*0328*/ 	.word	0xffffffff


	//   ....[66]....
        /*032c*/ 	.word	0xffffffff


	//   ....[67]....
        /*0330*/ 	.word	0xffffffff


	//   ....[68]....
        /*0334*/ 	.word	0xffffffff


	//   ....[69]....
        /*0338*/ 	.word	0xffffffff


	//   ....[70]....
        /*033c*/ 	.word	0xffffffff


	//   ....[71]....
        /*0340*/ 	.word	0xffffffff


	//   ....[72]....
        /*0344*/ 	.word	0xffffffff


	//   ....[73]....
        /*0348*/ 	.word	0xffffffff


	//   ....[74]....
        /*034c*/ 	.word	0xffffffff


	//   ....[75]....
        /*0350*/ 	.word	0xffffffff


	//   ....[76]....
        /*0354*/ 	.word	0xffffffff


	//   ....[77]....
        /*0358*/ 	.word	0xffffffff


	//   ....[78]....
        /*035c*/ 	.word	0xffffffff


	//   ....[79]....
        /*0360*/ 	.word	0xffffffff


	//   ....[80]....
        /*0364*/ 	.word	0xffffffff


	//   ....[81]....
        /*0368*/ 	.word	0xffffffff


	//   ....[82]....
        /*036c*/ 	.word	0xffffffff


	//   ....[83]....
        /*0370*/ 	.word	0xffffffff


	//   ....[84]....
        /*0374*/ 	.word	0xffffffff


	//   ....[85]....
        /*0378*/ 	.word	0xffffffff


	//   ....[86]....
        /*037c*/ 	.word	0xffffffff


	//   ....[87]....
        /*0380*/ 	.word	0xffffffff


	//   ....[88]....
        /*0384*/ 	.word	0xffffffff


	//   ....[89]....
        /*0388*/ 	.word	0xffffffff


	//   ....[90]....
        /*038c*/ 	.word	0xffffffff


	//   ....[91]....
        /*0390*/ 	.word	0xffffffff


	//   ....[92]....
        /*0394*/ 	.word	0xffffffff


	//   ....[93]....
        /*0398*/ 	.word	0xffffffff


	//   ....[94]....
        /*039c*/ 	.word	0xffffffff


	//   ....[95]....
        /*03a0*/ 	.word	0xffffffff


	//   ....[96]....
        /*03a4*/ 	.word	0xffffffff


	//   ....[97]....
        /*03a8*/ 	.word	0xffffffff


	//   ....[98]....
        /*03ac*/ 	.word	0xffffffff


	//   ....[99]....
        /*03b0*/ 	.word	0xffffffff


	//   ....[100]....
        /*03b4*/ 	.word	0xffffffff


	//   ....[101]....
        /*03b8*/ 	.word	0xffffffff


	//   ....[102]....
        /*03bc*/ 	.word	0xffffffff


	//   ....[103]....
        /*03c0*/ 	.word	0xffffffff


	//   ....[104]....
        /*03c4*/ 	.word	0xffffffff


	//   ....[105]....
        /*03c8*/ 	.word	0xffffffff


	//   ....[106]....
        /*03cc*/ 	.word	0xffffffff


	//   ....[107]....
        /*03d0*/ 	.word	0xffffffff


	//   ....[108]....
        /*03d4*/ 	.word	0xffffffff


	//   ....[109]....
        /*03d8*/ 	.word	0xffffffff


	//   ....[110]....
        /*03dc*/ 	.word	0xffffffff


	//   ....[111]....
        /*03e0*/ 	.word	0xffffffff


	//   ....[112]....
        /*03e4*/ 	.word	0xffffffff


	//   ....[113]....
        /*03e8*/ 	.word	0xffffffff


	//   ....[114]....
        /*03ec*/ 	.word	0xffffffff


	//   ....[115]....
        /*03f0*/ 	.word	0xffffffff


	//   ....[116]....
        /*03f4*/ 	.word	0xffffffff


	//   ....[117]....
        /*03f8*/ 	.word	0xffffffff


	//   ....[118]....
        /*03fc*/ 	.word	0xffffffff


	//   ....[119]....
        /*0400*/ 	.word	0xffffffff


	//   ....[120]....
        /*0404*/ 	.word	0xffffffff


	//   ....[121]....
        /*0408*/ 	.word	0xffffffff


	//   ....[122]....
        /*040c*/ 	.word	0xffffffff


	//   ....[123]....
        /*0410*/ 	.word	0xffffffff


	//   ....[124]....
        /*0414*/ 	.word	0xffffffff


	//   ....[125]....
        /*0418*/ 	.word	0xffffffff


	//   ....[126]....
        /*041c*/ 	.word	0xffffffff


	//   ....[127]....
        /*0420*/ 	.word	0xffffffff


	//   ....[128]....
        /*0424*/ 	.word	0xffffffff


	//   ....[129]....
        /*0428*/ 	.word	0xffffffff


	//   ....[130]....
        /*042c*/ 	.word	0xffffffff


	//   ....[131]....
        /*0430*/ 	.word	0xffffffff


	//   ....[132]....
        /*0434*/ 	.word	0xffffffff


	//   ....[133]....
        /*0438*/ 	.word	0xffffffff


	//   ....[134]....
        /*043c*/ 	.word	0xffffffff


	//   ....[135]....
        /*0440*/ 	.word	0xffffffff


	//   ....[136]....
        /*0444*/ 	.word	0xffffffff


	//   ....[137]....
        /*0448*/ 	.word	0xffffffff


	//   ....[138]....
        /*044c*/ 	.word	0xffffffff


	//   ....[139]....
        /*0450*/ 	.word	0xffffffff


	//   ....[140]....
        /*0454*/ 	.word	0xffffffff


	//   ....[141]....
        /*0458*/ 	.word	0xffffffff


	//   ....[142]....
        /*045c*/ 	.word	0xffffffff


	//   ....[143]....
        /*0460*/ 	.word	0xffffffff


	//   ....[144]....
        /*0464*/ 	.word	0xffffffff


	//   ....[145]....
        /*0468*/ 	.word	0xffffffff


	//   ....[146]....
        /*046c*/ 	.word	0xffffffff


	//   ....[147]....
        /*0470*/ 	.word	0xffffffff


	//   ....[148]....
        /*0474*/ 	.word	0xffffffff


	//   ....[149]....
        /*0478*/ 	.word	0xffffffff


	//   ....[150]....
        /*047c*/ 	.word	0xffffffff


	//   ....[151]....
        /*0480*/ 	.word	0xffffffff


	//   ....[152]....
        /*0484*/ 	.word	0xffffffff


	//   ....[153]....
        /*0488*/ 	.word	0xffffffff


	//   ....[154]....
        /*048c*/ 	.word	0xffffffff


	//   ....[155]....
        /*0490*/ 	.word	0xffffffff


	//   ....[156]....
        /*0494*/ 	.word	0xffffffff


	//   ....[157]....
        /*0498*/ 	.word	0xffffffff


	//   ....[158]....
        /*049c*/ 	.word	0xffffffff


	//   ....[159]....
        /*04a0*/ 	.word	0xffffffff


	//   ....[160]....
        /*04a4*/ 	.word	0xffffffff


	//   ....[161]....
        /*04a8*/ 	.word	0xffffffff


	//   ....[162]....
        /*04ac*/ 	.word	0xffffffff


	//   ....[163]....
        /*04b0*/ 	.word	0xffffffff


	//   ....[164]....
        /*04b4*/ 	.word	0xffffffff


	//   ....[165]....
        /*04b8*/ 	.word	0xffffffff


	//   ....[166]....
        /*04bc*/ 	.word	0xffffffff


	//   ....[167]....
        /*04c0*/ 	.word	0xffffffff


	//   ....[168]....
        /*04c4*/ 	.word	0xffffffff


	//   ....[169]....
        /*04c8*/ 	.word	0xffffffff


	//   ....[170]....
        /*04cc*/ 	.word	0xffffffff


	//   ....[171]....
        /*04d0*/ 	.word	0xffffffff


	//   ....[172]....
        /*04d4*/ 	.word	0xffffffff


	//   ....[173]....
        /*04d8*/ 	.word	0xffffffff


	//   ....[174]....
        /*04dc*/ 	.word	0xffffffff


	//   ....[175]....
        /*04e0*/ 	.word	0xffffffff


	//   ....[176]....
        /*04e4*/ 	.word	0xffffffff


	//   ....[177]....
        /*04e8*/ 	.word	0xffffffff


	//   ....[178]....
        /*04ec*/ 	.word	0xffffffff


	//   ....[179]....
        /*04f0*/ 	.word	0xffffffff


	//   ....[180]....
        /*04f4*/ 	.word	0xffffffff


	//   ....[181]....
        /*04f8*/ 	.word	0xffffffff


	//   ....[182]....
        /*04fc*/ 	.word	0xffffffff


	//   ....[183]....
        /*0500*/ 	.word	0xffffffff


	//   ....[184]....
        /*0504*/ 	.word	0xffffffff


	//   ....[185]....
        /*0508*/ 	.word	0xffffffff


	//   ....[186]....
        /*050c*/ 	.word	0xffffffff


	//   ....[187]....
        /*0510*/ 	.word	0xffffffff


	//   ....[188]....
        /*0514*/ 	.word	0xffffffff


	//   ....[189]....
        /*0518*/ 	.word	0xffffffff


	//   ....[190]....
        /*051c*/ 	.word	0xffffffff


	//   ....[191]....
        /*0520*/ 	.word	0xffffffff


	//   ....[192]....
        /*0524*/ 	.word	0xffffffff


	//   ....[193]....
        /*0528*/ 	.word	0xffffffff


	//   ....[194]....
        /*052c*/ 	.word	0xffffffff


	//   ....[195]....
        /*0530*/ 	.word	0xffffffff


	//   ....[196]....
        /*0534*/ 	.word	0xffffffff


	//   ....[197]....
        /*0538*/ 	.word	0xffffffff


	//   ....[198]....
        /*053c*/ 	.word	0xffffffff


	//   ....[199]....
        /*0540*/ 	.word	0x0500000f


	//----- nvinfo : EIATTR_COOP_GROUP_INSTR_OFFSETS
	.align		4
.L_532:
        /*0544*/ 	.byte	0x04, 0x28
        /*0546*/ 	.short	(.L_534 - .L_533)


	//   ....[0]....
.L_533:
        /*0548*/ 	.word	0x00000070


	//   ....[1]....
        /*054c*/ 	.word	0x000001a0


	//   ....[2]....
        /*0550*/ 	.word	0x000001f0


	//   ....[3]....
        /*0554*/ 	.word	0x000003e0


	//   ....[4]....
        /*0558*/ 	.word	0x00000620


	//   ....[5]....
        /*055c*/ 	.word	0x00001410


	//   ....[6]....
        /*0560*/ 	.word	0x00002440


	//   ....[7]....
        /*0564*/ 	.word	0x00002500


	//   ....[8]....
        /*0568*/ 	.word	0x00002530


	//   ....[9]....
        /*056c*/ 	.word	0x00002660


	//   ....[10]....
        /*0570*/ 	.word	0x000026b0


	//   ....[11]....
        /*0574*/ 	.word	0x00002980


	//   ....[12]....
        /*0578*/ 	.word	0x000029f0


	//   ....[13]....
        /*057c*/ 	.word	0x00002a40


	//   ....[14]....
        /*0580*/ 	.word	0x00002d30


	//   ....[15]....
        /*0584*/ 	.word	0x00002db0


	//   ....[16]....
        /*0588*/ 	.word	0x00002f40


	//   ....[17]....
        /*058c*/ 	.word	0x000030d0


	//   ....[18]....
        /*0590*/ 	.word	0x00003100


	//   ....[19]....
        /*0594*/ 	.word	0x00003140


	//   ....[20]....
        /*0598*/ 	.word	0x00003290


	//   ....[21]....
        /*059c*/ 	.word	0x000032f0


	//   ....[22]....
        /*05a0*/ 	.word	0x000034c0


	//   ....[23]....
        /*05a4*/ 	.word	0x00003560


	//   ....[24]....
        /*05a8*/ 	.word	0x000035f0


	//   ....[25]....
        /*05ac*/ 	.word	0x000036c0


	//   ....[26]....
        /*05b0*/ 	.word	0x00003700


	//   ....[27]....
        /*05b4*/ 	.word	0x00003740


	//   ....[28]....
        /*05b8*/ 	.word	0x00003780


	//   ....[29]....
        /*05bc*/ 	.word	0x000037b0


	//   ....[30]....
        /*05c0*/ 	.word	0x00003830


	//   ....[31]....
        /*05c4*/ 	.word	0x00003890


	//   ....[32]....
        /*05c8*/ 	.word	0x000038e0


	//   ....[33]....
        /*05cc*/ 	.word	0x000038f0


	//   ....[34]....
        /*05d0*/ 	.word	0x00003950


	//   ....[35]....
        /*05d4*/ 	.word	0x000039e0


	//   ....[36]....
        /*05d8*/ 	.word	0x00003ab0


	//   ....[37]....
        /*05dc*/ 	.word	0x00003b90


	//   ....[38]....
        /*05e0*/ 	.word	0x00003c00


	//   ....[39]....
        /*05e4*/ 	.word	0x00003c30


	//   ....[40]....
        /*05e8*/ 	.word	0x00003c50


	//   ....[41]....
        /*05ec*/ 	.word	0x00003c60


	//   ....[42]....
        /*05f0*/ 	.word	0x00003c80


	//   ....[43]....
        /*05f4*/ 	.word	0x00003c90


	//   ....[44]....
        /*05f8*/ 	.word	0x00003cb0


	//   ....[45]....
        /*05fc*/ 	.word	0x00003d30


	//   ....[46]....
        /*0600*/ 	.word	0x00003dc0


	//   ....[47]....
        /*0604*/ 	.word	0x00003e00


	//   ....[48]....
        /*0608*/ 	.word	0x00003e40


	//   ....[49]....
        /*060c*/ 	.word	0x00003e80


	//   ....[50]....
        /*0610*/ 	.word	0x00003ef0


	//   ....[51]....
        /*0614*/ 	.word	0x00003f10


	//   ....[52]....
        /*0618*/ 	.word	0x00003f70


	//   ....[53]....
        /*061c*/ 	.word	0x00003ff0


	//   ....[54]....
        /*0620*/ 	.word	0x00004030


	//   ....[55]....
        /*0624*/ 	.word	0x00004070


	//   ....[56]....
        /*0628*/ 	.word	0x000040b0


	//   ....[57]....
        /*062c*/ 	.word	0x000040f0


	//   ....[58]....
        /*0630*/ 	.word	0x00004130


	//   ....[59]....
        /*0634*/ 	.word	0x00004170


	//   ....[60]....
        /*0638*/ 	.word	0x000041b0


	//   ....[61]....
        /*063c*/ 	.word	0x000041f0


	//   ....[62]....
        /*0640*/ 	.word	0x00004230


	//   ....[63]....
        /*0644*/ 	.word	0x00004270


	//   ....[64]....
        /*0648*/ 	.word	0x000042b0


	//   ....[65]....
        /*064c*/ 	.word	0x000042f0


	//   ....[66]....
        /*0650*/ 	.word	0x00004330


	//   ....[67]....
        /*0654*/ 	.word	0x00004370


	//   ....[68]....
        /*0658*/ 	.word	0x000043b0


	//   ....[69]....
        /*065c*/ 	.word	0x000043f0


	//   ....[70]....
        /*0660*/ 	.word	0x00006610


	//   ....[71]....
        /*0664*/ 	.word	0x00006670


	//   ....[72]....
        /*0668*/ 	.word	0x000066b0


	//   ....[73]....
        /*066c*/ 	.word	0x000066e0


	//   ....[74]....
        /*0670*/ 	.word	0x00006710


	//   ....[75]....
        /*0674*/ 	.word	0x00006740


	//   ....[76]....
        /*0678*/ 	.word	0x00006a20


	//   ....[77]....
        /*067c*/ 	.word	0x00006a30


	//   ....[78]....
        /*0680*/ 	.word	0x00006a60


	//   ....[79]....
        /*0684*/ 	.word	0x00006a90


	//   ....[80]....
        /*0688*/ 	.word	0x00006ad0


	//   ....[81]....
        /*068c*/ 	.word	0x00006bc0


	//   ....[82]....
        /*0690*/ 	.word	0x00006ca0


	//   ....[83]....
        /*0694*/ 	.word	0x00006ce0


	//   ....[84]....
        /*0698*/ 	.word	0x00006d20


	//   ....[85]....
        /*069c*/ 	.word	0x00006d50


	//   ....[86]....
        /*06a0*/ 	.word	0x00006d90


	//   ....[87]....
        /*06a4*/ 	.word	0x00006dc0


	//   ....[88]....
        /*06a8*/ 	.word	0x00006de0


	//   ....[89]....
        /*06ac*/ 	.word	0x00006e50


	//   ....[90]....
        /*06b0*/ 	.word	0x00006e90


	//   ....[91]....
        /*06b4*/ 	.word	0x00006ed0


	//   ....[92]....
        /*06b8*/ 	.word	0x00006f10


	//   ....[93]....
        /*06bc*/ 	.word	0x00006f50


	//   ....[94]....
        /*06c0*/ 	.word	0x00006fc0


	//   ....[95]....
        /*06c4*/ 	.word	0x00007000


	//   ....[96]....
        /*06c8*/ 	.word	0x00007060


	//   ....[97]....
        /*06cc*/ 	.word	0x000070b0


	//   ....[98]....
        /*06d0*/ 	.word	0x000070f0


	//   ....[99]....
        /*06d4*/ 	.word	0x000071c0


	//   ....[100]....
        /*06d8*/ 	.word	0x00007200


	//   ....[101]....
        /*06dc*/ 	.word	0x00007270


	//   ....[102]....
        /*06e0*/ 	.word	0x00007690


	//   ....[103]....
        /*06e4*/ 	.word	0x000076a0


	//   ....[104]....
        /*06e8*/ 	.word	0x000076b0


	//   ....[105]....
        /*06ec*/ 	.word	0x000076c0


	//   ....[106]....
        /*06f0*/ 	.word	0x000076d0


	//   ....[107]....
        /*06f4*/ 	.word	0x000076e0


	//   ....[108]....
        /*06f8*/ 	.word	0x00007710


	//   ....[109]....
        /*06fc*/ 	.word	0x00007740


	//   ....[110]....
        /*0700*/ 	.word	0x00007780


	//   ....[111]....
        /*0704*/ 	.word	0x000077a0


	//   ....[112]....
        /*0708*/ 	.word	0x000077e0


	//   ....[113]....
        /*070c*/ 	.word	0x00007820


	//   ....[114]....
        /*0710*/ 	.word	0x00007860


	//   ....[115]....
        /*0714*/ 	.word	0x00007870


	//   ....[116]....
        /*0718*/ 	.word	0x000078a0


	//   ....[117]....
        /*071c*/ 	.word	0x000078e0


	//   ....[118]....
        /*0720*/ 	.word	0x00007910


	//   ....[119]....
        /*0724*/ 	.word	0x00007940


	//   ....[120]....
        /*0728*/ 	.word	0x00007990


	//   ....[121]....
        /*072c*/ 	.word	0x000079d0


	//   ....[122]....
        /*0730*/ 	.word	0x000079f0


	//   ....[123]....
        /*0734*/ 	.word	0x00007a30


	//   ....[124]....
        /*0738*/ 	.word	0x00007a70


	//   ....[125]....
        /*073c*/ 	.word	0x00007ab0


	//   ....[126]....
        /*0740*/ 	.word	0x00007ac0


	//   ....[127]....
        /*0744*/ 	.word	0x00007af0


	//   ....[128]....
        /*0748*/ 	.word	0x00007b00


	//   ....[129]....
        /*074c*/ 	.word	0x00007b10


	//   ....[130]....
        /*0750*/ 	.word	0x00007b20


	//   ....[131]....
        /*0754*/ 	.word	0x00007b30


	//   ....[132]....
        /*0758*/ 	.word	0x00007b70


	//   ....[133]....
        /*075c*/ 	.word	0x00007bb0


	//   ....[134]....
        /*0760*/ 	.word	0x0000a040


	//   ....[135]....
        /*0764*/ 	.word	0x0000a180


	//   ....[136]....
        /*0768*/ 	.word	0x0000a1b0


	//   ....[137]....
        /*076c*/ 	.word	0x0000a260


	//   ....[138]....
        /*0770*/ 	.word	0x0000a2e0


	//   ....[139]....
        /*0774*/ 	.word	0x0000a3c0


	//   ....[140]....
        /*0778*/ 	.word	0x0000a400


	//   ....[141]....
        /*077c*/ 	.word	0x0000a4f0


	//   ....[142]....
        /*0780*/ 	.word	0x0000a530


	//   ....[143]....
        /*0784*/ 	.word	0x0000a570


	//   ....[144]....
        /*0788*/ 	.word	0x0000a620


	//   ....[145]....
        /*078c*/ 	.word	0x0000a710


	//   ....[146]....
        /*0790*/ 	.word	0x0000a770


	//   ....[147]....
        /*0794*/ 	.word	0x0000a810


	//   ....[148]....
        /*0798*/ 	.word	0x0000a850


	//   ....[149]....
        /*079c*/ 	.word	0x0000a880


	//   ....[150]....
        /*07a0*/ 	.word	0x0000a9a0


	//   ....[151]....
        /*07a4*/ 	.word	0x0000a9e0


	//   ....[152]....
        /*07a8*/ 	.word	0x0000ab40


	//   ....[153]....
        /*07ac*/ 	.word	0x0000ac40


	//   ....[154]....
        /*07b0*/ 	.word	0x0000ac80


	//   ....[155]....
        /*07b4*/ 	.word	0x0000b1d0


	//   ....[156]....
        /*07b8*/ 	.word	0x0000b2d0


	//   ....[157]....
        /*07bc*/ 	.word	0x0000b300


	//   ....[158]....
        /*07c0*/ 	.word	0x0000b340


	//   ....[159]....
        /*07c4*/ 	.word	0x0000b3c0


	//   ....[160]....
        /*07c8*/ 	.word	0x0000b400


	//   ....[161]....
        /*07cc*/ 	.word	0x0000b490


	//   ....[162]....
        /*07d0*/ 	.word	0x0000b4d0


	//   ....[163]....
        /*07d4*/ 	.word	0x0000b6d0


	//   ....[164]....
        /*07d8*/ 	.word	0x0000b710


	//   ....[165]....
        /*07dc*/ 	.word	0x0000b760


	//   ....[166]....
        /*07e0*/ 	.word	0x0000b910


	//   ....[167]....
        /*07e4*/ 	.word	0x0000b920


	//   ....[168]....
        /*07e8*/ 	.word	0x0000b930


	//   ....[169]....
        /*07ec*/ 	.word	0x0000b940


	//   ....[170]....
        /*07f0*/ 	.word	0x0000b950


	//   ....[171]....
        /*07f4*/ 	.word	0x0000b960


	//   ....[172]....
        /*07f8*/ 	.word	0x0000b990


	//   ....[173]....
        /*07fc*/ 	.word	0x0000b9c0


	//   ....[174]....
        /*0800*/ 	.word	0x0000ba00


	//   ....[175]....
        /*0804*/ 	.word	0x0000ba30


	//   ....[176]....
        /*0808*/ 	.word	0x0000ba70


	//   ....[177]....
        /*080c*/ 	.word	0x0000baa0


	//   ....[178]....
        /*0810*/ 	.word	0x0000bae0


	//   ....[179]....
        /*0814*/ 	.word	0x0000baf0


	//   ....[180]....
        /*0818*/ 	.word	0x0000bb10


	//   ....[181]....
        /*081c*/ 	.word	0x0000bb50


	//   ....[182]....
        /*0820*/ 	.word	0x0000bb90


	//   ....[183]....
        /*0824*/ 	.word	0x0000bc30


	//   ....[184]....
        /*0828*/ 	.word	0x0000bc70


	//   ....[185]....
        /*082c*/ 	.word	0x0000bcb0


	//   ....[186]....
        /*0830*/ 	.word	0x0000bce0


	//   ....[187]....
        /*0834*/ 	.word	0x0000bd20


	//   ....[188]....
        /*0838*/ 	.word	0x0000bd30


	//   ....[189]....
        /*083c*/ 	.word	0x0000bd40


	//   ....[190]....
        /*0840*/ 	.word	0x0000bd70


	//   ....[191]....
        /*0844*/ 	.word	0x0000bdb0


	//   ....[192]....
        /*0848*/ 	.word	0x0000bde0


	//   ....[193]....
        /*084c*/ 	.word	0x0000be00


	//   ....[194]....
        /*0850*/ 	.word	0x0000be20


	//   ....[195]....
        /*0854*/ 	.word	0x0000be30


	//   ....[196]....
        /*0858*/ 	.word	0x0000be40


	//   ....[197]....
        /*085c*/ 	.word	0x0000be50


	//   ....[198]....
        /*0860*/ 	.word	0x0000f6c0


	//   ....[199]....
        /*0864*/ 	.word	0x00012e10


	//----- nvinfo : EIATTR_REG_RECONFIG
	.align		4
.L_534:
        /*0868*/ 	.byte	0x01, 0x54
	.zero		2


	//----- nvinfo : EIATTR_SYSCALL_OFFSETS
	.align		4
        /*086c*/ 	.byte	0x04, 0x46
        /*086e*/ 	.short	(.L_536 - .L_535)


	//   ....[0]....
.L_535:
        /*0870*/ 	.word	0x00001070


	//   ....[1]....
        /*0874*/ 	.word	0x00001160


	//   ....[2]....
        /*0878*/ 	.word	0x000012c0


	//   ....[3]....
        /*087c*/ 	.word	0x000013b0


	//----- nvinfo : EIATTR_MBARRIER_INSTR_OFFSETS
	.align		4
.L_536:
        /*0880*/ 	.byte	0x04, 0x39
        /*0882*/ 	.short	(.L_538 - .L_537)


	//   ....[0]....
.L_537:
        /*0884*/ 	.word	0x00000290
        /*0888*/ 	.word	0x000000ff
        /*088c*/ 	.word	0x00030c00
        /*0890*/ 	.short	0x0100
        /*0892*/ 	.byte	0x06
	.zero		1


	//   ....[1]....
        /*0894*/ 	.word	0x00000390
        /*0898*/ 	.word	0x000000ff
        /*089c*/ 	.word	0x00030c10
        /*08a0*/ 	.short	0x0100
        /*08a2*/ 	.byte	0x08
	.zero		1


	//   ....[2]....
        /*08a4*/ 	.word	0x000003a0
        /*08a8*/ 	.word	0x000000ff
        /*08ac*/ 	.word	0x00030c20
        /*08b0*/ 	.short	0x0100
        /*08b2*/ 	.byte	0x08
	.zero		1


	//   ....[3]....
        /*08b4*/ 	.word	0x000003b0
        /*08b8*/ 	.word	0x000000ff
        /*08bc*/ 	.word	0x00030c18
        /*08c0*/ 	.short	0x0100
        /*08c2*/ 	.byte	0x08
	.zero		1


	//   ....[4]....
        /*08c4*/ 	.word	0x000003c0
        /*08c8*/ 	.word	0x000000ff
        /*08cc*/ 	.word	0x00030c28
        /*08d0*/ 	.short	0x0100
        /*08d2*/ 	.byte	0x08
	.zero		1


	//   ....[5]....
        /*08d4*/ 	.word	0x000004f0
        /*08d8*/ 	.word	0x000000ff
        /*08dc*/ 	.word	0x00030c30
        /*08e0*/ 	.short	0x0100
        /*08e2*/ 	.byte	0x08
	.zero		1


	//   ....[6]....
        /*08e4*/ 	.word	0x00000500
        /*08e8*/ 	.word	0x000000ff
        /*08ec*/ 	.word	0x00030c40
        /*08f0*/ 	.short	0x0100
        /*08f2*/ 	.byte	0x08
	.zero		1


	//   ....[7]....
        /*08f4*/ 	.word	0x00000510
        /*08f8*/ 	.word	0x000000ff
        /*08fc*/ 	.word	0x00030c38
        /*0900*/ 	.short	0x0100
        /*0902*/ 	.byte	0x08
	.zero		1


	//   ....[8]....
        /*0904*/ 	.word	0x00000520
        /*0908*/ 	.word	0x000000ff
        /*090c*/ 	.word	0x00030c48
        /*0910*/ 	.short	0x0100
        /*0912*/ 	.byte	0x08
	.zero		1


	//   ....[9]....
        /*0914*/ 	.word	0x00001450
        /*0918*/ 	.word	0x00000010
        /*091c*/ 	.word	0x00030c00
        /*0920*/ 	.short	0x010a
        /*0922*/ 	.byte	0x3f
	.zero		1


	//   ....[10]....
        /*0924*/ 	.word	0x00001570
        /*0928*/ 	.word	0x00000010
        /*092c*/ 	.word	0x00030c00
        /*0930*/ 	.short	0x010a
        /*0932*/ 	.byte	0x3f
	.zero		1


	//   ....[11]....
        /*0934*/ 	.word	0x00001de0
        /*0938*/ 	.word	0x00000008
        /*093c*/ 	.word	0x00030c10
        /*0940*/ 	.short	0x010a
        /*0942*/ 	.byte	0x3f
	.zero		1


	//   ....[12]....
        /*0944*/ 	.word	0x00001e50
        /*0948*/ 	.word	0x00000008
        /*094c*/ 	.word	0x00030c10
        /*0950*/ 	.short	0x010a
        /*0952*/ 	.byte	0x3f
	.zero		1


	//   ....[13]....
        /*0954*/ 	.word	0x00002230
        /*0958*/ 	.word	0x00000008
        /*095c*/ 	.word	0x00030c30
        /*0960*/ 	.short	0x010a
        /*0962*/ 	.byte	0x3f
	.zero		1


	//   ....[14]....
        /*0964*/ 	.word	0x000022a0
        /*0968*/ 	.word	0x00000008
        /*096c*/ 	.word	0x00030c30
        /*0970*/ 	.short	0x010a
        /*0972*/ 	.byte	0x3f
	.zero		1


	//   ....[15]....
        /*0974*/ 	.word	0x00005330
        /*0978*/ 	.word	0x00000009
        /*097c*/ 	.word	0x00000000
        /*0980*/ 	.short	0x0101
        /*0982*/ 	.byte	0x3f
	.zero		1


	//   ....[16]....
        /*0984*/ 	.word	0x00005780
        /*0988*/ 	.word	0x00000008
        /*098c*/ 	.word	0x00000000
        /*0990*/ 	.short	0x0101
        /*0992*/ 	.byte	0x3f
	.zero		1


	//   ....[17]....
        /*0994*/ 	.word	0x00006050
        /*0998*/ 	.word	0x00000007
        /*099c*/ 	.word	0x00030c10
        /*09a0*/ 	.short	0x010a
        /*09a2*/ 	.byte	0x3f
	.zero		1


	//   ....[18]....
        /*09a4*/ 	.word	0x000060d0
        /*09a8*/ 	.word	0x00000007
        /*09ac*/ 	.word	0x00030c10
        /*09b0*/ 	.short	0x010a
        /*09b2*/ 	.byte	0x3f
	.zero		1


	//   ....[19]....
        /*09b4*/ 	.word	0x000064e0
        /*09b8*/ 	.word	0x00000007
        /*09bc*/ 	.word	0x00030c30
        /*09c0*/ 	.short	0x010a
        /*09c2*/ 	.byte	0x3f
	.zero		1


	//   ....[20]....
        /*09c4*/ 	.word	0x00006570
        /*09c8*/ 	.word	0x00000007
        /*09cc*/ 	.word	0x00030c30
        /*09d0*/ 	.short	0x010a
        /*09d2*/ 	.byte	0x3f
	.zero		1


	//   ....[21]....
        /*09d4*/ 	.word	0x00008d40
        /*09d8*/ 	.word	0x00000008
        /*09dc*/ 	.word	0x00000000
        /*09e0*/ 	.short	0x0101
        /*09e2*/ 	.byte	0x3f
	.zero		1


	//   ....[22]....
        /*09e4*/ 	.word	0x000091a0
        /*09e8*/ 	.word	0x00000007
        /*09ec*/ 	.word	0x00000000
        /*09f0*/ 	.short	0x0101
        /*09f2*/ 	.byte	0x3f
	.zero		1


	//   ....[23]....
        /*09f4*/ 	.word	0x00009a00
        /*09f8*/ 	.word	0x00000007
        /*09fc*/ 	.word	0x00030c10
        /*0a00*/ 	.short	0x010a
        /*0a02*/ 	.byte	0x3f
	.zero		1


	//   ....[24]....
        /*0a04*/ 	.word	0x00009a80
        /*0a08*/ 	.word	0x00000007
        /*0a0c*/ 	.word	0x00030c10
        /*0a10*/ 	.short	0x010a
        /*0a12*/ 	.byte	0x3f
	.zero		1


	//   ....[25]....
        /*0a14*/ 	.word	0x00009e80
        /*0a18*/ 	.word	0x00000007
        /*0a1c*/ 	.word	0x00030c30
        /*0a20*/ 	.short	0x010a
        /*0a22*/ 	.byte	0x3f
	.zero		1


	//   ....[26]....
        /*0a24*/ 	.word	0x00009f10
        /*0a28*/ 	.word	0x00000007
        /*0a2c*/ 	.word	0x00030c30
        /*0a30*/ 	.short	0x010a
        /*0a32*/ 	.byte	0x3f
	.zero		1


	//   ....[27]....
        /*0a34*/ 	.word	0x0000d050
        /*0a38*/ 	.word	0x00000008
        /*0a3c*/ 	.word	0x00000000
        /*0a40*/ 	.short	0x0101
        /*0a42*/ 	.byte	0x3f
	.zero		1


	//   ....[28]....
        /*0a44*/ 	.word	0x0000d4c0
        /*0a48*/ 	.word	0x00000007
        /*0a4c*/ 	.word	0x00000000
        /*0a50*/ 	.short	0x0101
        /*0a52*/ 	.byte	0x3f
	.zero		1


	//   ....[29]....
        /*0a54*/ 	.word	0x00011440
        /*0a58*/ 	.word	0x0000000f
        /*0a5c*/ 	.word	0x00030c20
        /*0a60*/ 	.short	0x010a
        /*0a62*/ 	.byte	0x3f
	.zero		1


	//   ....[30]....
        /*0a64*/ 	.word	0x00011a30
        /*0a68*/ 	.word	0x0000000f
        /*0a6c*/ 	.word	0x00030c40
        /*0a70*/ 	.short	0x010a
        /*0a72*/ 	.byte	0x3f
	.zero		1


	//   ....[31]....
        /*0a74*/ 	.word	0x00011c90
        /*0a78*/ 	.word	0x0000000f
        /*0a7c*/ 	.word	0x00030c28
        /*0a80*/ 	.short	0x010a
        /*0a82*/ 	.byte	0x3f
	.zero		1


	//   ....[32]....
        /*0a84*/ 	.word	0x00011ef0
        /*0a88*/ 	.word	0x0000000f
        /*0a8c*/ 	.word	0x00030c48
        /*0a90*/ 	.short	0x010a
        /*0a92*/ 	.byte	0x3f
	.zero		1


	//   ....[33]....
        /*0a94*/ 	.word	0x000120f0
        /*0a98*/ 	.word	0x0000000f
        /*0a9c*/ 	.word	0x00030c20
        /*0aa0*/ 	.short	0x010a
        /*0aa2*/ 	.byte	0x3f
	.zero		1


	//   ....[34]....
        /*0aa4*/ 	.word	0x000123c0
        /*0aa8*/ 	.word	0x0000000f
        /*0aac*/ 	.word	0x00030c40
        /*0ab0*/ 	.short	0x010a
        /*0ab2*/ 	.byte	0x3f
	.zero		1


	//   ....[35]....
        /*0ab4*/ 	.word	0x000125f0
        /*0ab8*/ 	.word	0x0000000f
        /*0abc*/ 	.word	0x00030c28
        /*0ac0*/ 	.short	0x010a
        /*0ac2*/ 	.byte	0x3f
	.zero		1


	//   ....[36]....
        /*0ac4*/ 	.word	0x00012890
        /*0ac8*/ 	.word	0x00000003
        /*0acc*/ 	.word	0x00030c40
        /*0ad0*/ 	.short	0x010a
        /*0ad2*/ 	.byte	0x3f
	.zero		1


	//   ....[37]....
        /*0ad4*/ 	.word	0x00012c80
        /*0ad8*/ 	.word	0x00000007
        /*0adc*/ 	.word	0x00000000
        /*0ae0*/ 	.short	0x010a
        /*0ae2*/ 	.byte	0x3f
	.zero		1


	//   ....[38]....
        /*0ae4*/ 	.word	0x00012cd0
        /*0ae8*/ 	.word	0x00000003
        /*0aec*/ 	.word	0x00000000
        /*0af0*/ 	.short	0x010a
        /*0af2*/ 	.byte	0x3f
	.zero		1


	//   ....[39]....
        /*0af4*/ 	.word	0x00012d30
        /*0af8*/ 	.word	0x00000005
        /*0afc*/ 	.word	0x00000000
        /*0b00*/ 	.short	0x010a
        /*0b02*/ 	.byte	0x3f
	.zero		1


	//   ....[40]....
        /*0b04*/ 	.word	0x00012d60
        /*0b08*/ 	.word	0x00000003
        /*0b0c*/ 	.word	0x00000000
        /*0b10*/ 	.short	0x010a
        /*0b12*/ 	.byte	0x3f
	.zero		1


	//   ....[41]....
        /*0b14*/ 	.word	0x00012e40
        /*0b18*/ 	.word	0x00000010
        /*0b1c*/ 	.word	0x00030c00
        /*0b20*/ 	.short	0x010a
        /*0b22*/ 	.byte	0x3f
	.zero		1


	//   ....[42]....
        /*0b24*/ 	.word	0x00012e90
        /*0b28*/ 	.word	0x00000008
        /*0b2c*/ 	.word	0x00030c10
        /*0b30*/ 	.short	0x010a
        /*0b32*/ 	.byte	0x3f
	.zero		1


	//   ....[43]....
        /*0b34*/ 	.word	0x00012ee0
        /*0b38*/ 	.word	0x00000008
        /*0b3c*/ 	.word	0x00030c30
        /*0b40*/ 	.short	0x010a
        /*0b42*/ 	.byte	0x3f
	.zero		1


	//   ....[44]....
        /*0b44*/ 	.word	0x00012f30
        /*0b48*/ 	.word	0x00000007
        /*0b4c*/ 	.word	0x00030c10
        /*0b50*/ 	.short	0x010a
        /*0b52*/ 	.byte	0x3f
	.zero		1


	//   ....[45]....
        /*0b54*/ 	.word	0x00012f80
        /*0b58*/ 	.word	0x00000007
        /*0b5c*/ 	.word	0x00030c30
        /*0b60*/ 	.short	0x010a
        /*0b62*/ 	.byte	0x3f
	.zero		1


	//   ....[46]....
        /*0b64*/ 	.word	0x00012fd0
        /*0b68*/ 	.word	0x00000007
        /*0b6c*/ 	.word	0x00030c10
        /*0b70*/ 	.short	0x010a
        /*0b72*/ 	.byte	0x3f
	.zero		1


	//   ....[47]....
        /*0b74*/ 	.word	0x00013020
        /*0b78*/ 	.word	0x00000007
        /*0b7c*/ 	.word	0x00030c30
        /*0b80*/ 	.short	0x010a
        /*0b82*/ 	.byte	0x3f
	.zero		1


	//   ....[48]....
        /*0b84*/ 	.word	0x00013070
        /*0b88*/ 	.word	0x0000000f
        /*0b8c*/ 	.word	0x00030c20
        /*0b90*/ 	.short	0x010a
        /*0b92*/ 	.byte	0x3f
	.zero		1


	//   ....[49]....
        /*0b94*/ 	.word	0x000130c0
        /*0b98*/ 	.word	0x0000000f
        /*0b9c*/ 	.word	0x00030c40
        /*0ba0*/ 	.short	0x010a
        /*0ba2*/ 	.byte	0x3f
	.zero		1


	//   ....[50]....
        /*0ba4*/ 	.word	0x00013110
        /*0ba8*/ 	.word	0x0000000f
        /*0bac*/ 	.word	0x00030c28
        /*0bb0*/ 	.short	0x010a
        /*0bb2*/ 	.byte	0x3f
	.zero		1


	//   ....[51]....
        /*0bb4*/ 	.word	0x00013160
        /*0bb8*/ 	.word	0x0000000f
        /*0bbc*/ 	.word	0x00030c48
        /*0bc0*/ 	.short	0x010a
        /*0bc2*/ 	.byte	0x3f
	.zero		1


	//   ....[52]....
        /*0bc4*/ 	.word	0x000131c0
        /*0bc8*/ 	.word	0x0000000f
        /*0bcc*/ 	.word	0x00030c20
        /*0bd0*/ 	.short	0x010a
        /*0bd2*/ 	.byte	0x3f
	.zero		1


	//   ....[53]....
        /*0bd4*/ 	.word	0x00013210
        /*0bd8*/ 	.word	0x0000000f
        /*0bdc*/ 	.word	0x00030c40
        /*0be0*/ 	.short	0x010a
        /*0be2*/ 	.byte	0x3f
	.zero		1


	//   ....[54]....
        /*0be4*/ 	.word	0x00013260
        /*0be8*/ 	.word	0x0000000f
        /*0bec*/ 	.word	0x00030c28
        /*0bf0*/ 	.short	0x010a
        /*0bf2*/ 	.byte	0x3f
	.zero		1


	//   ....[55]....
        /*0bf4*/ 	.word	0x000132b0
        /*0bf8*/ 	.word	0x00000003
        /*0bfc*/ 	.word	0x00030c40
        /*0c00*/ 	.short	0x010a
        /*0c02*/ 	.byte	0x3f
	.zero		1


	//   ....[56]....
        /*0c04*/ 	.word	0x00013380
        /*0c08*/ 	.word	0x00000007
        /*0c0c*/ 	.word	0x00000000
        /*0c10*/ 	.short	0x010a
        /*0c12*/ 	.byte	0x3f
	.zero		1


	//   ....[57]....
        /*0c14*/ 	.word	0x000133d0
        /*0c18*/ 	.word	0x00000003
        /*0c1c*/ 	.word	0x00000000
        /*0c20*/ 	.short	0x010a
        /*0c22*/ 	.byte	0x3f
	.zero		1


	//   ....[58]....
        /*0c24*/ 	.word	0x00013420
        /*0c28*/ 	.word	0x00000005
        /*0c2c*/ 	.word	0x00000000
        /*0c30*/ 	.short	0x010a
        /*0c32*/ 	.byte	0x3f
	.zero		1


	//----- nvinfo : EIATTR_NUM_MBARRIERS
	.align		4
.L_538:
        /*0c34*/ 	.byte	0x03, 0x38
        /*0c36*/ 	.short	0x0009


	//----- nvinfo : EIATTR_EXIT_INSTR_OFFSETS
	.align		4
        /*0c38*/ 	.byte	0x04, 0x1c
        /*0c3a*/ 	.short	(.L_540 - .L_539)


	//   ....[0]....
.L_539:
        /*0c3c*/ 	.word	0x00012db0


	//----- nvinfo : EIATTR_MAX_THREADS
	.align		4
.L_540:
        /*0c40*/ 	.byte	0x04, 0x05
        /*0c42*/ 	.short	(.L_542 - .L_541)
.L_541:
        /*0c44*/ 	.word	0x00000180
        /*0c48*/ 	.word	0x00000001
        /*0c4c*/ 	.word	0x00000001


	//----- nvinfo : EIATTR_CRS_STACK_SIZE
	.align		4
.L_542:
        /*0c50*/ 	.byte	0x04, 0x1e
        /*0c52*/ 	.short	(.L_544 - .L_543)
.L_543:
        /*0c54*/ 	.word	0x00000000


	//----- nvinfo : EIATTR_CBANK_PARAM_SIZE
	.align		4
.L_544:
        /*0c58*/ 	.byte	0x03, 0x19
        /*0c5a*/ 	.short	0x06f0


	//----- nvinfo : EIATTR_PARAM_CBANK
	.align		4
        /*0c5c*/ 	.byte	0x04, 0x0a
        /*0c5e*/ 	.short	(.L_546 - .L_545)
	.align		4
.L_545:
        /*0c60*/ 	.word	index@(.nv.constant0._ZN7cutlass13device_kernelIN5flash11enable_sm90INS1_16FlashAttnBwdSm90INS1_25CollectiveMainloopBwdSm90ILi2ELi2ELi2EN4cute5tupleIJNS5_1CILi1EEES8_S8_EEENS6_IJNS7_ILi128EEESA_NS7_ILi64EEEEEENS_6half_tEfNS_4arch4Sm90ELb0ELb1ELb0ELb1ELb0ELb1ELb0ELb0ELi2ELi1ELi2ELi2ELb0EEENS1_21CollectiveEpilogueBwdISC_SD_SF_Li256ELb1ELb0ELi1EEENS1_19SingleTileSchedulerILb1ELb0ELb0ELi128EEEEEEEEEvNT_6ParamsE)
        /*0c64*/ 	.short	0x0210
        /*0c66*/ 	.short	0x06f0


	//----- nvinfo : EIATTR_SW_WAR
	.align		4
.L_546:
        /*0c68*/ 	.byte	0x04, 0x36
        /*0c6a*/ 	.short	(.L_548 - .L_547)
.L_547:
        /*0c6c*/ 	.word	0x00000008
.L_548:


//--------------------- .nv.info._ZN7cutlass13device_kernelIN5flash11enable_sm90INS1_16FlashAttnBwdSm90INS1_25CollectiveMainloopBwdSm90ILi2ELi2ELi2EN4cute5tupleIJNS5_1CILi1EEES8_S8_EEENS6_IJNS7_ILi128EEESA_NS7_ILi64EEEEEENS_6half_tEfNS_4arch4Sm90ELb0ELb1ELb0ELb1ELb1ELb1ELb0ELb0ELi2ELi1ELi2ELi2ELb0EEENS1_21CollectiveEpilogueBwdISC_SD_SF_Li256ELb1ELb0ELi1EEENS1_19SingleTileSchedulerILb1ELb0ELb0ELi128EEEEEEEEEvNT_6ParamsE --------------------------
	.section	.nv.info._ZN7cutlass13device_kernelIN5flash11enable_sm90INS1_16FlashAttnBwdSm90INS1_25CollectiveMainloopBwdSm90ILi2ELi2ELi2EN4cute5tupleIJNS5_1CILi1EEES8_S8_EEENS6_IJNS7_ILi128EEESA_NS7_ILi64EEEEEENS_6half_tEfNS_4arch4Sm90ELb0ELb1ELb0ELb1ELb1ELb1ELb0ELb0ELi2ELi1ELi2ELi2ELb0EEENS1_21CollectiveEpilogueBwdISC_SD_SF_Li256ELb1ELb0ELi1EEENS1_19SingleTileSchedulerILb1ELb0ELb0ELi128EEEEEEEEEvNT_6ParamsE,"",@"SHT_CUDA_INFO"
	.sectionflags	@""
	.align	4


	//----- nvinfo : EIATTR_CUDA_API_VERSION
	.align		4
        /*0000*/ 	.byte	0x04, 0x37
        /*0002*/ 	.short	(.L_550 - .L_549)
.L_549:
        /*0004*/ 	.word	0x00000082


	//----- nvinfo : EIATTR_KPARAM_INFO
	.align		4
.L_550:
        /*0008*/ 	.byte	0x04, 0x17
        /*000a*/ 	.short	(.L_552 - .L_551)
.L_551:
        /*000c*/ 	.word	0x00000000
        /*0010*/ 	.short	0x0000
        /*0012*/ 	.short	0x0070
        /*0014*/ 	.byte	0x00, 0xf0, 0x01, 0x1a


	//----- nvinfo : EIATTR_SPARSE_MMA_MASK
	.align		4
.L_552:
        /*0018*/ 	.byte	0x03, 0x50
        /*001a*/ 	.short	0x0000


	//----- nvinfo : EIATTR_MAXREG_COUNT
	.align		4
        /*001c*/ 	.byte	0x03, 0x1b
        /*001e*/ 	.short	0x00a8


	//----- nvinfo : EIATTR_NUM_BARRIERS
	.align		4
        /*0020*/ 	.byte	0x02, 0x4c
        /*0022*/ 	.byte	0x10
	.zero		1


	//----- nvinfo : EIATTR_EXTERNS
	.align		4
        /*0024*/ 	.byte	0x04, 0x0f
        /*0026*/ 	.short	(.L_554 - .L_553)


	//   ....[0]....
	.align		4
.L_553:
        /*0028*/ 	.word	index@(__assertfail)


	//----- nvinfo : EIATTR_ANNOTATIONS
	.align		4
.L_554:
        /*002c*/ 	.byte	0x04, 0x55
        /*002e*/ 	.short	(.L_556 - .L_555)


	//   ....[0]....
.L_555:
        /* <DEDUP_REMOVED lines=31> */


	//----- nvinfo : EIATTR_MERCURY_ISA_VERSION
	.align		4
.L_556:
        /*0210*/ 	.byte	0x03, 0x5f
        /*0212*/ 	.short	0x0101


	//----- nvinfo : EIATTR_INT_WARP_WIDE_INSTR_OFFSETS
	.align		4
        /*0214*/ 	.byte	0x04, 0x31
        /*0216*/ 	.short	(.L_558 - .L_557)


	//   ....[0]....
.L_557:
        /*0218*/ 	.word	0x00000190


	//   ....[1]....
        /*021c*/ 	.word	0x000001c0


	//   ....[2]....
        /*0220*/ 	.word	0x000105a0


	//   ....[3]....
        /*0224*/ 	.word	0x00010bf0


	//   ....[4]....
        /*0228*/ 	.word	0x000110a0


	//   ....[5]....
        /*022c*/ 	.word	0x00011360


	//   ....[6]....
        /*0230*/ 	.word	0x000115c0


	//   ....[7]....
        /*0234*/ 	.word	0x00011750


	//----- nvinfo : EIATTR_COOP_GROUP_MASK_REGIDS
	.align		4
.L_558:
        /*0238*/ 	.byte	0x04, 0x29
        /*023a*/ 	.short	(.L_560 - .L_559)


	//   ....[0]....
.L_559:
        /*023c*/ 	.word	0xffffffff


	//   ....[1]....
        /*0240*/ 	.word	0xffffffff


	//   ....[2]....
        /*0244*/ 	.word	0xffffffff


	//   ....[3]....
        /*0248*/ 	.word	0xffffffff


	//   ....[4]....
        /*024c*/ 	.word	0xffffffff


	//   ....[5]....
        /*0250*/ 	.word	0xffffffff


	//   ....[6]....
        /*0254*/ 	.word	0xffffffff


	//   ....[7]....
        /*0258*/ 	.word	0xffffffff


	//   ....[8]....
        /*025c*/ 	.word	0xffffffff


	//   ....[9]....
        /*0260*/ 	.word	0xffffffff


	//   ....[10]....
        /*0264*/ 	.word	0xffffffff


	//   ....[11]....
        /*0268*/ 	.word	0xffffffff


	//   ....[12]....
        /*026c*/ 	.word	0xffffffff


	//   ....[13]....
        /*0270*/ 	.word	0xffffffff


	//   ....[14]....
        /*0274*/ 	.word	0xffffffff


	//   ....[15]....
        /*0278*/ 	.word	0xffffffff


	//   ....[16]....
        /*027c*/ 	.word	0xffffffff


	//   ....[17]....
        /*0280*/ 	.word	0xffffffff


	//   ....[18]....
        /*0284*/ 	.word	0xffffffff


	//   ....[19]....
        /*0288*/ 	.word	0xffffffff


	//   ....[20]....
        /*028c*/ 	.word	0xffffffff


	//   ....[21]....
        /*0290*/ 	.word	0xffffffff


	//   ....[22]....
        /*0294*/ 	.word	0xffffffff


	//   ....[23]....
        /*0298*/ 	.word	0xffffffff


	//   ....[24]....
        /*029c*/ 	.word	0xffffffff


	//   ....[25]....
        /*02a0*/ 	.word	0xffffffff


	//   ....[26]....
        /*02a4*/ 	.word	0xffffffff


	//   ....[27]....
        /*02a8*/ 	.word	0xffffffff


	//   ....[28]....
        /*02ac*/ 	.word	0xffffffff


	//   ....[29]....
        /*02b0*/ 	.word	0xffffffff


	//   ....[30]....
        /*02b4*/ 	.word	0xffffffff


	//   ....[31]....
        /*02b8*/ 	.word	0xffffffff


	//   ....[32]....
        /*02bc*/ 	.word	0xffffffff


	//   ....[33]....
        /*02c0*/ 	.word	0xffffffff


	//   ....[34]....
        /*02c4*/ 	.word	0xffffffff


	//   ....[35]....
        /*02c8*/ 	.word	0xffffffff


	//   ....[36]....
        /*02cc*/ 	.word	0xffffffff


	//   ....[37]....
        /*02d0*/ 	.word	0xffffffff


	//   ....[38]....
        /*02d4*/ 	.word	0xffffffff


	//   ....[39]....
        /*02d8*/ 	.word	0xffffffff


	//   ....[40]....
        /*02dc*/ 	.word	0xffffffff


	//   ....[41]....
        /*02e0*/ 	.word	0xffffffff


	//   ....[42]....
        /*02e4*/ 	.word	0xffffffff


	//   ....[43]....
        /*02e8*/ 	.word	0xffffffff


	//   ....[44]....
        /*02ec*/ 	.word	0xffffffff


	//   ....[45]....
        /*02f0*/ 	.word	0xffffffff


	//   ....[46]....
        /*02f4*/ 	.word	0xffffffff


	//   ....[47]....
        /*02f8*/ 	.word	0xffffffff


	//   ....[48]....
        /*02fc*/ 	.word	0xffffffff


	//   ....[49]....
        /*0300*/ 	.word	0xffffffff


	//   ....[50]....
        /*0304*/ 	.word	0xffffffff


	//   ....[51]....
        /*0308*/ 	.word	0xffffffff


	//   ....[52]....
        /*030c*/ 	.word	0xffffffff


	//   ....[53]....
        /*0310*/ 	.word	0xffffffff


	//   ....[54]....
        /*0314*/ 	.word	0xffffffff


	//   ....[55]....
        /*0318*/ 	.word	0xffffffff


	//   ....[56]....
        /*031c*/ 	.word	0xffffffff


	//   ....[57]....
        /*0320*/ 	.word	0xffffffff


	//   ....[58]....
        /*0324*/ 	.word	0xffffffff


	//   ....[59]....
        /*0328*/ 	.word	0xffffffff


	//   ....[60]....
        /*032c*/ 	.word	0xffffffff


	//   ....[61]....
        /*0330*/ 	.word	0xffffffff


	//   ....[62]....
        /*0334*/ 	.word	0xffffffff


	//   ....[63]....
        /*0338*/ 	.word	0xffffffff


	//   ....[64]....
        /*033c*/ 	.word	0xffffffff


	//   ....[65]....
        /*0340*/ 	.word	0xffffffff


	//   ....[66]....
        /*0344*/ 	.word	0xffffffff


	//   ....[67]....
        /*0348*/ 	.word	0xffffffff


	//   ....[68]....
        /*034c*/ 	.word	0xffffffff


	//   ....[69]....
        /*0350*/ 	.word	0xffffffff


	//   ....[70]....
        /*0354*/ 	.word	0xffffffff


	//   ....[71]....
        /*0358*/ 	.word	0xffffffff


	//   ....[72]....
        /*035c*/ 	.word	0xffffffff


	//   ....[73]....
        /*0360*/ 	.word	0xffffffff


	//   ....[74]....
        /*0364*/ 	.word	0xffffffff


	//   ....[75]....
        /*0368*/ 	.word	0xffffffff


	//   ....[76]....
        /*036c*/ 	.word	0xffffffff


	//   ....[77]....
        /*0370*/ 	.word	0xffffffff


	//   ....[78]....
        /*0374*/ 	.word	0xffffffff


	//   ....[79]....
        /*0378*/ 	.word	0xffffffff


	//   ....[80]....
        /*037c*/ 	.word	0xffffffff


	//   ....[81]....
        /*0380*/ 	.word	0xffffffff


	//   ....[82]....
        /*0384*/ 	.word	0xffffffff


	//   ....[83]....
        /*0388*/ 	.word	0xffffffff


	//   ....[84]....
        /*038c*/ 	.word	0xffffffff


	//   ....[85]....
        /*0390*/ 	.word	0xffffffff


	//   ....[86]....
        /*0394*/ 	.word	0xffffffff


	//   ....[87]....
        /*0398*/ 	.word	0xffffffff


	//   ....[88]....
        /*039c*/ 	.word	0xffffffff


	//   ....[89]....
        /*03a0*/ 	.word	0xffffffff


	//   ....[90]....
        /*03a4*/ 	.word	0xffffffff


	//   ....[91]....
        /*03a8*/ 	.word	0xffffffff


	//   ....[92]....
        /*03ac*/ 	.word	0xffffffff


	//   ....[93]....
        /*03b0*/ 	.word	0xffffffff


	//   ....[94]....
        /*03b4*/ 	.word	0xffffffff


	//   ....[95]....
        /*03b8*/ 	.word	0xffffffff


	//   ....[96]....
        /*03bc*/ 	.word	0xffffffff


	//   ....[97]....
        /*03c0*/ 	.word	0xffffffff


	//   ....[98]....
        /*03c4*/ 	.word	0xffffffff


	//   ....[99]....
        /*03c8*/ 	.word	0xffffffff


	//   ....[100]....
        /*03cc*/ 	.word	0xffffffff


	//   ....[101]....
        /*03d0*/ 	.word	0xffffffff


	//   ....[102]....
        /*03d4*/ 	.word	0xffffffff


	//   ....[103]....
        /*03d8*/ 	.word	0xffffffff


	//   ....[104]....
        /*03dc*/ 	.word	0xffffffff


	//   ....[105]....
        /*03e0*/ 	.word	0xffffffff


	//   ....[106]....
        /*03e4*/ 	.word	0xffffffff


	//   ....[107]....
        /*03e8*/ 	.word	0xffffffff


	//   ....[108]....
        /*03ec*/ 	.word	0xffffffff


	//   ....[109]....
        /*03f0*/ 	.word	0xffffffff


	//   ....[110]....
        /*03f4*/ 	.word	0xffffffff


	//   ....[111]....
        /*03f8*/ 	.word	0xffffffff


	//   ....[112]....
        /*03fc*/ 	.word	0xffffffff


	//   ....[113]....
        /*0400*/ 	.word	0xffffffff


	//   ....[114]....
        /*0404*/ 	.word	0xffffffff


	//   ....[115]....
        /*0408*/ 	.word	0xffffffff


	//   ....[116]....
        /*040c*/ 	.word	0xffffffff


	//   ....[117]....
        /*0410*/ 	.word	0xffffffff


	//   ....[118]....
        /*0414*/ 	.word	0xffffffff


	//   ....[119]....
        /*0418*/ 	.word	0xffffffff


	//   ....[120]....
        /*041c*/ 	.word	0xffffffff


	//   ....[121]....
        /*0420*/ 	.word	0xffffffff


	//   ....[122]....
        /*0424*/ 	.word	0xffffffff


	//   ....[123]....
        /*0428*/ 	.word	0xffffffff


	//   ....[124]....
        /*042c*/ 	.word	0xffffffff


	//   ....[125]....
        /*0430*/ 	.word	0xffffffff


	//   ....[126]....
        /*0434*/ 	.word	0xffffffff


	//   ....[127]....
        /*0438*/ 	.word	0xffffffff


	//   ....[128]....
        /*043c*/ 	.word	0xffffffff


	//   ....[129]....
        /*0440*/ 	.word	0xffffffff


	//   ....[130]....
        /*0444*/ 	.word	0xffffffff


	//   ....[131]....
        /*0448*/ 	.word	0xffffffff


	//   ....[132]....
        /*044c*/ 	.word	0xffffffff


	//   ....[133]....
        /*0450*/ 	.word	0xffffffff


	//   ....[134]....
        /*0454*/ 	.word	0xffffffff


	//   ....[135]....
        /*0458*/ 	.word	0xffffffff


	//   ....[136]....
        /*045c*/ 	.word	0xffffffff


	//   ....[137]....
        /*0460*/ 	.word	0xffffffff


	//   ....[138]....
        /*0464*/ 	.word	0xffffffff


	//   ....[139]....
        /*0468*/ 	.word	0xffffffff


	//   ....[140]....
        /*046c*/ 	.word	0xffffffff


	//   ....[141]....
        /*0470*/ 	.word	0xffffffff


	//   ....[142]....
        /*0474*/ 	.word	0xffffffff


	//   ....[143]....
        /*0478*/ 	.word	0xffffffff


	//   ....[144]....
        /*047c*/ 	.word	0xffffffff


	//   ....[145]....
        /*0480*/ 	.word	0xffffffff


	//   ....[146]....
        /*0484*/ 	.word	0xffffffff


	//   ....[147]....
        /*0488*/ 	.word	0xffffffff


	//   ....[148]....
        /*048c*/ 	.word	0xffffffff


	//   ....[149]....
        /*0490*/ 	.word	0xffffffff


	//   ....[150]....
        /*0494*/ 	.word	0xffffffff


	//   ....[151]....
        /*0498*/ 	.word	0xffffffff


	//   ....[152]....
        /*049c*/ 	.word	0xffffffff


	//   ....[153]....
        /*04a0*/ 	.word	0xffffffff


	//   ....[154]....
        /*04a4*/ 	.word	0xffffffff


	//   ....[155]....
        /*04a8*/ 	.word	0xffffffff


	//   ....[156]....
        /*04ac*/ 	.word	0xffffffff


	//   ....[157]....
        /*04b0*/ 	.word	0xffffffff


	//   ....[158]....
        /*04b4*/ 	.word	0xffffffff


	//   ....[159]....
        /*04b8*/ 	.word	0xffffffff


	//   ....[160]....
        /*04bc*/ 	.word	0xffffffff


	//   ....[161]....
        /*04c0*/ 	.word	0xffffffff


	//   ....[162]....
        /*04c4*/ 	.word	0xffffffff


	//   ....[163]....
        /*04c8*/ 	.word	0xffffffff


	//   ....[164]....
        /*04cc*/ 	.word	0xffffffff


	//   ....[165]....
        /*04d0*/ 	.word	0xffffffff


	//   ....[166]....
        /*04d4*/ 	.word	0xffffffff


	//   ....[167]....
        /*04d8*/ 	.word	0xffffffff


	//   ....[168]....
        /*04dc*/ 	.word	0xffffffff


	//   ....[169]....
        /*04e0*/ 	.word	0xffffffff


	//   ....[170]....
        /*04e4*/ 	.word	0xffffffff


	//   ....[171]....
        /*04e8*/ 	.word	0xffffffff


	//   ....[172]....
        /*04ec*/ 	.word	0xffffffff


	//   ....[173]....
        /*04f0*/ 	.word	0xffffffff


	//   ....[174]....
        /*04f4*/ 	.word	0xffffffff


	//   ....[175]....
        /*04f8*/ 	.word	0xffffffff


	//   ....[176]....
        /*04fc*/ 	.word	0xffffffff


	//   ....[177]....
        /*0500*/ 	.word	0xffffffff


	//   ....[178]....
        /*0504*/ 	.word	0xffffffff


	//   ....[179]....
        /*0508*/ 	.word	0xffffffff


	//   ....[180]....
        /*050c*/ 	.word	0xffffffff


	//   ....[181]....
        /*0510*/ 	.word	0xffffffff


	//   ....[182]....
        /*0514*/ 	.word	0xffffffff


	//   ....[183]....
        /*0518*/ 	.word	0xffffffff


	//   ....[184]....
        /*051c*/ 	.word	0xffffffff


	//   ....[185]....
        /*0520*/ 	.word	0xffffffff


	//   ....[186]....
        /*0524*/ 	.word	0xffffffff


	//   ....[187]....
        /*0528*/ 	.word	0xffffffff


	//   ....[188]....
        /*052c*/ 	.word	0xffffffff


	//   ....[189]....
        /*0530*/ 	.word	0xffffffff


	//   ....[190]....
        /*0534*/ 	.word	0xffffffff


	//   ....[191]....
        /*0538*/ 	.word	0xffffffff


	//   ....[192]....
        /*053c*/ 	.word	0xffffffff


	//   ....[193]....
        /*0540*/ 	.word	0xffffffff


	//   ....[194]....
        /*0544*/ 	.word	0xffffffff


	//   ....[195]....
        /*0548*/ 	.word	0xffffffff


	//   ....[196]....
        /*054c*/ 	.word	0xffffffff


	//   ....[197]....
        /*0550*/ 	.word	0xffffffff


	//   ....[198]....
        /*0554*/ 	.word	0xffffffff


	//   ....[199]....
        /*0558*/ 	.word	0xffffffff


	//   ....[200]....
        /*055c*/ 	.word	0xffffffff


	//   ....[201]....
        /*0560*/ 	.word	0xffffffff


	//   ....[202]....
        /*0564*/ 	.word	0xffffffff


	//   ....[203]....
        /*0568*/ 	.word	0xffffffff


	//   ....[204]....
        /*056c*/ 	.word	0xffffffff


	//   ....[205]....
        /*0570*/ 	.word	0xffffffff


	//   ....[206]....
        /*0574*/ 	.word	0xffffffff


	//   ....[207]....
        /*0578*/ 	.word	0xffffffff


	//   ....[208]....
        /*057c*/ 	.word	0x0500000f


	//   ....[209]....
        /*0580*/ 	.word	0x0500000f


	//   ....[210]....
        /*0584*/ 	.word	0x0500000f


	//   ....[211]....
        /*0588*/ 	.word	0x0500000f


	//----- nvinfo : EIATTR_COOP_GROUP_INSTR_OFFSETS
	.align		4
.L_560:
        /*058c*/ 	.byte	0x04, 0x28
        /*058e*/ 	.short	(.L_562 - .L_561)


	//   ....[0]....
.L_561:
        /*0590*/ 	.word	0x00000070


	//   ....[1]....
        /*0594*/ 	.word	0x000001a0


	//   ....[2]....
        /*0598*/ 	.word	0x000001f0


	//   ....[3]....
        /*059c*/ 	.word	0x000003e0


	//   ....[4]....
        /*05a0*/ 	.word	0x00000620


	//   ....[5]....
        /*05a4*/ 	.word	0x00001410


	//   ....[6]....
        /*05a8*/ 	.word	0x00002440


	//   ....[7]....
        /*05ac*/ 	.word	0x00002500


	//   ....[8]....
        /*05b0*/ 	.word	0x00002530


	//   ....[9]....
        /*05b4*/ 	.word	0x00002660


	//   ....[10]....
        /*05b8*/ 	.word	0x000026b0


	//   ....[11]....
        /*05bc*/ 	.word	0x00002980


	//   ....[12]....
        /*05c0*/ 	.word	0x000029f0


	//   ....[13]....
        /*05c4*/ 	.word	0x00002a40


	//   ....[14]....
        /*05c8*/ 	.word	0x00002d30


	//   ....[15]....
        /*05cc*/ 	.word	0x00002db0


	//   ....[16]....
        /*05d0*/ 	.word	0x00002f40


	//   ....[17]....
        /*05d4*/ 	.word	0x000030d0


	//   ....[18]....
        /*05d8*/ 	.word	0x00003100


	//   ....[19]....
        /*05dc*/ 	.word	0x00003140


	//   ....[20]....
        /*05e0*/ 	.word	0x00003290


	//   ....[21]....
        /*05e4*/ 	.word	0x000032f0


	//   ....[22]....
        /*05e8*/ 	.word	0x000034c0


	//   ....[23]....
        /*05ec*/ 	.word	0x00003560


	//   ....[24]....
        /*05f0*/ 	.word	0x000035f0


	//   ....[25]....
        /*05f4*/ 	.word	0x000036c0


	//   ....[26]....
        /*05f8*/ 	.word	0x00003700


	//   ....[27]....
        /*05fc*/ 	.word	0x00003740


	//   ....[28]....
        /*0600*/ 	.word	0x00003780


	//   ....[29]....
        /*0604*/ 	.word	0x000037b0


	//   ....[30]....
        /*0608*/ 	.word	0x00003830


	//   ....[31]....
        /*060c*/ 	.word	0x00003890


	//   ....[32]....
        /*0610*/ 	.word	0x000038e0


	//   ....[33]....
        /*0614*/ 	.word	0x000038f0


	//   ....[34]....
        /*0618*/ 	.word	0x00003950


	//   ....[35]....
        /*061c*/ 	.word	0x000039e0


	//   ....[36]....
        /*0620*/ 	.word	0x00003ab0


	//   ....[37]....
        /*0624*/ 	.word	0x00003b90


	//   ....[38]....
        /*0628*/ 	.word	0x00003c00


	//   ....[39]....
        /*062c*/ 	.word	0x00003c30


	//   ....[40]....
        /*0630*/ 	.word	0x00003c50


	//   ....[41]....
        /*0634*/ 	.word	0x00003c60


	//   ....[42]....
        /*0638*/ 	.word	0x00003c80


	//   ....[43]....
        /*063c*/ 	.word	0x00003c90


	//   ....[44]....
        /*0640*/ 	.word	0x00003cb0


	//   ....[45]....
        /*0644*/ 	.word	0x00003d30


	//   ....[46]....
        /*0648*/ 	.word	0x00003dc0


	//   ....[47]....
        /*064c*/ 	.word	0x00003e00


	//   ....[48]....
        /*0650*/ 	.word	0x00003e40


	//   ....[49]....
        /*0654*/ 	.word	0x00003e80


	//   ....[50]....
        /*0658*/ 	.word	0x00003ef0


	//   ....[51]....
        /*065c*/ 	.word	0x00003f10


	//   ....[52]....
        /*0660*/ 	.word	0x00003f70


	//   ....[53]....
        /*0664*/ 	.word	0x00003ff0


	//   ....[54]....
        /*0668*/ 	.word	0x00004030


	//   ....[55]....
        /*066c*/ 	.word	0x00004070


	//   ....[56]....
        /*0670*/ 	.word	0x000040b0


	//   ....[57]....
        /*0674*/ 	.word	0x000040f0


	//   ....[58]....
        /*0678*/ 	.word	0x00004130


	//   ....[59]....
        /*067c*/ 	.word	0x00004170


	//   ....[60]....
        /*0680*/ 	.word	0x000041b0


	//   ....[61]....
        /*0684*/ 	.word	0x000041f0


	//   ....[62]....
        /*0688*/ 	.word	0x00004230


	//   ....[63]....
        /*068c*/ 	.word	0x00004270


	//   ....[64]....
        /*0690*/ 	.word	0x000042b0


	//   ....[65]....
        /*0694*/ 	.word	0x000042f0


	//   ....[66]....
        /*0698*/ 	.word	0x00004330


	//   ....[67]....
        /*069c*/ 	.word	0x00004370


	//   ....[68]....
        /*06a0*/ 	.word	0x000043b0


	//   ....[69]....
        /*06a4*/ 	.word	0x000043f0


	//   ....[70]....
        /*06a8*/ 	.word	0x00006610


	//   ....[71]....
        /*06ac*/ 	.word	0x00006670


	//   ....[72]....
        /*06b0*/ 	.word	0x000066b0


	//   ....[73]....
        /*06b4*/ 	.word	0x000066e0


	//   ....[74]....
        /*06b8*/ 	.word	0x00006710


	//   ....[75]....
        /*06bc*/ 	.word	0x00006740


	//   ....[76]....
        /*06c0*/ 	.word	0x00006a20


	//   ....[77]....
        /*06c4*/ 	.word	0x00006a30


	//   ....[78]....
        /*06c8*/ 	.word	0x00006a60


	//   ....[79]....
        /*06cc*/ 	.word	0x00006a90


	//   ....[80]....
        /*06d0*/ 	.word	0x00006ad0


	//   ....[81]....
        /*06d4*/ 	.word	0x00006bc0


	//   ....[82]....
        /*06d8*/ 	.word	0x00006ca0


	//   ....[83]....
        /*06dc*/ 	.word	0x00006ce0


	//   ....[84]....
        /*06e0*/ 	.word	0x00006d20


	//   ....[85]....
        /*06e4*/ 	.word	0x00006d50


	//   ....[86]....
        /*06e8*/ 	.word	0x00006d90


	//   ....[87]....
        /*06ec*/ 	.word	0x00006dc0


	//   ....[88]....
        /*06f0*/ 	.word	0x00006de0


	//   ....[89]....
        /*06f4*/ 	.word	0x00006e50


	//   ....[90]....
        /*06f8*/ 	.word	0x00006e90


	//   ....[91]....
        /*06fc*/ 	.word	0x00006ed0


	//   ....[92]....
        /*0700*/ 	.word	0x00006f10


	//   ....[93]....
        /*0704*/ 	.word	0x00006f50


	//   ....[94]....
        /*0708*/ 	.word	0x00006fc0


	//   ....[95]....
        /*070c*/ 	.word	0x00007000


	//   ....[96]....
        /*0710*/ 	.word	0x00007060


	//   ....[97]....
        /*0714*/ 	.word	0x000070b0


	//   ....[98]....
        /*0718*/ 	.word	0x000070f0


	//   ....[99]....
        /*071c*/ 	.word	0x000071c0


	//   ....[100]....
        /*0720*/ 	.word	0x00007200


	//   ....[101]....
        /*0724*/ 	.word	0x00007270


	//   ....[102]....
        /*0728*/ 	.word	0x00007690


	//   ....[103]....
        /*072c*/ 	.word	0x000076a0


	//   ....[104]....
        /*0730*/ 	.word	0x000076b0


	//   ....[105]....
        /*0734*/ 	.word	0x000076c0


	//   ....[106]....
        /*0738*/ 	.word	0x000076d0


	//   ....[107]....
        /*073c*/ 	.word	0x000076e0


	//   ....[108]....
        /*0740*/ 	.word	0x00007710


	//   ....[109]....
        /*0744*/ 	.word	0x00007740


	//   ....[110]....
        /*0748*/ 	.word	0x00007780


	//   ....[111]....
        /*074c*/ 	.word	0x000077a0


	//   ....[112]....
        /*0750*/ 	.word	0x000077e0


	//   ....[113]....
        /*0754*/ 	.word	0x00007820


	//   ....[114]....
        /*0758*/ 	.word	0x00007860


	//   ....[115]....
        /*075c*/ 	.word	0x00007870


	//   ....[116]....
        /*0760*/ 	.word	0x000078a0


	//   ....[117]....
        /*0764*/ 	.word	0x000078e0


	//   ....[118]....
        /*0768*/ 	.word	0x00007910


	//   ....[119]....
        /*076c*/ 	.word	0x00007940


	//   ....[120]....
        /*0770*/ 	.word	0x00007990


	//   ....[121]....
        /*0774*/ 	.word	0x000079d0


	//   ....[122]....
        /*0778*/ 	.word	0x000079f0


	//   ....[123]....
        /*077c*/ 	.word	0x00007a30


	//   ....[124]....
        /*0780*/ 	.word	0x00007a70


	//   ....[125]....
        /*0784*/ 	.word	0x00007ab0


	//   ....[126]....
        /*0788*/ 	.word	0x00007ac0


	//   ....[127]....
        /*078c*/ 	.word	0x00007af0


	//   ....[128]....
        /*0790*/ 	.word	0x00007b00


	//   ....[129]....
        /*0794*/ 	.word	0x00007b10


	//   ....[130]....
        /*0798*/ 	.word	0x00007b20


	//   ....[131]....
        /*079c*/ 	.word	0x00007b30


	//   ....[132]....
        /*07a0*/ 	.word	0x00007b70


	//   ....[133]....
        /*07a4*/ 	.word	0x00007bb0


	//   ....[134]....
        /*07a8*/ 	.word	0x0000a040


	//   ....[135]....
        /*07ac*/ 	.word	0x0000a180


	//   ....[136]....
        /*07b0*/ 	.word	0x0000a1b0


	//   ....[137]....
        /*07b4*/ 	.word	0x0000a260


	//   ....[138]....
        /*07b8*/ 	.word	0x0000a2e0


	//   ....[139]....
        /*07bc*/ 	.word	0x0000a3c0


	//   ....[140]....
        /*07c0*/ 	.word	0x0000a400


	//   ....[141]....
        /*07c4*/ 	.word	0x0000a4f0


	//   ....[142]....
        /*07c8*/ 	.word	0x0000a530


	//   ....[143]....
        /*07cc*/ 	.word	0x0000a570


	//   ....[144]....
        /*07d0*/ 	.word	0x0000a620


	//   ....[145]....
        /*07d4*/ 	.word	0x0000a710


	//   ....[146]....
        /*07d8*/ 	.word	0x0000a770


	//   ....[147]....
        /*07dc*/ 	.word	0x0000a810


	//   ....[148]....
        /*07e0*/ 	.word	0x0000a850


	//   ....[149]....
        /*07e4*/ 	.word	0x0000a880


	//   ....[150]....
        /*07e8*/ 	.word	0x0000a9a0


	//   ....[151]....
        /*07ec*/ 	.word	0x0000a9e0


	//   ....[152]....
        /*07f0*/ 	.word	0x0000ab40


	//   ....[153]....
        /*07f4*/ 	.word	0x0000ac40


	//   ....[154]....
        /*07f8*/ 	.word	0x0000ac80


	//   ....[155]....
        /*07fc*/ 	.word	0x0000b1d0


	//   ....[156]....
        /*0800*/ 	.word	0x0000b2d0


	//   ....[157]....
        /*0804*/ 	.word	0x0000b300


	//   ....[158]....
        /*0808*/ 	.word	0x0000b340


	//   ....[159]....
        /*080c*/ 	.word	0x0000b3c0


	//   ....[160]....
        /*0810*/ 	.word	0x0000b400


	//   ....[161]....
        /*0814*/ 	.word	0x0000b490


	//   ....[162]....
        /*0818*/ 	.word	0x0000b4d0


	//   ....[163]....
        /*081c*/ 	.word	0x0000b6d0


	//   ....[164]....
        /*0820*/ 	.word	0x0000b710


	//   ....[165]....
        /*0824*/ 	.word	0x0000b760


	//   ....[166]....
        /*0828*/ 	.word	0x0000b910


	//   ....[167]....
        /*082c*/ 	.word	0x0000b920


	//   ....[168]....
        /*0830*/ 	.word	0x0000b930


	//   ....[169]....
        /*0834*/ 	.word	0x0000b940


	//   ....[170]....
        /*0838*/ 	.word	0x0000b950


	//   ....[171]....
        /*083c*/ 	.word	0x0000b960


	//   ....[172]....
        /*0840*/ 	.word	0x0000b990


	//   ....[173]....
        /*0844*/ 	.word	0x0000b9c0


	//   ....[174]....
        /*0848*/ 	.word	0x0000ba00


	//   ....[175]....
        /*084c*/ 	.word	0x0000ba30


	//   ....[176]....
        /*0850*/ 	.word	0x0000ba70


	//   ....[177]....
        /*0854*/ 	.word	0x0000baa0


	//   ....[178]....
        /*0858*/ 	.word	0x0000bae0


	//   ....[179]....
        /*085c*/ 	.word	0x0000baf0


	//   ....[180]....
        /*0860*/ 	.word	0x0000bb10


	//   ....[181]....
        /*0864*/ 	.word	0x0000bb50


	//   ....[182]....
        /*0868*/ 	.word	0x0000bb90


	//   ....[183]....
        /*086c*/ 	.word	0x0000bc30


	//   ....[184]....
        /*0870*/ 	.word	0x0000bc70


	//   ....[185]....
        /*0874*/ 	.word	0x0000bcb0


	//   ....[186]....
        /*0878*/ 	.word	0x0000bce0


	//   ....[187]....
        /*087c*/ 	.word	0x0000bd20


	//   ....[188]....
        /*0880*/ 	.word	0x0000bd30


	//   ....[189]....
        /*0884*/ 	.word	0x0000bd40


	//   ....[190]....
        /*0888*/ 	.word	0x0000bd70


	//   ....[191]....
        /*088c*/ 	.word	0x0000bdb0


	//   ....[192]....
        /*0890*/ 	.word	0x0000bde0


	//   ....[193]....
        /*0894*/ 	.word	0x0000be00


	//   ....[194]....
        /*0898*/ 	.word	0x0000be20


	//   ....[195]....
        /*089c*/ 	.word	0x0000be30


	//   ....[196]....
        /*08a0*/ 	.word	0x0000be40


	//   ....[197]....
        /*08a4*/ 	.word	0x0000be50


	//   ....[198]....
        /*08a8*/ 	.word	0x0000f6c0


	//   ....[199]....
        /*08ac*/ 	.word	0x000101a0


	//   ....[200]....
        /*08b0*/ 	.word	0x000104d0


	//   ....[201]....
        /*08b4*/ 	.word	0x00010850


	//   ....[202]....
        /*08b8*/ 	.word	0x00010b20


	//   ....[203]....
        /*08bc*/ 	.word	0x00010d60


	//   ....[204]....
        /*08c0*/ 	.word	0x00010fd0


	//   ....[205]....
        /*08c4*/ 	.word	0x000112a0


	//   ....[206]....
        /*08c8*/ 	.word	0x000114c0


	//   ....[207]....
        /*08cc*/ 	.word	0x00011650


	//   ....[208]....
        /*08d0*/ 	.word	0x00013d20


	//   ....[209]....
        /*08d4*/ 	.word	0x00013fb0


	//   ....[210]....
        /*08d8*/ 	.word	0x00014020


	//   ....[211]....
        /*08dc*/ 	.word	0x00014090


	//----- nvinfo : EIATTR_REG_RECONFIG
	.align		4
.L_562:
        /*08e0*/ 	.byte	0x01, 0x54
	.zero		2


	//----- nvinfo : EIATTR_SYSCALL_OFFSETS
	.align		4
        /*08e4*/ 	.byte	0x04, 0x46
        /*08e6*/ 	.short	(.L_564 - .L_563)


	//   ....[0]....
.L_563:
        /*08e8*/ 	.word	0x00001070


	//   ....[1]....
        /*08ec*/ 	.word	0x00001160


	//   ....[2]....
        /*08f0*/ 	.word	0x000012c0


	//   ....[3]....
        /*08f4*/ 	.word	0x000013b0


	//----- nvinfo : EIATTR_MBARRIER_INSTR_OFFSETS
	.align		4
.L_564:
        /*08f8*/ 	.byte	0x04, 0x39
        /*08fa*/ 	.short	(.L_566 - .L_565)


	//   ....[0]....
.L_565:
        /*08fc*/ 	.word	0x00000290
        /*0900*/ 	.word	0x000000ff
        /*0904*/ 	.word	0x00030c00
        /*0908*/ 	.short	0x0100
        /*090a*/ 	.byte	0x06
	.zero		1


	//   ....[1]....
        /*090c*/ 	.word	0x00000390
        /*0910*/ 	.word	0x000000ff
        /*0914*/ 	.word	0x00030c10
        /*0918*/ 	.short	0x0100
        /*091a*/ 	.byte	0x08
	.zero		1


	//   ....[2]....
        /*091c*/ 	.word	0x000003a0
        /*0920*/ 	.word	0x000000ff
        /*0924*/ 	.word	0x00030c20
        /*0928*/ 	.short	0x0100
        /*092a*/ 	.byte	0x08
	.zero		1


	//   ....[3]....
        /*092c*/ 	.word	0x000003b0
        /*0930*/ 	.word	0x000000ff
        /*0934*/ 	.word	0x00030c18
        /*0938*/ 	.short	0x0100
        /*093a*/ 	.byte	0x08
	.zero		1


	//   ....[4]....
        /*093c*/ 	.word	0x000003c0
        /*0940*/ 	.word	0x000000ff
        /*0944*/ 	.word	0x00030c28
        /*0948*/ 	.short	0x0100
        /*094a*/ 	.byte	0x08
	.zero		1


	//   ....[5]....
        /*094c*/ 	.word	0x000004f0
        /*0950*/ 	.word	0x000000ff
        /*0954*/ 	.word	0x00030c30
        /*0958*/ 	.short	0x0100
        /*095a*/ 	.byte	0x08
	.zero		1


	//   ....[6]....
        /*095c*/ 	.word	0x00000500
        /*0960*/ 	.word	0x000000ff
        /*0964*/ 	.word	0x00030c40
        /*0968*/ 	.short	0x0100
        /*096a*/ 	.byte	0x08
	.zero		1


	//   ....[7]....
        /*096c*/ 	.word	0x00000510
        /*0970*/ 	.word	0x000000ff
        /*0974*/ 	.word	0x00030c38
        /*0978*/ 	.short	0x0100
        /*097a*/ 	.byte	0x08
	.zero		1


	//   ....[8]....
        /*097c*/ 	.word	0x00000520
        /*0980*/ 	.word	0x000000ff
        /*0984*/ 	.word	0x00030c48
        /*0988*/ 	.short	0x0100
        /*098a*/ 	.byte	0x08
	.zero		1


	//   ....[9]....
        /*098c*/ 	.word	0x00001450
        /*0990*/ 	.word	0x00000010
        /*0994*/ 	.word	0x00030c00
        /*0998*/ 	.short	0x010a
        /*099a*/ 	.byte	0x3f
	.zero		1


	//   ....[10]....
        /*099c*/ 	.word	0x00001570
        /*09a0*/ 	.word	0x00000010
        /*09a4*/ 	.word	0x00030c00
        /*09a8*/ 	.short	0x010a
        /*09aa*/ 	.byte	0x3f
	.zero		1


	//   ....[11]....
        /*09ac*/ 	.word	0x00001de0
        /*09b0*/ 	.word	0x00000008
        /*09b4*/ 	.word	0x00030c10
        /*09b8*/ 	.short	0x010a
        /*09ba*/ 	.byte	0x3f
	.zero		1


	//   ....[12]....
        /*09bc*/ 	.word	0x00001e50
        /*09c0*/ 	.word	0x00000008
        /*09c4*/ 	.word	0x00030c10
        /*09c8*/ 	.short	0x010a
        /*09ca*/ 	.byte	0x3f
	.zero		1


	//   ....[13]....
        /*09cc*/ 	.word	0x00002230
        /*09d0*/ 	.word	0x00000008
        /*09d4*/ 	.word	0x00030c30
        /*09d8*/ 	.short	0x010a
        /*09da*/ 	.byte	0x3f
	.zero		1


	//   ....[14]....
        /*09dc*/ 	.word	0x000022a0
        /*09e0*/ 	.word	0x00000008
        /*09e4*/ 	.word	0x00030c30
        /*09e8*/ 	.short	0x010a
        /*09ea*/ 	.byte	0x3f
	.zero		1


	//   ....[15]....
        /*09ec*/ 	.word	0x00005330
        /*09f0*/ 	.word	0x00000009
        /*09f4*/ 	.word	0x00000000
        /*09f8*/ 	.short	0x0101
        /*09fa*/ 	.byte	0x3f
	.zero		1


	//   ....[16]....
        /*09fc*/ 	.word	0x00005780
        /*0a00*/ 	.word	0x00000008
        /*0a04*/ 	.word	0x00000000
        /*0a08*/ 	.short	0x0101
        /*0a0a*/ 	.byte	0x3f
	.zero		1


	//   ....[17]....
        /*0a0c*/ 	.word	0x00006050
        /*0a10*/ 	.word	0x00000007
        /*0a14*/ 	.word	0x00030c10
        /*0a18*/ 	.short	0x010a
        /*0a1a*/ 	.byte	0x3f
	.zero		1


	//   ....[18]....
        /*0a1c*/ 	.word	0x000060d0
        /*0a20*/ 	.word	0x00000007
        /*0a24*/ 	.word	0x00030c10
        /*0a28*/ 	.short	0x010a
        /*0a2a*/ 	.byte	0x3f
	.zero		1


	//   ....[19]....
        /*0a2c*/ 	.word	0x000064e0
        /*0a30*/ 	.word	0x00000007
        /*0a34*/ 	.word	0x00030c30
        /*0a38*/ 	.short	0x010a
        /*0a3a*/ 	.byte	0x3f
	.zero		1


	//   ....[20]....
        /*0a3c*/ 	.word	0x00006570
        /*0a40*/ 	.word	0x00000007
        /*0a44*/ 	.word	0x00030c30
        /*0a48*/ 	.short	0x010a
        /*0a4a*/ 	.byte	0x3f
	.zero		1


	//   ....[21]....
        /*0a4c*/ 	.word	0x00008d40
        /*0a50*/ 	.word	0x00000008
        /*0a54*/ 	.word	0x00000000
        /*0a58*/ 	.short	0x0101
        /*0a5a*/ 	.byte	0x3f
	.zero		1


	//   ....[22]....
        /*0a5c*/ 	.word	0x000091a0
        /*0a60*/ 	.word	0x00000007
        /*0a64*/ 	.word	0x00000000
        /*0a68*/ 	.short	0x0101
        /*0a6a*/ 	.byte	0x3f
	.zero		1


	//   ....[23]....
        /*0a6c*/ 	.word	0x00009a00
        /*0a70*/ 	.word	0x00000007
        /*0a74*/ 	.word	0x00030c10
        /*0a78*/ 	.short	0x010a
        /*0a7a*/ 	.byte	0x3f
	.zero		1


	//   ....[24]....
        /*0a7c*/ 	.word	0x00009a80
        /*0a80*/ 	.word	0x00000007
        /*0a84*/ 	.word	0x00030c10
        /*0a88*/ 	.short	0x010a
        /*0a8a*/ 	.byte	0x3f
	.zero		1


	//   ....[25]....
        /*0a8c*/ 	.word	0x00009e80
        /*0a90*/ 	.word	0x00000007
        /*0a94*/ 	.word	0x00030c30
        /*0a98*/ 	.short	0x010a
        /*0a9a*/ 	.byte	0x3f
	.zero		1


	//   ....[26]....
        /*0a9c*/ 	.word	0x00009f10
        /*0aa0*/ 	.word	0x00000007
        /*0aa4*/ 	.word	0x00030c30
        /*0aa8*/ 	.short	0x010a
        /*0aaa*/ 	.byte	0x3f
	.zero		1


	//   ....[27]....
        /*0aac*/ 	.word	0x0000d050
        /*0ab0*/ 	.word	0x00000008
        /*0ab4*/ 	.word	0x00000000
        /*0ab8*/ 	.short	0x0101
        /*0aba*/ 	.byte	0x3f
	.zero		1


	//   ....[28]....
        /*0abc*/ 	.word	0x0000d4c0
        /*0ac0*/ 	.word	0x00000007
        /*0ac4*/ 	.word	0x00000000
        /*0ac8*/ 	.short	0x0101
        /*0aca*/ 	.byte	0x3f
	.zero		1


	//   ....[29]....
        /*0acc*/ 	.word	0x00012350
        /*0ad0*/ 	.word	0x0000000f
        /*0ad4*/ 	.word	0x00030c20
        /*0ad8*/ 	.short	0x010a
        /*0ada*/ 	.byte	0x3f
	.zero		1


	//   ....[30]....
        /*0adc*/ 	.word	0x00012940
        /*0ae0*/ 	.word	0x0000000f
        /*0ae4*/ 	.word	0x00030c40
        /*0ae8*/ 	.short	0x010a
        /*0aea*/ 	.byte	0x3f
	.zero		1


	//   ....[31]....
        /*0aec*/ 	.word	0x00012ba0
        /*0af0*/ 	.word	0x0000000f
        /*0af4*/ 	.word	0x00030c28
        /*0af8*/ 	.short	0x010a
        /*0afa*/ 	.byte	0x3f
	.zero		1


	//   ....[32]....
        /*0afc*/ 	.word	0x00012e00
        /*0b00*/ 	.word	0x0000000f
        /*0b04*/ 	.word	0x00030c48
        /*0b08*/ 	.short	0x010a
        /*0b0a*/ 	.byte	0x3f
	.zero		1


	//   ....[33]....
        /*0b0c*/ 	.word	0x00013000
        /*0b10*/ 	.word	0x0000000f
        /*0b14*/ 	.word	0x00030c20
        /*0b18*/ 	.short	0x010a
        /*0b1a*/ 	.byte	0x3f
	.zero		1


	//   ....[34]....
        /*0b1c*/ 	.word	0x000132d0
        /*0b20*/ 	.word	0x0000000f
        /*0b24*/ 	.word	0x00030c40
        /*0b28*/ 	.short	0x010a
        /*0b2a*/ 	.byte	0x3f
	.zero		1


	//   ....[35]....
        /*0b2c*/ 	.word	0x00013500
        /*0b30*/ 	.word	0x0000000f
        /*0b34*/ 	.word	0x00030c28
        /*0b38*/ 	.short	0x010a
        /*0b3a*/ 	.byte	0x3f
	.zero		1


	//   ....[36]....
        /*0b3c*/ 	.word	0x000137a0
        /*0b40*/ 	.word	0x00000003
        /*0b44*/ 	.word	0x00030c40
        /*0b48*/ 	.short	0x010a
        /*0b4a*/ 	.byte	0x3f
	.zero		1


	//   ....[37]....
        /*0b4c*/ 	.word	0x00013b90
        /*0b50*/ 	.word	0x00000007
        /*0b54*/ 	.word	0x00000000
        /*0b58*/ 	.short	0x010a
        /*0b5a*/ 	.byte	0x3f
	.zero		1


	//   ....[38]....
        /*0b5c*/ 	.word	0x00013be0
        /*0b60*/ 	.word	0x00000003
        /*0b64*/ 	.word	0x00000000
        /*0b68*/ 	.short	0x010a
        /*0b6a*/ 	.byte	0x3f
	.zero		1


	//   ....[39]....
        /*0b6c*/ 	.word	0x00013c40
        /*0b70*/ 	.word	0x00000005
        /*0b74*/ 	.word	0x00000000
        /*0b78*/ 	.short	0x010a
        /*0b7a*/ 	.byte	0x3f
	.zero		1


	//   ....[40]....
        /*0b7c*/ 	.word	0x00013c70
        /*0b80*/ 	.word	0x00000003
        /*0b84*/ 	.word	0x00000000
        /*0b88*/ 	.short	0x010a
        /*0b8a*/ 	.byte	0x3f
	.zero		1


	//   ....[41]....
        /*0b8c*/ 	.word	0x00013d50
        /*0b90*/ 	.word	0x00000010
        /*0b94*/ 	.word	0x00030c00
        /*0b98*/ 	.short	0x010a
        /*0b9a*/ 	.byte	0x3f
	.zero		1


	//   ....[42]....
        /*0b9c*/ 	.word	0x00013da0
        /*0ba0*/ 	.word	0x00000008
        /*0ba4*/ 	.word	0x00030c10
        /*0ba8*/ 	.short	0x010a
        /*0baa*/ 	.byte	0x3f
	.zero		1


	//   ....[43]....
        /*0bac*/ 	.word	0x00013df0
        /*0bb0*/ 	.word	0x00000008
        /*0bb4*/ 	.word	0x00030c30
        /*0bb8*/ 	.short	0x010a
        /*0bba*/ 	.byte	0x3f
	.zero		1


	//   ....[44]....
        /*0bbc*/ 	.word	0x00013e40
        /*0bc0*/ 	.word	0x00000007
        /*0bc4*/ 	.word	0x00030c10
        /*0bc8*/ 	.short	0x010a
        /*0bca*/ 	.byte	0x3f
	.zero		1


	//   ....[45]....
        /*0bcc*/ 	.word	0x00013e90
        /*0bd0*/ 	.word	0x00000007
        /*0bd4*/ 	.word	0x00030c30
        /*0bd8*/ 	.short	0x010a
        /*0bda*/ 	.byte	0x3f
	.zero		1


	//   ....[46]....
        /*0bdc*/ 	.word	0x00013ee0
        /*0be0*/ 	.word	0x00000007
        /*0be4*/ 	.word	0x00030c10
        /*0be8*/ 	.short	0x010a
        /*0bea*/ 	.byte	0x3f
	.zero		1


	//   ....[47]....
        /*0bec*/ 	.word	0x00013f30
        /*0bf0*/ 	.word	0x00000007
        /*0bf4*/ 	.word	0x00030c30
        /*0bf8*/ 	.short	0x010a
        /*0bfa*/ 	.byte	0x3f
	.zero		1


	//   ....[48]....
        /*0bfc*/ 	.word	0x000140d0
        /*0c00*/ 	.word	0x0000000f
        /*0c04*/ 	.word	0x00030c20
        /*0c08*/ 	.short	0x010a
        /*0c0a*/ 	.byte	0x3f
	.zero		1


	//   ....[49]....
        /*0c0c*/ 	.word	0x00014120
        /*0c10*/ 	.word	0x0000000f
        /*0c14*/ 	.word	0x00030c40
        /*0c18*/ 	.short	0x010a
        /*0c1a*/ 	.byte	0x3f
	.zero		1


	//   ....[50]....
        /*0c1c*/ 	.word	0x00014170
        /*0c20*/ 	.word	0x0000000f
        /*0c24*/ 	.word	0x00030c28
        /*0c28*/ 	.short	0x010a
        /*0c2a*/ 	.byte	0x3f
	.zero		1


	//   ....[51]....
        /*0c2c*/ 	.word	0x000141c0
        /*0c30*/ 	.word	0x0000000f
        /*0c34*/ 	.word	0x00030c48
        /*0c38*/ 	.short	0x010a
        /*0c3a*/ 	.byte	0x3f
	.zero		1


	//   ....[52]....
        /*0c3c*/ 	.word	0x00014220
        /*0c40*/ 	.word	0x0000000f
        /*0c44*/ 	.word	0x00030c20
        /*0c48*/ 	.short	0x010a
        /*0c4a*/ 	.byte	0x3f
	.zero		1


	//   ....[53]....
        /*0c4c*/ 	.word	0x00014270
        /*0c50*/ 	.word	0x0000000f
        /*0c54*/ 	.word	0x00030c40
        /*0c58*/ 	.short	0x010a
        /*0c5a*/ 	.byte	0x3f
	.zero		1


	//   ....[54]....
        /*0c5c*/ 	.word	0x000142c0
        /*0c60*/ 	.word	0x0000000f
        /*0c64*/ 	.word	0x00030c28
        /*0c68*/ 	.short	0x010a
        /*0c6a*/ 	.byte	0x3f
	.zero		1


	//   ....[55]....
        /*0c6c*/ 	.word	0x00014310
        /*0c70*/ 	.word	0x00000003
        /*0c74*/ 	.word	0x00030c40
        /*0c78*/ 	.short	0x010a
        /*0c7a*/ 	.byte	0x3f
	.zero		1


	//   ....[56]....
        /*0c7c*/ 	.word	0x000143e0
        /*0c80*/ 	.word	0x00000007
        /*0c84*/ 	.word	0x00000000
        /*0c88*/ 	.short	0x010a
        /*0c8a*/ 	.byte	0x3f
	.zero		1


	//   ....[57]....
        /*0c8c*/ 	.word	0x00014430
        /*0c90*/ 	.word	0x00000003
        /*0c94*/ 	.word	0x00000000
        /*0c98*/ 	.short	0x010a
        /*0c9a*/ 	.byte	0x3f
	.zero		1


	//   ....[58]....
        /*0c9c*/ 	.word	0x00014480
        /*0ca0*/ 	.word	0x00000005
        /*0ca4*/ 	.word	0x00000000
        /*0ca8*/ 	.short	0x010a
        /*0caa*/ 	.byte	0x3f
	.zero		1


	//----- nvinfo : EIATTR_NUM_MBARRIERS
	.align		4
.L_566:
        /*0cac*/ 	.byte	0x03, 0x38
        /*0cae*/ 	.short	0x0009


	//----- nvinfo : EIATTR_EXIT_INSTR_OFFSETS
	.align		4
        /*0cb0*/ 	.byte	0x04, 0x1c
        /*0cb2*/ 	.short	(.L_568 - .L_567)


	//   ....[0]....
.L_567:
        /*0cb4*/ 	.word	0x00013cc0


	//----- nvinfo : EIATTR_MAX_THREADS
	.align		4
.L_568:
        /*0cb8*/ 	.byte	0x04, 0x05
        /*0cba*/ 	.short	(.L_570 - .L_569)
.L_569:
        /*0cbc*/ 	.word	0x00000180
        /*0cc0*/ 	.word	0x00000001
        /*0cc4*/ 	.word	0x00000001


	//----- nvinfo : EIATTR_CRS_STACK_SIZE
	.align		4
.L_570:
        /*0cc8*/ 	.byte	0x04, 0x1e
        /*0cca*/ 	.short	(.L_572 - .L_571)
.L_571:
        /*0ccc*/ 	.word	0x00000000


	//----- nvinfo : EIATTR_CBANK_PARAM_SIZE
	.align		4
.L_572:
        /*0cd0*/ 	.byte	0x03, 0x19
        /*0cd2*/ 	.short	0x06f0


	//----- nvinfo : EIATTR_PARAM_CBANK
	.align		4
        /*0cd4*/ 	.byte	0x04, 0x0a
        /*0cd6*/ 	.short	(.L_574 - .L_573)
	.align		4
.L_573:
        /*0cd8*/ 	.word	index@(.nv.constant0._ZN7cutlass13device_kernelIN5flash11enable_sm90INS1_16FlashAttnBwdSm90INS1_25CollectiveMainloopBwdSm90ILi2ELi2ELi2EN4cute5tupleIJNS5_1CILi1EEES8_S8_EEENS6_IJNS7_ILi128EEESA_NS7_ILi64EEEEEENS_6half_tEfNS_4arch4Sm90ELb0ELb1ELb0ELb1ELb1ELb1ELb0ELb0ELi2ELi1ELi2ELi2ELb0EEENS1_21CollectiveEpilogueBwdISC_SD_SF_Li256ELb1ELb0ELi1EEENS1_19SingleTileSchedulerILb1ELb0ELb0ELi128EEEEEEEEEvNT_6ParamsE)
        /*0cdc*/ 	.short	0x0210
        /*0cde*/ 	.short	0x06f0


	//----- nvinfo : EIATTR_SW_WAR
	.align		4
.L_574:
        /*0ce0*/ 	.byte	0x04, 0x36
        /*0ce2*/ 	.short	(.L_576 - .L_575)
.L_575:
        /*0ce4*/ 	.word	0x00000008
.L_576:


//--------------------- .nv.info._ZN7cutlass13device_kernelIN5flash11enable_sm90INS1_16FlashAttnBwdSm90INS1_25CollectiveMainloopBwdSm90ILi2ELi2ELi2EN4cute5tupleIJNS5_1CILi1EEES8_S8_EEENS6_IJNS7_ILi128EEESA_NS7_ILi64EEEEEENS_6half_tEfNS_4arch4Sm90ELb0ELb1ELb0ELb1ELb0ELb1ELb0ELb0ELi2ELi1ELi2ELi2ELb0EEENS1_24CollectiveEpilogueBwdGQAISC_fSF_Li256ELb1ELb0EEENS1_19SingleTileSchedulerILb1ELb0ELb0ELi128EEEEEEEEEvNT_6ParamsE --------------------------
	.section	.nv.info._ZN7cutlass13device_kernelIN5flash11enable_sm90INS1_16FlashAttnBwdSm90INS1_25CollectiveMainloopBwdSm90ILi2ELi2ELi2EN4cute5tupleIJNS5_1CILi1EEES8_S8_EEENS6_IJNS7_ILi128EEESA_NS7_ILi64EEEEEENS_6half_tEfNS_4arch4Sm90ELb0ELb1ELb0ELb1ELb0ELb1ELb0ELb0ELi2ELi1ELi2ELi2ELb0EEENS1_24CollectiveEpilogueBwdGQAISC_fSF_Li256ELb1ELb0EEENS1_19SingleTileSchedulerILb1ELb0ELb0ELi128EEEEEEEEEvNT_6ParamsE,"",@"SHT_CUDA_INFO"
	.sectionflags	@""
	.align	4


	//----- nvinfo : EIATTR_CUDA_API_VERSION
	.align		4
        /*0000*/ 	.byte	0x04, 0x37
        /*0002*/ 	.short	(.L_578 - .L_577)
.L_577:
        /*0004*/ 	.word	0x00000082


	//----- nvinfo : EIATTR_KPARAM_INFO
	.align		4
.L_578:
        /*0008*/ 	.byte	0x04, 0x17
        /*000a*/ 	.short	(.L_580 - .L_579)
.L_579:
        /*000c*/ 	.word	0x00000000
        /*0010*/ 	.short	0x0000
        /*0012*/ 	.short	0x0070
        /*0014*/ 	.byte	0x00, 0xf0, 0x01, 0x1a


	//----- nvinfo : EIATTR_SPARSE_MMA_MASK
	.align		4
.L_580:
        /*0018*/ 	.byte	0x03, 0x50
        /*001a*/ 	.short	0x0000


	//----- nvinfo : EIATTR_MAXREG_COUNT
	.align		4
        /*001c*/ 	.byte	0x03, 0x1b
        /*001e*/ 	.short	0x00a8


	//----- nvinfo : EIATTR_NUM_BARRIERS
	.align		4
        /*0020*/ 	.byte	0x02, 0x4c
        /*0022*/ 	.byte	0x10
	.zero		1


	//----- nvinfo : EIATTR_EXTERNS
	.align		4
        /*0024*/ 	.byte	0x04, 0x0f
        /*0026*/ 	.short	(.L_582 - .L_581)


	//   ....[0]....
	.align		4
.L_581:
        /*0028*/ 	.word	index@(__assertfail)


	//----- nvinfo : EIATTR_ANNOTATIONS
	.align		4
.L_582:
        /*002c*/ 	.byte	0x04, 0x55
        /*002e*/ 	.short	(.L_584 - .L_583)


	//   ....[0]....
.L_583:
        /* <DEDUP_REMOVED lines=31> */


	//----- nvinfo : EIATTR_MERCURY_ISA_VERSION
	.align		4
.L_584:
        /*0210*/ 	.byte	0x03, 0x5f
        /*0212*/ 	.short	0x0101


	//----- nvinfo : EIATTR_INT_WARP_WIDE_INSTR_OFFSETS
	.align		4
        /*0214*/ 	.byte	0x04, 0x31
        /*0216*/ 	.short	(.L_586 - .L_585)


	//   ....[0]....
.L_585:
        /*0218*/ 	.word	0x00000190


	//   ....[1]....
        /*021c*/ 	.word	0x000001c0


	//----- nvinfo : EIATTR_COOP_GROUP_MASK_REGIDS
	.align		4
.L_586:
        /*0220*/ 	.byte	0x04, 0x29
        /*0222*/ 	.short	(.L_588 - .L_587)


	//   ....[0]....
.L_587:
        /*0224*/ 	.word	0xffffffff


	//   ....[1]....
        /*0228*/ 	.word	0xffffffff


	//   ....[2]....
        /*022c*/ 	.word	0xffffffff


	//   ....[3]....
        /*0230*/ 	.word	0xffffffff


	//   ....[4]....
        /*0234*/ 	.word	0xffffffff


	//   ....[5]....
        /*0238*/ 	.word	0xffffffff


	//   ....[6]....
        /*023c*/ 	.word	0xffffffff


	//   ....[7]....
        /*0240*/ 	.word	0xffffffff


	//   ....[8]....
        /*0244*/ 	.word	0xffffffff


	//   ....[9]....
        /*0248*/ 	.word	0xffffffff


	//   ....[10]....
        /*024c*/ 	.word	0xffffffff


	//   ....[11]....
        /*0250*/ 	.word	0xffffffff


	//   ....[12]....
        /*0254*/ 	.word	0xffffffff


	//   ....[13]....
        /*0258*/ 	.word	0xffffffff


	//   ....[14]....
        /*025c*/ 	.word	0xffffffff


	//   ....[15]....
        /*0260*/ 	.word	0xffffffff


	//   ....[16]....
        /*0264*/ 	.word	0xffffffff


	//   ....[17]....
        /*0268*/ 	.word	0xffffffff


	//   ....[18]....
        /*026c*/ 	.word	0xffffffff


	//   ....[19]....
        /*0270*/ 	.word	0xffffffff


	//   ....[20]....
        /*0274*/ 	.word	0xffffffff


	//   ....[21]....
        /*0278*/ 	.word	0xffffffff


	//   ....[22]....
        /*027c*/ 	.word	0xffffffff


	//   ....[23]....
        /*0280*/ 	.word	0xffffffff


	//   ....[24]....
        /*0284*/ 	.word	0xffffffff


	//   ....[25]....
        /*0288*/ 	.word	0xffffffff


	//   ....[26]....
        /*028c*/ 	.word	0xffffffff


	//   ....[27]....
        /*0290*/ 	.word	0xffffffff


	//   ....[28]....
        /*0294*/ 	.word	0xffffffff


	//   ....[29]....
        /*0298*/ 	.word	0xffffffff


	//   ....[30]....
        /*029c*/ 	.word	0xffffffff


	//   ....[31]....
        /*02a0*/ 	.word	0xffffffff


	//   ....[32]....
        /*02a4*/ 	.word	0xffffffff


	//   ....[33]....
        /*02a8*/ 	.word	0xffffffff


	//   ....[34]....
        /*02ac*/ 	.word	0xffffffff


	//   ....[35]....
        /*02b0*/ 	.word	0xffffffff


	//   ....[36]....
        /*02b4*/ 	.word	0xffffffff


	//   ....[37]....
        /*02b8*/ 	.word	0xffffffff


	//   ....[38]....
        /*02bc*/ 	.word	0xffffffff


	//   ....[39]....
        /*02c0*/ 	.word	0xffffffff


	//   ....[40]....
        /*02c4*/ 	.word	0xffffffff


	//   ....[41]....
        /*02c8*/ 	.word	0xffffffff


	//   ....[42]....
        /*02cc*/ 	.word	0xffffffff


	//   ....[43]....
        /*02d0*/ 	.word	0xffffffff


	//   ....[44]....
        /*02d4*/ 	.word	0xffffffff


	//   ....[45]....
        /*02d8*/ 	.word	0xffffffff


	//   ....[46]....
        /*02dc*/ 	.word	0xffffffff


	//   ....[47]....
        /*02e0*/ 	.word	0xffffffff


	//   ....[48]....
        /*02e4*/ 	.word	0xffffffff


	//   ....[49]....
        /*02e8*/ 	.word	0xffffffff


	//   ....[50]....
        /*02ec*/ 	.word	0xffffffff


	//   ....[51]....
        /*02f0*/ 	.word	0xffffffff


	//   ....[52]....
        /*02f4*/ 	.word	0xffffffff


	//   ....[53]....
        /*02f8*/ 	.word	0xffffffff


	//   ....[54]....
        /*02fc*/ 	.word	0xffffffff


	//   ....[55]....
        /*0300*/ 	.word	0xffffffff


	//   ....[56]....
        /*0304*/ 	.word	0xffffffff


	//   ....[57]....
        /*0308*/ 	.word	0xffffffff


	//   ....[58]....
        /*030c*/ 	.word	0xffffffff


	//   ....[59]....
        /*0310*/ 	.word	0xffffffff


	//   ....[60]....
        /*0314*/ 	.word	0xffffffff


	//   ....[61]....
        /*0318*/ 	.word	0xffffffff


	//   ....[62]....
        /*031c*/ 	.word	0xffffffff


	//   ....[63]....
        /*0320*/ 	.word	0xffffffff


	//   ....[64]....
        /*0324*/ 	.word	0xffffffff


	//   ....[65]....
        /*0328*/ 	.word	0xffffffff


	//   ....[66]....
        /*032c*/ 	.word	0xffffffff


	//   ....[67]....
        /*0330*/ 	.word	0xffffffff


	//   ....[68]....
        /*0334*/ 	.word	0xffffffff


	//   ....[69]....
        /*0338*/ 	.word	0xffffffff


	//   ....[70]....
        /*033c*/ 	.word	0xffffffff


	//   ....[71]....
        /*0340*/ 	.word	0xffffffff


	//   ....[72]....
        /*0344*/ 	.word	0xffffffff


	//   ....[73]....
        /*0348*/ 	.word	0xffffffff


	//   ....[74]....
        /*034c*/ 	.word	0xffffffff


	//   ....[75]....
        /*0350*/ 	.word	0xffffffff


	//   ....[76]....
        /*0354*/ 	.word	0xffffffff


	//   ....[77]....
        /*0358*/ 	.word	0xffffffff


	//   ....[78]....
        /*035c*/ 	.word	0xffffffff


	//   ....[79]....
        /*0360*/ 	.word	0xffffffff


	//   ....[80]....
        /*0364*/ 	.word	0xffffffff


	//   ....[81]....
        /*0368*/ 	.word	0xffffffff


	//   ....[82]....
        /*036c*/ 	.word	0xffffffff


	//   ....[83]....
        /*0370*/ 	.word	0xffffffff


	//   ....[84]....
        /*0374*/ 	.word	0xffffffff


	//   ....[85]....
        /*0378*/ 	.word	0xffffffff


	//   ....[86]....
        /*037c*/ 	.word	0xffffffff


	//   ....[87]....
        /*0380*/ 	.word	0xffffffff


	//   ....[88]....
        /*0384*/ 	.word	0xffffffff


	//   ....[89]....
        /*0388*/ 	.word	0xffffffff


	//   ....[90]....
        /*038c*/ 	.word	0xffffffff


	//   ....[91]....
        /*0390*/ 	.word	0xffffffff


	//   ....[92]....
        /*0394*/ 	.word	0xffffffff


	//   ....[93]....
        /*0398*/ 	.word	0xffffffff


	//   ....[94]....
        /*039c*/ 	.word	0xffffffff


	//   ....[95]....
        /*03a0*/ 	.word	0xffffffff


	//   ....[96]....
        /*03a4*/ 	.word	0xffffffff


	//   ....[97]....
        /*03a8*/ 	.word	0xffffffff


	//   ....[98]....
        /*03ac*/ 	.word	0xffffffff


	//   ....[99]....
        /*03b0*/ 	.word	0xffffffff


	//   ....[100]....
        /*03b4*/ 	.word	0xffffffff


	//   ....[101]....
        /*03b8*/ 	.word	0xffffffff


	//   ....[102]....
        /*03bc*/ 	.word	0xffffffff


	//   ....[103]....
        /*03c0*/ 	.word	0xffffffff


	//   ....[104]....
        /*03c4*/ 	.word	0xffffffff


	//   ....[105]....
        /*03c8*/ 	.word	0xffffffff


	//   ....[106]....
        /*03cc*/ 	.word	0xffffffff


	//   ....[107]....
        /*03d0*/ 	.word	0xffffffff


	//   ....[108]....
        /*03d4*/ 	.word	0xffffffff


	//   ....[109]....
        /*03d8*/ 	.word	0xffffffff


	//   ....[110]....
        /*03dc*/ 	.word	0xffffffff


	//   ....[111]....
        /*03e0*/ 	.word	0xffffffff


	//   ....[112]....
        /*03e4*/ 	.word	0xffffffff


	//   ....[113]....
        /*03e8*/ 	.word	0xffffffff


	//   ....[114]....
        /*03ec*/ 	.word	0xffffffff


	//   ....[115]....
        /*03f0*/ 	.word	0xffffffff


	//   ....[116]....
        /*03f4*/ 	.word	0xffffffff


	//   ....[117]....
        /*03f8*/ 	.word	0xffffffff


	//   ....[118]....
        /*03fc*/ 	.word	0xffffffff


	//   ....[119]....
        /*0400*/ 	.word	0xffffffff


	//   ....[120]....
        /*0404*/ 	.word	0xffffffff


	//   ....[121]....
        /*0408*/ 	.word	0xffffffff


	//   ....[122]....
        /*040c*/ 	.word	0xffffffff


	//   ....[123]....
        /*0410*/ 	.word	0xffffffff


	//   ....[124]....
        /*0414*/ 	.word	0xffffffff


	//   ....[125]....
        /*0418*/ 	.word	0xffffffff


	//   ....[126]....
        /*041c*/ 	.word	0xffffffff


	//   ....[127]....
        /*0420*/ 	.word	0xffffffff


	//   ....[128]....
        /*0424*/ 	.word	0xffffffff


	//   ....[129]....
        /*0428*/ 	.word	0xffffffff


	//   ....[130]....
        /*042c*/ 	.word	0xffffffff


	//   ....[131]....
        /*0430*/ 	.word	0xffffffff


	//   ....[132]....
        /*0434*/ 	.word	0xffffffff


	//   ....[133]....
        /*0438*/ 	.word	0xffffffff


	//   ....[134]....
        /*043c*/ 	.word	0xffffffff


	//   ....[135]....
        /*0440*/ 	.word	0xffffffff


	//   ....[136]....
        /*0444*/ 	.word	0xffffffff


	//   ....[137]....
        /*0448*/ 	.word	0xffffffff


	//   ....[138]....
        /*044c*/ 	.word	0xffffffff


	//   ....[139]....
        /*0450*/ 	.word	0xffffffff


	//   ....[140]....
        /*0454*/ 	.word	0xffffffff


	//   ....[141]....
        /*0458*/ 	.word	0xffffffff


	//   ....[142]....
        /*045c*/ 	.word	0xffffffff


	//   ....[143]....
        /*0460*/ 	.word	0xffffffff


	//   ....[144]....
        /*0464*/ 	.word	0xffffffff


	//   ....[145]....
        /*0468*/ 	.word	0xffffffff


	//   ....[146]....
        /*046c*/ 	.word	0xffffffff


	//   ....[147]....
        /*0470*/ 	.word	0xffffffff


	//   ....[148]....
        /*0474*/ 	.word	0xffffffff


	//   ....[149]....
        /*0478*/ 	.word	0xffffffff


	//   ....[150]....
        /*047c*/ 	.word	0xffffffff


	//   ....[151]....
        /*0480*/ 	.word	0xffffffff


	//   ....[152]....
        /*0484*/ 	.word	0xffffffff


	//   ....[153]....
        /*0488*/ 	.word	0xffffffff


	//   ....[154]....
        /*048c*/ 	.word	0xffffffff


	//   ....[155]....
        /*0490*/ 	.word	0xffffffff


	//   ....[156]....
        /*0494*/ 	.word	0xffffffff


	//   ....[157]....
        /*0498*/ 	.word	0xffffffff


	//   ....[158]....
        /*049c*/ 	.word	0xffffffff


	//   ....[159]....
        /*04a0*/ 	.word	0xffffffff


	//   ....[160]....
        /*04a4*/ 	.word	0xffffffff


	//   ....[161]....
        /*04a8*/ 	.word	0xffffffff


	//   ....[162]....
        /*04ac*/ 	.word	0xffffffff


	//   ....[163]....
        /*04b0*/ 	.word	0xffffffff


	//   ....[164]....
        /*04b4*/ 	.word	0xffffffff


	//   ....[165]....
        /*04b8*/ 	.word	0xffffffff


	//   ....[166]....
        /*04bc*/ 	.word	0xffffffff


	//   ....[167]....
        /*04c0*/ 	.word	0xffffffff


	//   ....[168]....
        /*04c4*/ 	.word	0xffffffff


	//   ....[169]....
        /*04c8*/ 	.word	0xffffffff


	//   ....[170]....
        /*04cc*/ 	.word	0xffffffff


	//   ....[171]....
        /*04d0*/ 	.word	0xffffffff


	//   ....[172]....
        /*04d4*/ 	.word	0xffffffff


	//   ....[173]....
        /*04d8*/ 	.word	0xffffffff


	//   ....[174]....
        /*04dc*/ 	.word	0xffffffff


	//   ....[175]....
        /*04e0*/ 	.word	0xffffffff


	//   ....[176]....
        /*04e4*/ 	.word	0xffffffff


	//   ....[177]....
        /*04e8*/ 	.word	0xffffffff


	//   ....[178]....
        /*04ec*/ 	.word	0xffffffff


	//   ....[179]....
        /*04f0*/ 	.word	0xffffffff


	//   ....[180]....
        /*04f4*/ 	.word	0xffffffff


	//   ....[181]....
        /*04f8*/ 	.word	0xffffffff


	//   ....[182]....
        /*04fc*/ 	.word	0xffffffff


	//   ....[183]....
        /*0500*/ 	.word	0xffffffff


	//   ....[184]....
        /*0504*/ 	.word	0xffffffff


	//   ....[185]....
        /*0508*/ 	.word	0xffffffff


	//   ....[186]....
        /*050c*/ 	.word	0xffffffff


	//   ....[187]....
        /*0510*/ 	.word	0xffffffff


	//   ....[188]....
        /*0514*/ 	.word	0xffffffff


	//   ....[189]....
        /*0518*/ 	.word	0xffffffff


	//   ....[190]....
        /*051c*/ 	.word	0xffffffff


	//   ....[191]....
        /*0520*/ 	.word	0xffffffff


	//   ....[192]....
        /*0524*/ 	.word	0xffffffff


	//   ....[193]....
        /*0528*/ 	.word	0xffffffff


	//   ....[194]....
        /*052c*/ 	.word	0xffffffff


	//   ....[195]....
        /*0530*/ 	.word	0xffffffff


	//   ....[196]....
        /*0534*/ 	.word	0xffffffff


	//   ....[197]....
        /*0538*/ 	.word	0xffffffff


	//   ....[198]....
        /*053c*/ 	.word	0xffffffff


	//   ....[199]....
        /*0540*/ 	.word	0x0500000f


	//----- nvinfo : EIATTR_COOP_GROUP_INSTR_OFFSETS
	.align		4
.L_588:
        /*0544*/ 	.byte	0x04, 0x28
        /*0546*/ 	.short	(.L_590 - .L_589)


	//   ....[0]....
.L_589:
        /*0548*/ 	.word	0x00000070


	//   ....[1]....
        /*054c*/ 	.word	0x000001a0


	//   ....[2]....
        /*0550*/ 	.word	0x000001f0


	//   ....[3]....
        /*0554*/ 	.word	0x000003e0


	//   ....[4]....
        /*0558*/ 	.word	0x00000620


	//   ....[5]....
        /*055c*/ 	.word	0x00001410


	//   ....[6]....
        /*0560*/ 	.word	0x00002630


	//   ....[7]....
        /*0564*/ 	.word	0x000026f0


	//   ....[8]....
        /*0568*/ 	.word	0x00002720


	//   ....[9]....
        /*056c*/ 	.word	0x00002850


	//   ....[10]....
        /*0570*/ 	.word	0x000028f0


	//   ....[11]....
        /*0574*/ 	.word	0x00002c60


	//   ....[12]....
        /*0578*/ 	.word	0x00002cb0


	//   ....[13]....
        /*057c*/ 	.word	0x00002fd0


	//   ....[14]....
        /*0580*/ 	.word	0x00003150


	//   ....[15]....
        /*0584*/ 	.word	0x00003200


	//   ....[16]....
        /*0588*/ 	.word	0x00003240


	//   ....[17]....
        /*058c*/ 	.word	0x00003270


	//   ....[18]....
        /*0590*/ 	.word	0x000032b0


	//   ....[19]....
        /*0594*/ 	.word	0x000033b0


	//   ....[20]....
        /*0598*/ 	.word	0x000033f0


	//   ....[21]....
        /*059c*/ 	.word	0x00003590


	//   ....[22]....
        /*05a0*/ 	.word	0x000036c0


	//   ....[23]....
        /*05a4*/ 	.word	0x00003760


	//   ....[24]....
        /*05a8*/ 	.word	0x00003800


	//   ....[25]....
        /*05ac*/ 	.word	0x00003840


	//   ....[26]....
        /*05b0*/ 	.word	0x00003870


	//   ....[27]....
        /*05b4*/ 	.word	0x00003960


	//   ....[28]....
        /*05b8*/ 	.word	0x000039a0


	//   ....[29]....
        /*05bc*/ 	.word	0x000039e0


	//   ....[30]....
        /*05c0*/ 	.word	0x00003a00


	//   ....[31]....
        /*05c4*/ 	.word	0x00003a40


	//   ....[32]....
        /*05c8*/ 	.word	0x00003af0


	//   ....[33]....
        /*05cc*/ 	.word	0x00003b30


	//   ....[34]....
        /*05d0*/ 	.word	0x00003b70


	//   ....[35]....
        /*05d4*/ 	.word	0x00003bb0


	//   ....[36]....
        /*05d8*/ 	.word	0x00003c60


	//   ....[37]....
        /*05dc*/ 	.word	0x00003da0


	//   ....[38]....
        /*05e0*/ 	.word	0x00003e00


	//   ....[39]....
        /*05e4*/ 	.word	0x00003e40


	//   ....[40]....
        /*05e8*/ 	.word	0x00003e50


	//   ....[41]....
        /*05ec*/ 	.word	0x00003e70


	//   ....[42]....
        /*05f0*/ 	.word	0x00003e80


	//   ....[43]....
        /*05f4*/ 	.word	0x00003ea0


	//   ....[44]....
        /*05f8*/ 	.word	0x00003ec0


	//   ....[45]....
        /*05fc*/ 	.word	0x00003f40


	//   ....[46]....
        /*0600*/ 	.word	0x00003fb0


	//   ....[47]....
        /*0604*/ 	.word	0x00003ff0


	//   ....[48]....
        /*0608*/ 	.word	0x00004030


	//   ....[49]....
        /*060c*/ 	.word	0x00004070


	//   ....[50]....
        /*0610*/ 	.word	0x000040d0


	//   ....[51]....
        /*0614*/ 	.word	0x00004110


	//   ....[52]....
        /*0618*/ 	.word	0x00004160


	//   ....[53]....
        /*061c*/ 	.word	0x000041b0


	//   ....[54]....
        /*0620*/ 	.word	0x00004200


	//   ....[55]....
        /*0624*/ 	.word	0x00004260


	//   ....[56]....
        /*0628*/ 	.word	0x000042a0


	//   ....[57]....
        /*062c*/ 	.word	0x000042e0


	//   ....[58]....
        /*0630*/ 	.word	0x00004320


	//   ....[59]....
        /*0634*/ 	.word	0x00004360


	//   ....[60]....
        /*0638*/ 	.word	0x000043a0


	//   ....[61]....
        /*063c*/ 	.word	0x000043e0


	//   ....[62]....
        /*0640*/ 	.word	0x00004420


	//   ....[63]....
        /*0644*/ 	.word	0x00004460


	//   ....[64]....
        /*0648*/ 	.word	0x000044a0


	//   ....[65]....
        /*064c*/ 	.word	0x000044e0


	//   ....[66]....
        /*0650*/ 	.word	0x00004520


	//   ....[67]....
        /*0654*/ 	.word	0x00004560


	//   ....[68]....
        /*0658*/ 	.word	0x000045a0


	//   ....[69]....
        /*065c*/ 	.word	0x000045e0


	//   ....[70]....
        /*0660*/ 	.word	0x00006800


	//   ....[71]....
        /*0664*/ 	.word	0x00006860


	//   ....[72]....
        /*0668*/ 	.word	0x000068a0


	//   ....[73]....
        /*066c*/ 	.word	0x000068d0


	//   ....[74]....
        /*0670*/ 	.word	0x00006900


	//   ....[75]....
        /*0674*/ 	.word	0x00006930


	//   ....[76]....
        /*0678*/ 	.word	0x00006c10


	//   ....[77]....
        /*067c*/ 	.word	0x00006c20


	//   ....[78]....
        /*0680*/ 	.word	0x00006c50


	//   ....[79]....
        /*0684*/ 	.word	0x00006c80


	//   ....[80]....
        /*0688*/ 	.word	0x00006cc0


	//   ....[81]....
        /*068c*/ 	.word	0x00006db0


	//   ....[82]....
        /*0690*/ 	.word	0x00006e90


	//   ....[83]....
        /*0694*/ 	.word	0x00006ed0


	//   ....[84]....
        /*0698*/ 	.word	0x00006f10


	//   ....[85]....
        /*069c*/ 	.word	0x00006f20


	//   ....[86]....
        /*06a0*/ 	.word	0x00006f50


	//   ....[87]....
        /*06a4*/ 	.word	0x00006f60


	//   ....[88]....
        /*06a8*/ 	.word	0x00006f80


	//   ....[89]....
        /*06ac*/ 	.word	0x00006fc0


	//   ....[90]....
        /*06b0*/ 	.word	0x00007090


	//   ....[91]....
        /*06b4*/ 	.word	0x000070d0


	//   ....[92]....
        /*06b8*/ 	.word	0x00007110


	//   ....[93]....
        /*06bc*/ 	.word	0x00007150


	//   ....[94]....
        /*06c0*/ 	.word	0x00007190


	//   ....[95]....
        /*06c4*/ 	.word	0x000071e0


	//   ....[96]....
        /*06c8*/ 	.word	0x00007220


	//   ....[97]....
        /*06cc*/ 	.word	0x00007270


	//   ....[98]....
        /*06d0*/ 	.word	0x000072b0


	//   ....[99]....
        /*06d4*/ 	.word	0x000073c0


	//   ....[100]....
        /*06d8*/ 	.word	0x00007440


	//   ....[101]....
        /*06dc*/ 	.word	0x000074a0


	//   ....[102]....
        /*06e0*/ 	.word	0x00007880


	//   ....[103]....
        /*06e4*/ 	.word	0x00007890


	//   ....[104]....
        /*06e8*/ 	.word	0x000078a0


	//   ....[105]....
        /*06ec*/ 	.word	0x000078b0


	//   ....[106]....
        /*06f0*/ 	.word	0x000078c0


	//   ....[107]....
        /*06f4*/ 	.word	0x000078d0


	//   ....[108]....
        /*06f8*/ 	.word	0x00007900


	//   ....[109]....
        /*06fc*/ 	.word	0x00007930


	//   ....[110]....
        /*0700*/ 	.word	0x00007970


	//   ....[111]....
        /*0704*/ 	.word	0x00007990


	//   ....[112]....
        /*0708*/ 	.word	0x000079d0


	//   ....[113]....
        /*070c*/ 	.word	0x00007a10


	//   ....[114]....
        /*0710*/ 	.word	0x00007a50


	//   ....[115]....
        /*0714*/ 	.word	0x00007a60


	//   ....[116]....
        /*0718*/ 	.word	0x00007a90


	//   ....[117]....
        /*071c*/ 	.word	0x00007ad0


	//   ....[118]....
        /*0720*/ 	.word	0x00007b00


	//   ....[119]....
        /*0724*/ 	.word	0x00007b20


	//   ....[120]....
        /*0728*/ 	.word	0x00007b50


	//   ....[121]....
        /*072c*/ 	.word	0x00007b90


	//   ....[122]....
        /*0730*/ 	.word	0x00007bd0


	//   ....[123]....
        /*0734*/ 	.word	0x00007c10


	//   ....[124]....
        /*0738*/ 	.word	0x00007c50


	//   ....[125]....
        /*073c*/ 	.word	0x00007c60


	//   ....[126]....
        /*0740*/ 	.word	0x00007ca0


	//   ....[127]....
        /*0744*/ 	.word	0x00007ce0


	//   ....[128]....
        /*0748*/ 	.word	0x00007d20


	//   ....[129]....
        /*074c*/ 	.word	0x00007d30


	//   ....[130]....
        /*0750*/ 	.word	0x00007d40


	//   ....[131]....
        /*0754*/ 	.word	0x00007d50


	//   ....[132]....
        /*0758*/ 	.word	0x00007d90


	//   ....[133]....
        /*075c*/ 	.word	0x00007dd0


	//   ....[134]....
        /*0760*/ 	.word	0x0000a230


	//   ....[135]....
        /*0764*/ 	.word	0x0000a350


	//   ....[136]....
        /*0768*/ 	.word	0x0000a3b0


	//   ....[137]....
        /*076c*/ 	.word	0x0000a480


	//   ....[138]....
        /*0770*/ 	.word	0x0000a4d0


	//   ....[139]....
        /*0774*/ 	.word	0x0000a5b0


	//   ....[140]....
        /*0778*/ 	.word	0x0000a610


	//   ....[141]....
        /*077c*/ 	.word	0x0000a650


	//   ....[142]....
        /*0780*/ 	.word	0x0000a6d0


	//   ....[143]....
        /*0784*/ 	.word	0x0000a760


	//   ....[144]....
        /*0788*/ 	.word	0x0000a7a0


	//   ....[145]....
        /*078c*/ 	.word	0x0000a860


	//   ....[146]....
        /*0790*/ 	.word	0x0000a8a0


	//   ....[147]....
        /*0794*/ 	.word	0x0000a8e0


	//   ....[148]....
        /*0798*/ 	.word	0x0000a920


	//   ....[149]....
        /*079c*/ 	.word	0x0000a980


	//   ....[150]....
        /*07a0*/ 	.word	0x0000aa80


	//   ....[151]....
        /*07a4*/ 	.word	0x0000acf0


	//   ....[152]....
        /*07a8*/ 	.word	0x0000ae00


	//   ....[153]....
        /*07ac*/ 	.word	0x0000ae40


	//   ....[154]....
        /*07b0*/ 	.word	0x0000aed0


	//   ....[155]....
        /*07b4*/ 	.word	0x0000b3a0


	//   ....[156]....
        /*07b8*/ 	.word	0x0000b4a0


	//   ....[157]....
        /*07bc*/ 	.word	0x0000b4d0


	//   ....[158]....
        /*07c0*/ 	.word	0x0000b510


	//   ....[159]....
        /*07c4*/ 	.word	0x0000b540


	//   ....[160]....
        /*07c8*/ 	.word	0x0000b650


	//   ....[161]....
        /*07cc*/ 	.word	0x0000b840


	//   ....[162]....
        /*07d0*/ 	.word	0x0000b890


	//   ....[163]....
        /*07d4*/ 	.word	0x0000b8d0


	//   ....[164]....
        /*07d8*/ 	.word	0x0000b910


	//   ....[165]....
        /*07dc*/ 	.word	0x0000b920


	//   ....[166]....
        /*07e0*/ 	.word	0x0000baf0


	//   ....[167]....
        /*07e4*/ 	.word	0x0000bb00


	//   ....[168]....
        /*07e8*/ 	.word	0x0000bb10


	//   ....[169]....
        /*07ec*/ 	.word	0x0000bb20


	//   ....[170]....
        /*07f0*/ 	.word	0x0000bb30


	//   ....[171]....
        /*07f4*/ 	.word	0x0000bb40


	//   ....[172]....
        /*07f8*/ 	.word	0x0000bb70


	//   ....[173]....
        /*07fc*/ 	.word	0x0000bba0


	//   ....[174]....
        /*0800*/ 	.word	0x0000bbe0


	//   ....[175]....
        /*0804*/ 	.word	0x0000bc10


	//   ....[176]....
        /*0808*/ 	.word	0x0000bc50


	//   ....[177]....
        /*080c*/ 	.word	0x0000bc80


	//   ....[178]....
        /*0810*/ 	.word	0x0000bca0


	//   ....[179]....
        /*0814*/ 	.word	0x0000bce0


	//   ....[180]....
        /*0818*/ 	.word	0x0000bcf0


	//   ....[181]....
        /*081c*/ 	.word	0x0000bd70


	//   ....[182]....
        /*0820*/ 	.word	0x0000bda0


	//   ....[183]....
        /*0824*/ 	.word	0x0000bdd0


	//   ....[184]....
        /*0828*/ 	.word	0x0000be20


	//   ....[185]....
        /*082c*/ 	.word	0x0000be60


	//   ....[186]....
        /*0830*/ 	.word	0x0000be70


	//   ....[187]....
        /*0834*/ 	.word	0x0000beb0


	//   ....[188]....
        /*0838*/ 	.word	0x0000bee0


	//   ....[189]....
        /*083c*/ 	.word	0x0000bf20


	//   ....[190]....
        /*0840*/ 	.word	0x0000bf40


	//   ....[191]....
        /*0844*/ 	.word	0x0000bf50


	//   ....[192]....
        /*0848*/ 	.word	0x0000bf60


	//   ....[193]....
        /*084c*/ 	.word	0x0000bf70


	//   ....[194]....
        /*0850*/ 	.word	0x0000bf80


	//   ....[195]....
        /*0854*/ 	.word	0x0000bf90


	//   ....[196]....
        /*0858*/ 	.word	0x0000bfa0


	//   ....[197]....
        /*085c*/ 	.word	0x0000bfb0


	//   ....[198]....
        /*0860*/ 	.word	0x0000e240


	//   ....[199]....
        /*0864*/ 	.word	0x00011990


	//----- nvinfo : EIATTR_REG_RECONFIG
	.align		4
.L_590:
        /*0868*/ 	.byte	0x01, 0x54
	.zero		2


	//----- nvinfo : EIATTR_SYSCALL_OFFSETS
	.align		4
        /*086c*/ 	.byte	0x04, 0x46
        /*086e*/ 	.short	(.L_592 - .L_591)


	//   ....[0]....
.L_591:
        /*0870*/ 	.word	0x00001070


	//   ....[1]....
        /*0874*/ 	.word	0x00001160


	//   ....[2]....
        /*0878*/ 	.word	0x000012c0


	//   ....[3]....
        /*087c*/ 	.word	0x000013b0


	//----- nvinfo : EIATTR_MBARRIER_INSTR_OFFSETS
	.align		4
.L_592:
        /*0880*/ 	.byte	0x04, 0x39
        /*0882*/ 	.short	(.L_594 - .L_593)


	//   ....[0]....
.L_593:
        /*0884*/ 	.word	0x00000290
        /*0888*/ 	.word	0x000000ff
        /*088c*/ 	.word	0x00030c00
        /*0890*/ 	.short	0x0100
        /*0892*/ 	.byte	0x06
	.zero		1


	//   ....[1]....
        /*0894*/ 	.word	0x00000390
        /*0898*/ 	.word	0x000000ff
        /*089c*/ 	.word	0x00030c10
        /*08a0*/ 	.short	0x0100
        /*08a2*/ 	.byte	0x08
	.zero		1


	//   ....[2]....
        /*08a4*/ 	.word	0x000003a0
        /*08a8*/ 	.word	0x000000ff
        /*08ac*/ 	.word	0x00030c20
        /*08b0*/ 	.short	0x0100
        /*08b2*/ 	.byte	0x08
	.zero		1


	//   ....[3]....
        /*08b4*/ 	.word	0x000003b0
        /*08b8*/ 	.word	0x000000ff
        /*08bc*/ 	.word	0x00030c18
        /*08c0*/ 	.short	0x0100
        /*08c2*/ 	.byte	0x08
	.zero		1


	//   ....[4]....
        /*08c4*/ 	.word	0x000003c0
        /*08c8*/ 	.word	0x000000ff
        /*08cc*/ 	.word	0x00030c28
        /*08d0*/ 	.short	0x0100
        /*08d2*/ 	.byte	0x08
	.zero		1


	//   ....[5]....
        /*08d4*/ 	.word	0x000004f0
        /*08d8*/ 	.word	0x000000ff
        /*08dc*/ 	.word	0x00030c30
        /*08e0*/ 	.short	0x0100
        /*08e2*/ 	.byte	0x08
	.zero		1


	//   ....[6]....
        /*08e4*/ 	.word	0x00000500
        /*08e8*/ 	.word	0x000000ff
        /*08ec*/ 	.word	0x00030c40
        /*08f0*/ 	.short	0x0100
        /*08f2*/ 	.byte	0x08
	.zero		1


	//   ....[7]....
        /*08f4*/ 	.word	0x00000510
        /*08f8*/ 	.word	0x000000ff
        /*08fc*/ 	.word	0x00030c38
        /*0900*/ 	.short	0x0100
        /*0902*/ 	.byte	0x08
	.zero		1


	//   ....[8]....
        /*0904*/ 	.word	0x00000520
        /*0908*/ 	.word	0x000000ff
        /*090c*/ 	.word	0x00030c48
        /*0910*/ 	.short	0x0100
        /*0912*/ 	.byte	0x08
	.zero		1


	//   ....[9]....
        /*0914*/ 	.word	0x00001450
        /*0918*/ 	.word	0x00000010
        /*091c*/ 	.word	0x00030c00
        /*0920*/ 	.short	0x010a
        /*0922*/ 	.byte	0x3f
	.zero		1


	//   ....[10]....
        /*0924*/ 	.word	0x00001570
        /*0928*/ 	.word	0x00000010
        /*092c*/ 	.word	0x00030c00
        /*0930*/ 	.short	0x010a
        /*0932*/ 	.byte	0x3f
	.zero		1


	//   ....[11]....
        /*0934*/ 	.word	0x00001fd0
        /*0938*/ 	.word	0x00000008
        /*093c*/ 	.word	0x00030c10
        /*0940*/ 	.short	0x010a
        /*0942*/ 	.byte	0x3f
	.zero		1


	//   ....[12]....
        /*0944*/ 	.word	0x00002040
        /*0948*/ 	.word	0x00000008
        /*094c*/ 	.word	0x00030c10
        /*0950*/ 	.short	0x010a
        /*0952*/ 	.byte	0x3f
	.zero		1


	//   ....[13]....
        /*0954*/ 	.word	0x00002420
        /*0958*/ 	.word	0x00000008
        /*095c*/ 	.word	0x00030c30
        /*0960*/ 	.short	0x010a
        /*0962*/ 	.byte	0x3f
	.zero		1


	//   ....[14]....
        /*0964*/ 	.word	0x00002490
        /*0968*/ 	.word	0x00000008
        /*096c*/ 	.word	0x00030c30
        /*0970*/ 	.short	0x010a
        /*0972*/ 	.byte	0x3f
	.zero		1


	//   ....[15]....
        /*0974*/ 	.word	0x00005520
        /*0978*/ 	.word	0x00000009
        /*097c*/ 	.word	0x00000000
        /*0980*/ 	.short	0x0101
        /*0982*/ 	.byte	0x3f
	.zero		1


	//   ....[16]....
        /*0984*/ 	.word	0x00005970
        /*0988*/ 	.word	0x00000008
        /*098c*/ 	.word	0x00000000
        /*0990*/ 	.short	0x0101
        /*0992*/ 	.byte	0x3f
	.zero		1


	//   ....[17]....
        /*0994*/ 	.word	0x00006240
        /*0998*/ 	.word	0x00000007
        /*099c*/ 	.word	0x00030c10
        /*09a0*/ 	.short	0x010a
        /*09a2*/ 	.byte	0x3f
	.zero		1


	//   ....[18]....
        /*09a4*/ 	.word	0x000062c0
        /*09a8*/ 	.word	0x00000007
        /*09ac*/ 	.word	0x00030c10
        /*09b0*/ 	.short	0x010a
        /*09b2*/ 	.byte	0x3f
	.zero		1


	//   ....[19]....
        /*09b4*/ 	.word	0x000066d0
        /*09b8*/ 	.word	0x00000007
        /*09bc*/ 	.word	0x00030c30
        /*09c0*/ 	.short	0x010a
        /*09c2*/ 	.byte	0x3f
	.zero		1


	//   ....[20]....
        /*09c4*/ 	.word	0x00006760
        /*09c8*/ 	.word	0x00000007
        /*09cc*/ 	.word	0x00030c30
        /*09d0*/ 	.short	0x010a
        /*09d2*/ 	.byte	0x3f
	.zero		1


	//   ....[21]....
        /*09d4*/ 	.word	0x00008f30
        /*09d8*/ 	.word	0x00000008
        /*09dc*/ 	.word	0x00000000
        /*09e0*/ 	.short	0x0101
        /*09e2*/ 	.byte	0x3f
	.zero		1


	//   ....[22]....
        /*09e4*/ 	.word	0x00009390
        /*09e8*/ 	.word	0x00000007
        /*09ec*/ 	.word	0x00000000
        /*09f0*/ 	.short	0x0101
        /*09f2*/ 	.byte	0x3f
	.zero		1


	//   ....[23]....
        /*09f4*/ 	.word	0x00009bf0
        /*09f8*/ 	.word	0x00000007
        /*09fc*/ 	.word	0x00030c10
        /*0a00*/ 	.short	0x010a
        /*0a02*/ 	.byte	0x3f
	.zero		1


	//   ....[24]....
        /*0a04*/ 	.word	0x00009c70
        /*0a08*/ 	.word	0x00000007
        /*0a0c*/ 	.word	0x00030c10
        /*0a10*/ 	.short	0x010a
        /*0a12*/ 	.byte	0x3f
	.zero		1


	//   ....[25]....
        /*0a14*/ 	.word	0x0000a070
        /*0a18*/ 	.word	0x00000007
        /*0a1c*/ 	.word	0x00030c30
        /*0a20*/ 	.short	0x010a
        /*0a22*/ 	.byte	0x3f
	.zero		1


	//   ....[26]....
        /*0a24*/ 	.word	0x0000a100
        /*0a28*/ 	.word	0x00000007
        /*0a2c*/ 	.word	0x00030c30
        /*0a30*/ 	.short	0x010a
        /*0a32*/ 	.byte	0x3f
	.zero		1


	//   ....[27]....
        /*0a34*/ 	.word	0x0000d230
        /*0a38*/ 	.word	0x00000008
        /*0a3c*/ 	.word	0x00000000
        /*0a40*/ 	.short	0x0101
        /*0a42*/ 	.byte	0x3f
	.zero		1


	//   ....[28]....
        /*0a44*/ 	.word	0x0000d6a0
        /*0a48*/ 	.word	0x00000007
        /*0a4c*/ 	.word	0x00000000
        /*0a50*/ 	.short	0x0101
        /*0a52*/ 	.byte	0x3f
	.zero		1


	//   ....[29]....
        /*0a54*/ 	.word	0x0000ffc0
        /*0a58*/ 	.word	0x0000000f
        /*0a5c*/ 	.word	0x00030c20
        /*0a60*/ 	.short	0x010a
        /*0a62*/ 	.byte	0x3f
	.zero		1


	//   ....[30]....
        /*0a64*/ 	.word	0x000105b0
        /*0a68*/ 	.word	0x0000000f
        /*0a6c*/ 	.word	0x00030c40
        /*0a70*/ 	.short	0x010a
        /*0a72*/ 	.byte	0x3f
	.zero		1


	//   ....[31]....
        /*0a74*/ 	.word	0x00010810
        /*0a78*/ 	.word	0x0000000f
        /*0a7c*/ 	.word	0x00030c28
        /*0a80*/ 	.short	0x010a
        /*0a82*/ 	.byte	0x3f
	.zero		1


	//   ....[32]....
        /*0a84*/ 	.word	0x00010a70
        /*0a88*/ 	.word	0x0000000f
        /*0a8c*/ 	.word	0x00030c48
        /*0a90*/ 	.short	0x010a
        /*0a92*/ 	.byte	0x3f
	.zero		1


	//   ....[33]....
        /*0a94*/ 	.word	0x00010c70
        /*0a98*/ 	.word	0x0000000f
        /*0a9c*/ 	.word	0x00030c20
        /*0aa0*/ 	.short	0x010a
        /*0aa2*/ 	.byte	0x3f
	.zero		1


	//   ....[34]....
        /*0aa4*/ 	.word	0x00010f40
        /*0aa8*/ 	.word	0x0000000f
        /*0aac*/ 	.word	0x00030c40
        /*0ab0*/ 	.short	0x010a
        /*0ab2*/ 	.byte	0x3f
	.zero		1


	//   ....[35]....
        /*0ab4*/ 	.word	0x00011170
        /*0ab8*/ 	.word	0x0000000f
        /*0abc*/ 	.word	0x00030c28
        /*0ac0*/ 	.short	0x010a
        /*0ac2*/ 	.byte	0x3f
	.zero		1


	//   ....[36]....
        /*0ac4*/ 	.word	0x00011410
        /*0ac8*/ 	.word	0x00000003
        /*0acc*/ 	.word	0x00030c40
        /*0ad0*/ 	.short	0x010a
        /*0ad2*/ 	.byte	0x3f
	.zero		1


	//   ....[37]....
        /*0ad4*/ 	.word	0x00011800
        /*0ad8*/ 	.word	0x00000007
        /*0adc*/ 	.word	0x00000000
        /*0ae0*/ 	.short	0x010a
        /*0ae2*/ 	.byte	0x3f
	.zero		1


	//   ....[38]....
        /*0ae4*/ 	.word	0x00011850
        /*0ae8*/ 	.word	0x00000003
        /*0aec*/ 	.word	0x00000000
        /*0af0*/ 	.short	0x010a
        /*0af2*/ 	.byte	0x3f
	.zero		1


	//   ....[39]....
        /*0af4*/ 	.word	0x000118b0
        /*0af8*/ 	.word	0x00000005
        /*0afc*/ 	.word	0x00000000
        /*0b00*/ 	.short	0x010a
        /*0b02*/ 	.byte	0x3f
	.zero		1


	//   ....[40]....
        /*0b04*/ 	.word	0x000118e0
        /*0b08*/ 	.word	0x00000003
        /*0b0c*/ 	.word	0x00000000
        /*0b10*/ 	.short	0x010a
        /*0b12*/ 	.byte	0x3f
	.zero		1


	//   ....[41]....
        /*0b14*/ 	.word	0x000119c0
        /*0b18*/ 	.word	0x00000010
        /*0b1c*/ 	.word	0x00030c00
        /*0b20*/ 	.short	0x010a
        /*0b22*/ 	.byte	0x3f
	.zero		1


	//   ....[42]....
        /*0b24*/ 	.word	0x00011a10
        /*0b28*/ 	.word	0x00000008
        /*0b2c*/ 	.word	0x00030c10
        /*0b30*/ 	.short	0x010a
        /*0b32*/ 	.byte	0x3f
	.zero		1


	//   ....[43]....
        /*0b34*/ 	.word	0x00011a60
        /*0b38*/ 	.word	0x00000008
        /*0b3c*/ 	.word	0x00030c30
        /*0b40*/ 	.short	0x010a
        /*0b42*/ 	.byte	0x3f
	.zero		1


	//   ....[44]....
        /*0b44*/ 	.word	0x00011ab0
        /*0b48*/ 	.word	0x00000007
        /*0b4c*/ 	.word	0x00030c10
        /*0b50*/ 	.short	0x010a
        /*0b52*/ 	.byte	0x3f
	.zero		1


	//   ....[45]....
        /*0b54*/ 	.word	0x00011b00
        /*0b58*/ 	.word	0x00000007
        /*0b5c*/ 	.word	0x00030c30
        /*0b60*/ 	.short	0x010a
        /*0b62*/ 	.byte	0x3f
	.zero		1


	//   ....[46]....
        /*0b64*/ 	.word	0x00011b50
        /*0b68*/ 	.word	0x00000007
        /*0b6c*/ 	.word	0x00030c10
        /*0b70*/ 	.short	0x010a
        /*0b72*/ 	.byte	0x3f
	.zero		1


	//   ....[47]....
        /*0b74*/ 	.word	0x00011ba0
        /*0b78*/ 	.word	0x00000007
        /*0b7c*/ 	.word	0x00030c30
        /*0b80*/ 	.short	0x010a
        /*0b82*/ 	.byte	0x3f
	.zero		1


	//   ....[48]....
        /*0b84*/ 	.word	0x00011bf0
        /*0b88*/ 	.word	0x0000000f
        /*0b8c*/ 	.word	0x00030c20
        /*0b90*/ 	.short	0x010a
        /*0b92*/ 	.byte	0x3f
	.zero		1


	//   ....[49]....
        /*0b94*/ 	.word	0x00011c40
        /*0b98*/ 	.word	0x0000000f
        /*0b9c*/ 	.word	0x00030c40
        /*0ba0*/ 	.short	0x010a
        /*0ba2*/ 	.byte	0x3f
	.zero		1


	//   ....[50]....
        /*0ba4*/ 	.word	0x00011c90
        /*0ba8*/ 	.word	0x0000000f
        /*0bac*/ 	.word	0x00030c28
        /*0bb0*/ 	.short	0x010a
        /*0bb2*/ 	.byte	0x3f
	.zero		1


	//   ....[51]....
        /*0bb4*/ 	.word	0x00011ce0
        /*0bb8*/ 	.word	0x0000000f
        /*0bbc*/ 	.word	0x00030c48
        /*0bc0*/ 	.short	0x010a
        /*0bc2*/ 	.byte	0x3f
	.zero		1


	//   ....[52]....
        /*0bc4*/ 	.word	0x00011d40
        /*0bc8*/ 	.word	0x0000000f
        /*0bcc*/ 	.word	0x00030c20
        /*0bd0*/ 	.short	0x010a
        /*0bd2*/ 	.byte	0x3f
	.zero		1


	//   ....[53]....
        /*0bd4*/ 	.word	0x00011d90
        /*0bd8*/ 	.word	0x0000000f
        /*0bdc*/ 	.word	0x00030c40
        /*0be0*/ 	.short	0x010a
        /*0be2*/ 	.byte	0x3f
	.zero		1


	//   ....[54]....
        /*0be4*/ 	.word	0x00011de0
        /*0be8*/ 	.word	0x0000000f
        /*0bec*/ 	.word	0x00030c28
        /*0bf0*/ 	.short	0x010a
        /*0bf2*/ 	.byte	0x3f
	.zero		1


	//   ....[55]....
        /*0bf4*/ 	.word	0x00011e30
        /*0bf8*/ 	.word	0x00000003
        /*0bfc*/ 	.word	0x00030c40
        /*0c00*/ 	.short	0x010a
        /*0c02*/ 	.byte	0x3f
	.zero		1


	//   ....[56]....
        /*0c04*/ 	.word	0x00011f00
        /*0c08*/ 	.word	0x00000007
        /*0c0c*/ 	.word	0x00000000
        /*0c10*/ 	.short	0x010a
        /*0c12*/ 	.byte	0x3f
	.zero		1


	//   ....[57]....
        /*0c14*/ 	.word	0x00011f50
        /*0c18*/ 	.word	0x00000003
        /*0c1c*/ 	.word	0x00000000
        /*0c20*/ 	.short	0x010a
        /*0c22*/ 	.byte	0x3f
	.zero		1


	//   ....[58]....
        /*0c24*/ 	.word	0x00011fa0
        /*0c28*/ 	.word	0x00000005
        /*0c2c*/ 	.word	0x00000000
        /*0c30*/ 	.short	0x010a
        /*0c32*/ 	.byte	0x3f
	.zero		1


	//----- nvinfo : EIATTR_NUM_MBARRIERS
	.align		4
.L_594:
        /*0c34*/ 	.byte	0x03, 0x38
        /*0c36*/ 	.short	0x0009


	//----- nvinfo : EIATTR_EXIT_INSTR_OFFSETS
	.align		4
        /*0c38*/ 	.byte	0x04, 0x1c
        /*0c3a*/ 	.short	(.L_596 - .L_595)


	//   ....[0]....
.L_595:
        /*0c3c*/ 	.word	0x00011930


	//----- nvinfo : EIATTR_MAX_THREADS
	.align		4
.L_596:
        /*0c40*/ 	.byte	0x04, 0x05
        /*0c42*/ 	.short	(.L_598 - .L_597)
.L_597:
        /*0c44*/ 	.word	0x00000180
        /*0c48*/ 	.word	0x00000001
        /*0c4c*/ 	.word	0x00000001


	//----- nvinfo : EIATTR_CRS_STACK_SIZE
	.align		4
.L_598:
        /*0c50*/ 	.byte	0x04, 0x1e
        /*0c52*/ 	.short	(.L_600 - .L_599)
.L_599:
        /*0c54*/ 	.word	0x00000000


	//----- nvinfo : EIATTR_CBANK_PARAM_SIZE
	.align		4
.L_600:
        /*0c58*/ 	.byte	0x03, 0x19
        /*0c5a*/ 	.short	0x06f0


	//----- nvinfo : EIATTR_PARAM_CBANK
	.align		4
        /*0c5c*/ 	.byte	0x04, 0x0a
        /*0c5e*/ 	.short	(.L_602 - .L_601)
	.align		4
.L_601:
        /*0c60*/ 	.word	index@(.nv.constant0._ZN7cutlass13device_kernelIN5flash11enable_sm90INS1_16FlashAttnBwdSm90INS1_25CollectiveMainloopBwdSm90ILi2ELi2ELi2EN4cute5tupleIJNS5_1CILi1EEES8_S8_EEENS6_IJNS7_ILi128EEESA_NS7_ILi64EEEEEENS_6half_tEfNS_4arch4Sm90ELb0ELb1ELb0ELb1ELb0ELb1ELb0ELb0ELi2ELi1ELi2ELi2ELb0EEENS1_24CollectiveEpilogueBwdGQAISC_fSF_Li256ELb1ELb0EEENS1_19SingleTileSchedulerILb1ELb0ELb0ELi128EEEEEEEEEvNT_6ParamsE)
        /*0c64*/ 	.short	0x0210
        /*0c66*/ 	.short	0x06f0


	//----- nvinfo : EIATTR_SW_WAR
	.align		4
.L_602:
        /*0c68*/ 	.byte	0x04, 0x36
        /*0c6a*/ 	.short	(.L_604 - .L_603)
.L_603:
        /*0c6c*/ 	.word	0x00000008
.L_604:


//--------------------- .nv.info._ZN7cutlass13device_kernelIN5flash11enable_sm90INS1_16FlashAttnBwdSm90INS1_25CollectiveMainloopBwdSm90ILi2ELi2ELi2EN4cute5tupleIJNS5_1CILi1EEES8_S8_EEENS6_IJNS7_ILi128EEESA_NS7_ILi64EEEEEENS_6half_tEfNS_4arch4Sm90ELb0ELb1ELb0ELb1ELb1ELb1ELb0ELb0ELi2ELi1ELi2ELi2ELb0EEENS1_24CollectiveEpilogueBwdGQAISC_fSF_Li256ELb1ELb1EEENS1_19SingleTileSchedulerILb1ELb0ELb0ELi128EEEEEEEEEvNT_6ParamsE --------------------------
	.section	.nv.info._ZN7cutlass13device_kernelIN5flash11enable_sm90INS1_16FlashAttnBwdSm90INS1_25CollectiveMainloopBwdSm90ILi2ELi2ELi2EN4cute5tupleIJNS5_1CILi1EEES8_S8_EEENS6_IJNS7_ILi128EEESA_NS7_ILi64EEEEEENS_6half_tEfNS_4arch4Sm90ELb0ELb1ELb0ELb1ELb1ELb1ELb0ELb0ELi2ELi1ELi2ELi2ELb0EEENS1_24CollectiveEpilogueBwdGQAISC_fSF_Li256ELb1ELb1EEENS1_19SingleTileSchedulerILb1ELb0ELb0ELi128EEEEEEEEEvNT_6ParamsE,"",@"SHT_CUDA_INFO"
	.sectionflags	@""
	.align	4


	//----- nvinfo : EIATTR_CUDA_API_VERSION
	.align		4
        /*0000*/ 	.byte	0x04, 0x37
        /*0002*/ 	.short	(.L_606 - .L_605)
.L_605:
        /*0004*/ 	.word	0x00000082


	//----- nvinfo : EIATTR_KPARAM_INFO
	.align		4
.L_606:
        /*0008*/ 	.byte	0x04, 0x17
        /*000a*/ 	.short	(.L_608 - .L_607)
.L_607:
        /*000c*/ 	.word	0x00000000
        /*0010*/ 	.short	0x0000
        /*0012*/ 	.short	0x0070
        /*0014*/ 	.byte	0x00, 0xf0, 0x01, 0x1a


	//----- nvinfo : EIATTR_SPARSE_MMA_MASK
	.align		4
.L_608:
        /*0018*/ 	.byte	0x03, 0x50
        /*001a*/ 	.short	0x0000


	//----- nvinfo : EIATTR_MAXREG_COUNT
	.align		4
        /*001c*/ 	.byte	0x03, 0x1b
        /*001e*/ 	.short	0x00a8


	//----- nvinfo : EIATTR_NUM_BARRIERS
	.align		4
        /*0020*/ 	.byte	0x02, 0x4c
        /*0022*/ 	.byte	0x10
	.zero		1


	//----- nvinfo : EIATTR_EXTERNS
	.align		4
        /*0024*/ 	.byte	0x04, 0x0f
        /*0026*/ 	.short	(.L_610 - .L_609)


	//   ....[0]....
	.align		4
.L_609:
        /*0028*/ 	.word	index@(__assertfail)


	//----- nvinfo : EIATTR_ANNOTATIONS
	.align		4
.L_610:
        /*002c*/ 	.byte	0x04, 0x55
        /*002e*/ 	.short	(.L_612 - .L_611)


	//   ....[0]....
.L_611:
        /* <DEDUP_REMOVED lines=31> */


	//----- nvinfo : EIATTR_MERCURY_ISA_VERSION
	.align		4
.L_612:
        /*0210*/ 	.byte	0x03, 0x5f
        /*0212*/ 	.short	0x0101


	//----- nvinfo : EIATTR_INT_WARP_WIDE_INSTR_OFFSETS
	.align		4
        /*0214*/ 	.byte	0x04, 0x31
        /*0216*/ 	.short	(.L_614 - .L_613)


	//   ....[0]....
.L_613:
        /*0218*/ 	.word	0x00000190


	//   ....[1]....
        /*021c*/ 	.word	0x000001c0


	//   ....[2]....
        /*0220*/ 	.word	0x0000f5b0


	//   ....[3]....
        /*0224*/ 	.word	0x0000fc00


	//   ....[4]....
        /*0228*/ 	.word	0x000100b0


	//   ....[5]....
        /*022c*/ 	.word	0x00010370


	//   ....[6]....
        /*0230*/ 	.word	0x000105d0


	//   ....[7]....
        /*0234*/ 	.word	0x00010760


	//----- nvinfo : EIATTR_COOP_GROUP_MASK_REGIDS
	.align		4
.L_614:
        /*0238*/ 	.byte	0x04, 0x29
        /*023a*/ 	.short	(.L_616 - .L_615)


	//   ....[0]....
.L_615:
        /*023c*/ 	.word	0xffffffff


	//   ....[1]....
        /*0240*/ 	.word	0xffffffff


	//   ....[2]....
        /*0244*/ 	.word	0xffffffff


	//   ....[3]....
        /*0248*/ 	.word	0xffffffff


	//   ....[4]....
        /*024c*/ 	.word	0xffffffff


	//   ....[5]....
        /*0250*/ 	.word	0xffffffff


	//   ....[6]....
        /*0254*/ 	.word	0xffffffff


	//   ....[7]....
        /*0258*/ 	.word	0xffffffff


	//   ....[8]....
        /*025c*/ 	.word	0xffffffff


	//   ....[9]....
        /*0260*/ 	.word	0xffffffff


	//   ....[10]....
        /*0264*/ 	.word	0xffffffff


	//   ....[11]....
        /*0268*/ 	.word	0xffffffff


	//   ....[12]....
        /*026c*/ 	.word	0xffffffff


	//   ....[13]....
        /*0270*/ 	.word	0xffffffff


	//   ....[14]....
        /*0274*/ 	.word	0xffffffff


	//   ....[15]....
        /*0278*/ 	.word	0xffffffff


	//   ....[16]....
        /*027c*/ 	.word	0xffffffff


	//   ....[17]....
        /*0280*/ 	.word	0xffffffff


	//   ....[18]....
        /*0284*/ 	.word	0xffffffff


	//   ....[19]....
        /*0288*/ 	.word	0xffffffff


	//   ....[20]....
        /*028c*/ 	.word	0xffffffff


	//   ....[21]....
        /*0290*/ 	.word	0xffffffff


	//   ....[22]....
        /*0294*/ 	.word	0xffffffff


	//   ....[23]....
        /*0298*/ 	.word	0xffffffff


	//   ....[24]....
        /*029c*/ 	.word	0xffffffff


	//   ....[25]....
        /*02a0*/ 	.word	0xffffffff


	//   ....[26]....
        /*02a4*/ 	.word	0xffffffff


	//   ....[27]....
        /*02a8*/ 	.word	0xffffffff


	//   ....[28]....
        /*02ac*/ 	.word	0xffffffff


	//   ....[29]....
        /*02b0*/ 	.word	0xffffffff


	//   ....[30]....
        /*02b4*/ 	.word	0xffffffff


	//   ....[31]....
        /*02b8*/ 	.word	0xffffffff


	//   ....[32]....
        /*02bc*/ 	.word	0xffffffff


	//   ....[33]....
        /*02c0*/ 	.word	0xffffffff


	//   ....[34]....
        /*02c4*/ 	.word	0xffffffff


	//   ....[35]....
        /*02c8*/ 	.word	0xffffffff


	//   ....[36]....
        /*02cc*/ 	.word	0xffffffff


	//   ....[37]....
        /*02d0*/ 	.word	0xffffffff


	//   ....[38]....
        /*02d4*/ 	.word	0xffffffff


	//   ....[39]....
        /*02d8*/ 	.word	0xffffffff


	//   ....[40]....
        /*02dc*/ 	.word	0xffffffff


	//   ....[41]....
        /*02e0*/ 	.word	0xffffffff


	//   ....[42]....
        /*02e4*/ 	.word	0xffffffff


	//   ....[43]....
        /*02e8*/ 	.word	0xffffffff


	//   ....[44]....
        /*02ec*/ 	.word	0xffffffff


	//   ....[45]....
        /*02f0*/ 	.word	0xffffffff


	//   ....[46]....
        /*02f4*/ 	.word	0xffffffff


	//   ....[47]....
        /*02f8*/ 	.word	0xffffffff


	//   ....[48]....
        /*02fc*/ 	.word	0xffffffff


	//   ....[49]....
        /*0300*/ 	.word	0xffffffff


	//   ....[50]....
        /*0304*/ 	.word	0xffffffff


	//   ....[51]....
        /*0308*/ 	.word	0xffffffff


	//   ....[52]....
        /*030c*/ 	.word	0xffffffff


	//   ....[53]....
        /*0310*/ 	.word	0xffffffff


	//   ....[54]....
        /*0314*/ 	.word	0xffffffff


	//   ....[55]....
        /*0318*/ 	.word	0xffffffff


	//   ....[56]....
        /*031c*/ 	.word	0xffffffff


	//   ....[57]....
        /*0320*/ 	.word	0xffffffff


	//   ....[58]....
        /*0324*/ 	.word	0xffffffff


	//   ....[59]....
        /*0328*/ 	.word	0xffffffff


	//   ....[60]....
        /*032c*/ 	.word	0xffffffff


	//   ....[61]....
        /*0330*/ 	.word	0xffffffff


	//   ....[62]....
        /*0334*/ 	.word	0xffffffff


	//   ....[63]....
        /*0338*/ 	.word	0xffffffff


	//   ....[64]....
        /*033c*/ 	.word	0xffffffff


	//   ....[65]....
        /*0340*/ 	.word	0xffffffff


	//   ....[66]....
        /*0344*/ 	.word	0xffffffff


	//   ....[67]....
        /*0348*/ 	.word	0xffffffff


	//   ....[68]....
        /*034c*/ 	.word	0xffffffff


	//   ....[69]....
        /*0350*/ 	.word	0xffffffff


	//   ....[70]....
        /*0354*/ 	.word	0xffffffff


	//   ....[71]....
        /*0358*/ 	.word	0xffffffff


	//   ....[72]....
        /*035c*/ 	.word	0xffffffff


	//   ....[73]....
        /*0360*/ 	.word	0xffffffff


	//   ....[74]....
        /*0364*/ 	.word	0xffffffff


	//   ....[75]....
        /*0368*/ 	.word	0xffffffff


	//   ....[76]....
        /*036c*/ 	.word	0xffffffff


	//   ....[77]....
        /*0370*/ 	.word	0xffffffff


	//   ....[78]....
        /*0374*/ 	.word	0xffffffff


	//   ....[79]....
        /*0378*/ 	.word	0xffffffff


	//   ....[80]....
        /*037c*/ 	.word	0xffffffff


	//   ....[81]....
        /*0380*/ 	.word	0xffffffff


	//   ....[82]....
        /*0384*/ 	.word	0xffffffff


	//   ....[83]....
        /*0388*/ 	.word	0xffffffff


	//   ....[84]....
        /*038c*/ 	.word	0xffffffff


	//   ....[85]....
        /*0390*/ 	.word	0xffffffff


	//   ....[86]....
        /*0394*/ 	.word	0xffffffff


	//   ....[87]....
        /*0398*/ 	.word	0xffffffff


	//   ....[88]....
        /*039c*/ 	.word	0xffffffff


	//   ....[89]....
        /*03a0*/ 	.word	0xffffffff


	//   ....[90]....
        /*03a4*/ 	.word	0xffffffff


	//   ....[91]....
        /*03a8*/ 	.word	0xffffffff


	//   ....[92]....
        /*03ac*/ 	.word	0xffffffff


	//   ....[93]....
        /*03b0*/ 	.word	0xffffffff


	//   ....[94]....
        /*03b4*/ 	.word	0xffffffff


	//   ....[95]....
        /*03b8*/ 	.word	0xffffffff


	//   ....[96]....
        /*03bc*/ 	.word	0xffffffff


	//   ....[97]....
        /*03c0*/ 	.word	0xffffffff


	//   ....[98]....
        /*03c4*/ 	.word	0xffffffff


	//   ....[99]....
        /*03c8*/ 	.word	0xffffffff


	//   ....[100]....
        /*03cc*/ 	.word	0xffffffff


	//   ....[101]....
        /*03d0*/ 	.word	0xffffffff


	//   ....[102]....
        /*03d4*/ 	.word	0xffffffff


	//   ....[103]....
        /*03d8*/ 	.word	0xffffffff


	//   ....[104]....
        /*03dc*/ 	.word	0xffffffff


	//   ....[105]....
        /*03e0*/ 	.word	0xffffffff


	//   ....[106]....
        /*03e4*/ 	.word	0xffffffff


	//   ....[107]....
        /*03e8*/ 	.word	0xffffffff


	//   ....[108]....
        /*03ec*/ 	.word	0xffffffff


	//   ....[109]....
        /*03f0*/ 	.word	0xffffffff


	//   ....[110]....
        /*03f4*/ 	.word	0xffffffff


	//   ....[111]....
        /*03f8*/ 	.word	0xffffffff


	//   ....[112]....
        /*03fc*/ 	.word	0xffffffff


	//   ....[113]....
        /*0400*/ 	.word	0xffffffff


	//   ....[114]....
        /*0404*/ 	.word	0xffffffff


	//   ....[115]....
        /*0408*/ 	.word	0xffffffff


	//   ....[116]....
        /*040c*/ 	.word	0xffffffff


	//   ....[117]....
        /*0410*/ 	.word	0xffffffff


	//   ....[118]....
        /*0414*/ 	.word	0xffffffff


	//   ....[119]....
        /*0418*/ 	.word	0xffffffff


	//   ....[120]....
        /*041c*/ 	.word	0xffffffff


	//   ....[121]....
        /*0420*/ 	.word	0xffffffff


	//   ....[122]....
        /*0424*/ 	.word	0xffffffff


	//   ....[123]....
        /*0428*/ 	.word	0xffffffff


	//   ....[124]....
        /*042c*/ 	.word	0xffffffff


	//   ....[125]....
        /*0430*/ 	.word	0xffffffff


	//   ....[126]....
        /*0434*/ 	.word	0xffffffff


	//   ....[127]....
        /*0438*/ 	.word	0xffffffff


	//   ....[128]....
        /*043c*/ 	.word	0xffffffff


	//   ....[129]....
        /*0440*/ 	.word	0xffffffff


	//   ....[130]....
        /*0444*/ 	.word	0xffffffff


	//   ....[131]....
        /*0448*/ 	.word	0xffffffff


	//   ....[132]....
        /*044c*/ 	.word	0xffffffff


	//   ....[133]....
        /*0450*/ 	.word	0xffffffff


	//   ....[134]....
        /*0454*/ 	.word	0xffffffff


	//   ....[135]....
        /*0458*/ 	.word	0xffffffff


	//   ....[136]....
        /*045c*/ 	.word	0xffffffff


	//   ....[137]....
        /*0460*/ 	.word	0xffffffff


	//   ....[138]....
        /*0464*/ 	.word	0xffffffff


	//   ....[139]....
        /*0468*/ 	.word	0xffffffff


	//   ....[140]....
        /*046c*/ 	.word	0xffffffff


	//   ....[141]....
        /*0470*/ 	.word	0xffffffff


	//   ....[142]....
        /*0474*/ 	.word	0xffffffff


	//   ....[143]....
        /*0478*/ 	.word	0xffffffff


	//   ....[144]....
        /*047c*/ 	.word	0xffffffff


	//   ....[145]....
        /*0480*/ 	.word	0xffffffff


	//   ....[146]....
        /*0484*/ 	.word	0xffffffff


	//   ....[147]....
        /*0488*/ 	.word	0xffffffff


	//   ....[148]....
        /*048c*/ 	.word	0xffffffff


	//   ....[149]....
        /*0490*/ 	.word	0xffffffff


	//   ....[150]....
        /*0494*/ 	.word	0xffffffff


	//   ....[151]....
        /*0498*/ 	.word	0xffffffff


	//   ....[152]....
        /*049c*/ 	.word	0xffffffff


	//   ....[153]....
        /*04a0*/ 	.word	0xffffffff


	//   ....[154]....
        /*04a4*/ 	.word	0xffffffff


	//   ....[155]....
        /*04a8*/ 	.word	0xffffffff


	//   ....[156]....
        /*04ac*/ 	.word	0xffffffff


	//   ....[157]....
        /*04b0*/ 	.word	0xffffffff


	//   ....[158]....
        /*04b4*/ 	.word	0xffffffff


	//   ....[159]....
        /*04b8*/ 	.word	0xffffffff


	//   ....[160]....
        /*04bc*/ 	.word	0xffffffff


	//   ....[161]....
        /*04c0*/ 	.word	0xffffffff


	//   ....[162]....
        /*04c4*/ 	.word	0xffffffff


	//   ....[163]....
        /*04c8*/ 	.word	0xffffffff


	//   ....[164]....
        /*04cc*/ 	.word	0xffffffff


	//   ....[165]....
        /*04d0*/ 	.word	0xffffffff


	//   ....[166]....
        /*04d4*/ 	.word	0xffffffff


	//   ....[167]....
        /*04d8*/ 	.word	0xffffffff


	//   ....[168]....
        /*04dc*/ 	.word	0xffffffff


	//   ....[169]....
        /*04e0*/ 	.word	0xffffffff


	//   ....[170]....
        /*04e4*/ 	.word	0xffffffff


	//   ....[171]....
        /*04e8*/ 	.word	0xffffffff


	//   ....[172]....
        /*04ec*/ 	.word	0xffffffff


	//   ....[173]....
        /*04f0*/ 	.word	0xffffffff


	//   ....[174]....
        /*04f4*/ 	.word	0xffffffff


	//   ....[175]....
        /*04f8*/ 	.word	0xffffffff


	//   ....[176]....
        /*04fc*/ 	.word	0xffffffff


	//   ....[177]....
        /*0500*/ 	.word	0xffffffff


	//   ....[178]....
        /*0504*/ 	.word	0xffffffff


	//   ....[179]....
        /*0508*/ 	.word	0xffffffff


	//   ....[180]....
        /*050c*/ 	.word	0xffffffff


	//   ....[181]....
        /*0510*/ 	.word	0xffffffff


	//   ....[182]....
        /*0514*/ 	.word	0xffffffff


	//   ....[183]....
        /*0518*/ 	.word	0xffffffff


	//   ....[184]....
        /*051c*/ 	.word	0xffffffff


	//   ....[185]....
        /*0520*/ 	.word	0xffffffff


	//   ....[186]....
        /*0524*/ 	.word	0xffffffff


	//   ....[187]....
        /*0528*/ 	.word	0xffffffff


	//   ....[188]....
        /*052c*/ 	.word	0xffffffff


	//   ....[189]....
        /*0530*/ 	.word	0xffffffff


	//   ....[190]....
        /*0534*/ 	.word	0xffffffff


	//   ....[191]....
        /*0538*/ 	.word	0xffffffff


	//   ....[192]....
        /*053c*/ 	.word	0xffffffff


	//   ....[193]....
        /*0540*/ 	.word	0xffffffff


	//   ....[194]....
        /*0544*/ 	.word	0xffffffff


	//   ....[195]....
        /*0548*/ 	.word	0xffffffff


	//   ....[196]....
        /*054c*/ 	.word	0xffffffff


	//   ....[197]....
        /*0550*/ 	.word	0xffffffff


	//   ....[198]....
        /*0554*/ 	.word	0xffffffff


	//   ....[199]....
        /*0558*/ 	.word	0xffffffff


	//   ....[200]....
        /*055c*/ 	.word	0xffffffff


	//   ....[201]....
        /*0560*/ 	.word	0xffffffff


	//   ....[202]....
        /*0564*/ 	.word	0xffffffff


	//   ....[203]....
        /*0568*/ 	.word	0xffffffff


	//   ....[204]....
        /*056c*/ 	.word	0xffffffff


	//   ....[205]....
        /*0570*/ 	.word	0xffffffff


	//   ....[206]....
        /*0574*/ 	.word	0xffffffff


	//   ....[207]....
        /*0578*/ 	.word	0xffffffff


	//   ....[208]....
        /*057c*/ 	.word	0xffffffff


	//   ....[209]....
        /*0580*/ 	.word	0xffffffff


	//   ....[210]....
        /*0584*/ 	.word	0xffffffff


	//   ....[211]....
        /*0588*/ 	.word	0xffffffff


	//   ....[212]....
        /*058c*/ 	.word	0x0500000f


	//   ....[213]....
        /*0590*/ 	.word	0x0500000f


	//   ....[214]....
        /*0594*/ 	.word	0x0500000f


	//   ....[215]....
        /*0598*/ 	.word	0x0500000f


	//   ....[216]....
        /*059c*/ 	.word	0x0500000f


	//   ....[217]....
        /*05a0*/ 	.word	0x0500000f


	//----- nvinfo : EIATTR_COOP_GROUP_INSTR_OFFSETS
	.align		4
.L_616:
        /*05a4*/ 	.byte	0x04, 0x28
        /*05a6*/ 	.short	(.L_618 - .L_617)


	//   ....[0]....
.L_617:
        /*05a8*/ 	.word	0x00000070


	//   ....[1]....
        /*05ac*/ 	.word	0x000001a0


	//   ....[2]....
        /*05b0*/ 	.word	0x000001f0


	//   ....[3]....
        /*05b4*/ 	.word	0x000003e0


	//   ....[4]....
        /*05b8*/ 	.word	0x00000620


	//   ....[5]....
        /*05bc*/ 	.word	0x00001410


	//   ....[6]....
        /*05c0*/ 	.word	0x00002630


	//   ....[7]....
        /*05c4*/ 	.word	0x000026f0


	//   ....[8]....
        /*05c8*/ 	.word	0x00002720


	//   ....[9]....
        /*05cc*/ 	.word	0x00002850


	//   ....[10]....
        /*05d0*/ 	.word	0x000028f0


	//   ....[11]....
        /*05d4*/ 	.word	0x00002c60


	//   ....[12]....
        /*05d8*/ 	.word	0x00002cb0


	//   ....[13]....
        /*05dc*/ 	.word	0x00002fd0


	//   ....[14]....
        /*05e0*/ 	.word	0x00003150


	//   ....[15]....
        /*05e4*/ 	.word	0x00003200


	//   ....[16]....
        /*05e8*/ 	.word	0x00003240


	//   ....[17]....
        /*05ec*/ 	.word	0x00003270


	//   ....[18]....
        /*05f0*/ 	.word	0x000032b0


	//   ....[19]....
        /*05f4*/ 	.word	0x000033b0


	//   ....[20]....
        /*05f8*/ 	.word	0x000033f0


	//   ....[21]....
        /*05fc*/ 	.word	0x00003590


	//   ....[22]....
        /*0600*/ 	.word	0x000036c0


	//   ....[23]....
        /*0604*/ 	.word	0x00003760


	//   ....[24]....
        /*0608*/ 	.word	0x00003800


	//   ....[25]....
        /*060c*/ 	.word	0x00003840


	//   ....[26]....
        /*0610*/ 	.word	0x00003870


	//   ....[27]....
        /*0614*/ 	.word	0x00003960


	//   ....[28]....
        /*0618*/ 	.word	0x000039a0


	//   ....[29]....
        /*061c*/ 	.word	0x000039e0


	//   ....[30]....
        /*0620*/ 	.word	0x00003a00


	//   ....[31]....
        /*0624*/ 	.word	0x00003a40


	//   ....[32]....
        /*0628*/ 	.word	0x00003af0


	//   ....[33]....
        /*062c*/ 	.word	0x00003b30


	//   ....[34]....
        /*0630*/ 	.word	0x00003b70


	//   ....[35]....
        /*0634*/ 	.word	0x00003bb0


	//   ....[36]....
        /*0638*/ 	.word	0x00003c60


	//   ....[37]....
        /*063c*/ 	.word	0x00003da0


	//   ....[38]....
        /*0640*/ 	.word	0x00003e00


	//   ....[39]....
        /*0644*/ 	.word	0x00003e40


	//   ....[40]....
        /*0648*/ 	.word	0x00003e50


	//   ....[41]....
        /*064c*/ 	.word	0x00003e70


	//   ....[42]....
        /*0650*/ 	.word	0x00003e80


	//   ....[43]....
        /*0654*/ 	.word	0x00003ea0


	//   ....[44]....
        /*0658*/ 	.word	0x00003ec0


	//   ....[45]....
        /*065c*/ 	.word	0x00003f40


	//   ....[46]....
        /*0660*/ 	.word	0x00003fb0


	//   ....[47]....
        /*0664*/ 	.word	0x00003ff0


	//   ....[48]....
        /*0668*/ 	.word	0x00004030


	//   ....[49]....
        /*066c*/ 	.word	0x00004070


	//   ....[50]....
        /*0670*/ 	.word	0x000040d0


	//   ....[51]....
        /*0674*/ 	.word	0x00004110


	//   ....[52]....
        /*0678*/ 	.word	0x00004160


	//   ....[53]....
        /*067c*/ 	.word	0x000041b0


	//   ....[54]....
        /*0680*/ 	.word	0x00004200


	//   ....[55]....
        /*0684*/ 	.word	0x00004260


	//   ....[56]....
        /*0688*/ 	.word	0x000042a0


	//   ....[57]....
        /*068c*/ 	.word	0x000042e0


	//   ....[58]....
        /*0690*/ 	.word	0x00004320


	//   ....[59]....
        /*0694*/ 	.word	0x00004360


	//   ....[60]....
        /*0698*/ 	.word	0x000043a0


	//   ....[61]....
        /*069c*/ 	.word	0x000043e0


	//   ....[62]....
        /*06a0*/ 	.word	0x00004420


	//   ....[63]....
        /*06a4*/ 	.word	0x00004460


	//   ....[64]....
        /*06a8*/ 	.word	0x000044a0


	//   ....[65]....
        /*06ac*/ 	.word	0x000044e0


	//   ....[66]....
        /*06b0*/ 	.word	0x00004520


	//   ....[67]....
        /*06b4*/ 	.word	0x00004560


	//   ....[68]....
        /*06b8*/ 	.word	0x000045a0


	//   ....[69]....
        /*06bc*/ 	.word	0x000045e0


	//   ....[70]....
        /*06c0*/ 	.word	0x00006800


	//   ....[71]....
        /*06c4*/ 	.word	0x00006860


	//   ....[72]....
        /*06c8*/ 	.word	0x000068a0


	//   ....[73]....
        /*06cc*/ 	.word	0x000068d0


	//   ....[74]....
        /*06d0*/ 	.word	0x00006900


	//   ....[75]....
        /*06d4*/ 	.word	0x00006930


	//   ....[76]....
        /*06d8*/ 	.word	0x00006c10


	//   ....[77]....
        /*06dc*/ 	.word	0x00006c20


	//   ....[78]....
        /*06e0*/ 	.word	0x00006c50


	//   ....[79]....
        /*06e4*/ 	.word	0x00006c80


	//   ....[80]....
        /*06e8*/ 	.word	0x00006cc0


	//   ....[81]....
        /*06ec*/ 	.word	0x00006db0


	//   ....[82]....
        /*06f0*/ 	.word	0x00006e90


	//   ....[83]....
        /*06f4*/ 	.word	0x00006ed0


	//   ....[84]....
        /*06f8*/ 	.word	0x00006f10


	//   ....[85]....
        /*06fc*/ 	.word	0x00006f20


	//   ....[86]....
        /*0700*/ 	.word	0x00006f50


	//   ....[87]....
        /*0704*/ 	.word	0x00006f60


	//   ....[88]....
        /*0708*/ 	.word	0x00006f80


	//   ....[89]....
        /*070c*/ 	.word	0x00006fc0


	//   ....[90]....
        /*0710*/ 	.word	0x00007090


	//   ....[91]....
        /*0714*/ 	.word	0x000070d0


	//   ....[92]....
        /*0718*/ 	.word	0x00007110


	//   ....[93]....
        /*071c*/ 	.word	0x00007150


	//   ....[94]....
        /*0720*/ 	.word	0x00007190


	//   ....[95]....
        /*0724*/ 	.word	0x000071e0


	//   ....[96]....
        /*0728*/ 	.word	0x00007220


	//   ....[97]....
        /*072c*/ 	.word	0x00007270


	//   ....[98]....
        /*0730*/ 	.word	0x000072b0


	//   ....[99]....
        /*0734*/ 	.word	0x000073c0


	//   ....[100]....
        /*0738*/ 	.word	0x00007440


	//   ....[101]....
        /*073c*/ 	.word	0x000074a0


	//   ....[102]....
        /*0740*/ 	.word	0x00007880


	//   ....[103]....
        /*0744*/ 	.word	0x00007890


	//   ....[104]....
        /*0748*/ 	.word	0x000078a0


	//   ....[105]....
        /*074c*/ 	.word	0x000078b0


	//   ....[106]....
        /*0750*/ 	.word	0x000078c0


	//   ....[107]....
        /*0754*/ 	.word	0x000078d0


	//   ....[108]....
        /*0758*/ 	.word	0x00007900


	//   ....[109]....
        /*075c*/ 	.word	0x00007930


	//   ....[110]....
        /*0760*/ 	.word	0x00007970


	//   ....[111]....
        /*0764*/ 	.word	0x00007990


	//   ....[112]....
        /*0768*/ 	.word	0x000079d0


	//   ....[113]....
        /*076c*/ 	.word	0x00007a10


	//   ....[114]....
        /*0770*/ 	.word	0x00007a50


	//   ....[115]....
        /*0774*/ 	.word	0x00007a60


	//   ....[116]....
        /*0778*/ 	.word	0x00007a90


	//   ....[117]....
        /*077c*/ 	.word	0x00007ad0


	//   ....[118]....
        /*0780*/ 	.word	0x00007b00


	//   ....[119]....
        /*0784*/ 	.word	0x00007b20


	//   ....[120]....
        /*0788*/ 	.word	0x00007b50


	//   ....[121]....
        /*078c*/ 	.word	0x00007b90


	//   ....[122]....
        /*0790*/ 	.word	0x00007bd0


	//   ....[123]....
        /*0794*/ 	.word	0x00007c10


	//   ....[124]....
        /*0798*/ 	.word	0x00007c50


	//   ....[125]....
        /*079c*/ 	.word	0x00007c60


	//   ....[126]....
        /*07a0*/ 	.word	0x00007ca0


	//   ....[127]....
        /*07a4*/ 	.word	0x00007ce0


	//   ....[128]....
        /*07a8*/ 	.word	0x00007d20


	//   ....[129]....
        /*07ac*/ 	.word	0x00007d30


	//   ....[130]....
        /*07b0*/ 	.word	0x00007d40


	//   ....[131]....
        /*07b4*/ 	.word	0x00007d50


	//   ....[132]....
        /*07b8*/ 	.word	0x00007d90


	//   ....[133]....
        /*07bc*/ 	.word	0x00007dd0


	//   ....[134]....
        /*07c0*/ 	.word	0x0000a230


	//   ....[135]....
        /*07c4*/ 	.word	0x0000a350


	//   ....[136]....
        /*07c8*/ 	.word	0x0000a3b0


	//   ....[137]....
        /*07cc*/ 	.word	0x0000a480


	//   ....[138]....
        /*07d0*/ 	.word	0x0000a4d0


	//   ....[139]....
        /*07d4*/ 	.word	0x0000a5b0


	//   ....[140]....
        /*07d8*/ 	.word	0x0000a610


	//   ....[141]....
        /*07dc*/ 	.word	0x0000a650


	//   ....[142]....
        /*07e0*/ 	.word	0x0000a6d0


	//   ....[143]....
        /*07e4*/ 	.word	0x0000a760


	//   ....[144]....
        /*07e8*/ 	.word	0x0000a7a0


	//   ....[145]....
        /*07ec*/ 	.word	0x0000a860


	//   ....[146]....
        /*07f0*/ 	.word	0x0000a8a0


	//   ....[147]....
        /*07f4*/ 	.word	0x0000a8e0


	//   ....[148]....
        /*07f8*/ 	.word	0x0000a920


	//   ....[149]....
        /*07fc*/ 	.word	0x0000a980


	//   ....[150]....
        /*0800*/ 	.word	0x0000aa80


	//   ....[151]....
        /*0804*/ 	.word	0x0000acf0


	//   ....[152]....
        /*0808*/ 	.word	0x0000ae00


	//   ....[153]....
        /*080c*/ 	.word	0x0000ae40


	//   ....[154]....
        /*0810*/ 	.word	0x0000aed0


	//   ....[155]....
        /*0814*/ 	.word	0x0000b3a0


	//   ....[156]....
        /*0818*/ 	.word	0x0000b4a0


	//   ....[157]....
        /*081c*/ 	.word	0x0000b4d0


	//   ....[158]....
        /*0820*/ 	.word	0x0000b510


	//   ....[159]....
        /*0824*/ 	.word	0x0000b540


	//   ....[160]....
        /*0828*/ 	.word	0x0000b650


	//   ....[161]....
        /*082c*/ 	.word	0x0000b840


	//   ....[162]....
        /*0830*/ 	.word	0x0000b890


	//   ....[163]....
        /*0834*/ 	.word	0x0000b8d0


	//   ....[164]....
        /*0838*/ 	.word	0x0000b910


	//   ....[165]....
        /*083c*/ 	.word	0x0000b920


	//   ....[166]....
        /*0840*/ 	.word	0x0000baf0


	//   ....[167]....
        /*0844*/ 	.word	0x0000bb00


	//   ....[168]....
        /*0848*/ 	.word	0x0000bb10


	//   ....[169]....
        /*084c*/ 	.word	0x0000bb20


	//   ....[170]....
        /*0850*/ 	.word	0x0000bb30


	//   ....[171]....
        /*0854*/ 	.word	0x0000bb40


	//   ....[172]....
        /*0858*/ 	.word	0x0000bb70


	//   ....[173]....
        /*085c*/ 	.word	0x0000bba0


	//   ....[174]....
        /*0860*/ 	.word	0x0000bbe0


	//   ....[175]....
        /*0864*/ 	.word	0x0000bc10


	//   ....[176]....
        /*0868*/ 	.word	0x0000bc50


	//   ....[177]....
        /*086c*/ 	.word	0x0000bc80


	//   ....[178]....
        /*0870*/ 	.word	0x0000bca0


	//   ....[179]....
        /*0874*/ 	.word	0x0000bce0


	//   ....[180]....
        /*0878*/ 	.word	0x0000bcf0


	//   ....[181]....
        /*087c*/ 	.word	0x0000bd70


	//   ....[182]....
        /*0880*/ 	.word	0x0000bda0


	//   ....[183]....
        /*0884*/ 	.word	0x0000bdd0


	//   ....[184]....
        /*0888*/ 	.word	0x0000be20


	//   ....[185]....
        /*088c*/ 	.word	0x0000be60


	//   ....[186]....
        /*0890*/ 	.word	0x0000be70


	//   ....[187]....
        /*0894*/ 	.word	0x0000beb0


	//   ....[188]....
        /*0898*/ 	.word	0x0000bee0


	//   ....[189]....
        /*089c*/ 	.word	0x0000bf20


	//   ....[190]....
        /*08a0*/ 	.word	0x0000bf40


	//   ....[191]....
        /*08a4*/ 	.word	0x0000bf50


	//   ....[192]....
        /*08a8*/ 	.word	0x0000bf60


	//   ....[193]....
        /*08ac*/ 	.word	0x0000bf70


	//   ....[194]....
        /*08b0*/ 	.word	0x0000bf80


	//   ....[195]....
        /*08b4*/ 	.word	0x0000bf90


	//   ....[196]....
        /*08b8*/ 	.word	0x0000bfa0


	//   ....[197]....
        /*08bc*/ 	.word	0x0000bfb0


	//   ....[198]....
        /*08c0*/ 	.word	0x0000e030


	//   ....[199]....
        /*08c4*/ 	.word	0x0000e1d0


	//   ....[200]....
        /*08c8*/ 	.word	0x0000e420


	//   ....[201]....
        /*08cc*/ 	.word	0x0000e5c0


	//   ....[202]....
        /*08d0*/ 	.word	0x0000e6d0


	//   ....[203]....
        /*08d4*/ 	.word	0x0000f1b0


	//   ....[204]....
        /*08d8*/ 	.word	0x0000f4e0


	//   ....[205]....
        /*08dc*/ 	.word	0x0000f860


	//   ....[206]....
        /*08e0*/ 	.word	0x0000fb30


	//   ....[207]....
        /*08e4*/ 	.word	0x0000fd70


	//   ....[208]....
        /*08e8*/ 	.word	0x0000ffe0


	//   ....[209]....
        /*08ec*/ 	.word	0x000102b0


	//   ....[210]....
        /*08f0*/ 	.word	0x000104d0


	//   ....[211]....
        /*08f4*/ 	.word	0x00010660


	//   ....[212]....
        /*08f8*/ 	.word	0x00012d30


	//   ....[213]....
        /*08fc*/ 	.word	0x00012fc0


	//   ....[214]....
        /*0900*/ 	.word	0x00013030


	//   ....[215]....
        /*0904*/ 	.word	0x000130a0


	//   ....[216]....
        /*0908*/ 	.word	0x00013110


	//   ....[217]....
        /*090c*/ 	.word	0x00013180


	//----- nvinfo : EIATTR_REG_RECONFIG
	.align		4
.L_618:
        /*0910*/ 	.byte	0x01, 0x54
	.zero		2


	//----- nvinfo : EIATTR_SYSCALL_OFFSETS
	.align		4
        /*0914*/ 	.byte	0x04, 0x46
        /*0916*/ 	.short	(.L_620 - .L_619)


	//   ....[0]....
.L_619:
        /*0918*/ 	.word	0x00001070


	//   ....[1]....
        /*091c*/ 	.word	0x00001160


	//   ....[2]....
        /*0920*/ 	.word	0x000012c0


	//   ....[3]....
        /*0924*/ 	.word	0x000013b0


	//----- nvinfo : EIATTR_MBARRIER_INSTR_OFFSETS
	.align		4
.L_620:
        /*0928*/ 	.byte	0x04, 0x39
        /*092a*/ 	.short	(.L_622 - .L_621)


	//   ....[0]....
.L_621:
        /*092c*/ 	.word	0x00000290
        /*0930*/ 	.word	0x000000ff
        /*0934*/ 	.word	0x00030c00
        /*0938*/ 	.short	0x0100
        /*093a*/ 	.byte	0x06
	.zero		1


	//   ....[1]....
        /*093c*/ 	.word	0x00000390
        /*0940*/ 	.word	0x000000ff
        /*0944*/ 	.word	0x00030c10
        /*0948*/ 	.short	0x0100
        /*094a*/ 	.byte	0x08
	.zero		1


	//   ....[2]....
        /*094c*/ 	.word	0x000003a0
        /*0950*/ 	.word	0x000000ff
        /*0954*/ 	.word	0x00030c20
        /*0958*/ 	.short	0x0100
        /*095a*/ 	.byte	0x08
	.zero		1


	//   ....[3]....
        /*095c*/ 	.word	0x000003b0
        /*0960*/ 	.word	0x000000ff
        /*0964*/ 	.word	0x00030c18
        /*0968*/ 	.short	0x0100
        /*096a*/ 	.byte	0x08
	.zero		1


	//   ....[4]....
        /*096c*/ 	.word	0x000003c0
        /*0970*/ 	.word	0x000000ff
        /*0974*/ 	.word	0x00030c28
        /*0978*/ 	.short	0x0100
        /*097a*/ 	.byte	0x08
	.zero		1


	//   ....[5]....
        /*097c*/ 	.word	0x000004f0
        /*0980*/ 	.word	0x000000ff
        /*0984*/ 	.word	0x00030c30
        /*0988*/ 	.short	0x0100
        /*098a*/ 	.byte	0x08
	.zero		1


	//   ....[6]....
        /*098c*/ 	.word	0x00000500
        /*0990*/ 	.word	0x000000ff
        /*0994*/ 	.word	0x00030c40
        /*0998*/ 	.short	0x0100
        /*099a*/ 	.byte	0x08
	.zero		1


	//   ....[7]....
        /*099c*/ 	.word	0x00000510
        /*09a0*/ 	.word	0x000000ff
        /*09a4*/ 	.word	0x00030c38
        /*09a8*/ 	.short	0x0100
        /*09aa*/ 	.byte	0x08
	.zero		1


	//   ....[8]....
        /*09ac*/ 	.word	0x00000520
        /*09b0*/ 	.word	0x000000ff
        /*09b4*/ 	.word	0x00030c48
        /*09b8*/ 	.short	0x0100
        /*09ba*/ 	.byte	0x08
	.zero		1


	//   ....[9]....
        /*09bc*/ 	.word	0x00001450
        /*09c0*/ 	.word	0x00000010
        /*09c4*/ 	.word	0x00030c00
        /*09c8*/ 	.short	0x010a
        /*09ca*/ 	.byte	0x3f
	.zero		1


	//   ....[10]....
        /*09cc*/ 	.word	0x00001570
        /*09d0*/ 	.word	0x00000010
        /*09d4*/ 	.word	0x00030c00
        /*09d8*/ 	.short	0x010a
        /*09da*/ 	.byte	0x3f
	.zero		1


	//   ....[11]....
        /*09dc*/ 	.word	0x00001fd0
        /*09e0*/ 	.word	0x00000008
        /*09e4*/ 	.word	0x00030c10
        /*09e8*/ 	.short	0x010a
        /*09ea*/ 	.byte	0x3f
	.zero		1


	//   ....[12]....
        /*09ec*/ 	.word	0x00002040
        /*09f0*/ 	.word	0x00000008
        /*09f4*/ 	.word	0x00030c10
        /*09f8*/ 	.short	0x010a
        /*09fa*/ 	.byte	0x3f
	.zero		1


	//   ....[13]....
        /*09fc*/ 	.word	0x00002420
        /*0a00*/ 	.word	0x00000008
        /*0a04*/ 	.word	0x00030c30
        /*0a08*/ 	.short	0x010a
        /*0a0a*/ 	.byte	0x3f
	.zero		1


	//   ....[14]....
        /*0a0c*/ 	.word	0x00002490
        /*0a10*/ 	.word	0x00000008
        /*0a14*/ 	.word	0x00030c30
        /*0a18*/ 	.short	0x010a
        /*0a1a*/ 	.byte	0x3f
	.zero		1


	//   ....[15]....
        /*0a1c*/ 	.word	0x00005520
        /*0a20*/ 	.word	0x00000009
        /*0a24*/ 	.word	0x00000000
        /*0a28*/ 	.short	0x0101
        /*0a2a*/ 	.byte	0x3f
	.zero		1


	//   ....[16]....
        /*0a2c*/ 	.word	0x00005970
        /*0a30*/ 	.word	0x00000008
        /*0a34*/ 	.word	0x00000000
        /*0a38*/ 	.short	0x0101
        /*0a3a*/ 	.byte	0x3f
	.zero		1


	//   ....[17]....
        /*0a3c*/ 	.word	0x00006240
        /*0a40*/ 	.word	0x00000007
        /*0a44*/ 	.word	0x00030c10
        /*0a48*/ 	.short	0x010a
        /*0a4a*/ 	.byte	0x3f
	.zero		1


	//   ....[18]....
        /*0a4c*/ 	.word	0x000062c0
        /*0a50*/ 	.word	0x00000007
        /*0a54*/ 	.word	0x00030c10
        /*0a58*/ 	.short	0x010a
        /*0a5a*/ 	.byte	0x3f
	.zero		1


	//   ....[19]....
        /*0a5c*/ 	.word	0x000066d0
        /*0a60*/ 	.word	0x00000007
        /*0a64*/ 	.word	0x00030c30
        /*0a68*/ 	.short	0x010a
        /*0a6a*/ 	.byte	0x3f
	.zero		1


	//   ....[20]....
        /*0a6c*/ 	.word	0x00006760
        /*0a70*/ 	.word	0x00000007
        /*0a74*/ 	.word	0x00030c30
        /*0a78*/ 	.short	0x010a
        /*0a7a*/ 	.byte	0x3f
	.zero		1


	//   ....[21]....
        /*0a7c*/ 	.word	0x00008f30
        /*0a80*/ 	.word	0x00000008
        /*0a84*/ 	.word	0x00000000
        /*0a88*/ 	.short	0x0101
        /*0a8a*/ 	.byte	0x3f
	.zero		1


	//   ....[22]....
        /*0a8c*/ 	.word	0x00009390
        /*0a90*/ 	.word	0x00000007
        /*0a94*/ 	.word	0x00000000
        /*0a98*/ 	.short	0x0101
        /*0a9a*/ 	.byte	0x3f
	.zero		1


	//   ....[23]....
        /*0a9c*/ 	.word	0x00009bf0
        /*0aa0*/ 	.word	0x00000007
        /*0aa4*/ 	.word	0x00030c10
        /*0aa8*/ 	.short	0x010a
        /*0aaa*/ 	.byte	0x3f
	.zero		1


	//   ....[24]....
        /*0aac*/ 	.word	0x00009c70
        /*0ab0*/ 	.word	0x00000007
        /*0ab4*/ 	.word	0x00030c10
        /*0ab8*/ 	.short	0x010a
        /*0aba*/ 	.byte	0x3f
	.zero		1


	//   ....[25]....
        /*0abc*/ 	.word	0x0000a070
        /*0ac0*/ 	.word	0x00000007
        /*0ac4*/ 	.word	0x00030c30
        /*0ac8*/ 	.short	0x010a
        /*0aca*/ 	.byte	0x3f
	.zero		1


	//   ....[26]....
        /*0acc*/ 	.word	0x0000a100
        /*0ad0*/ 	.word	0x00000007
        /*0ad4*/ 	.word	0x00030c30
        /*0ad8*/ 	.short	0x010a
        /*0ada*/ 	.byte	0x3f
	.zero		1


	//   ....[27]....
        /*0adc*/ 	.word	0x0000d230
        /*0ae0*/ 	.word	0x00000008
        /*0ae4*/ 	.word	0x00000000
        /*0ae8*/ 	.short	0x0101
        /*0aea*/ 	.byte	0x3f
	.zero		1


	//   ....[28]....
        /*0aec*/ 	.word	0x0000d6a0
        /*0af0*/ 	.word	0x00000007
        /*0af4*/ 	.word	0x00000000
        /*0af8*/ 	.short	0x0101
        /*0afa*/ 	.byte	0x3f
	.zero		1


	//   ....[29]....
        /*0afc*/ 	.word	0x00011360
        /*0b00*/ 	.word	0x0000000f
        /*0b04*/ 	.word	0x00030c20
        /*0b08*/ 	.short	0x010a
        /*0b0a*/ 	.byte	0x3f
	.zero		1


	//   ....[30]....
        /*0b0c*/ 	.word	0x00011950
        /*0b10*/ 	.word	0x0000000f
        /*0b14*/ 	.word	0x00030c40
        /*0b18*/ 	.short	0x010a
        /*0b1a*/ 	.byte	0x3f
	.zero		1


	//   ....[31]....
        /*0b1c*/ 	.word	0x00011bb0
        /*0b20*/ 	.word	0x0000000f
        /*0b24*/ 	.word	0x00030c28
        /*0b28*/ 	.short	0x010a
        /*0b2a*/ 	.byte	0x3f
	.zero		1


	//   ....[32]....
        /*0b2c*/ 	.word	0x00011e10
        /*0b30*/ 	.word	0x0000000f
        /*0b34*/ 	.word	0x00030c48
        /*0b38*/ 	.short	0x010a
        /*0b3a*/ 	.byte	0x3f
	.zero		1


	//   ....[33]....
        /*0b3c*/ 	.word	0x00012010
        /*0b40*/ 	.word	0x0000000f
        /*0b44*/ 	.word	0x00030c20
        /*0b48*/ 	.short	0x010a
        /*0b4a*/ 	.byte	0x3f
	.zero		1


	//   ....[34]....
        /*0b4c*/ 	.word	0x000122e0
        /*0b50*/ 	.word	0x0000000f
        /*0b54*/ 	.word	0x00030c40
        /*0b58*/ 	.short	0x010a
        /*0b5a*/ 	.byte	0x3f
	.zero		1


	//   ....[35]....
        /*0b5c*/ 	.word	0x00012510
        /*0b60*/ 	.word	0x0000000f
        /*0b64*/ 	.word	0x00030c28
        /*0b68*/ 	.short	0x010a
        /*0b6a*/ 	.byte	0x3f
	.zero		1


	//   ....[36]....
        /*0b6c*/ 	.word	0x000127b0
        /*0b70*/ 	.word	0x00000003
        /*0b74*/ 	.word	0x00030c40
        /*0b78*/ 	.short	0x010a
        /*0b7a*/ 	.byte	0x3f
	.zero		1


	//   ....[37]....
        /*0b7c*/ 	.word	0x00012ba0
        /*0b80*/ 	.word	0x00000007
        /*0b84*/ 	.word	0x00000000
        /*0b88*/ 	.short	0x010a
        /*0b8a*/ 	.byte	0x3f
	.zero		1


	//   ....[38]....
        /*0b8c*/ 	.word	0x00012bf0
        /*0b90*/ 	.word	0x00000003
        /*0b94*/ 	.word	0x00000000
        /*0b98*/ 	.short	0x010a
        /*0b9a*/ 	.byte	0x3f
	.zero		1


	//   ....[39]....
        /*0b9c*/ 	.word	0x00012c50
        /*0ba0*/ 	.word	0x00000005
        /*0ba4*/ 	.word	0x00000000
        /*0ba8*/ 	.short	0x010a
        /*0baa*/ 	.byte	0x3f
	.zero		1


	//   ....[40]....
        /*0bac*/ 	.word	0x00012c80
        /*0bb0*/ 	.word	0x00000003
        /*0bb4*/ 	.word	0x00000000
        /*0bb8*/ 	.short	0x010a
        /*0bba*/ 	.byte	0x3f
	.zero		1


	//   ....[41]....
        /*0bbc*/ 	.word	0x00012d60
        /*0bc0*/ 	.word	0x00000010
        /*0bc4*/ 	.word	0x00030c00
        /*0bc8*/ 	.short	0x010a
        /*0bca*/ 	.byte	0x3f
	.zero		1


	//   ....[42]....
        /*0bcc*/ 	.word	0x00012db0
        /*0bd0*/ 	.word	0x00000008
        /*0bd4*/ 	.word	0x00030c10
        /*0bd8*/ 	.short	0x010a
        /*0bda*/ 	.byte	0x3f
	.zero		1


	//   ....[43]....
        /*0bdc*/ 	.word	0x00012e00
        /*0be0*/ 	.word	0x00000008
        /*0be4*/ 	.word	0x00030c30
        /*0be8*/ 	.short	0x010a
        /*0bea*/ 	.byte	0x3f
	.zero		1


	//   ....[44]....
        /*0bec*/ 	.word	0x00012e50
        /*0bf0*/ 	.word	0x00000007
        /*0bf4*/ 	.word	0x00030c10
        /*0bf8*/ 	.short	0x010a
        /*0bfa*/ 	.byte	0x3f
	.zero		1


	//   ....[45]....
        /*0bfc*/ 	.word	0x00012ea0
        /*0c00*/ 	.word	0x00000007
        /*0c04*/ 	.word	0x00030c30
        /*0c08*/ 	.short	0x010a
        /*0c0a*/ 	.byte	0x3f
	.zero		1


	//   ....[46]....
        /*0c0c*/ 	.word	0x00012ef0
        /*0c10*/ 	.word	0x00000007
        /*0c14*/ 	.word	0x00030c10
        /*0c18*/ 	.short	0x010a
        /*0c1a*/ 	.byte	0x3f
	.zero		1


	//   ....[47]....
        /*0c1c*/ 	.word	0x00012f40
        /*0c20*/ 	.word	0x00000007
        /*0c24*/ 	.word	0x00030c30
        /*0c28*/ 	.short	0x010a
        /*0c2a*/ 	.byte	0x3f
	.zero		1


	//   ....[48]....
        /*0c2c*/ 	.word	0x000131c0
        /*0c30*/ 	.word	0x0000000f
        /*0c34*/ 	.word	0x00030c20
        /*0c38*/ 	.short	0x010a
        /*0c3a*/ 	.byte	0x3f
	.zero		1


	//   ....[49]....
        /*0c3c*/ 	.word	0x00013210
        /*0c40*/ 	.word	0x0000000f
        /*0c44*/ 	.word	0x00030c40
        /*0c48*/ 	.short	0x010a
        /*0c4a*/ 	.byte	0x3f
	.zero		1


	//   ....[50]....
        /*0c4c*/ 	.word	0x00013260
        /*0c50*/ 	.word	0x0000000f
        /*0c54*/ 	.word	0x00030c28
        /*0c58*/ 	.short	0x010a
        /*0c5a*/ 	.byte	0x3f
	.zero		1


	//   ....[51]....
        /*0c5c*/ 	.word	0x000132b0
        /*0c60*/ 	.word	0x0000000f
        /*0c64*/ 	.word	0x00030c48
        /*0c68*/ 	.short	0x010a
        /*0c6a*/ 	.byte	0x3f
	.zero		1


	//   ....[52]....
        /*0c6c*/ 	.word	0x00013310
        /*0c70*/ 	.word	0x0000000f
        /*0c74*/ 	.word	0x00030c20
        /*0c78*/ 	.short	0x010a
        /*0c7a*/ 	.byte	0x3f
	.zero		1


	//   ....[53]....
        /*0c7c*/ 	.word	0x00013360
        /*0c80*/ 	.word	0x0000000f
        /*0c84*/ 	.word	0x00030c40
        /*0c88*/ 	.short	0x010a
        /*0c8a*/ 	.byte	0x3f
	.zero		1


	//   ....[54]....
        /*0c8c*/ 	.word	0x000133b0
        /*0c90*/ 	.word	0x0000000f
        /*0c94*/ 	.word	0x00030c28
        /*0c98*/ 	.short	0x010a
        /*0c9a*/ 	.byte	0x3f
	.zero		1


	//   ....[55]....
        /*0c9c*/ 	.word	0x00013400
        /*0ca0*/ 	.word	0x00000003
        /*0ca4*/ 	.word	0x00030c40
        /*0ca8*/ 	.short	0x010a
        /*0caa*/ 	.byte	0x3f
	.zero		1


	//   ....[56]....
        /*0cac*/ 	.word	0x000134d0
        /*0cb0*/ 	.word	0x00000007
        /*0cb4*/ 	.word	0x00000000
        /*0cb8*/ 	.short	0x010a
        /*0cba*/ 	.byte	0x3f
	.zero		1


	//   ....[57]....
        /*0cbc*/ 	.word	0x00013520
        /*0cc0*/ 	.word	0x00000003
        /*0cc4*/ 	.word	0x00000000
        /*0cc8*/ 	.short	0x010a
        /*0cca*/ 	.byte	0x3f
	.zero		1


	//   ....[58]....
        /*0ccc*/ 	.word	0x00013570
        /*0cd0*/ 	.word	0x00000005
        /*0cd4*/ 	.word	0x00000000
        /*0cd8*/ 	.short	0x010a
        /*0cda*/ 	.byte	0x3f
	.zero		1


	//----- nvinfo : EIATTR_NUM_MBARRIERS
	.align		4
.L_622:
        /*0cdc*/ 	.byte	0x03, 0x38
        /*0cde*/ 	.short	0x0009


	//----- nvinfo : EIATTR_EXIT_INSTR_OFFSETS
	.align		4
        /*0ce0*/ 	.byte	0x04, 0x1c
        /*0ce2*/ 	.short	(.L_624 - .L_623)


	//   ....[0]....
.L_623:
        /*0ce4*/ 	.word	0x00012cd0


	//----- nvinfo : EIATTR_MAX_THREADS
	.align		4
.L_624:
        /*0ce8*/ 	.byte	0x04, 0x05
        /*0cea*/ 	.short	(.L_626 - .L_625)
.L_625:
        /*0cec*/ 	.word	0x00000180
        /*0cf0*/ 	.word	0x00000001
        /*0cf4*/ 	.word	0x00000001


	//----- nvinfo : EIATTR_CRS_STACK_SIZE
	.align		4
.L_626:
        /*0cf8*/ 	.byte	0x04, 0x1e
        /*0cfa*/ 	.short	(.L_628 - .L_627)
.L_627:
        /*0cfc*/ 	.word	0x00000000


	//----- nvinfo : EIATTR_CBANK_PARAM_SIZE
	.align		4
.L_628:
        /*0d00*/ 	.byte	0x03, 0x19
        /*0d02*/ 	.short	0x06f0


	//----- nvinfo : EIATTR_PARAM_CBANK
	.align		4
        /*0d04*/ 	.byte	0x04, 0x0a
        /*0d06*/ 	.short	(.L_630 - .L_629)
	.align		4
.L_629:
        /*0d08*/ 	.word	index@(.nv.constant0._ZN7cutlass13device_kernelIN5flash11enable_sm90INS1_16FlashAttnBwdSm90INS1_25CollectiveMainloopBwdSm90ILi2ELi2ELi2EN4cute5tupleIJNS5_1CILi1EEES8_S8_EEENS6_IJNS7_ILi128EEESA_NS7_ILi64EEEEEENS_6half_tEfNS_4arch4Sm90ELb0ELb1ELb0ELb1ELb1ELb1ELb0ELb0ELi2ELi1ELi2ELi2ELb0EEENS1_24CollectiveEpilogueBwdGQAISC_fSF_Li256ELb1ELb1EEENS1_19SingleTileSchedulerILb1ELb0ELb0ELi128EEEEEEEEEvNT_6ParamsE)
        /*0d0c*/ 	.short	0x0210
        /*0d0e*/ 	.short	0x06f0


	//----- nvinfo : EIATTR_SW_WAR
	.align		4
.L_630:
        /*0d10*/ 	.byte	0x04, 0x36
        /*0d12*/ 	.short	(.L_632 - .L_631)
.L_631:
        /*0d14*/ 	.word	0x00000008
.L_632:


//--------------------- .nv.info._ZN7cutlass13device_kernelIN5flash11enable_sm90INS1_16FlashAttnBwdSm90INS1_25CollectiveMainloopBwdSm90ILi2ELi2ELi2EN4cute5tupleIJNS5_1CILi1EEES8_S8_EEENS6_IJNS7_ILi128EEESA_NS7_ILi64EEEEEENS_6half_tEfNS_4arch4Sm90ELb1ELb0ELb0ELb0ELb0ELb1ELb0ELb0ELi2ELi1ELi2ELi2ELb0EEENS1_21CollectiveEpilogueBwdISC_SD_SF_Li256ELb0ELb0ELi1EEENS1_25SingleTileBwdLPTSchedulerILb0ELi128ELb0EEEEEEEEEvNT_6ParamsE --------------------------
	.section	.nv.info._ZN7cutlass13device_kernelIN5flash11enable_sm90INS1_16FlashAttnBwdSm90INS1_25CollectiveMainloopBwdSm90ILi2ELi2ELi2EN4cute5tupleIJNS5_1CILi1EEES8_S8_EEENS6_IJNS7_ILi128EEESA_NS7_ILi64EEEEEENS_6half_tEfNS_4arch4Sm90ELb1ELb0ELb0ELb0ELb0ELb1ELb0ELb0ELi2ELi1ELi2ELi2ELb0EEENS1_21CollectiveEpilogueBwdISC_SD_SF_Li256ELb0ELb0ELi1EEENS1_25SingleTileBwdLPTSchedulerILb0ELi128ELb0EEEEEEEEEvNT_6ParamsE,"",@"SHT_CUDA_INFO"
	.sectionflags	@""
	.align	4


	//----- nvinfo : EIATTR_CUDA_API_VERSION
	.align		4
        /*0000*/ 	.byte	0x04, 0x37
        /*0002*/ 	.short	(.L_634 - .L_633)
.L_633:
        /*0004*/ 	.word	0x00000082


	//----- nvinfo : EIATTR_KPARAM_INFO
	.align		4
.L_634:
        /*0008*/ 	.byte	0x04, 0x17
        /*000a*/ 	.short	(.L_636 - .L_635)
.L_635:
        /*000c*/ 	.word	0x00000000
        /*0010*/ 	.short	0x0000
        /*0012*/ 	.short	0x0070
        /*0014*/ 	.byte	0x00, 0xf0, 0x01, 0x24


	//----- nvinfo : EIATTR_SPARSE_MMA_MASK
	.align		4
.L_636:
        /*0018*/ 	.byte	0x03, 0x50
        /*001a*/ 	.short	0x0000


	//----- nvinfo : EIATTR_MAXREG_COUNT
	.align		4
        /*001c*/ 	.byte	0x03, 0x1b
        /*001e*/ 	.short	0x00a8


	//----- nvinfo : EIATTR_NUM_BARRIERS
	.align		4
        /*0020*/ 	.byte	0x02, 0x4c
        /*0022*/ 	.byte	0x10
	.zero		1


	//----- nvinfo : EIATTR_EXTERNS
	.align		4
        /*0024*/ 	.byte	0x04, 0x0f
        /*0026*/ 	.short	(.L_638 - .L_637)


	//   ....[0]....
	.align		4
.L_637:
        /*0028*/ 	.word	index@(__assertfail)


	//----- nvinfo : EIATTR_ANNOTATIONS
	.align		4
.L_638:
        /*002c*/ 	.byte	0x04, 0x55
        /*002e*/ 	.short	(.L_640 - .L_639)


	//   ....[0]....
.L_639:
        /* <DEDUP_REMOVED lines=31> */
        /*0214*/ 	.byte	0x10, 0xcf, 0x00, 0x00


	//----- nvinfo : EIATTR_MERCURY_ISA_VERSION
	.align		4
.L_640:
        /*0218*/ 	.byte	0x03, 0x5f
        /*021a*/ 	.short	0x0101


	//----- nvinfo : EIATTR_INT_WARP_WIDE_INSTR_OFFSETS
	.align		4
        /*021c*/ 	.byte	0x04, 0x31
        /*021e*/ 	.short	(.L_642 - .L_641)


	//   ....[0]....
.L_641:
        /*0220*/ 	.word	0x000001e0


	//   ....[1]....
        /*0224*/ 	.word	0x000002a0


	//----- nvinfo : EIATTR_COOP_GROUP_MASK_REGIDS
	.align		4
.L_642:
        /*0228*/ 	.byte	0x04, 0x29
        /*022a*/ 	.short	(.L_644 - .L_643)


	//   ....[0]....
.L_643:
        /*022c*/ 	.word	0xffffffff


	//   ....[1]....
        /*0230*/ 	.word	0xffffffff


	//   ....[2]....
        /*0234*/ 	.word	0xffffffff


	//   ....[3]....
        /*0238*/ 	.word	0xffffffff


	//   ....[4]....
        /*023c*/ 	.word	0xffffffff


	//   ....[5]....
        /*0240*/ 	.word	0xffffffff


	//   ....[6]....
        /*0244*/ 	.word	0xffffffff


	//   ....[7]....
        /*0248*/ 	.word	0xffffffff


	//   ....[8]....
        /*024c*/ 	.word	0xffffffff


	//   ....[9]....
        /*0250*/ 	.word	0xffffffff


	//   ....[10]....
        /*0254*/ 	.word	0xffffffff


	//   ....[11]....
        /*0258*/ 	.word	0xffffffff


	//   ....[12]....
        /*025c*/ 	.word	0xffffffff


	//   ....[13]....
        /*0260*/ 	.word	0xffffffff


	//   ....[14]....
        /*0264*/ 	.word	0xffffffff


	//   ....[15]....
        /*0268*/ 	.word	0xffffffff


	//   ....[16]....
        /*026c*/ 	.word	0xffffffff


	//   ....[17]....
        /*0270*/ 	.word	0xffffffff


	//   ....[18]....
        /*0274*/ 	.word	0xffffffff


	//   ....[19]....
        /*0278*/ 	.word	0xffffffff


	//   ....[20]....
        /*027c*/ 	.word	0xffffffff


	//   ....[21]....
        /*0280*/ 	.word	0xffffffff


	//   ....[22]....
        /*0284*/ 	.word	0xffffffff


	//   ....[23]....
        /*0288*/ 	.word	0xffffffff


	//   ....[24]....
        /*028c*/ 	.word	0xffffffff


	//   ....[25]....
        /*0290*/ 	.word	0xffffffff


	//   ....[26]....
        /*0294*/ 	.word	0xffffffff


	//   ....[27]....
        /*0298*/ 	.word	0xffffffff


	//   ....[28]....
        /*029c*/ 	.word	0xffffffff


	//   ....[29]....
        /*02a0*/ 	.word	0xffffffff


	//   ....[30]....
        /*02a4*/ 	.word	0xffffffff


	//   ....[31]....
        /*02a8*/ 	.word	0xffffffff


	//   ....[32]....
        /*02ac*/ 	.word	0xffffffff


	//   ....[33]....
        /*02b0*/ 	.word	0xffffffff


	//   ....[34]....
        /*02b4*/ 	.word	0xffffffff


	//   ....[35]....
        /*02b8*/ 	.word	0xffffffff


	//   ....[36]....
        /*02bc*/ 	.word	0xffffffff


	//   ....[37]....
        /*02c0*/ 	.word	0xffffffff


	//   ....[38]....
        /*02c4*/ 	.word	0xffffffff


	//   ....[39]....
        /*02c8*/ 	.word	0xffffffff


	//   ....[40]....
        /*02cc*/ 	.word	0xffffffff


	//   ....[41]....
        /*02d0*/ 	.word	0xffffffff


	//   ....[42]....
        /*02d4*/ 	.word	0xffffffff


	//   ....[43]....
        /*02d8*/ 	.word	0xffffffff


	//   ....[44]....
        /*02dc*/ 	.word	0xffffffff


	//   ....[45]....
        /*02e0*/ 	.word	0xffffffff


	//   ....[46]....
        /*02e4*/ 	.word	0xffffffff


	//   ....[47]....
        /*02e8*/ 	.word	0xffffffff


	//   ....[48]....
        /*02ec*/ 	.word	0xffffffff


	//   ....[49]....
        /*02f0*/ 	.word	0xffffffff


	//   ....[50]....
        /*02f4*/ 	.word	0xffffffff


	//   ....[51]....
        /*02f8*/ 	.word	0xffffffff


	//   ....[52]....
        /*02fc*/ 	.word	0xffffffff


	//   ....[53]....
        /*0300*/ 	.word	0xffffffff


	//   ....[54]....
        /*0304*/ 	.word	0xffffffff


	//   ....[55]....
        /*0308*/ 	.word	0xffffffff


	//   ....[56]....
        /*030c*/ 	.word	0xffffffff


	//   ....[57]....
        /*0310*/ 	.word	0xffffffff


	//   ....[58]....
        /*0314*/ 	.word	0xffffffff


	//   ....[59]....
        /*0318*/ 	.word	0xffffffff


	//   ....[60]....
        /*031c*/ 	.word	0xffffffff


	//   ....[61]....
        /*0320*/ 	.word	0xffffffff


	//   ....[62]....
        /*0324*/ 	.word	0xffffffff


	//   ....[63]....
        /*0328*/ 	.word	0xffffffff


	//   ....[64]....
        /*032c*/ 	.word	0xffffffff


	//   ....[65]....
        /*0330*/ 	.word	0xffffffff


	//   ....[66]....
        /*0334*/ 	.word	0xffffffff


	//   ....[67]....
        /*0338*/ 	.word	0xffffffff


	//   ....[68]....
        /*033c*/ 	.word	0xffffffff


	//   ....[69]....
        /*0340*/ 	.word	0xffffffff


	//   ....[70]....
        /*0344*/ 	.word	0xffffffff


	//   ....[71]....
        /*0348*/ 	.word	0xffffffff


	//   ....[72]....
        /*034c*/ 	.word	0xffffffff


	//   ....[73]....
        /*0350*/ 	.word	0xffffffff


	//   ....[74]....
        /*0354*/ 	.word	0xffffffff


	//   ....[75]....
        /*0358*/ 	.word	0xffffffff


	//   ....[76]....
        /*035c*/ 	.word	0xffffffff


	//   ....[77]....
        /*0360*/ 	.word	0xffffffff


	//   ....[78]....
        /*0364*/ 	.word	0xffffffff


	//   ....[79]....
        /*0368*/ 	.word	0xffffffff


	//   ....[80]....
        /*036c*/ 	.word	0xffffffff


	//   ....[81]....
        /*0370*/ 	.word	0xffffffff


	//   ....[82]....
        /*0374*/ 	.word	0xffffffff


	//   ....[83]....
        /*0378*/ 	.word	0xffffffff


	//   ....[84]....
        /*037c*/ 	.word	0xffffffff


	//   ....[85]....
        /*0380*/ 	.word	0xffffffff


	//   ....[86]....
        /*0384*/ 	.word	0xffffffff


	//   ....[87]....
        /*0388*/ 	.word	0xffffffff


	//   ....[88]....
        /*038c*/ 	.word	0xffffffff


	//   ....[89]....
        /*0390*/ 	.word	0xffffffff


	//   ....[90]....
        /*0394*/ 	.word	0xffffffff


	//   ....[91]....
        /*0398*/ 	.word	0xffffffff


	//   ....[92]....
        /*039c*/ 	.word	0xffffffff


	//   ....[93]....
        /*03a0*/ 	.word	0xffffffff


	//   ....[94]....
        /*03a4*/ 	.word	0xffffffff


	//   ....[95]....
        /*03a8*/ 	.word	0xffffffff


	//   ....[96]....
        /*03ac*/ 	.word	0xffffffff


	//   ....[97]....
        /*03b0*/ 	.word	0xffffffff


	//   ....[98]....
        /*03b4*/ 	.word	0xffffffff


	//   ....[99]....
        /*03b8*/ 	.word	0xffffffff


	//   ....[100]....
        /*03bc*/ 	.word	0xffffffff


	//   ....[101]....
        /*03c0*/ 	.word	0xffffffff


	//   ....[102]....
        /*03c4*/ 	.word	0xffffffff


	//   ....[103]....
        /*03c8*/ 	.word	0xffffffff


	//   ....[104]....
        /*03cc*/ 	.word	0xffffffff


	//   ....[105]....
        /*03d0*/ 	.word	0xffffffff


	//   ....[106]....
        /*03d4*/ 	.word	0xffffffff


	//   ....[107]....
        /*03d8*/ 	.word	0xffffffff


	//   ....[108]....
        /*03dc*/ 	.word	0xffffffff


	//   ....[109]....
        /*03e0*/ 	.word	0xffffffff


	//   ....[110]....
        /*03e4*/ 	.word	0xffffffff


	//   ....[111]....
        /*03e8*/ 	.word	0xffffffff


	//   ....[112]....
        /*03ec*/ 	.word	0xffffffff


	//   ....[113]....
        /*03f0*/ 	.word	0xffffffff


	//   ....[114]....
        /*03f4*/ 	.word	0xffffffff


	//   ....[115]....
        /*03f8*/ 	.word	0xffffffff


	//   ....[116]....
        /*03fc*/ 	.word	0xffffffff


	//   ....[117]....
        /*0400*/ 	.word	0xffffffff


	//   ....[118]....
        /*0404*/ 	.word	0xffffffff


	//   ....[119]....
        /*0408*/ 	.word	0xffffffff


	//   ....[120]....
        /*040c*/ 	.word	0xffffffff


	//   ....[121]....
        /*0410*/ 	.word	0xffffffff


	//   ....[122]....
        /*0414*/ 	.word	0xffffffff


	//   ....[123]....
        /*0418*/ 	.word	0xffffffff


	//   ....[124]....
        /*041c*/ 	.word	0xffffffff


	//   ....[125]....
        /*0420*/ 	.word	0xffffffff


	//   ....[126]....
        /*0424*/ 	.word	0xffffffff


	//   ....[127]....
        /*0428*/ 	.word	0xffffffff


	//   ....[128]....
        /*042c*/ 	.word	0xffffffff


	//   ....[129]....
        /*0430*/ 	.word	0xffffffff


	//   ....[130]....
        /*0434*/ 	.word	0xffffffff


	//   ....[131]....
        /*0438*/ 	.word	0xffffffff


	//   ....[132]....
        /*043c*/ 	.word	0xffffffff


	//   ....[133]....
        /*0440*/ 	.word	0xffffffff


	//   ....[134]....
        /*0444*/ 	.word	0xffffffff


	//   ....[135]....
        /*0448*/ 	.word	0xffffffff


	//   ....[136]....
        /*044c*/ 	.word	0x0500000f


	//----- nvinfo : EIATTR_COOP_GROUP_INSTR_OFFSETS
	.align		4
.L_644:
        /*0450*/ 	.byte	0x04, 0x28
        /*0452*/ 	.short	(.L_646 - .L_645)


	//   ....[0]....
.L_645:
        /*0454*/ 	.word	0x00000060


	//   ....[1]....
        /*0458*/ 	.word	0x000001f0


	//   ....[2]....
        /*045c*/ 	.word	0x00000280


	//   ....[3]....
        /*0460*/ 	.word	0x00000400


	//   ....[4]....
        /*0464*/ 	.word	0x00000670


	//   ....[5]....
        /*0468*/ 	.word	0x00001110


	//   ....[6]....
        /*046c*/ 	.word	0x000021a0


	//   ....[7]....
        /*0470*/ 	.word	0x000022c0


	//   ....[8]....
        /*0474*/ 	.word	0x00002300


	//   ....[9]....
        /*0478*/ 	.word	0x00002340


	//   ....[10]....
        /*047c*/ 	.word	0x00002370


	//   ....[11]....
        /*0480*/ 	.word	0x000023a0


	//   ....[12]....
        /*0484*/ 	.word	0x000023d0


	//   ....[13]....
        /*0488*/ 	.word	0x00002420


	//   ....[14]....
        /*048c*/ 	.word	0x000026d0


	//   ....[15]....
        /*0490*/ 	.word	0x000027e0


	//   ....[16]....
        /*0494*/ 	.word	0x00002880


	//   ....[17]....
        /*0498*/ 	.word	0x00002940


	//   ....[18]....
        /*049c*/ 	.word	0x00002980


	//   ....[19]....
        /*04a0*/ 	.word	0x00002a00


	//   ....[20]....
        /*04a4*/ 	.word	0x00002aa0


	//   ....[21]....
        /*04a8*/ 	.word	0x00002b00


	//   ....[22]....
        /*04ac*/ 	.word	0x00002b90


	//   ....[23]....
        /*04b0*/ 	.word	0x00002c20


	//   ....[24]....
        /*04b4*/ 	.word	0x00002dd0


	//   ....[25]....
        /*04b8*/ 	.word	0x00002e30


	//   ....[26]....
        /*04bc*/ 	.word	0x00002ea0


	//   ....[27]....
        /*04c0*/ 	.word	0x00002ef0


	//   ....[28]....
        /*04c4*/ 	.word	0x00002f60


	//   ....[29]....
        /*04c8*/ 	.word	0x00002f90


	//   ....[30]....
        /*04cc*/ 	.word	0x00002fc0


	//   ....[31]....
        /*04d0*/ 	.word	0x00003020


	//   ....[32]....
        /*04d4*/ 	.word	0x000030d0


	//   ....[33]....
        /*04d8*/ 	.word	0x00003140


	//   ....[34]....
        /*04dc*/ 	.word	0x00003160


	//   ....[35]....
        /*04e0*/ 	.word	0x00003190


	//   ....[36]....
        /*04e4*/ 	.word	0x000031e0


	//   ....[37]....
        /*04e8*/ 	.word	0x00003280


	//   ....[38]....
        /*04ec*/ 	.word	0x00003510


	//   ....[39]....
        /*04f0*/ 	.word	0x00003530


	//   ....[40]....
        /*04f4*/ 	.word	0x00003540


	//   ....[41]....
        /*04f8*/ 	.word	0x00003560


	//   ....[42]....
        /*04fc*/ 	.word	0x00003570


	//   ....[43]....
        /*0500*/ 	.word	0x00003590


	//   ....[44]....
        /*0504*/ 	.word	0x000035c0


	//   ....[45]....
        /*0508*/ 	.word	0x00003600


	//   ....[46]....
        /*050c*/ 	.word	0x00003630


	//   ....[47]....
        /*0510*/ 	.word	0x00003670


	//   ....[48]....
        /*0514*/ 	.word	0x000036a0


	//   ....[49]....
        /*0518*/ 	.word	0x000036e0


	//   ....[50]....
        /*051c*/ 	.word	0x00003710


	//   ....[51]....
        /*0520*/ 	.word	0x00003750


	//   ....[52]....
        /*0524*/ 	.word	0x00003780


	//   ....[53]....
        /*0528*/ 	.word	0x000037c0


	//   ....[54]....
        /*052c*/ 	.word	0x000037f0


	//   ....[55]....
        /*0530*/ 	.word	0x00003830


	//   ....[56]....
        /*0534*/ 	.word	0x00003880


	//   ....[57]....
        /*0538*/ 	.word	0x000038b0


	//   ....[58]....
        /*053c*/ 	.word	0x000038c0


	//   ....[59]....
        /*0540*/ 	.word	0x000038f0


	//   ....[60]....
        /*0544*/ 	.word	0x00003900


	//   ....[61]....
        /*0548*/ 	.word	0x00003910


	//   ....[62]....
        /*054c*/ 	.word	0x00003920


	//   ....[63]....
        /*0550*/ 	.word	0x00003930


	//   ....[64]....
        /*0554*/ 	.word	0x00003940


	//   ....[65]....
        /*0558*/ 	.word	0x00003950


	//   ....[66]....
        /*055c*/ 	.word	0x00003960


	//   ....[67]....
        /*0560*/ 	.word	0x00003970


	//   ....[68]....
        /*0564*/ 	.word	0x00003980


	//   ....[69]....
        /*0568*/ 	.word	0x00003990


	//   ....[70]....
        /*056c*/ 	.word	0x00005e50


	//   ....[71]....
        /*0570*/ 	.word	0x00005e90


	//   ....[72]....
        /*0574*/ 	.word	0x00005f20


	//   ....[73]....
        /*0578*/ 	.word	0x00006050


	//   ....[74]....
        /*057c*/ 	.word	0x000060a0


	//   ....[75]....
        /*0580*/ 	.word	0x000060c0


	//   ....[76]....
        /*0584*/ 	.word	0x000060d0


	//   ....[77]....
        /*0588*/ 	.word	0x00006130


	//   ....[78]....
        /*058c*/ 	.word	0x00006170


	//   ....[79]....
        /*0590*/ 	.word	0x000061f0


	//   ....[80]....
        /*0594*/ 	.word	0x00006270


	//   ....[81]....
        /*0598*/ 	.word	0x00006290


	//   ....[82]....
        /*059c*/ 	.word	0x000062a0


	//   ....[83]....
        /*05a0*/ 	.word	0x000062c0


	//   ....[84]....
        /*05a4*/ 	.word	0x000062d0


	//   ....[85]....
        /*05a8*/ 	.word	0x000062e0


	//   ....[86]....
        /*05ac*/ 	.word	0x00006320


	//   ....[87]....
        /*05b0*/ 	.word	0x00006390


	//   ....[88]....
        /*05b4*/ 	.word	0x00006500


	//   ....[89]....
        /*05b8*/ 	.word	0x00006600


	//   ....[90]....
        /*05bc*/ 	.word	0x00006630


	//   ....[91]....
        /*05c0*/ 	.word	0x00006660


	//   ....[92]....
        /*05c4*/ 	.word	0x00006690


	//   ....[93]....
        /*05c8*/ 	.word	0x000067a0


	//   ....[94]....
        /*05cc*/ 	.word	0x00006800


	//   ....[95]....
        /*05d0*/ 	.word	0x00006840


	//   ....[96]....
        /*05d4*/ 	.word	0x00006880


	//   ....[97]....
        /*05d8*/ 	.word	0x00006900


	//   ....[98]....
        /*05dc*/ 	.word	0x000069b0


	//   ....[99]....
        /*05e0*/ 	.word	0x00006a50


	//   ....[100]....
        /*05e4*/ 	.word	0x00006a60


	//   ....[101]....
        /*05e8*/ 	.word	0x00006a70


	//   ....[102]....
        /*05ec*/ 	.word	0x00006a80


	//   ....[103]....
        /*05f0*/ 	.word	0x00006a90


	//   ....[104]....
        /*05f4*/ 	.word	0x00006bf0


	//   ....[105]....
        /*05f8*/ 	.word	0x00006c20


	//   ....[106]....
        /*05fc*/ 	.word	0x00006c40


	//   ....[107]....
        /*0600*/ 	.word	0x00006c50


	//   ....[108]....
        /*0604*/ 	.word	0x00006c60


	//   ....[109]....
        /*0608*/ 	.word	0x00006c70


	//   ....[110]....
        /*060c*/ 	.word	0x00006c80


	//   ....[111]....
        /*0610*/ 	.word	0x00006c90


	//   ....[112]....
        /*0614*/ 	.word	0x00006ca0


	//   ....[113]....
        /*0618*/ 	.word	0x00006d50


	//   ....[114]....
        /*061c*/ 	.word	0x00006dd0


	//   ....[115]....
        /*0620*/ 	.word	0x00006e10


	//   ....[116]....
        /*0624*/ 	.word	0x00006e40


	//   ....[117]....
        /*0628*/ 	.word	0x00006e60


	//   ....[118]....
        /*062c*/ 	.word	0x00006e80


	//   ....[119]....
        /*0630*/ 	.word	0x00006e90


	//   ....[120]....
        /*0634*/ 	.word	0x00006ea0


	//   ....[121]....
        /*0638*/ 	.word	0x00006eb0


	//   ....[122]....
        /*063c*/ 	.word	0x00006ed0


	//   ....[123]....
        /*0640*/ 	.word	0x00006ee0


	//   ....[124]....
        /*0644*/ 	.word	0x00006ef0


	//   ....[125]....
        /*0648*/ 	.word	0x00006f20


	//   ....[126]....
        /*064c*/ 	.word	0x00006f30


	//   ....[127]....
        /*0650*/ 	.word	0x00006f50


	//   ....[128]....
        /*0654*/ 	.word	0x00006f60


	//   ....[129]....
        /*0658*/ 	.word	0x00006f80


	//   ....[130]....
        /*065c*/ 	.word	0x00006f90


	//   ....[131]....
        /*0660*/ 	.word	0x00006fb0


	//   ....[132]....
        /*0664*/ 	.word	0x00006fc0


	//   ....[133]....
        /*0668*/ 	.word	0x00006fe0


	//   ....[134]....
        /*066c*/ 	.word	0x00009510


	//   ....[135]....
        /*0670*/ 	.word	0x0000a390


	//   ....[136]....
        /*0674*/ 	.word	0x0000d180


	//----- nvinfo : EIATTR_REG_RECONFIG
	.align		4
.L_646:
        /*0678*/ 	.byte	0x01, 0x54
	.zero		2


	//----- nvinfo : EIATTR_SYSCALL_OFFSETS
	.align		4
        /*067c*/ 	.byte	0x04, 0x46
        /*067e*/ 	.short	(.L_648 - .L_647)


	//   ....[0]....
.L_647:
        /*0680*/ 	.word	0x00000d70


	//   ....[1]....
        /*0684*/ 	.word	0x00000e60


	//   ....[2]....
        /*0688*/ 	.word	0x00000fc0


	//   ....[3]....
        /*068c*/ 	.word	0x000010b0


	//   ....[4]....
        /*0690*/ 	.word	0x00008d80


	//   ....[5]....
        /*0694*/ 	.word	0x00008eb0


	//   ....[6]....
        /*0698*/ 	.word	0x00008fd0


	//   ....[7]....
        /*069c*/ 	.word	0x000090f0


	//----- nvinfo : EIATTR_MBARRIER_INSTR_OFFSETS
	.align		4
.L_648:
        /*06a0*/ 	.byte	0x04, 0x39
        /*06a2*/ 	.short	(.L_650 - .L_649)


	//   ....[0]....
.L_649:
        /*06a4*/ 	.word	0x000002c0
        /*06a8*/ 	.word	0x000000ff
        /*06ac*/ 	.word	0x00030c00
        /*06b0*/ 	.short	0x0100
        /*06b2*/ 	.byte	0x06
	.zero		1


	//   ....[1]....
        /*06b4*/ 	.word	0x000003b0
        /*06b8*/ 	.word	0x000000ff
        /*06bc*/ 	.word	0x00030c10
        /*06c0*/ 	.short	0x0100
        /*06c2*/ 	.byte	0x08
	.zero		1


	//   ....[2]....
        /*06c4*/ 	.word	0x000003c0
        /*06c8*/ 	.word	0x000000ff
        /*06cc*/ 	.word	0x00030c20
        /*06d0*/ 	.short	0x0100
        /*06d2*/ 	.byte	0x08
	.zero		1


	//   ....[3]....
        /*06d4*/ 	.word	0x000003d0
        /*06d8*/ 	.word	0x000000ff
        /*06dc*/ 	.word	0x00030c18
        /*06e0*/ 	.short	0x0100
        /*06e2*/ 	.byte	0x08
	.zero		1


	//   ....[4]....
        /*06e4*/ 	.word	0x000003e0
        /*06e8*/ 	.word	0x000000ff
        /*06ec*/ 	.word	0x00030c28
        /*06f0*/ 	.short	0x0100
        /*06f2*/ 	.byte	0x08
	.zero		1


	//   ....[5]....
        /*06f4*/ 	.word	0x00000510
        /*06f8*/ 	.word	0x000000ff
        /*06fc*/ 	.word	0x00030c30
        /*0700*/ 	.short	0x0100
        /*0702*/ 	.byte	0x08
	.zero		1


	//   ....[6]....
        /*0704*/ 	.word	0x00000520
        /*0708*/ 	.word	0x000000ff
        /*070c*/ 	.word	0x00030c40
        /*0710*/ 	.short	0x0100
        /*0712*/ 	.byte	0x08
	.zero		1


	//   ....[7]....
        /*0714*/ 	.word	0x00000530
        /*0718*/ 	.word	0x000000ff
        /*071c*/ 	.word	0x00030c38
        /*0720*/ 	.short	0x0100
        /*0722*/ 	.byte	0x08
	.zero		1


	//   ....[8]....
        /*0724*/ 	.word	0x00000540
        /*0728*/ 	.word	0x000000ff
        /*072c*/ 	.word	0x00030c48
        /*0730*/ 	.short	0x0100
        /*0732*/ 	.byte	0x08
	.zero		1


	//   ....[9]....
        /*0734*/ 	.word	0x00001180
        /*0738*/ 	.word	0x000000ec
        /*073c*/ 	.word	0x00030c00
        /*0740*/ 	.short	0x010a
        /*0742*/ 	.byte	0x3f
	.zero		1


	//   ....[10]....
        /*0744*/ 	.word	0x000011a0
        /*0748*/ 	.word	0x000000ec
        /*074c*/ 	.word	0x00030c00
        /*0750*/ 	.short	0x010a
        /*0752*/ 	.byte	0x3f
	.zero		1


	//   ....[11]....
        /*0754*/ 	.word	0x00001b20
        /*0758*/ 	.word	0x00000006
        /*075c*/ 	.word	0x00030c10
        /*0760*/ 	.short	0x010a
        /*0762*/ 	.byte	0x3f
	.zero		1


	//   ....[12]....
        /*0764*/ 	.word	0x00001b90
        /*0768*/ 	.word	0x00000006
        /*076c*/ 	.word	0x00030c10
        /*0770*/ 	.short	0x010a
        /*0772*/ 	.byte	0x3f
	.zero		1


	//   ....[13]....
        /*0774*/ 	.word	0x00001fb0
        /*0778*/ 	.word	0x00000006
        /*077c*/ 	.word	0x00030c30
        /*0780*/ 	.short	0x010a
        /*0782*/ 	.byte	0x3f
	.zero		1


	//   ....[14]....
        /*0784*/ 	.word	0x00002050
        /*0788*/ 	.word	0x00000006
        /*078c*/ 	.word	0x00030c30
        /*0790*/ 	.short	0x010a
        /*0792*/ 	.byte	0x3f
	.zero		1


	//   ....[15]....
        /*0794*/ 	.word	0x00004c10
        /*0798*/ 	.word	0x00000005
        /*079c*/ 	.word	0x00000000
        /*07a0*/ 	.short	0x0101
        /*07a2*/ 	.byte	0x3f
	.zero		1


	//   ....[16]....
        /*07a4*/ 	.word	0x00005060
        /*07a8*/ 	.word	0x00000006
        /*07ac*/ 	.word	0x00000000
        /*07b0*/ 	.short	0x0101
        /*07b2*/ 	.byte	0x3f
	.zero		1


	//   ....[17]....
        /*07b4*/ 	.word	0x00005880
        /*07b8*/ 	.word	0x00000007
        /*07bc*/ 	.word	0x00030c10
        /*07c0*/ 	.short	0x010a
        /*07c2*/ 	.byte	0x3f
	.zero		1


	//   ....[18]....
        /*07c4*/ 	.word	0x00005900
        /*07c8*/ 	.word	0x00000007
        /*07cc*/ 	.word	0x00030c10
        /*07d0*/ 	.short	0x010a
        /*07d2*/ 	.byte	0x3f
	.zero		1


	//   ....[19]....
        /*07d4*/ 	.word	0x00005d10
        /*07d8*/ 	.word	0x00000007
        /*07dc*/ 	.word	0x00030c30
        /*07e0*/ 	.short	0x010a
        /*07e2*/ 	.byte	0x3f
	.zero		1


	//   ....[20]....
        /*07e4*/ 	.word	0x00005da0
        /*07e8*/ 	.word	0x00000007
        /*07ec*/ 	.word	0x00030c30
        /*07f0*/ 	.short	0x010a
        /*07f2*/ 	.byte	0x3f
	.zero		1


	//   ....[21]....
        /*07f4*/ 	.word	0x00008560
        /*07f8*/ 	.word	0x00000008
        /*07fc*/ 	.word	0x00000000
        /*0800*/ 	.short	0x0101
        /*0802*/ 	.byte	0x3f
	.zero		1


	//   ....[22]....
        /*0804*/ 	.word	0x000089c0
        /*0808*/ 	.word	0x00000007
        /*080c*/ 	.word	0x00000000
        /*0810*/ 	.short	0x0101
        /*0812*/ 	.byte	0x3f
	.zero		1


	//   ....[23]....
        /*0814*/ 	.word	0x0000b830
        /*0818*/ 	.word	0x00000000
        /*081c*/ 	.word	0x00030c20
        /*0820*/ 	.short	0x010a
        /*0822*/ 	.byte	0x3f
	.zero		1


	//   ....[24]....
        /*0824*/ 	.word	0x0000bd80
        /*0828*/ 	.word	0x00000000
        /*082c*/ 	.word	0x00030c40
        /*0830*/ 	.short	0x010a
        /*0832*/ 	.byte	0x3f
	.zero		1


	//   ....[25]....
        /*0834*/ 	.word	0x0000bfe0
        /*0838*/ 	.word	0x00000000
        /*083c*/ 	.word	0x00030c28
        /*0840*/ 	.short	0x010a
        /*0842*/ 	.byte	0x3f
	.zero		1


	//   ....[26]....
        /*0844*/ 	.word	0x0000c240
        /*0848*/ 	.word	0x00000000
        /*084c*/ 	.word	0x00030c48
        /*0850*/ 	.short	0x010a
        /*0852*/ 	.byte	0x3f
	.zero		1


	//   ....[27]....
        /*0854*/ 	.word	0x0000c450
        /*0858*/ 	.word	0x00000000
        /*085c*/ 	.word	0x00030c20
        /*0860*/ 	.short	0x010a
        /*0862*/ 	.byte	0x3f
	.zero		1


	//   ....[28]....
        /*0864*/ 	.word	0x0000c700
        /*0868*/ 	.word	0x00000000
        /*086c*/ 	.word	0x00030c40
        /*0870*/ 	.short	0x010a
        /*0872*/ 	.byte	0x3f
	.zero		1


	//   ....[29]....
        /*0874*/ 	.word	0x0000c930
        /*0878*/ 	.word	0x00000000
        /*087c*/ 	.word	0x00030c28
        /*0880*/ 	.short	0x010a
        /*0882*/ 	.byte	0x3f
	.zero		1


	//   ....[30]....
        /*0884*/ 	.word	0x0000cbe0
        /*0888*/ 	.word	0x00000004
        /*088c*/ 	.word	0x00030c40
        /*0890*/ 	.short	0x010a
        /*0892*/ 	.byte	0x3f
	.zero		1


	//   ....[31]....
        /*0894*/ 	.word	0x0000d000
        /*0898*/ 	.word	0x00000007
        /*089c*/ 	.word	0x00000000
        /*08a0*/ 	.short	0x010a
        /*08a2*/ 	.byte	0x3f
	.zero		1


	//   ....[32]....
        /*08a4*/ 	.word	0x0000d050
        /*08a8*/ 	.word	0x00000003
        /*08ac*/ 	.word	0x00000000
        /*08b0*/ 	.short	0x010a
        /*08b2*/ 	.byte	0x3f
	.zero		1


	//   ....[33]....
        /*08b4*/ 	.word	0x0000d0b0
        /*08b8*/ 	.word	0x00000005
        /*08bc*/ 	.word	0x00000000
        /*08c0*/ 	.short	0x010a
        /*08c2*/ 	.byte	0x3f
	.zero		1


	//   ....[34]....
        /*08c4*/ 	.word	0x0000d0e0
        /*08c8*/ 	.word	0x00000003
        /*08cc*/ 	.word	0x00000000
        /*08d0*/ 	.short	0x010a
        /*08d2*/ 	.byte	0x3f
	.zero		1


	//   ....[35]....
        /*08d4*/ 	.word	0x0000d1b0
        /*08d8*/ 	.word	0x000000ec
        /*08dc*/ 	.word	0x00030c00
        /*08e0*/ 	.short	0x010a
        /*08e2*/ 	.byte	0x3f
	.zero		1


	//   ....[36]....
        /*08e4*/ 	.word	0x0000d200
        /*08e8*/ 	.word	0x00000006
        /*08ec*/ 	.word	0x00030c10
        /*08f0*/ 	.short	0x010a
        /*08f2*/ 	.byte	0x3f
	.zero		1


	//   ....[37]....
        /*08f4*/ 	.word	0x0000d250
        /*08f8*/ 	.word	0x00000006
        /*08fc*/ 	.word	0x00030c30
        /*0900*/ 	.short	0x010a
        /*0902*/ 	.byte	0x3f
	.zero		1


	//   ....[38]....
        /*0904*/ 	.word	0x0000d2a0
        /*0908*/ 	.word	0x00000007
        /*090c*/ 	.word	0x00030c10
        /*0910*/ 	.short	0x010a
        /*0912*/ 	.byte	0x3f
	.zero		1


	//   ....[39]....
        /*0914*/ 	.word	0x0000d2f0
        /*0918*/ 	.word	0x00000007
        /*091c*/ 	.word	0x00030c30
        /*0920*/ 	.short	0x010a
        /*0922*/ 	.byte	0x3f
	.zero		1


	//   ....[40]....
        /*0924*/ 	.word	0x0000d340
        /*0928*/ 	.word	0x00000000
        /*092c*/ 	.word	0x00030c20
        /*0930*/ 	.short	0x010a
        /*0932*/ 	.byte	0x3f
	.zero		1


	//   ....[41]....
        /*0934*/ 	.word	0x0000d390
        /*0938*/ 	.word	0x00000000
        /*093c*/ 	.word	0x00030c40
        /*0940*/ 	.short	0x010a
        /*0942*/ 	.byte	0x3f
	.zero		1


	//   ....[42]....
        /*0944*/ 	.word	0x0000d3e0
        /*0948*/ 	.word	0x00000000
        /*094c*/ 	.word	0x00030c28
        /*0950*/ 	.short	0x010a
        /*0952*/ 	.byte	0x3f
	.zero		1


	//   ....[43]....
        /*0954*/ 	.word	0x0000d430
        /*0958*/ 	.word	0x00000000
        /*095c*/ 	.word	0x00030c48
        /*0960*/ 	.short	0x010a
        /*0962*/ 	.byte	0x3f
	.zero		1


	//   ....[44]....
        /*0964*/ 	.word	0x0000d490
        /*0968*/ 	.word	0x00000000
        /*096c*/ 	.word	0x00030c20
        /*0970*/ 	.short	0x010a
        /*0972*/ 	.byte	0x3f
	.zero		1


	//   ....[45]....
        /*0974*/ 	.word	0x0000d4e0
        /*0978*/ 	.word	0x00000000
        /*097c*/ 	.word	0x00030c40
        /*0980*/ 	.short	0x010a
        /*0982*/ 	.byte	0x3f
	.zero		1


	//   ....[46]....
        /*0984*/ 	.word	0x0000d530
        /*0988*/ 	.word	0x00000000
        /*098c*/ 	.word	0x00030c28
        /*0990*/ 	.short	0x010a
        /*0992*/ 	.byte	0x3f
	.zero		1


	//   ....[47]....
        /*0994*/ 	.word	0x0000d580
        /*0998*/ 	.word	0x00000004
        /*099c*/ 	.word	0x00030c40
        /*09a0*/ 	.short	0x010a
        /*09a2*/ 	.byte	0x3f
	.zero		1


	//   ....[48]....
        /*09a4*/ 	.word	0x0000d650
        /*09a8*/ 	.word	0x00000007
        /*09ac*/ 	.word	0x00000000
        /*09b0*/ 	.short	0x010a
        /*09b2*/ 	.byte	0x3f
	.zero		1


	//   ....[49]....
        /*09b4*/ 	.word	0x0000d6a0
        /*09b8*/ 	.word	0x00000003
        /*09bc*/ 	.word	0x00000000
        /*09c0*/ 	.short	0x010a
        /*09c2*/ 	.byte	0x3f
	.zero		1


	//   ....[50]....
        /*09c4*/ 	.word	0x0000d6f0
        /*09c8*/ 	.word	0x00000005
        /*09cc*/ 	.word	0x00000000
        /*09d0*/ 	.short	0x010a
        /*09d2*/ 	.byte	0x3f
	.zero		1


	//----- nvinfo : EIATTR_NUM_MBARRIERS
	.align		4
.L_650:
        /*09d4*/ 	.byte	0x03, 0x38
        /*09d6*/ 	.short	0x0009


	//----- nvinfo : EIATTR_EXIT_INSTR_OFFSETS
	.align		4
        /*09d8*/ 	.byte	0x04, 0x1c
        /*09da*/ 	.short	(.L_652 - .L_651)


	//   ....[0]....
.L_651:
        /*09dc*/ 	.word	0x0000d130


	//----- nvinfo : EIATTR_MAX_THREADS
	.align		4
.L_652:
        /*09e0*/ 	.byte	0x04, 0x05
        /*09e2*/ 	.short	(.L_654 - .L_653)
.L_653:
        /*09e4*/ 	.word	0x00000180
        /*09e8*/ 	.word	0x00000001
        /*09ec*/ 	.word	0x00000001


	//----- nvinfo : EIATTR_CRS_STACK_SIZE
	.align		4
.L_654:
        /*09f0*/ 	.byte	0x04, 0x1e
        /*09f2*/ 	.short	(.L_656 - .L_655)
.L_655:
        /*09f4*/ 	.word	0x00000000


	//----- nvinfo : EIATTR_CBANK_PARAM_SIZE
	.align		4
.L_656:
        /*09f8*/ 	.byte	0x03, 0x19
        /*09fa*/ 	.short	0x0970


	//----- nvinfo : EIATTR_PARAM_CBANK
	.align		4
        /*09fc*/ 	.byte	0x04, 0x0a
        /*09fe*/ 	.short	(.L_658 - .L_657)
	.align		4
.L_657:
        /*0a00*/ 	.word	index@(.nv.constant0._ZN7cutlass13device_kernelIN5flash11enable_sm90INS1_16FlashAttnBwdSm90INS1_25CollectiveMainloopBwdSm90ILi2ELi2ELi2EN4cute5tupleIJNS5_1CILi1EEES8_S8_EEENS6_IJNS7_ILi128EEESA_NS7_ILi64EEEEEENS_6half_tEfNS_4arch4Sm90ELb1ELb0ELb0ELb0ELb0ELb1ELb0ELb0ELi2ELi1ELi2ELi2ELb0EEENS1_21CollectiveEpilogueBwdISC_SD_SF_Li256ELb0ELb0ELi1EEENS1_25SingleTileBwdLPTSchedulerILb0ELi128ELb0EEEEEEEEEvNT_6ParamsE)
        /*0a04*/ 	.short	0x0210
        /*0a06*/ 	.short	0x0970


	//----- nvinfo : EIATTR_SW_WAR
	.align		4
.L_658:
        /*0a08*/ 	.byte	0x04, 0x36
        /*0a0a*/ 	.short	(.L_660 - .L_659)
.L_659:
        /*0a0c*/ 	.word	0x00000008
.L_660:


//--------------------- .nv.info._ZN7cutlass13device_kernelIN5flash11enable_sm90INS1_16FlashAttnBwdSm90INS1_25CollectiveMainloopBwdSm90ILi2ELi2ELi2EN4cute5tupleIJNS5_1CILi1EEES8_S8_EEENS6_IJNS7_ILi128EEESA_NS7_ILi64EEEEEENS_6half_tEfNS_4arch4Sm90ELb1ELb0ELb0ELb0ELb1ELb1ELb0ELb0ELi2ELi1ELi2ELi2ELb0EEENS1_21CollectiveEpilogueBwdISC_SD_SF_Li256ELb0ELb0ELi1EEENS1_25SingleTileBwdLPTSchedulerILb0ELi128ELb1EEEEEEEEEvNT_6ParamsE --------------------------
	.section	.nv.info._ZN7cutlass13device_kernelIN5flash11enable_sm90INS1_16FlashAttnBwdSm90INS1_25CollectiveMainloopBwdSm90ILi2ELi2ELi2EN4cute5tupleIJNS5_1CILi1EEES8_S8_EEENS6_IJNS7_ILi128EEESA_NS7_ILi64EEEEEENS_6half_tEfNS_4arch4Sm90ELb1ELb0ELb0ELb0ELb1ELb1ELb0ELb0ELi2ELi1ELi2ELi2ELb0EEENS1_21CollectiveEpilogueBwdISC_SD_SF_Li256ELb0ELb0ELi1EEENS1_25SingleTileBwdLPTSchedulerILb0ELi128ELb1EEEEEEEEEvNT_6ParamsE,"",@"SHT_CUDA_INFO"
	.sectionflags	@""
	.align	4


	//----- nvinfo : EIATTR_CUDA_API_VERSION
	.align		4
        /*0000*/ 	.byte	0x04, 0x37
        /*0002*/ 	.short	(.L_662 - .L_661)
.L_661:
        /*0004*/ 	.word	0x00000082


	//----- nvinfo : EIATTR_KPARAM_INFO
	.align		4
.L_662:
        /*0008*/ 	.byte	0x04, 0x17
        /*000a*/ 	.short	(.L_664 - .L_663)
.L_663:
        /*000c*/ 	.word	0x00000000
        /*0010*/ 	.short	0x0000
        /*0012*/ 	.short	0x0070
        /*0014*/ 	.byte	0x00, 0xf0, 0x01, 0x24


	//----- nvinfo : EIATTR_SPARSE_MMA_MASK
	.align		4
.L_664:
        /*0018*/ 	.byte	0x03, 0x50
        /*001a*/ 	.short	0x0000


	//----- nvinfo : EIATTR_MAXREG_COUNT
	.align		4
        /*001c*/ 	.byte	0x03, 0x1b
        /*001e*/ 	.short	0x00a8


	//----- nvinfo : EIATTR_NUM_BARRIERS
	.align		4
        /*0020*/ 	.byte	0x02, 0x4c
        /*0022*/ 	.byte	0x10
	.zero		1


	//----- nvinfo : EIATTR_EXTERNS
	.align		4
        /*0024*/ 	.byte	0x04, 0x0f
        /*0026*/ 	.short	(.L_666 - .L_665)


	//   ....[0]....
	.align		4
.L_665:
        /*0028*/ 	.word	index@(__assertfail)


	//----- nvinfo : EIATTR_ANNOTATIONS
	.align		4
.L_666:
        /*002c*/ 	.byte	0x04, 0x55
        /*002e*/ 	.short	(.L_668 - .L_667)


	//   ....[0]....
.L_667:
        /* <DEDUP_REMOVED lines=34> */


	//----- nvinfo : EIATTR_MERCURY_ISA_VERSION
	.align		4
.L_668:
        /*0238*/ 	.byte	0x03, 0x5f
        /*023a*/ 	.short	0x0101


	//----- nvinfo : EIATTR_INT_WARP_WIDE_INSTR_OFFSETS
	.align		4
        /*023c*/ 	.byte	0x04, 0x31
        /*023e*/ 	.short	(.L_670 - .L_669)


	//   ....[0]....
.L_669:
        /*0240*/ 	.word	0x000001e0


	//   ....[1]....
        /*0244*/ 	.word	0x000002a0


	//   ....[2]....
        /*0248*/ 	.word	0x0000aed0


	//   ....[3]....
        /*024c*/ 	.word	0x0000b540


	//   ....[4]....
        /*0250*/ 	.word	0x0000ba70


	//----- nvinfo : EIATTR_COOP_GROUP_MASK_REGIDS
	.align		4
.L_670:
        /*0254*/ 	.byte	0x04, 0x29
        /*0256*/ 	.short	(.L_672 - .L_671)


	//   ....[0]....
.L_671:
        /*0258*/ 	.word	0xffffffff


	//   ....[1]....
        /*025c*/ 	.word	0xffffffff


	//   ....[2]....
        /*0260*/ 	.word	0xffffffff


	//   ....[3]....
        /*0264*/ 	.word	0xffffffff


	//   ....[4]....
        /*0268*/ 	.word	0xffffffff


	//   ....[5]....
        /*026c*/ 	.word	0xffffffff


	//   ....[6]....
        /*0270*/ 	.word	0xffffffff


	//   ....[7]....
        /*0274*/ 	.word	0xffffffff


	//   ....[8]....
        /*0278*/ 	.word	0xffffffff


	//   ....[9]....
        /*027c*/ 	.word	0xffffffff


	//   ....[10]....
        /*0280*/ 	.word	0xffffffff


	//   ....[11]....
        /*0284*/ 	.word	0xffffffff


	//   ....[12]....
        /*0288*/ 	.word	0xffffffff


	//   ....[13]....
        /*028c*/ 	.word	0xffffffff


	//   ....[14]....
        /*0290*/ 	.word	0xffffffff


	//   ....[15]....
        /*0294*/ 	.word	0xffffffff


	//   ....[16]....
        /*0298*/ 	.word	0xffffffff


	//   ....[17]....
        /*029c*/ 	.word	0xffffffff


	//   ....[18]....
        /*02a0*/ 	.word	0xffffffff


	//   ....[19]....
        /*02a4*/ 	.word	0xffffffff


	//   ....[20]....
        /*02a8*/ 	.word	0xffffffff


	//   ....[21]....
        /*02ac*/ 	.word	0xffffffff


	//   ....[22]....
        /*02b0*/ 	.word	0xffffffff


	//   ....[23]....
        /*02b4*/ 	.word	0xffffffff


	//   ....[24]....
        /*02b8*/ 	.word	0xffffffff


	//   ....[25]....
        /*02bc*/ 	.word	0xffffffff


	//   ....[26]....
        /*02c0*/ 	.word	0xffffffff


	//   ....[27]....
        /*02c4*/ 	.word	0xffffffff


	//   ....[28]....
        /*02c8*/ 	.word	0xffffffff


	//   ....[29]....
        /*02cc*/ 	.word	0xffffffff


	//   ....[30]....
        /*02d0*/ 	.word	0xffffffff


	//   ....[31]....
        /*02d4*/ 	.word	0xffffffff


	//   ....[32]....
        /*02d8*/ 	.word	0xffffffff


	//   ....[33]....
        /*02dc*/ 	.word	0xffffffff


	//   ....[34]....
        /*02e0*/ 	.word	0xffffffff


	//   ....[35]....
        /*02e4*/ 	.word	0xffffffff


	//   ....[36]....
        /*02e8*/ 	.word	0xffffffff


	//   ....[37]....
        /*02ec*/ 	.word	0xffffffff


	//   ....[38]....
        /*02f0*/ 	.word	0xffffffff


	//   ....[39]....
        /*02f4*/ 	.word	0xffffffff


	//   ....[40]....
        /*02f8*/ 	.word	0xffffffff


	//   ....[41]....
        /*02fc*/ 	.word	0xffffffff


	//   ....[42]....
        /*0300*/ 	.word	0xffffffff


	//   ....[43]....
        /*0304*/ 	.word	0xffffffff


	//   ....[44]....
        /*0308*/ 	.word	0xffffffff


	//   ....[45]....
        /*030c*/ 	.word	0xffffffff


	//   ....[46]....
        /*0310*/ 	.word	0xffffffff


	//   ....[47]....
        /*0314*/ 	.word	0xffffffff


	//   ....[48]....
        /*0318*/ 	.word	0xffffffff


	//   ....[49]....
        /*031c*/ 	.word	0xffffffff


	//   ....[50]....
        /*0320*/ 	.word	0xffffffff


	//   ....[51]....
        /*0324*/ 	.word	0xffffffff


	//   ....[52]....
        /*0328*/ 	.word	0xffffffff


	//   ....[53]....
        /*032c*/ 	.word	0xffffffff


	//   ....[54]....
        /*0330*/ 	.word	0xffffffff


	//   ....[55]....
        /*0334*/ 	.word	0xffffffff


	//   ....[56]....
        /*0338*/ 	.word	0xffffffff


	//   ....[57]....
        /*033c*/ 	.word	0xffffffff


	//   ....[58]....
        /*0340*/ 	.word	0xffffffff


	//   ....[59]....
        /*0344*/ 	.word	0xffffffff


	//   ....[60]....
        /*0348*/ 	.word	0xffffffff


	//   ....[61]....
        /*034c*/ 	.word	0xffffffff


	//   ....[62]....
        /*0350*/ 	.word	0xffffffff


	//   ....[63]....
        /*0354*/ 	.word	0xffffffff


	//   ....[64]....
        /*0358*/ 	.word	0xffffffff


	//   ....[65]....
        /*035c*/ 	.word	0xffffffff


	//   ....[66]....
        /*0360*/ 	.word	0xffffffff


	//   ....[67]....
        /*0364*/ 	.word	0xffffffff


	//   ....[68]....
        /*0368*/ 	.word	0xffffffff


	//   ....[69]....
        /*036c*/ 	.word	0xffffffff


	//   ....[70]....
        /*0370*/ 	.word	0xffffffff


	//   ....[71]....
        /*0374*/ 	.word	0xffffffff


	//   ....[72]....
        /*0378*/ 	.word	0xffffffff


	//   ....[73]....
        /*037c*/ 	.word	0xffffffff


	//   ....[74]....
        /*0380*/ 	.word	0xffffffff


	//   ....[75]....
        /*0384*/ 	.word	0xffffffff


	//   ....[76]....
        /*0388*/ 	.word	0xffffffff


	//   ....[77]....
        /*038c*/ 	.word	0xffffffff


	//   ....[78]....
        /*0390*/ 	.word	0xffffffff


	//   ....[79]....
        /*0394*/ 	.word	0xffffffff


	//   ....[80]....
        /*0398*/ 	.word	0xffffffff


	//   ....[81]....
        /*039c*/ 	.word	0xffffffff


	//   ....[82]....
        /*03a0*/ 	.word	0xffffffff


	//   ....[83]....
        /*03a4*/ 	.word	0xffffffff


	//   ....[84]....
        /*03a8*/ 	.word	0xffffffff


	//   ....[85]....
        /*03ac*/ 	.word	0xffffffff


	//   ....[86]....
        /*03b0*/ 	.word	0xffffffff


	//   ....[87]....
        /*03b4*/ 	.word	0xffffffff


	//   ....[88]....
        /*03b8*/ 	.word	0xffffffff


	//   ....[89]....
        /*03bc*/ 	.word	0xffffffff


	//   ....[90]....
        /*03c0*/ 	.word	0xffffffff


	//   ....[91]....
        /*03c4*/ 	.word	0xffffffff


	//   ....[92]....
        /*03c8*/ 	.word	0xffffffff


	//   ....[93]....
        /*03cc*/ 	.word	0xffffffff


	//   ....[94]....
        /*03d0*/ 	.word	0xffffffff


	//   ....[95]....
        /*03d4*/ 	.word	0xffffffff


	//   ....[96]....
        /*03d8*/ 	.word	0xffffffff


	//   ....[97]....
        /*03dc*/ 	.word	0xffffffff


	//   ....[98]....
        /*03e0*/ 	.word	0xffffffff


	//   ....[99]....
        /*03e4*/ 	.word	0xffffffff


	//   ....[100]....
        /*03e8*/ 	.word	0xffffffff


	//   ....[101]....
        /*03ec*/ 	.word	0xffffffff


	//   ....[102]....
        /*03f0*/ 	.word	0xffffffff


	//   ....[103]....
        /*03f4*/ 	.word	0xffffffff


	//   ....[104]....
        /*03f8*/ 	.word	0xffffffff


	//   ....[105]....
        /*03fc*/ 	.word	0xffffffff


	//   ....[106]....
        /*0400*/ 	.word	0xffffffff


	//   ....[107]....
        /*0404*/ 	.word	0xffffffff


	//   ....[108]....
        /*0408*/ 	.word	0xffffffff


	//   ....[109]....
        /*040c*/ 	.word	0xffffffff


	//   ....[110]....
        /*0410*/ 	.word	0xffffffff


	//   ....[111]....
        /*0414*/ 	.word	0xffffffff


	//   ....[112]....
        /*0418*/ 	.word	0xffffffff


	//   ....[113]....
        /*041c*/ 	.word	0xffffffff


	//   ....[114]....
        /*0420*/ 	.word	0xffffffff


	//   ....[115]....
        /*0424*/ 	.word	0xffffffff


	//   ....[116]....
        /*0428*/ 	.word	0xffffffff


	//   ....[117]....
        /*042c*/ 	.word	0xffffffff


	//   ....[118]....
        /*0430*/ 	.word	0xffffffff


	//   ....[119]....
        /*0434*/ 	.word	0xffffffff


	//   ....[120]....
        /*0438*/ 	.word	0xffffffff


	//   ....[121]....
        /*043c*/ 	.word	0xffffffff


	//   ....[122]....
        /*0440*/ 	.word	0xffffffff


	//   ....[123]....
        /*0444*/ 	.word	0xffffffff


	//   ....[124]....
        /*0448*/ 	.word	0xffffffff


	//   ....[125]....
        /*044c*/ 	.word	0xffffffff


	//   ....[126]....
        /*0450*/ 	.word	0xffffffff


	//   ....[127]....
        /*0454*/ 	.word	0xffffffff


	//   ....[128]....
        /*0458*/ 	.word	0xffffffff


	//   ....[129]....
        /*045c*/ 	.word	0xffffffff


	//   ....[130]....
        /*0460*/ 	.word	0xffffffff


	//   ....[131]....
        /*0464*/ 	.word	0xffffffff


	//   ....[132]....
        /*0468*/ 	.word	0xffffffff


	//   ....[133]....
        /*046c*/ 	.word	0xffffffff


	//   ....[134]....
        /*0470*/ 	.word	0xffffffff


	//   ....[135]....
        /*0474*/ 	.word	0xffffffff


	//   ....[136]....
        /*0478*/ 	.word	0xffffffff


	//   ....[137]....
        /*047c*/ 	.word	0xffffffff


	//   ....[138]....
        /*0480*/ 	.word	0xffffffff


	//   ....[139]....
        /*0484*/ 	.word	0xffffffff


	//   ....[140]....
        /*0488*/ 	.word	0xffffffff


	//   ....[141]....
        /*048c*/ 	.word	0xffffffff


	//   ....[142]....
        /*0490*/ 	.word	0x0500000f


	//   ....[143]....
        /*0494*/ 	.word	0x0500000f


	//   ....[144]....
        /*0498*/ 	.word	0x0500000f


	//   ....[145]....
        /*049c*/ 	.word	0x0500000f


	//----- nvinfo : EIATTR_COOP_GROUP_INSTR_OFFSETS
	.align		4
.L_672:
        /*04a0*/ 	.byte	0x04, 0x28
        /*04a2*/ 	.short	(.L_674 - .L_673)


	//   ....[0]....
.L_673:
        /*04a4*/ 	.word	0x00000060


	//   ....[1]....
        /*04a8*/ 	.word	0x000001f0


	//   ....[2]....
        /*04ac*/ 	.word	0x00000280


	//   ....[3]....
        /*04b0*/ 	.word	0x00000400


	//   ....[4]....
        /*04b4*/ 	.word	0x00000680


	//   ....[5]....
        /*04b8*/ 	.word	0x00001170


	//   ....[6]....
        /*04bc*/ 	.word	0x000021f0


	//   ....[7]....
        /*04c0*/ 	.word	0x00002310


	//   ....[8]....
        /*04c4*/ 	.word	0x00002350


	//   ....[9]....
        /*04c8*/ 	.word	0x00002390


	//   ....[10]....
        /*04cc*/ 	.word	0x000023c0


	//   ....[11]....
        /*04d0*/ 	.word	0x000023f0


	//   ....[12]....
        /*04d4*/ 	.word	0x00002420


	//   ....[13]....
        /*04d8*/ 	.word	0x00002540


	//   ....[14]....
        /*04dc*/ 	.word	0x00002720


	//   ....[15]....
        /*04e0*/ 	.word	0x00002830


	//   ....[16]....
        /*04e4*/ 	.word	0x000028d0


	//   ....[17]....
        /*04e8*/ 	.word	0x000029c0


	//   ....[18]....
        /*04ec*/ 	.word	0x00002a80


	//   ....[19]....
        /*04f0*/ 	.word	0x00002b00


	//   ....[20]....
        /*04f4*/ 	.word	0x00002d90


	//   ....[21]....
        /*04f8*/ 	.word	0x00002dd0


	//   ....[22]....
        /*04fc*/ 	.word	0x00002e20


	//   ....[23]....
        /*0500*/ 	.word	0x00002e40


	//   ....[24]....
        /*0504*/ 	.word	0x00002e90


	//   ....[25]....
        /*0508*/ 	.word	0x00002ee0


	//   ....[26]....
        /*050c*/ 	.word	0x00002f70


	//   ....[27]....
        /*0510*/ 	.word	0x00002fa0


	//   ....[28]....
        /*0514*/ 	.word	0x00002fe0


	//   ....[29]....
        /*0518*/ 	.word	0x00003050


	//   ....[30]....
        /*051c*/ 	.word	0x00003090


	//   ....[31]....
        /*0520*/ 	.word	0x000030b0


	//   ....[32]....
        /*0524*/ 	.word	0x00003150


	//   ....[33]....
        /*0528*/ 	.word	0x000031d0


	//   ....[34]....
        /*052c*/ 	.word	0x00003210


	//   ....[35]....
        /*0530*/ 	.word	0x00003260


	//   ....[36]....
        /*0534*/ 	.word	0x00003300


	//   ....[37]....
        /*0538*/ 	.word	0x00003340


	//   ....[38]....
        /*053c*/ 	.word	0x00003590


	//   ....[39]....
        /*0540*/ 	.word	0x000035b0


	//   ....[40]....
        /*0544*/ 	.word	0x000035c0


	//   ....[41]....
        /*0548*/ 	.word	0x000035e0


	//   ....[42]....
        /*054c*/ 	.word	0x000035f0


	//   ....[43]....
        /*0550*/ 	.word	0x00003610


	//   ....[44]....
        /*0554*/ 	.word	0x00003640


	//   ....[45]....
        /*0558*/ 	.word	0x00003680


	//   ....[46]....
        /*055c*/ 	.word	0x000036b0


	//   ....[47]....
        /*0560*/ 	.word	0x000036f0


	//   ....[48]....
        /*0564*/ 	.word	0x00003720


	//   ....[49]....
        /*0568*/ 	.word	0x00003760


	//   ....[50]....
        /*056c*/ 	.word	0x00003790


	//   ....[51]....
        /*0570*/ 	.word	0x000037d0


	//   ....[52]....
        /*0574*/ 	.word	0x00003800


	//   ....[53]....
        /*0578*/ 	.word	0x00003830


	//   ....[54]....
        /*057c*/ 	.word	0x00003860


	//   ....[55]....
        /*0580*/ 	.word	0x00003890


	//   ....[56]....
        /*0584*/ 	.word	0x000038d0


	//   ....[57]....
        /*0588*/ 	.word	0x00003900


	//   ....[58]....
        /*058c*/ 	.word	0x00003910


	//   ....[59]....
        /*0590*/ 	.word	0x00003940


	//   ....[60]....
        /*0594*/ 	.word	0x00003950


	//   ....[61]....
        /*0598*/ 	.word	0x00003960


	//   ....[62]....
        /*059c*/ 	.word	0x00003970


	//   ....[63]....
        /*05a0*/ 	.word	0x00003980


	//   ....[64]....
        /*05a4*/ 	.word	0x00003990


	//   ....[65]....
        /*05a8*/ 	.word	0x000039a0


	//   ....[66]....
        /*05ac*/ 	.word	0x000039b0


	//   ....[67]....
        /*05b0*/ 	.word	0x000039c0


	//   ....[68]....
        /*05b4*/ 	.word	0x000039d0


	//   ....[69]....
        /*05b8*/ 	.word	0x000039e0


	//   ....[70]....
        /*05bc*/ 	.word	0x00005ea0


	//   ....[71]....
        /*05c0*/ 	.word	0x00005ee0


	//   ....[72]....
        /*05c4*/ 	.word	0x00005f70


	//   ....[73]....
        /*05c8*/ 	.word	0x000060a0


	//   ....[74]....
        /*05cc*/ 	.word	0x000060f0


	//   ....[75]....
        /*05d0*/ 	.word	0x00006110


	//   ....[76]....
        /*05d4*/ 	.word	0x00006120


	//   ....[77]....
        /*05d8*/ 	.word	0x00006180


	//   ....[78]....
        /*05dc*/ 	.word	0x000061c0


	//   ....[79]....
        /*05e0*/ 	.word	0x00006240


	//   ....[80]....
        /*05e4*/ 	.word	0x000062c0


	//   ....[81]....
        /*05e8*/ 	.word	0x000062e0


	//   ....[82]....
        /*05ec*/ 	.word	0x000062f0


	//   ....[83]....
        /*05f0*/ 	.word	0x00006310


	//   ....[84]....
        /*05f4*/ 	.word	0x00006320


	//   ....[85]....
        /*05f8*/ 	.word	0x00006330


	//   ....[86]....
        /*05fc*/ 	.word	0x00006370


	//   ....[87]....
        /*0600*/ 	.word	0x000063e0


	//   ....[88]....
        /*0604*/ 	.word	0x00006550


	//   ....[89]....
        /*0608*/ 	.word	0x00006650


	//   ....[90]....
        /*060c*/ 	.word	0x00006680


	//   ....[91]....
        /*0610*/ 	.word	0x000066b0


	//   ....[92]....
        /*0614*/ 	.word	0x000066e0


	//   ....[93]....
        /*0618*/ 	.word	0x000067f0


	//   ....[94]....
        /*061c*/ 	.word	0x00006850


	//   ....[95]....
        /*0620*/ 	.word	0x00006890


	//   ....[96]....
        /*0624*/ 	.word	0x000068d0


	//   ....[97]....
        /*0628*/ 	.word	0x00006950


	//   ....[98]....
        /*062c*/ 	.word	0x00006a00


	//   ....[99]....
        /*0630*/ 	.word	0x00006aa0


	//   ....[100]....
        /*0634*/ 	.word	0x00006ab0


	//   ....[101]....
        /*0638*/ 	.word	0x00006ac0


	//   ....[102]....
        /*063c*/ 	.word	0x00006ad0


	//   ....[103]....
        /*0640*/ 	.word	0x00006ae0


	//   ....[104]....
        /*0644*/ 	.word	0x00006c40


	//   ....[105]....
        /*0648*/ 	.word	0x00006c70


	//   ....[106]....
        /*064c*/ 	.word	0x00006c90


	//   ....[107]....
        /*0650*/ 	.word	0x00006ca0


	//   ....[108]....
        /*0654*/ 	.word	0x00006cb0


	//   ....[109]....
        /*0658*/ 	.word	0x00006cc0


	//   ....[110]....
        /*065c*/ 	.word	0x00006cd0


	//   ....[111]....
        /*0660*/ 	.word	0x00006ce0


	//   ....[112]....
        /*0664*/ 	.word	0x00006cf0


	//   ....[113]....
        /*0668*/ 	.word	0x00006da0


	//   ....[114]....
        /*066c*/ 	.word	0x00006e20


	//   ....[115]....
        /*0670*/ 	.word	0x00006e60


	//   ....[116]....
        /*0674*/ 	.word	0x00006e90


	//   ....[117]....
        /*0678*/ 	.word	0x00006eb0


	//   ....[118]....
        /*067c*/ 	.word	0x00006ed0


	//   ....[119]....
        /*0680*/ 	.word	0x00006ee0


	//   ....[120]....
        /*0684*/ 	.word	0x00006ef0


	//   ....[121]....
        /*0688*/ 	.word	0x00006f00


	//   ....[122]....
        /*068c*/ 	.word	0x00006f20


	//   ....[123]....
        /*0690*/ 	.word	0x00006f30


	//   ....[124]....
        /*0694*/ 	.word	0x00006f40


	//   ....[125]....
        /*0698*/ 	.word	0x00006f70


	//   ....[126]....
        /*069c*/ 	.word	0x00006f80


	//   ....[127]....
        /*06a0*/ 	.word	0x00006fa0


	//   ....[128]....
        /*06a4*/ 	.word	0x00006fb0


	//   ....[129]....
        /*06a8*/ 	.word	0x00006fd0


	//   ....[130]....
        /*06ac*/ 	.word	0x00006fe0


	//   ....[131]....
        /*06b0*/ 	.word	0x00007000


	//   ....[132]....
        /*06b4*/ 	.word	0x00007010


	//   ....[133]....
        /*06b8*/ 	.word	0x00007030


	//   ....[134]....
        /*06bc*/ 	.word	0x00009570


	//   ....[135]....
        /*06c0*/ 	.word	0x0000a300


	//   ....[136]....
        /*06c4*/ 	.word	0x0000aad0


	//   ....[137]....
        /*06c8*/ 	.word	0x0000ae00


	//   ....[138]....
        /*06cc*/ 	.word	0x0000b1c0


	//   ....[139]....
        /*06d0*/ 	.word	0x0000b470


	//   ....[140]....
        /*06d4*/ 	.word	0x0000b730


	//   ....[141]....
        /*06d8*/ 	.word	0x0000b9a0


	//   ....[142]....
        /*06dc*/ 	.word	0x0000db00


	//   ....[143]....
        /*06e0*/ 	.word	0x0000dcf0


	//   ....[144]....
        /*06e4*/ 	.word	0x0000dd60


	//   ....[145]....
        /*06e8*/ 	.word	0x0000ddd0


	//----- nvinfo : EIATTR_REG_RECONFIG
	.align		4
.L_674:
        /*06ec*/ 	.byte	0x01, 0x54
	.zero		2


	//----- nvinfo : EIATTR_SYSCALL_OFFSETS
	.align		4
        /*06f0*/ 	.byte	0x04, 0x46
        /*06f2*/ 	.short	(.L_676 - .L_675)


	//   ....[0]....
.L_675:
        /*06f4*/ 	.word	0x00000dd0


	//   ....[1]....
        /*06f8*/ 	.word	0x00000ec0


	//   ....[2]....
        /*06fc*/ 	.word	0x00001020


	//   ....[3]....
        /*0700*/ 	.word	0x00001110


	//   ....[4]....
        /*0704*/ 	.word	0x00008de0


	//   ....[5]....
        /*0708*/ 	.word	0x00008f10


	//   ....[6]....
        /*070c*/ 	.word	0x00009030


	//   ....[7]....
        /*0710*/ 	.word	0x00009150


	//----- nvinfo : EIATTR_MBARRIER_INSTR_OFFSETS
	.align		4
.L_676:
        /*0714*/ 	.byte	0x04, 0x39
        /*0716*/ 	.short	(.L_678 - .L_677)


	//   ....[0]....
.L_677:
        /*0718*/ 	.word	0x000002c0
        /*071c*/ 	.word	0x000000ff
        /*0720*/ 	.word	0x00030c00
        /*0724*/ 	.short	0x0100
        /*0726*/ 	.byte	0x06
	.zero		1


	//   ....[1]....
        /*0728*/ 	.word	0x000003b0
        /*072c*/ 	.word	0x000000ff
        /*0730*/ 	.word	0x00030c10
        /*0734*/ 	.short	0x0100
        /*0736*/ 	.byte	0x08
	.zero		1


	//   ....[2]....
        /*0738*/ 	.word	0x000003c0
        /*073c*/ 	.word	0x000000ff
        /*0740*/ 	.word	0x00030c20
        /*0744*/ 	.short	0x0100
        /*0746*/ 	.byte	0x08
	.zero		1


	//   ....[3]....
        /*0748*/ 	.word	0x000003d0
        /*074c*/ 	.word	0x000000ff
        /*0750*/ 	.word	0x00030c18
        /*0754*/ 	.short	0x0100
        /*0756*/ 	.byte	0x08
	.zero		1


	//   ....[4]....
        /*0758*/ 	.word	0x000003e0
        /*075c*/ 	.word	0x000000ff
        /*0760*/ 	.word	0x00030c28
        /*0764*/ 	.short	0x0100
        /*0766*/ 	.byte	0x08
	.zero		1


	//   ....[5]....
        /*0768*/ 	.word	0x00000510
        /*076c*/ 	.word	0x000000ff
        /*0770*/ 	.word	0x00030c30
        /*0774*/ 	.short	0x0100
        /*0776*/ 	.byte	0x08
	.zero		1


	//   ....[6]....
        /*0778*/ 	.word	0x00000520
        /*077c*/ 	.word	0x000000ff
        /*0780*/ 	.word	0x00030c40
        /*0784*/ 	.short	0x0100
        /*0786*/ 	.byte	0x08
	.zero		1


	//   ....[7]....
        /*0788*/ 	.word	0x00000530
        /*078c*/ 	.word	0x000000ff
        /*0790*/ 	.word	0x00030c38
        /*0794*/ 	.short	0x0100
        /*0796*/ 	.byte	0x08
	.zero		1


	//   ....[8]....
        /*0798*/ 	.word	0x00000540
        /*079c*/ 	.word	0x000000ff
        /*07a0*/ 	.word	0x00030c48
        /*07a4*/ 	.short	0x0100
        /*07a6*/ 	.byte	0x08
	.zero		1


	//   ....[9]....
        /*07a8*/ 	.word	0x000011f0
        /*07ac*/ 	.word	0x000000ec
        /*07b0*/ 	.word	0x00030c00
        /*07b4*/ 	.short	0x010a
        /*07b6*/ 	.byte	0x3f
	.zero		1


	//   ....[10]....
        /*07b8*/ 	.word	0x00001270
        /*07bc*/ 	.word	0x000000ec
        /*07c0*/ 	.word	0x00030c00
        /*07c4*/ 	.short	0x010a
        /*07c6*/ 	.byte	0x3f
	.zero		1


	//   ....[11]....
        /*07c8*/ 	.word	0x00001b70
        /*07cc*/ 	.word	0x00000006
        /*07d0*/ 	.word	0x00030c10
        /*07d4*/ 	.short	0x010a
        /*07d6*/ 	.byte	0x3f
	.zero		1


	//   ....[12]....
        /*07d8*/ 	.word	0x00001be0
        /*07dc*/ 	.word	0x00000006
        /*07e0*/ 	.word	0x00030c10
        /*07e4*/ 	.short	0x010a
        /*07e6*/ 	.byte	0x3f
	.zero		1


	//   ....[13]....
        /*07e8*/ 	.word	0x00002000
        /*07ec*/ 	.word	0x00000006
        /*07f0*/ 	.word	0x00030c30
        /*07f4*/ 	.short	0x010a
        /*07f6*/ 	.byte	0x3f
	.zero		1


	//   ....[14]....
        /*07f8*/ 	.word	0x000020a0
        /*07fc*/ 	.word	0x00000006
        /*0800*/ 	.word	0x00030c30
        /*0804*/ 	.short	0x010a
        /*0806*/ 	.byte	0x3f
	.zero		1


	//   ....[15]....
        /*0808*/ 	.word	0x00004c60
        /*080c*/ 	.word	0x00000005
        /*0810*/ 	.word	0x00000000
        /*0814*/ 	.short	0x0101
        /*0816*/ 	.byte	0x3f
	.zero		1


	//   ....[16]....
        /*0818*/ 	.word	0x000050b0
        /*081c*/ 	.word	0x00000006
        /*0820*/ 	.word	0x00000000
        /*0824*/ 	.short	0x0101
        /*0826*/ 	.byte	0x3f
	.zero		1


	//   ....[17]....
        /*0828*/ 	.word	0x000058d0
        /*082c*/ 	.word	0x00000007
        /*0830*/ 	.word	0x00030c10
        /*0834*/ 	.short	0x010a
        /*0836*/ 	.byte	0x3f
	.zero		1


	//   ....[18]....
        /*0838*/ 	.word	0x00005950
        /*083c*/ 	.word	0x00000007
        /*0840*/ 	.word	0x00030c10
        /*0844*/ 	.short	0x010a
        /*0846*/ 	.byte	0x3f
	.zero		1


	//   ....[19]....
        /*0848*/ 	.word	0x00005d60
        /*084c*/ 	.word	0x00000007
        /*0850*/ 	.word	0x00030c30
        /*0854*/ 	.short	0x010a
        /*0856*/ 	.byte	0x3f
	.zero		1


	//   ....[20]....
        /*0858*/ 	.word	0x00005df0
        /*085c*/ 	.word	0x00000007
        /*0860*/ 	.word	0x00030c30
        /*0864*/ 	.short	0x010a
        /*0866*/ 	.byte	0x3f
	.zero		1


	//   ....[21]....
        /*0868*/ 	.word	0x000085b0
        /*086c*/ 	.word	0x00000008
        /*0870*/ 	.word	0x00000000
        /*0874*/ 	.short	0x0101
        /*0876*/ 	.byte	0x3f
	.zero		1


	//   ....[22]....
        /*0878*/ 	.word	0x00008a10
        /*087c*/ 	.word	0x00000007
        /*0880*/ 	.word	0x00000000
        /*0884*/ 	.short	0x0101
        /*0886*/ 	.byte	0x3f
	.zero		1


	//   ....[23]....
        /*0888*/ 	.word	0x0000c1b0
        /*088c*/ 	.word	0x00000000
        /*0890*/ 	.word	0x00030c20
        /*0894*/ 	.short	0x010a
        /*0896*/ 	.byte	0x3f
	.zero		1


	//   ....[24]....
        /*0898*/ 	.word	0x0000c700
        /*089c*/ 	.word	0x00000000
        /*08a0*/ 	.word	0x00030c40
        /*08a4*/ 	.short	0x010a
        /*08a6*/ 	.byte	0x3f
	.zero		1


	//   ....[25]....
        /*08a8*/ 	.word	0x0000c960
        /*08ac*/ 	.word	0x00000000
        /*08b0*/ 	.word	0x00030c28
        /*08b4*/ 	.short	0x010a
        /*08b6*/ 	.byte	0x3f
	.zero		1


	//   ....[26]....
        /*08b8*/ 	.word	0x0000cbc0
        /*08bc*/ 	.word	0x00000000
        /*08c0*/ 	.word	0x00030c48
        /*08c4*/ 	.short	0x010a
        /*08c6*/ 	.byte	0x3f
	.zero		1


	//   ....[27]....
        /*08c8*/ 	.word	0x0000cdd0
        /*08cc*/ 	.word	0x00000000
        /*08d0*/ 	.word	0x00030c20
        /*08d4*/ 	.short	0x010a
        /*08d6*/ 	.byte	0x3f
	.zero		1


	//   ....[28]....
        /*08d8*/ 	.word	0x0000d080
        /*08dc*/ 	.word	0x00000000
        /*08e0*/ 	.word	0x00030c40
        /*08e4*/ 	.short	0x010a
        /*08e6*/ 	.byte	0x3f
	.zero		1


	//   ....[29]....
        /*08e8*/ 	.word	0x0000d2b0
        /*08ec*/ 	.word	0x00000000
        /*08f0*/ 	.word	0x00030c28
        /*08f4*/ 	.short	0x010a
        /*08f6*/ 	.byte	0x3f
	.zero		1


	//   ....[30]....
        /*08f8*/ 	.word	0x0000d560
        /*08fc*/ 	.word	0x00000004
        /*0900*/ 	.word	0x00030c40
        /*0904*/ 	.short	0x010a
        /*0906*/ 	.byte	0x3f
	.zero		1


	//   ....[31]....
        /*0908*/ 	.word	0x0000d980
        /*090c*/ 	.word	0x00000007
        /*0910*/ 	.word	0x00000000
        /*0914*/ 	.short	0x010a
        /*0916*/ 	.byte	0x3f
	.zero		1


	//   ....[32]....
        /*0918*/ 	.word	0x0000d9d0
        /*091c*/ 	.word	0x00000003
        /*0920*/ 	.word	0x00000000
        /*0924*/ 	.short	0x010a
        /*0926*/ 	.byte	0x3f
	.zero		1


	//   ....[33]....
        /*0928*/ 	.word	0x0000da30
        /*092c*/ 	.word	0x00000005
        /*0930*/ 	.word	0x00000000
        /*0934*/ 	.short	0x010a
        /*0936*/ 	.byte	0x3f
	.zero		1


	//   ....[34]....
        /*0938*/ 	.word	0x0000da60
        /*093c*/ 	.word	0x00000003
        /*0940*/ 	.word	0x00000000
        /*0944*/ 	.short	0x010a
        /*0946*/ 	.byte	0x3f
	.zero		1


	//   ....[35]....
        /*0948*/ 	.word	0x0000db30
        /*094c*/ 	.word	0x000000ec
        /*0950*/ 	.word	0x00030c00
        /*0954*/ 	.short	0x010a
        /*0956*/ 	.byte	0x3f
	.zero		1


	//   ....[36]....
        /*0958*/ 	.word	0x0000db80
        /*095c*/ 	.word	0x00000006
        /*0960*/ 	.word	0x00030c10
        /*0964*/ 	.short	0x010a
        /*0966*/ 	.byte	0x3f
	.zero		1


	//   ....[37]....
        /*0968*/ 	.word	0x0000dbd0
        /*096c*/ 	.word	0x00000006
        /*0970*/ 	.word	0x00030c30
        /*0974*/ 	.short	0x010a
        /*0976*/ 	.byte	0x3f
	.zero		1


	//   ....[38]....
        /*0978*/ 	.word	0x0000dc20
        /*097c*/ 	.word	0x00000007
        /*0980*/ 	.word	0x00030c10
        /*0984*/ 	.short	0x010a
        /*0986*/ 	.byte	0x3f
	.zero		1


	//   ....[39]....
        /*0988*/ 	.word	0x0000dc70
        /*098c*/ 	.word	0x00000007
        /*0990*/ 	.word	0x00030c30
        /*0994*/ 	.short	0x010a
        /*0996*/ 	.byte	0x3f
	.zero		1


	//   ....[40]....
        /*0998*/ 	.word	0x0000de10
        /*099c*/ 	.word	0x00000000
        /*09a0*/ 	.word	0x00030c20
        /*09a4*/ 	.short	0x010a
        /*09a6*/ 	.byte	0x3f
	.zero		1


	//   ....[41]....
        /*09a8*/ 	.word	0x0000de60
        /*09ac*/ 	.word	0x00000000
        /*09b0*/ 	.word	0x00030c40
        /*09b4*/ 	.short	0x010a
        /*09b6*/ 	.byte	0x3f
	.zero		1


	//   ....[42]....
        /*09b8*/ 	.word	0x0000deb0
        /*09bc*/ 	.word	0x00000000
        /*09c0*/ 	.word	0x00030c28
        /*09c4*/ 	.short	0x010a
        /*09c6*/ 	.byte	0x3f
	.zero		1


	//   ....[43]....
        /*09c8*/ 	.word	0x0000df00
        /*09cc*/ 	.word	0x00000000
        /*09d0*/ 	.word	0x00030c48
        /*09d4*/ 	.short	0x010a
        /*09d6*/ 	.byte	0x3f
	.zero		1


	//   ....[44]....
        /*09d8*/ 	.word	0x0000df60
        /*09dc*/ 	.word	0x00000000
        /*09e0*/ 	.word	0x00030c20
        /*09e4*/ 	.short	0x010a
        /*09e6*/ 	.byte	0x3f
	.zero		1


	//   ....[45]....
        /*09e8*/ 	.word	0x0000dfb0
        /*09ec*/ 	.word	0x00000000
        /*09f0*/ 	.word	0x00030c40
        /*09f4*/ 	.short	0x010a
        /*09f6*/ 	.byte	0x3f
	.zero		1


	//   ....[46]....
        /*09f8*/ 	.word	0x0000e000
        /*09fc*/ 	.word	0x00000000
        /*0a00*/ 	.word	0x00030c28
        /*0a04*/ 	.short	0x010a
        /*0a06*/ 	.byte	0x3f
	.zero		1


	//   ....[47]....
        /*0a08*/ 	.word	0x0000e050
        /*0a0c*/ 	.word	0x00000004
        /*0a10*/ 	.word	0x00030c40
        /*0a14*/ 	.short	0x010a
        /*0a16*/ 	.byte	0x3f
	.zero		1


	//   ....[48]....
        /*0a18*/ 	.word	0x0000e120
        /*0a1c*/ 	.word	0x00000007
        /*0a20*/ 	.word	0x00000000
        /*0a24*/ 	.short	0x010a
        /*0a26*/ 	.byte	0x3f
	.zero		1


	//   ....[49]....
        /*0a28*/ 	.word	0x0000e170
        /*0a2c*/ 	.word	0x00000003
        /*0a30*/ 	.word	0x00000000
        /*0a34*/ 	.short	0x010a
        /*0a36*/ 	.byte	0x3f
	.zero		1


	//   ....[50]....
        /*0a38*/ 	.word	0x0000e1c0
        /*0a3c*/ 	.word	0x00000005
        /*0a40*/ 	.word	0x00000000
        /*0a44*/ 	.short	0x010a
        /*0a46*/ 	.byte	0x3f
	.zero		1


	//----- nvinfo : EIATTR_NUM_MBARRIERS
	.align		4
.L_678:
        /*0a48*/ 	.byte	0x03, 0x38
        /*0a4a*/ 	.short	0x0009


	//----- nvinfo : EIATTR_EXIT_INSTR_OFFSETS
	.align		4
        /*0a4c*/ 	.byte	0x04, 0x1c
        /*0a4e*/ 	.short	(.L_680 - .L_679)


	//   ....[0]....
.L_679:
        /*0a50*/ 	.word	0x0000dab0


	//----- nvinfo : EIATTR_MAX_THREADS
	.align		4
.L_680:
        /*0a54*/ 	.byte	0x04, 0x05
        /*0a56*/ 	.short	(.L_682 - .L_681)
.L_681:
        /*0a58*/ 	.word	0x00000180
        /*0a5c*/ 	.word	0x00000001
        /*0a60*/ 	.word	0x00000001


	//----- nvinfo : EIATTR_CRS_STACK_SIZE
	.align		4
.L_682:
        /*0a64*/ 	.byte	0x04, 0x1e
        /*0a66*/ 	.short	(.L_684 - .L_683)
.L_683:
        /*0a68*/ 	.word	0x00000000


	//----- nvinfo : EIATTR_CBANK_PARAM_SIZE
	.align		4
.L_684:
        /*0a6c*/ 	.byte	0x03, 0x19
        /*0a6e*/ 	.short	0x0970


	//----- nvinfo : EIATTR_PARAM_CBANK
	.align		4
        /*0a70*/ 	.byte	0x04, 0x0a
        /*0a72*/ 	.short	(.L_686 - .L_685)
	.align		4
.L_685:
        /*0a74*/ 	.word	index@(.nv.constant0._ZN7cutlass13device_kernelIN5flash11enable_sm90INS1_16FlashAttnBwdSm90INS1_25CollectiveMainloopBwdSm90ILi2ELi2ELi2EN4cute5tupleIJNS5_1CILi1EEES8_S8_EEENS6_IJNS7_ILi128EEESA_NS7_ILi64EEEEEENS_6half_tEfNS_4arch4Sm90ELb1ELb0ELb0ELb0ELb1ELb1ELb0ELb0ELi2ELi1ELi2ELi2ELb0EEENS1_21CollectiveEpilogueBwdISC_SD_SF_Li256ELb0ELb0ELi1EEENS1_25SingleTileBwdLPTSchedulerILb0ELi128ELb1EEEEEEEEEvNT_6ParamsE)
        /*0a78*/ 	.short	0x0210
        /*0a7a*/ 	.short	0x0970


	//----- nvinfo : EIATTR_SW_WAR
	.align		4
.L_686:
        /*0a7c*/ 	.byte	0x04, 0x36
        /*0a7e*/ 	.short	(.L_688 - .L_687)
.L_687:
        /*0a80*/ 	.word	0x00000008
.L_688:


//--------------------- .nv.info._ZN7cutlass13device_kernelIN5flash11enable_sm90INS1_16FlashAttnBwdSm90INS1_25CollectiveMainloopBwdSm90ILi2ELi2ELi2EN4cute5tupleIJNS5_1CILi1EEES8_S8_EEENS6_IJNS7_ILi128EEESA_NS7_ILi64EEEEEENS_6half_tEfNS_4arch4Sm90ELb1ELb0ELb0ELb0ELb0ELb1ELb0ELb0ELi2ELi1ELi2ELi2ELb0EEENS1_24CollectiveEpilogueBwdGQAISC_fSF_Li256ELb0ELb0EEENS1_25SingleTileBwdLPTSchedulerILb0ELi128ELb0EEEEEEEEEvNT_6ParamsE --------------------------
	.section	.nv.info._ZN7cutlass13device_kernelIN5flash11enable_sm90INS1_16FlashAttnBwdSm90INS1_25CollectiveMainloopBwdSm90ILi2ELi2ELi2EN4cute5tupleIJNS5_1CILi1EEES8_S8_EEENS6_IJNS7_ILi128EEESA_NS7_ILi64EEEEEENS_6half_tEfNS_4arch4Sm90ELb1ELb0ELb0ELb0ELb0ELb1ELb0ELb0ELi2ELi1ELi2ELi2ELb0EEENS1_24CollectiveEpilogueBwdGQAISC_fSF_Li256ELb0ELb0EEENS1_25SingleTileBwdLPTSchedulerILb0ELi128ELb0EEEEEEEEEvNT_6ParamsE,"",@"SHT_CUDA_INFO"
	.sectionflags	@""
	.align	4


	//----- nvinfo : EIATTR_CUDA_API_VERSION
	.align		4
        /*0000*/ 	.byte	0x04, 0x37
        /*0002*/ 	.short	(.L_690 - .L_689)
.L_689:
        /*0004*/ 	.word	0x00000082


	//----- nvinfo : EIATTR_KPARAM_INFO
	.align		4
.L_690:
        /*0008*/ 	.byte	0x04, 0x17
        /*000a*/ 	.short	(.L_692 - .L_691)
.L_691:
        /*000c*/ 	.word	0x00000000
        /*0010*/ 	.short	0x0000
        /*0012*/ 	.short	0x0070
        /*0014*/ 	.byte	0x00, 0xf0, 0x01, 0x1c


	//----- nvinfo : EIATTR_SPARSE_MMA_MASK
	.align		4
.L_692:
        /*0018*/ 	.byte	0x03, 0x50
        /*001a*/ 	.short	0x0000


	//----- nvinfo : EIATTR_MAXREG_COUNT
	.align		4
        /*001c*/ 	.byte	0x03, 0x1b
        /*001e*/ 	.short	0x00a8


	//----- nvinfo : EIATTR_NUM_BARRIERS
	.align		4
        /*0020*/ 	.byte	0x02, 0x4c
        /*0022*/ 	.byte	0x10
	.zero		1


	//----- nvinfo : EIATTR_EXTERNS
	.align		4
        /*0024*/ 	.byte	0x04, 0x0f
        /*0026*/ 	.short	(.L_694 - .L_693)


	//   ....[0]....
	.align		4
.L_693:
        /*0028*/ 	.word	index@(__assertfail)


	//----- nvinfo : EIATTR_ANNOTATIONS
	.align		4
.L_694:
        /*002c*/ 	.byte	0x04, 0x55
        /*002e*/ 	.short	(.L_696 - .L_695)


	//   ....[0]....
.L_695:
        /* <DEDUP_REMOVED lines=24> */


	//----- nvinfo : EIATTR_MERCURY_ISA_VERSION
	.align		4
.L_696:
        /*0198*/ 	.byte	0x03, 0x5f
        /*019a*/ 	.short	0x0101


	//----- nvinfo : EIATTR_INT_WARP_WIDE_INSTR_OFFSETS
	.align		4
        /*019c*/ 	.byte	0x04, 0x31
        /*019e*/ 	.short	(.L_698 - .L_697)


	//   ....[0]....
.L_697:
        /*01a0*/ 	.word	0x00000190


	//   ....[1]....
        /*01a4*/ 	.word	0x000001c0


	//----- nvinfo : EIATTR_COOP_GROUP_MASK_REGIDS
	.align		4
.L_698:
        /*01a8*/ 	.byte	0x04, 0x29
        /*01aa*/ 	.short	(.L_700 - .L_699)


	//   ....[0]....
.L_699:
        /*01ac*/ 	.word	0xffffffff


	//   ....[1]....
        /*01b0*/ 	.word	0xffffffff


	//   ....[2]....
        /*01b4*/ 	.word	0xffffffff


	//   ....[3]....
        /*01b8*/ 	.word	0xffffffff


	//   ....[4]....
        /*01bc*/ 	.word	0xffffffff


	//   ....[5]....
        /*01c0*/ 	.word	0xffffffff


	//   ....[6]....
        /*01c4*/ 	.word	0xffffffff


	//   ....[7]....
        /*01c8*/ 	.word	0xffffffff


	//   ....[8]....
        /*01cc*/ 	.word	0xffffffff


	//   ....[9]....
        /*01d0*/ 	.word	0xffffffff


	//   ....[10]....
        /*01d4*/ 	.word	0xffffffff


	//   ....[11]....
        /*01d8*/ 	.word	0xffffffff


	//   ....[12]....
        /*01dc*/ 	.word	0xffffffff


	//   ....[13]....
        /*01e0*/ 	.word	0xffffffff


	//   ....[14]....
        /*01e4*/ 	.word	0xffffffff


	//   ....[15]....
        /*01e8*/ 	.word	0xffffffff


	//   ....[16]....
        /*01ec*/ 	.word	0xffffffff


	//   ....[17]....
        /*01f0*/ 	.word	0xffffffff


	//   ....[18]....
        /*01f4*/ 	.word	0xffffffff


	//   ....[19]....
        /*01f8*/ 	.word	0xffffffff


	//   ....[20]....
        /*01fc*/ 	.word	0xffffffff


	//   ....[21]....
        /*0200*/ 	.word	0xffffffff


	//   ....[22]....
        /*0204*/ 	.word	0xffffffff


	//   ....[23]....
        /*0208*/ 	.word	0xffffffff


	//   ....[24]....
        /*020c*/ 	.word	0xffffffff


	//   ....[25]....
        /*0210*/ 	.word	0xffffffff


	//   ....[26]....
        /*0214*/ 	.word	0xffffffff


	//   ....[27]....
        /*0218*/ 	.word	0xffffffff


	//   ....[28]....
        /*021c*/ 	.word	0xffffffff


	//   ....[29]....
        /*0220*/ 	.word	0xffffffff


	//   ....[30]....
        /*0224*/ 	.word	0xffffffff


	//   ....[31]....
        /*0228*/ 	.word	0xffffffff


	//   ....[32]....
        /*022c*/ 	.word	0xffffffff


	//   ....[33]....
        /*0230*/ 	.word	0xffffffff


	//   ....[34]....
        /*0234*/ 	.word	0xffffffff


	//   ....[35]....
        /*0238*/ 	.word	0xffffffff


	//   ....[36]....
        /*023c*/ 	.word	0xffffffff


	//   ....[37]....
        /*0240*/ 	.word	0xffffffff


	//   ....[38]....
        /*0244*/ 	.word	0xffffffff


	//   ....[39]....
        /*0248*/ 	.word	0xffffffff


	//   ....[40]....
        /*024c*/ 	.word	0xffffffff


	//   ....[41]....
        /*0250*/ 	.word	0xffffffff


	//   ....[42]....
        /*0254*/ 	.word	0xffffffff


	//   ....[43]....
        /*0258*/ 	.word	0xffffffff


	//   ....[44]....
        /*025c*/ 	.word	0xffffffff


	//   ....[45]....
        /*0260*/ 	.word	0xffffffff


	//   ....[46]....
        /*0264*/ 	.word	0xffffffff


	//   ....[47]....
        /*0268*/ 	.word	0xffffffff


	//   ....[48]....
        /*026c*/ 	.word	0xffffffff


	//   ....[49]....
        /*0270*/ 	.word	0xffffffff


	//   ....[50]....
        /*0274*/ 	.word	0xffffffff


	//   ....[51]....
        /*0278*/ 	.word	0xffffffff


	//   ....[52]....
        /*027c*/ 	.word	0xffffffff


	//   ....[53]....
        /*0280*/ 	.word	0xffffffff


	//   ....[54]....
        /*0284*/ 	.word	0xffffffff


	//   ....[55]....
        /*0288*/ 	.word	0xffffffff


	//   ....[56]....
        /*028c*/ 	.word	0xffffffff


	//   ....[57]....
        /*0290*/ 	.word	0xffffffff


	//   ....[58]....
        /*0294*/ 	.word	0xffffffff


	//   ....[59]....
        /*0298*/ 	.word	0xffffffff


	//   ....[60]....
        /*029c*/ 	.word	0xffffffff


	//   ....[61]....
        /*02a0*/ 	.word	0xffffffff


	//   ....[62]....
        /*02a4*/ 	.word	0xffffffff


	//   ....[63]....
        /*02a8*/ 	.word	0xffffffff


	//   ....[64]....
        /*02ac*/ 	.word	0xffffffff


	//   ....[65]....
        /*02b0*/ 	.word	0xffffffff


	//   ....[66]....
        /*02b4*/ 	.word	0xffffffff


	//   ....[67]....
        /*02b8*/ 	.word	0xffffffff


	//   ....[68]....
        /*02bc*/ 	.word	0xffffffff


	//   ....[69]....
        /*02c0*/ 	.word	0xffffffff


	//   ....[70]....
        /*02c4*/ 	.word	0xffffffff


	//   ....[71]....
        /*02c8*/ 	.word	0xffffffff


	//   ....[72]....
        /*02cc*/ 	.word	0xffffffff


	//   ....[73]....
        /*02d0*/ 	.word	0xffffffff


	//   ....[74]....
        /*02d4*/ 	.word	0xffffffff


	//   ....[75]....
        /*02d8*/ 	.word	0xffffffff


	//   ....[76]....
        /*02dc*/ 	.word	0xffffffff


	//   ....[77]....
        /*02e0*/ 	.word	0xffffffff


	//   ....[78]....
        /*02e4*/ 	.word	0xffffffff


	//   ....[79]....
        /*02e8*/ 	.word	0xffffffff


	//   ....[80]....
        /*02ec*/ 	.word	0xffffffff


	//   ....[81]....
        /*02f0*/ 	.word	0xffffffff


	//   ....[82]....
        /*02f4*/ 	.word	0xffffffff


	//   ....[83]....
        /*02f8*/ 	.word	0xffffffff


	//   ....[84]....
        /*02fc*/ 	.word	0xffffffff


	//   ....[85]....
        /*0300*/ 	.word	0xffffffff


	//   ....[86]....
        /*0304*/ 	.word	0xffffffff


	//   ....[87]....
        /*0308*/ 	.word	0xffffffff


	//   ....[88]....
        /*030c*/ 	.word	0xffffffff


	//   ....[89]....
        /*0310*/ 	.word	0xffffffff


	//   ....[90]....
        /*0314*/ 	.word	0xffffffff


	//   ....[91]....
        /*0318*/ 	.word	0xffffffff


	//   ....[92]....
        /*031c*/ 	.word	0xffffffff


	//   ....[93]....
        /*0320*/ 	.word	0xffffffff


	//   ....[94]....
        /*0324*/ 	.word	0xffffffff


	//   ....[95]....
        /*0328*/ 	.word	0xffffffff


	//   ....[96]....
        /*032c*/ 	.word	0xffffffff


	//   ....[97]....
        /*0330*/ 	.word	0xffffffff


	//   ....[98]....
        /*0334*/ 	.word	0xffffffff


	//   ....[99]....
        /*0338*/ 	.word	0xffffffff


	//   ....[100]....
        /*033c*/ 	.word	0xffffffff


	//   ....[101]....
        /*0340*/ 	.word	0xffffffff


	//   ....[102]....
        /*0344*/ 	.word	0xffffffff


	//   ....[103]....
        /*0348*/ 	.word	0xffffffff


	//   ....[104]....
        /*034c*/ 	.word	0xffffffff


	//   ....[105]....
        /*0350*/ 	.word	0xffffffff


	//   ....[106]....
        /*0354*/ 	.word	0xffffffff


	//   ....[107]....
        /*0358*/ 	.word	0xffffffff


	//   ....[108]....
        /*035c*/ 	.word	0xffffffff


	//   ....[109]....
        /*0360*/ 	.word	0xffffffff


	//   ....[110]....
        /*0364*/ 	.word	0xffffffff


	//   ....[111]....
        /*0368*/ 	.word	0xffffffff


	//   ....[112]....
        /*036c*/ 	.word	0xffffffff


	//   ....[113]....
        /*0370*/ 	.word	0xffffffff


	//   ....[114]....
        /*0374*/ 	.word	0xffffffff


	//   ....[115]....
        /*0378*/ 	.word	0xffffffff


	//   ....[116]....
        /*037c*/ 	.word	0xffffffff


	//   ....[117]....
        /*0380*/ 	.word	0xffffffff


	//   ....[118]....
        /*0384*/ 	.word	0xffffffff


	//   ....[119]....
        /*0388*/ 	.word	0xffffffff


	//   ....[120]....
        /*038c*/ 	.word	0xffffffff


	//   ....[121]....
        /*0390*/ 	.word	0xffffffff


	//   ....[122]....
        /*0394*/ 	.word	0xffffffff


	//   ....[123]....
        /*0398*/ 	.word	0xffffffff


	//   ....[124]....
        /*039c*/ 	.word	0xffffffff


	//   ....[125]....
        /*03a0*/ 	.word	0xffffffff


	//   ....[126]....
        /*03a4*/ 	.word	0xffffffff


	//   ....[127]....
        /*03a8*/ 	.word	0xffffffff


	//   ....[128]....
        /*03ac*/ 	.word	0xffffffff


	//   ....[129]....
        /*03b0*/ 	.word	0xffffffff


	//   ....[130]....
        /*03b4*/ 	.word	0xffffffff


	//   ....[131]....
        /*03b8*/ 	.word	0xffffffff


	//   ....[132]....
        /*03bc*/ 	.word	0xffffffff


	//   ....[133]....
        /*03c0*/ 	.word	0xffffffff


	//   ....[134]....
        /*03c4*/ 	.word	0xffffffff


	//   ....[135]....
        /*03c8*/ 	.word	0x0500000f


	//----- nvinfo : EIATTR_COOP_GROUP_INSTR_OFFSETS
	.align		4
.L_700:
        /*03cc*/ 	.byte	0x04, 0x28
        /*03ce*/ 	.short	(.L_702 - .L_701)


	//   ....[0]....
.L_701:
        /*03d0*/ 	.word	0x00000070


	//   ....[1]....
        /*03d4*/ 	.word	0x000001a0


	//   ....[2]....
        /*03d8*/ 	.word	0x000001f0


	//   ....[3]....
        /*03dc*/ 	.word	0x000003e0


	//   ....[4]....
        /*03e0*/ 	.word	0x00000620


	//   ....[5]....
        /*03e4*/ 	.word	0x00001100


	//   ....[6]....
        /*03e8*/ 	.word	0x00002320


	//   ....[7]....
        /*03ec*/ 	.word	0x000023c0


	//   ....[8]....
        /*03f0*/ 	.word	0x00002470


	//   ....[9]....
        /*03f4*/ 	.word	0x000024b0


	//   ....[10]....
        /*03f8*/ 	.word	0x00002510


	//   ....[11]....
        /*03fc*/ 	.word	0x00002540


	//   ....[12]....
        /*0400*/ 	.word	0x00002570


	//   ....[13]....
        /*0404*/ 	.word	0x000025b0


	//   ....[14]....
        /*0408*/ 	.word	0x000025f0


	//   ....[15]....
        /*040c*/ 	.word	0x00002630


	//   ....[16]....
        /*0410*/ 	.word	0x00002670


	//   ....[17]....
        /*0414*/ 	.word	0x000026b0


	//   ....[18]....
        /*0418*/ 	.word	0x00002730


	//   ....[19]....
        /*041c*/ 	.word	0x00002920


	//   ....[20]....
        /*0420*/ 	.word	0x00002a50


	//   ....[21]....
        /*0424*/ 	.word	0x00002a90


	//   ....[22]....
        /*0428*/ 	.word	0x00002b30


	//   ....[23]....
        /*042c*/ 	.word	0x00002bc0


	//   ....[24]....
        /*0430*/ 	.word	0x00002c90


	//   ....[25]....
        /*0434*/ 	.word	0x00002d70


	//   ....[26]....
        /*0438*/ 	.word	0x00002db0


	//   ....[27]....
        /*043c*/ 	.word	0x00002e70


	//   ....[28]....
        /*0440*/ 	.word	0x00002eb0


	//   ....[29]....
        /*0444*/ 	.word	0x00002ef0


	//   ....[30]....
        /*0448*/ 	.word	0x00002f50


	//   ....[31]....
        /*044c*/ 	.word	0x00003030


	//   ....[32]....
        /*0450*/ 	.word	0x00003070


	//   ....[33]....
        /*0454*/ 	.word	0x00003160


	//   ....[34]....
        /*0458*/ 	.word	0x000031d0


	//   ....[35]....
        /*045c*/ 	.word	0x00003230


	//   ....[36]....
        /*0460*/ 	.word	0x00003270


	//   ....[37]....
        /*0464*/ 	.word	0x00003330


	//   ....[38]....
        /*0468*/ 	.word	0x00003600


	//   ....[39]....
        /*046c*/ 	.word	0x00003610


	//   ....[40]....
        /*0470*/ 	.word	0x00003630


	//   ....[41]....
        /*0474*/ 	.word	0x00003640


	//   ....[42]....
        /*0478*/ 	.word	0x00003660


	//   ....[43]....
        /*047c*/ 	.word	0x00003670


	//   ....[44]....
        /*0480*/ 	.word	0x00003680


	//   ....[45]....
        /*0484*/ 	.word	0x000036b0


	//   ....[46]....
        /*0488*/ 	.word	0x00003700


	//   ....[47]....
        /*048c*/ 	.word	0x00003730


	//   ....[48]....
        /*0490*/ 	.word	0x00003760


	//   ....[49]....
        /*0494*/ 	.word	0x00003790


	//   ....[50]....
        /*0498*/ 	.word	0x000037a0


	//   ....[51]....
        /*049c*/ 	.word	0x000037b0


	//   ....[52]....
        /*04a0*/ 	.word	0x000037e0


	//   ....[53]....
        /*04a4*/ 	.word	0x00003850


	//   ....[54]....
        /*04a8*/ 	.word	0x00003880


	//   ....[55]....
        /*04ac*/ 	.word	0x000038b0


	//   ....[56]....
        /*04b0*/ 	.word	0x000038e0


	//   ....[57]....
        /*04b4*/ 	.word	0x00003910


	//   ....[58]....
        /*04b8*/ 	.word	0x00003920


	//   ....[59]....
        /*04bc*/ 	.word	0x00003930


	//   ....[60]....
        /*04c0*/ 	.word	0x00003940


	//   ....[61]....
        /*04c4*/ 	.word	0x00003950


	//   ....[62]....
        /*04c8*/ 	.word	0x00003960


	//   ....[63]....
        /*04cc*/ 	.word	0x00003970


	//   ....[64]....
        /*04d0*/ 	.word	0x000039a0


	//   ....[65]....
        /*04d4*/ 	.word	0x000039b0


	//   ....[66]....
        /*04d8*/ 	.word	0x000039c0


	//   ....[67]....
        /*04dc*/ 	.word	0x000039d0


	//   ....[68]....
        /*04e0*/ 	.word	0x000039e0


	//   ....[69]....
        /*04e4*/ 	.word	0x000039f0


	//   ....[70]....
        /*04e8*/ 	.word	0x00006020


	//   ....[71]....
        /*04ec*/ 	.word	0x00006060


	//   ....[72]....
        /*04f0*/ 	.word	0x000060a0


	//   ....[73]....
        /*04f4*/ 	.word	0x000060e0


	//   ....[74]....
        /*04f8*/ 	.word	0x00006120


	//   ....[75]....
        /*04fc*/ 	.word	0x000062a0


	//   ....[76]....
        /*0500*/ 	.word	0x00006430


	//   ....[77]....
        /*0504*/ 	.word	0x00006470


	//   ....[78]....
        /*0508*/ 	.word	0x000064a0


	//   ....[79]....
        /*050c*/ 	.word	0x00006600


	//   ....[80]....
        /*0510*/ 	.word	0x000066c0


	//   ....[81]....
        /*0514*/ 	.word	0x000066e0


	//   ....[82]....
        /*0518*/ 	.word	0x00006780


	//   ....[83]....
        /*051c*/ 	.word	0x000067c0


	//   ....[84]....
        /*0520*/ 	.word	0x000067f0


	//   ....[85]....
        /*0524*/ 	.word	0x00006830


	//   ....[86]....
        /*0528*/ 	.word	0x00006850


	//   ....[87]....
        /*052c*/ 	.word	0x00006870


	//   ....[88]....
        /*0530*/ 	.word	0x000068a0


	//   ....[89]....
        /*0534*/ 	.word	0x000068e0


	//   ....[90]....
        /*0538*/ 	.word	0x00006930


	//   ....[91]....
        /*053c*/ 	.word	0x00006970


	//   ....[92]....
        /*0540*/ 	.word	0x00006a80


	//   ....[93]....
        /*0544*/ 	.word	0x00006b10


	//   ....[94]....
        /*0548*/ 	.word	0x00006b50


	//   ....[95]....
        /*054c*/ 	.word	0x00006b90


	//   ....[96]....
        /*0550*/ 	.word	0x00006bb0


	//   ....[97]....
        /*0554*/ 	.word	0x00006be0


	//   ....[98]....
        /*0558*/ 	.word	0x00006c60


	//   ....[99]....
        /*055c*/ 	.word	0x00006ca0


	//   ....[100]....
        /*0560*/ 	.word	0x00006ce0


	//   ....[101]....
        /*0564*/ 	.word	0x00006d60


	//   ....[102]....
        /*0568*/ 	.word	0x00007060


	//   ....[103]....
        /*056c*/ 	.word	0x00007070


	//   ....[104]....
        /*0570*/ 	.word	0x00007080


	//   ....[105]....
        /*0574*/ 	.word	0x00007090


	//   ....[106]....
        /*0578*/ 	.word	0x000070a0


	//   ....[107]....
        /*057c*/ 	.word	0x000070b0


	//   ....[108]....
        /*0580*/ 	.word	0x000070e0


	//   ....[109]....
        /*0584*/ 	.word	0x00007110


	//   ....[110]....
        /*0588*/ 	.word	0x00007150


	//   ....[111]....
        /*058c*/ 	.word	0x00007170


	//   ....[112]....
        /*0590*/ 	.word	0x000071b0


	//   ....[113]....
        /*0594*/ 	.word	0x000071d0


	//   ....[114]....
        /*0598*/ 	.word	0x00007210


	//   ....[115]....
        /*059c*/ 	.word	0x00007240


	//   ....[116]....
        /*05a0*/ 	.word	0x000072a0


	//   ....[117]....
        /*05a4*/ 	.word	0x000072d0


	//   ....[118]....
        /*05a8*/ 	.word	0x000072f0


	//   ....[119]....
        /*05ac*/ 	.word	0x00007300


	//   ....[120]....
        /*05b0*/ 	.word	0x00007360


	//   ....[121]....
        /*05b4*/ 	.word	0x000073a0


	//   ....[122]....
        /*05b8*/ 	.word	0x000073e0


	//   ....[123]....
        /*05bc*/ 	.word	0x000073f0


	//   ....[124]....
        /*05c0*/ 	.word	0x00007430


	//   ....[125]....
        /*05c4*/ 	.word	0x00007450


	//   ....[126]....
        /*05c8*/ 	.word	0x00007460


	//   ....[127]....
        /*05cc*/ 	.word	0x00007470


	//   ....[128]....
        /*05d0*/ 	.word	0x00007480


	//   ....[129]....
        /*05d4*/ 	.word	0x000074c0


	//   ....[130]....
        /*05d8*/ 	.word	0x00007500


	//   ....[131]....
        /*05dc*/ 	.word	0x00007540


	//   ....[132]....
        /*05e0*/ 	.word	0x00007560


	//   ....[133]....
        /*05e4*/ 	.word	0x00007590


	//   ....[134]....
        /*05e8*/ 	.word	0x000095e0


	//   ....[135]....
        /*05ec*/ 	.word	0x0000c2e0


	//----- nvinfo : EIATTR_REG_RECONFIG
	.align		4
.L_702:
        /*05f0*/ 	.byte	0x01, 0x54
	.zero		2


	//----- nvinfo : EIATTR_SYSCALL_OFFSETS
	.align		4
        /*05f4*/ 	.byte	0x04, 0x46
        /*05f6*/ 	.short	(.L_704 - .L_703)


	//   ....[0]....
.L_703:
        /*05f8*/ 	.word	0x00000d60


	//   ....[1]....
        /*05fc*/ 	.word	0x00000e50


	//   ....[2]....
        /*0600*/ 	.word	0x00000fb0


	//   ....[3]....
        /*0604*/ 	.word	0x000010a0


	//----- nvinfo : EIATTR_MBARRIER_INSTR_OFFSETS
	.align		4
.L_704:
        /*0608*/ 	.byte	0x04, 0x39
        /*060a*/ 	.short	(.L_706 - .L_705)


	//   ....[0]....
.L_705:
        /*060c*/ 	.word	0x00000290
        /*0610*/ 	.word	0x000000ff
        /*0614*/ 	.word	0x00030c00
        /*0618*/ 	.short	0x0100
        /*061a*/ 	.byte	0x06
	.zero		1


	//   ....[1]....
        /*061c*/ 	.word	0x00000390
        /*0620*/ 	.word	0x000000ff
        /*0624*/ 	.word	0x00030c10
        /*0628*/ 	.short	0x0100
        /*062a*/ 	.byte	0x08
	.zero		1


	//   ....[2]....
        /*062c*/ 	.word	0x000003a0
        /*0630*/ 	.word	0x000000ff
        /*0634*/ 	.word	0x00030c20
        /*0638*/ 	.short	0x0100
        /*063a*/ 	.byte	0x08
	.zero		1


	//   ....[3]....
        /*063c*/ 	.word	0x000003b0
        /*0640*/ 	.word	0x000000ff
        /*0644*/ 	.word	0x00030c18
        /*0648*/ 	.short	0x0100
        /*064a*/ 	.byte	0x08
	.zero		1


	//   ....[4]....
        /*064c*/ 	.word	0x000003c0
        /*0650*/ 	.word	0x000000ff
        /*0654*/ 	.word	0x00030c28
        /*0658*/ 	.short	0x0100
        /*065a*/ 	.byte	0x08
	.zero		1


	//   ....[5]....
        /*065c*/ 	.word	0x000004f0
        /*0660*/ 	.word	0x000000ff
        /*0664*/ 	.word	0x00030c30
        /*0668*/ 	.short	0x0100
        /*066a*/ 	.byte	0x08
	.zero		1


	//   ....[6]....
        /*066c*/ 	.word	0x00000500
        /*0670*/ 	.word	0x000000ff
        /*0674*/ 	.word	0x00030c40
        /*0678*/ 	.short	0x0100
        /*067a*/ 	.byte	0x08
	.zero		1


	//   ....[7]....
        /*067c*/ 	.word	0x00000510
        /*0680*/ 	.word	0x000000ff
        /*0684*/ 	.word	0x00030c38
        /*0688*/ 	.short	0x0100
        /*068a*/ 	.byte	0x08
	.zero		1


	//   ....[8]....
        /*068c*/ 	.word	0x00000520
        /*0690*/ 	.word	0x000000ff
        /*0694*/ 	.word	0x00030c48
        /*0698*/ 	.short	0x0100
        /*069a*/ 	.byte	0x08
	.zero		1


	//   ....[9]....
        /*069c*/ 	.word	0x00001140
        /*06a0*/ 	.word	0x000000ec
        /*06a4*/ 	.word	0x00030c00
        /*06a8*/ 	.short	0x010a
        /*06aa*/ 	.byte	0x3f
	.zero		1


	//   ....[10]....
        /*06ac*/ 	.word	0x00001270
        /*06b0*/ 	.word	0x000000ec
        /*06b4*/ 	.word	0x00030c00
        /*06b8*/ 	.short	0x010a
        /*06ba*/ 	.byte	0x3f
	.zero		1


	//   ....[11]....
        /*06bc*/ 	.word	0x00001d00
        /*06c0*/ 	.word	0x00000006
        /*06c4*/ 	.word	0x00030c10
        /*06c8*/ 	.short	0x010a
        /*06ca*/ 	.byte	0x3f
	.zero		1


	//   ....[12]....
        /*06cc*/ 	.word	0x00001d70
        /*06d0*/ 	.word	0x00000006
        /*06d4*/ 	.word	0x00030c10
        /*06d8*/ 	.short	0x010a
        /*06da*/ 	.byte	0x3f
	.zero		1


	//   ....[13]....
        /*06dc*/ 	.word	0x00002190
        /*06e0*/ 	.word	0x00000006
        /*06e4*/ 	.word	0x00030c30
        /*06e8*/ 	.short	0x010a
        /*06ea*/ 	.byte	0x3f
	.zero		1


	//   ....[14]....
        /*06ec*/ 	.word	0x00002210
        /*06f0*/ 	.word	0x00000006
        /*06f4*/ 	.word	0x00030c30
        /*06f8*/ 	.short	0x010a
        /*06fa*/ 	.byte	0x3f
	.zero		1


	//   ....[15]....
        /*06fc*/ 	.word	0x00004de0
        /*0700*/ 	.word	0x00000005
        /*0704*/ 	.word	0x00000000
        /*0708*/ 	.short	0x0101
        /*070a*/ 	.byte	0x3f
	.zero		1


	//   ....[16]....
        /*070c*/ 	.word	0x00005230
        /*0710*/ 	.word	0x00000006
        /*0714*/ 	.word	0x00000000
        /*0718*/ 	.short	0x0101
        /*071a*/ 	.byte	0x3f
	.zero		1


	//   ....[17]....
        /*071c*/ 	.word	0x00005a40
        /*0720*/ 	.word	0x00000007
        /*0724*/ 	.word	0x00030c10
        /*0728*/ 	.short	0x010a
        /*072a*/ 	.byte	0x3f
	.zero		1


	//   ....[18]....
        /*072c*/ 	.word	0x00005ac0
        /*0730*/ 	.word	0x00000007
        /*0734*/ 	.word	0x00030c10
        /*0738*/ 	.short	0x010a
        /*073a*/ 	.byte	0x3f
	.zero		1


	//   ....[19]....
        /*073c*/ 	.word	0x00005ed0
        /*0740*/ 	.word	0x00000007
        /*0744*/ 	.word	0x00030c30
        /*0748*/ 	.short	0x010a
        /*074a*/ 	.byte	0x3f
	.zero		1


	//   ....[20]....
        /*074c*/ 	.word	0x00005f60
        /*0750*/ 	.word	0x00000007
        /*0754*/ 	.word	0x00030c30
        /*0758*/ 	.short	0x010a
        /*075a*/ 	.byte	0x3f
	.zero		1


	//   ....[21]....
        /*075c*/ 	.word	0x00008710
        /*0760*/ 	.word	0x00000008
        /*0764*/ 	.word	0x00000000
        /*0768*/ 	.short	0x0101
        /*076a*/ 	.byte	0x3f
	.zero		1


	//   ....[22]....
        /*076c*/ 	.word	0x00008b80
        /*0770*/ 	.word	0x00000007
        /*0774*/ 	.word	0x00000000
        /*0778*/ 	.short	0x0101
        /*077a*/ 	.byte	0x3f
	.zero		1


	//   ....[23]....
        /*077c*/ 	.word	0x0000aa40
        /*0780*/ 	.word	0x00000010
        /*0784*/ 	.word	0x00030c20
        /*0788*/ 	.short	0x010a
        /*078a*/ 	.byte	0x3f
	.zero		1


	//   ....[24]....
        /*078c*/ 	.word	0x0000b010
        /*0790*/ 	.word	0x00000010
        /*0794*/ 	.word	0x00030c40
        /*0798*/ 	.short	0x010a
        /*079a*/ 	.byte	0x3f
	.zero		1


	//   ....[25]....
        /*079c*/ 	.word	0x0000b240
        /*07a0*/ 	.word	0x00000010
        /*07a4*/ 	.word	0x00030c28
        /*07a8*/ 	.short	0x010a
        /*07aa*/ 	.byte	0x3f
	.zero		1


	//   ....[26]....
        /*07ac*/ 	.word	0x0000b470
        /*07b0*/ 	.word	0x00000010
        /*07b4*/ 	.word	0x00030c48
        /*07b8*/ 	.short	0x010a
        /*07ba*/ 	.byte	0x3f
	.zero		1


	//   ....[27]....
        /*07bc*/ 	.word	0x0000b650
        /*07c0*/ 	.word	0x00000010
        /*07c4*/ 	.word	0x00030c20
        /*07c8*/ 	.short	0x010a
        /*07ca*/ 	.byte	0x3f
	.zero		1


	//   ....[28]....
        /*07cc*/ 	.word	0x0000b900
        /*07d0*/ 	.word	0x00000010
        /*07d4*/ 	.word	0x00030c40
        /*07d8*/ 	.short	0x010a
        /*07da*/ 	.byte	0x3f
	.zero		1


	//   ....[29]....
        /*07dc*/ 	.word	0x0000bb00
        /*07e0*/ 	.word	0x00000010
        /*07e4*/ 	.word	0x00030c28
        /*07e8*/ 	.short	0x010a
        /*07ea*/ 	.byte	0x3f
	.zero		1


	//   ....[30]....
        /*07ec*/ 	.word	0x0000bd80
        /*07f0*/ 	.word	0x00000003
        /*07f4*/ 	.word	0x00030c40
        /*07f8*/ 	.short	0x010a
        /*07fa*/ 	.byte	0x3f
	.zero		1


	//   ....[31]....
        /*07fc*/ 	.word	0x0000c150
        /*0800*/ 	.word	0x00000006
        /*0804*/ 	.word	0x00000000
        /*0808*/ 	.short	0x010a
        /*080a*/ 	.byte	0x3f
	.zero		1


	//   ....[32]....
        /*080c*/ 	.word	0x0000c1b0
        /*0810*/ 	.word	0x00000003
        /*0814*/ 	.word	0x00000000
        /*0818*/ 	.short	0x010a
        /*081a*/ 	.byte	0x3f
	.zero		1


	//   ....[33]....
        /*081c*/ 	.word	0x0000c210
        /*0820*/ 	.word	0x00000002
        /*0824*/ 	.word	0x00000000
        /*0828*/ 	.short	0x010a
        /*082a*/ 	.byte	0x3f
	.zero		1


	//   ....[34]....
        /*082c*/ 	.word	0x0000c240
        /*0830*/ 	.word	0x00000003
        /*0834*/ 	.word	0x00000000
        /*0838*/ 	.short	0x010a
        /*083a*/ 	.byte	0x3f
	.zero		1


	//   ....[35]....
        /*083c*/ 	.word	0x0000c310
        /*0840*/ 	.word	0x000000ec
        /*0844*/ 	.word	0x00030c00
        /*0848*/ 	.short	0x010a
        /*084a*/ 	.byte	0x3f
	.zero		1


	//   ....[36]....
        /*084c*/ 	.word	0x0000c360
        /*0850*/ 	.word	0x00000006
        /*0854*/ 	.word	0x00030c10
        /*0858*/ 	.short	0x010a
        /*085a*/ 	.byte	0x3f
	.zero		1


	//   ....[37]....
        /*085c*/ 	.word	0x0000c3b0
        /*0860*/ 	.word	0x00000006
        /*0864*/ 	.word	0x00030c30
        /*0868*/ 	.short	0x010a
        /*086a*/ 	.byte	0x3f
	.zero		1


	//   ....[38]....
        /*086c*/ 	.word	0x0000c400
        /*0870*/ 	.word	0x00000007
        /*0874*/ 	.word	0x00030c10
        /*0878*/ 	.short	0x010a
        /*087a*/ 	.byte	0x3f
	.zero		1


	//   ....[39]....
        /*087c*/ 	.word	0x0000c450
        /*0880*/ 	.word	0x00000007
        /*0884*/ 	.word	0x00030c30
        /*0888*/ 	.short	0x010a
        /*088a*/ 	.byte	0x3f
	.zero		1


	//   ....[40]....
        /*088c*/ 	.word	0x0000c4a0
        /*0890*/ 	.word	0x00000010
        /*0894*/ 	.word	0x00030c20
        /*0898*/ 	.short	0x010a
        /*089a*/ 	.byte	0x3f
	.zero		1


	//   ....[41]....
        /*089c*/ 	.word	0x0000c4f0
        /*08a0*/ 	.word	0x00000010
        /*08a4*/ 	.word	0x00030c40
        /*08a8*/ 	.short	0x010a
        /*08aa*/ 	.byte	0x3f
	.zero		1


	//   ....[42]....
        /*08ac*/ 	.word	0x0000c540
        /*08b0*/ 	.word	0x00000010
        /*08b4*/ 	.word	0x00030c28
        /*08b8*/ 	.short	0x010a
        /*08ba*/ 	.byte	0x3f
	.zero		1


	//   ....[43]....
        /*08bc*/ 	.word	0x0000c590
        /*08c0*/ 	.word	0x00000010
        /*08c4*/ 	.word	0x00030c48
        /*08c8*/ 	.short	0x010a
        /*08ca*/ 	.byte	0x3f
	.zero		1


	//   ....[44]....
        /*08cc*/ 	.word	0x0000c5f0
        /*08d0*/ 	.word	0x00000010
        /*08d4*/ 	.word	0x00030c20
        /*08d8*/ 	.short	0x010a
        /*08da*/ 	.byte	0x3f
	.zero		1


	//   ....[45]....
        /*08dc*/ 	.word	0x0000c640
        /*08e0*/ 	.word	0x00000010
        /*08e4*/ 	.word	0x00030c40
        /*08e8*/ 	.short	0x010a
        /*08ea*/ 	.byte	0x3f
	.zero		1


	//   ....[46]....
        /*08ec*/ 	.word	0x0000c690
        /*08f0*/ 	.word	0x00000010
        /*08f4*/ 	.word	0x00030c28
        /*08f8*/ 	.short	0x010a
        /*08fa*/ 	.byte	0x3f
	.zero		1


	//   ....[47]....
        /*08fc*/ 	.word	0x0000c6e0
        /*0900*/ 	.word	0x00000003
        /*0904*/ 	.word	0x00030c40
        /*0908*/ 	.short	0x010a
        /*090a*/ 	.byte	0x3f
	.zero		1


	//   ....[48]....
        /*090c*/ 	.word	0x0000c7b0
        /*0910*/ 	.word	0x00000006
        /*0914*/ 	.word	0x00000000
        /*0918*/ 	.short	0x010a
        /*091a*/ 	.byte	0x3f
	.zero		1


	//   ....[49]....
        /*091c*/ 	.word	0x0000c800
        /*0920*/ 	.word	0x00000003
        /*0924*/ 	.word	0x00000000
        /*0928*/ 	.short	0x010a
        /*092a*/ 	.byte	0x3f
	.zero		1


	//   ....[50]....
        /*092c*/ 	.word	0x0000c850
        /*0930*/ 	.word	0x00000002
        /*0934*/ 	.word	0x00000000
        /*0938*/ 	.short	0x010a
        /*093a*/ 	.byte	0x3f
	.zero		1


	//----- nvinfo : EIATTR_NUM_MBARRIERS
	.align		4
.L_706:
        /*093c*/ 	.byte	0x03, 0x38
        /*093e*/ 	.short	0x0009


	//----- nvinfo : EIATTR_EXIT_INSTR_OFFSETS
	.align		4
        /*0940*/ 	.byte	0x04, 0x1c
        /*0942*/ 	.short	(.L_708 - .L_707)


	//   ....[0]....
.L_707:
        /*0944*/ 	.word	0x0000c290


	//----- nvinfo : EIATTR_MAX_THREADS
	.align		4
.L_708:
        /*0948*/ 	.byte	0x04, 0x05
        /*094a*/ 	.short	(.L_710 - .L_709)
.L_709:
        /*094c*/ 	.word	0x00000180
        /*0950*/ 	.word	0x00000001
        /*0954*/ 	.word	0x00000001


	//----- nvinfo : EIATTR_CRS_STACK_SIZE
	.align		4
.L_710:
        /*0958*/ 	.byte	0x04, 0x1e
        /*095a*/ 	.short	(.L_712 - .L_711)
.L_711:
        /*095c*/ 	.word	0x00000000


	//----- nvinfo : EIATTR_CBANK_PARAM_SIZE
	.align		4
.L_712:
        /*0960*/ 	.byte	0x03, 0x19
        /*0962*/ 	.short	0x0770


	//----- nvinfo : EIATTR_PARAM_CBANK
	.align		4
        /*0964*/ 	.byte	0x04, 0x0a
        /*0966*/ 	.short	(.L_714 - .L_713)
	.align		4
.L_713:
        /*0968*/ 	.word	index@(.nv.constant0._ZN7cutlass13device_kernelIN5flash11enable_sm90INS1_16FlashAttnBwdSm90INS1_25CollectiveMainloopBwdSm90ILi2ELi2ELi2EN4cute5tupleIJNS5_1CILi1EEES8_S8_EEENS6_IJNS7_ILi128EEESA_NS7_ILi64EEEEEENS_6half_tEfNS_4arch4Sm90ELb1ELb0ELb0ELb0ELb0ELb1ELb0ELb0ELi2ELi1ELi2ELi2ELb0EEENS1_24CollectiveEpilogueBwdGQAISC_fSF_Li256ELb0ELb0EEENS1_25SingleTileBwdLPTSchedulerILb0ELi128ELb0EEEEEEEEEvNT_6ParamsE)
        /*096c*/ 	.short	0x0210
        /*096e*/ 	.short	0x0770


	//----- nvinfo : EIATTR_SW_WAR
	.align		4
.L_714:
        /*0970*/ 	.byte	0x04, 0x36
        /*0972*/ 	.short	(.L_716 - .L_715)
.L_715:
        /*0974*/ 	.word	0x00000008
.L_716:


//--------------------- .nv.info._ZN7cutlass13device_kernelIN5flash11enable_sm90INS1_16FlashAttnBwdSm90INS1_25CollectiveMainloopBwdSm90ILi2ELi2ELi2EN4cute5tupleIJNS5_1CILi1EEES8_S8_EEENS6_IJNS7_ILi128EEESA_NS7_ILi64EEEEEENS_6half_tEfNS_4arch4Sm90ELb1ELb0ELb0ELb0ELb1ELb1ELb0ELb0ELi2ELi1ELi2ELi2ELb0EEENS1_24CollectiveEpilogueBwdGQAISC_fSF_Li256ELb0ELb1EEENS1_25SingleTileBwdLPTSchedulerILb0ELi128ELb1EEEEEEEEEvNT_6ParamsE --------------------------
	.section	.nv.info._ZN7cutlass13device_kernelIN5flash11enable_sm90INS1_16FlashAttnBwdSm90INS1_25CollectiveMainloopBwdSm90ILi2ELi2ELi2EN4cute5tupleIJNS5_1CILi1EEES8_S8_EEENS6_IJNS7_ILi128EEESA_NS7_ILi64EEEEEENS_6half_tEfNS_4arch4Sm90ELb1ELb0ELb0ELb0ELb1ELb1ELb0ELb0ELi2ELi1ELi2ELi2ELb0EEENS1_24CollectiveEpilogueBwdGQAISC_fSF_Li256ELb0ELb1EEENS1_25SingleTileBwdLPTSchedulerILb0ELi128ELb1EEEEEEEEEvNT_6ParamsE,"",@"SHT_CUDA_INFO"
	.sectionflags	@""
	.align	4


	//----- nvinfo : EIATTR_CUDA_API_VERSION
	.align		4
        /*0000*/ 	.byte	0x04, 0x37
        /*0002*/ 	.short	(.L_718 - .L_717)
.L_717:
        /*0004*/ 	.word	0x00000082


	//----- nvinfo : EIATTR_KPARAM_INFO
	.align		4
.L_718:
        /*0008*/ 	.byte	0x04, 0x17
        /*000a*/ 	.short	(.L_720 - .L_719)
.L_719:
        /*000c*/ 	.word	0x00000000
        /*0010*/ 	.short	0x0000
        /*0012*/ 	.short	0x0070
        /*0014*/ 	.byte	0x00, 0xf0, 0x01, 0x1c


	//----- nvinfo : EIATTR_SPARSE_MMA_MASK
	.align		4
.L_720:
        /*0018*/ 	.byte	0x03, 0x50
        /*001a*/ 	.short	0x0000


	//----- nvinfo : EIATTR_MAXREG_COUNT
	.align		4
        /*001c*/ 	.byte	0x03, 0x1b
        /*001e*/ 	.short	0x00a8


	//----- nvinfo : EIATTR_NUM_BARRIERS
	.align		4
        /*0020*/ 	.byte	0x02, 0x4c
        /*0022*/ 	.byte	0x10
	.zero		1


	//----- nvinfo : EIATTR_EXTERNS
	.align		4
        /*0024*/ 	.byte	0x04, 0x0f
        /*0026*/ 	.short	(.L_722 - .L_721)


	//   ....[0]....
	.align		4
.L_721:
        /*0028*/ 	.word	index@(__assertfail)


	//----- nvinfo : EIATTR_ANNOTATIONS
	.align		4
.L_722:
        /*002c*/ 	.byte	0x04, 0x55
        /*002e*/ 	.short	(.L_724 - .L_723)


	//   ....[0]....
.L_723:
        /* <DEDUP_REMOVED lines=34> */


	//----- nvinfo : EIATTR_MERCURY_ISA_VERSION
	.align		4
.L_724:
        /*0238*/ 	.byte	0x03, 0x5f
        /*023a*/ 	.short	0x0101


	//----- nvinfo : EIATTR_INT_WARP_WIDE_INSTR_OFFSETS
	.align		4
        /*023c*/ 	.byte	0x04, 0x31
        /*023e*/ 	.short	(.L_726 - .L_725)


	//   ....[0]....
.L_725:
        /*0240*/ 	.word	0x00000180


	//   ....[1]....
        /*0244*/ 	.word	0x00000240


	//   ....[2]....
        /*0248*/ 	.word	0x0000a660


	//   ....[3]....
        /*024c*/ 	.word	0x0000acd0


	//   ....[4]....
        /*0250*/ 	.word	0x0000b200


	//----- nvinfo : EIATTR_COOP_GROUP_MASK_REGIDS
	.align		4
.L_726:
        /*0254*/ 	.byte	0x04, 0x29
        /*0256*/ 	.short	(.L_728 - .L_727)


	//   ....[0]....
.L_727:
        /*0258*/ 	.word	0xffffffff


	//   ....[1]....
        /*025c*/ 	.word	0xffffffff


	//   ....[2]....
        /*0260*/ 	.word	0xffffffff


	//   ....[3]....
        /*0264*/ 	.word	0xffffffff


	//   ....[4]....
        /*0268*/ 	.word	0xffffffff


	//   ....[5]....
        /*026c*/ 	.word	0xffffffff


	//   ....[6]....
        /*0270*/ 	.word	0xffffffff


	//   ....[7]....
        /*0274*/ 	.word	0xffffffff


	//   ....[8]....
        /*0278*/ 	.word	0xffffffff


	//   ....[9]....
        /*027c*/ 	.word	0xffffffff


	//   ....[10]....
        /*0280*/ 	.word	0xffffffff


	//   ....[11]....
        /*0284*/ 	.word	0xffffffff


	//   ....[12]....
        /*0288*/ 	.word	0xffffffff


	//   ....[13]....
        /*028c*/ 	.word	0xffffffff


	//   ....[14]....
        /*0290*/ 	.word	0xffffffff


	//   ....[15]....
        /*0294*/ 	.word	0xffffffff


	//   ....[16]....
        /*0298*/ 	.word	0xffffffff


	//   ....[17]....
        /*029c*/ 	.word	0xffffffff


	//   ....[18]....
        /*02a0*/ 	.word	0xffffffff


	//   ....[19]....
        /*02a4*/ 	.word	0xffffffff


	//   ....[20]....
        /*02a8*/ 	.word	0xffffffff


	//   ....[21]....
        /*02ac*/ 	.word	0xffffffff


	//   ....[22]....
        /*02b0*/ 	.word	0xffffffff


	//   ....[23]....
        /*02b4*/ 	.word	0xffffffff


	//   ....[24]....
        /*02b8*/ 	.word	0xffffffff


	//   ....[25]....
        /*02bc*/ 	.word	0xffffffff


	//   ....[26]....
        /*02c0*/ 	.word	0xffffffff


	//   ....[27]....
        /*02c4*/ 	.word	0xffffffff


	//   ....[28]....
        /*02c8*/ 	.word	0xffffffff


	//   ....[29]....
        /*02cc*/ 	.word	0xffffffff


	//   ....[30]....
        /*02d0*/ 	.word	0xffffffff


	//   ....[31]....
        /*02d4*/ 	.word	0xffffffff


	//   ....[32]....
        /*02d8*/ 	.word	0xffffffff


	//   ....[33]....
        /*02dc*/ 	.word	0xffffffff


	//   ....[34]....
        /*02e0*/ 	.word	0xffffffff


	//   ....[35]....
        /*02e4*/ 	.word	0xffffffff


	//   ....[36]....
        /*02e8*/ 	.word	0xffffffff


	//   ....[37]....
        /*02ec*/ 	.word	0xffffffff


	//   ....[38]....
        /*02f0*/ 	.word	0xffffffff


	//   ....[39]....
        /*02f4*/ 	.word	0xffffffff


	//   ....[40]....
        /*02f8*/ 	.word	0xffffffff


	//   ....[41]....
        /*02fc*/ 	.word	0xffffffff


	//   ....[42]....
        /*0300*/ 	.word	0xffffffff


	//   ....[43]....
        /*0304*/ 	.word	0xffffffff


	//   ....[44]....
        /*0308*/ 	.word	0xffffffff


	//   ....[45]....
        /*030c*/ 	.word	0xffffffff


	//   ....[46]....
        /*0310*/ 	.word	0xffffffff


	//   ....[47]....
        /*0314*/ 	.word	0xffffffff


	//   ....[48]....
        /*0318*/ 	.word	0xffffffff


	//   ....[49]....
        /*031c*/ 	.word	0xffffffff


	//   ....[50]....
        /*0320*/ 	.word	0xffffffff


	//   ....[51]....
        /*0324*/ 	.word	0xffffffff


	//   ....[52]....
        /*0328*/ 	.word	0xffffffff


	//   ....[53]....
        /*032c*/ 	.word	0xffffffff


	//   ....[54]....
        /*0330*/ 	.word	0xffffffff


	//   ....[55]....
        /*0334*/ 	.word	0xffffffff


	//   ....[56]....
        /*0338*/ 	.word	0xffffffff


	//   ....[57]....
        /*033c*/ 	.word	0xffffffff


	//   ....[58]....
        /*0340*/ 	.word	0xffffffff


	//   ....[59]....
        /*0344*/ 	.word	0xffffffff


	//   ....[60]....
        /*0348*/ 	.word	0xffffffff


	//   ....[61]....
        /*034c*/ 	.word	0xffffffff


	//   ....[62]....
        /*0350*/ 	.word	0xffffffff


	//   ....[63]....
        /*0354*/ 	.word	0xffffffff


	//   ....[64]....
        /*0358*/ 	.word	0xffffffff


	//   ....[65]....
        /*035c*/ 	.word	0xffffffff


	//   ....[66]....
        /*0360*/ 	.word	0xffffffff


	//   ....[67]....
        /*0364*/ 	.word	0xffffffff


	//   ....[68]....
        /*0368*/ 	.word	0xffffffff


	//   ....[69]....
        /*036c*/ 	.word	0xffffffff


	//   ....[70]....
        /*0370*/ 	.word	0xffffffff


	//   ....[71]....
        /*0374*/ 	.word	0xffffffff


	//   ....[72]....
        /*0378*/ 	.word	0xffffffff


	//   ....[73]....
        /*037c*/ 	.word	0xffffffff


	//   ....[74]....
        /*0380*/ 	.word	0xffffffff


	//   ....[75]....
        /*0384*/ 	.word	0xffffffff


	//   ....[76]....
        /*0388*/ 	.word	0xffffffff


	//   ....[77]....
        /*038c*/ 	.word	0xffffffff


	//   ....[78]....
        /*0390*/ 	.word	0xffffffff


	//   ....[79]....
        /*0394*/ 	.word	0xffffffff


	//   ....[80]....
        /*0398*/ 	.word	0xffffffff


	//   ....[81]....
        /*039c*/ 	.word	0xffffffff


	//   ....[82]....
        /*03a0*/ 	.word	0xffffffff


	//   ....[83]....
        /*03a4*/ 	.word	0xffffffff


	//   ....[84]....
        /*03a8*/ 	.word	0xffffffff


	//   ....[85]....
        /*03ac*/ 	.word	0xffffffff


	//   ....[86]....
        /*03b0*/ 	.word	0xffffffff


	//   ....[87]....
        /*03b4*/ 	.word	0xffffffff


	//   ....[88]....
        /*03b8*/ 	.word	0xffffffff


	//   ....[89]....
        /*03bc*/ 	.word	0xffffffff


	//   ....[90]....
        /*03c0*/ 	.word	0xffffffff


	//   ....[91]....
        /*03c4*/ 	.word	0xffffffff


	//   ....[92]....
        /*03c8*/ 	.word	0xffffffff


	//   ....[93]....
        /*03cc*/ 	.word	0xffffffff


	//   ....[94]....
        /*03d0*/ 	.word	0xffffffff


	//   ....[95]....
        /*03d4*/ 	.word	0xffffffff


	//   ....[96]....
        /*03d8*/ 	.word	0xffffffff


	//   ....[97]....
        /*03dc*/ 	.word	0xffffffff


	//   ....[98]....
        /*03e0*/ 	.word	0xffffffff


	//   ....[99]....
        /*03e4*/ 	.word	0xffffffff


	//   ....[100]....
        /*03e8*/ 	.word	0xffffffff


	//   ....[101]....
        /*03ec*/ 	.word	0xffffffff


	//   ....[102]....
        /*03f0*/ 	.word	0xffffffff


	//   ....[103]....
        /*03f4*/ 	.word	0xffffffff


	//   ....[104]....
        /*03f8*/ 	.word	0xffffffff


	//   ....[105]....
        /*03fc*/ 	.word	0xffffffff


	//   ....[106]....
        /*0400*/ 	.word	0xffffffff


	//   ....[107]....
        /*0404*/ 	.word	0xffffffff


	//   ....[108]....
        /*0408*/ 	.word	0xffffffff


	//   ....[109]....
        /*040c*/ 	.word	0xffffffff


	//   ....[110]....
        /*0410*/ 	.word	0xffffffff


	//   ....[111]....
        /*0414*/ 	.word	0xffffffff


	//   ....[112]....
        /*0418*/ 	.word	0xffffffff


	//   ....[113]....
        /*041c*/ 	.word	0xffffffff


	//   ....[114]....
        /*0420*/ 	.word	0xffffffff


	//   ....[115]....
        /*0424*/ 	.word	0xffffffff


	//   ....[116]....
        /*0428*/ 	.word	0xffffffff


	//   ....[117]....
        /*042c*/ 	.word	0xffffffff


	//   ....[118]....
        /*0430*/ 	.word	0xffffffff


	//   ....[119]....
        /*0434*/ 	.word	0xffffffff


	//   ....[120]....
        /*0438*/ 	.word	0xffffffff


	//   ....[121]....
        /*043c*/ 	.word	0xffffffff


	//   ....[122]....
        /*0440*/ 	.word	0xffffffff


	//   ....[123]....
        /*0444*/ 	.word	0xffffffff


	//   ....[124]....
        /*0448*/ 	.word	0xffffffff


	//   ....[125]....
        /*044c*/ 	.word	0xffffffff


	//   ....[126]....
        /*0450*/ 	.word	0xffffffff


	//   ....[127]....
        /*0454*/ 	.word	0xffffffff


	//   ....[128]....
        /*0458*/ 	.word	0xffffffff


	//   ....[129]....
        /*045c*/ 	.word	0xffffffff


	//   ....[130]....
        /*0460*/ 	.word	0xffffffff


	//   ....[131]....
        /*0464*/ 	.word	0xffffffff


	//   ....[132]....
        /*0468*/ 	.word	0xffffffff


	//   ....[133]....
        /*046c*/ 	.word	0xffffffff


	//   ....[134]....
        /*0470*/ 	.word	0xffffffff


	//   ....[135]....
        /*0474*/ 	.word	0xffffffff


	//   ....[136]....
        /*0478*/ 	.word	0xffffffff


	//   ....[137]....
        /*047c*/ 	.word	0xffffffff


	//   ....[138]....
        /*0480*/ 	.word	0xffffffff


	//   ....[139]....
        /*0484*/ 	.word	0xffffffff


	//   ....[140]....
        /*0488*/ 	.word	0xffffffff


	//   ....[141]....
        /*048c*/ 	.word	0xffffffff


	//   ....[142]....
        /*0490*/ 	.word	0xffffffff


	//   ....[143]....
        /*0494*/ 	.word	0xffffffff


	//   ....[144]....
        /*0498*/ 	.word	0xffffffff


	//   ....[145]....
        /*049c*/ 	.word	0x0500000f


	//   ....[146]....
        /*04a0*/ 	.word	0x0500000f


	//   ....[147]....
        /*04a4*/ 	.word	0x0500000f


	//   ....[148]....
        /*04a8*/ 	.word	0x0500000f


	//   ....[149]....
        /*04ac*/ 	.word	0x0500000f


	//   ....[150]....
        /*04b0*/ 	.word	0x0500000f


	//----- nvinfo : EIATTR_COOP_GROUP_INSTR_OFFSETS
	.align		4
.L_728:
        /*04b4*/ 	.byte	0x04, 0x28
        /*04b6*/ 	.short	(.L_730 - .L_729)


	//   ....[0]....
.L_729:
        /*04b8*/ 	.word	0x00000060


	//   ....[1]....
        /*04bc*/ 	.word	0x00000190


	//   ....[2]....
        /*04c0*/ 	.word	0x00000220


	//   ....[3]....
        /*04c4*/ 	.word	0x000003a0


	//   ....[4]....
        /*04c8*/ 	.word	0x00000620


	//   ....[5]....
        /*04cc*/ 	.word	0x00001100


	//   ....[6]....
        /*04d0*/ 	.word	0x00002370


	//   ....[7]....
        /*04d4*/ 	.word	0x00002490


	//   ....[8]....
        /*04d8*/ 	.word	0x000024d0


	//   ....[9]....
        /*04dc*/ 	.word	0x00002510


	//   ....[10]....
        /*04e0*/ 	.word	0x00002540


	//   ....[11]....
        /*04e4*/ 	.word	0x00002570


	//   ....[12]....
        /*04e8*/ 	.word	0x000025a0


	//   ....[13]....
        /*04ec*/ 	.word	0x000026c0


	//   ....[14]....
        /*04f0*/ 	.word	0x000028a0


	//   ....[15]....
        /*04f4*/ 	.word	0x000029b0


	//   ....[16]....
        /*04f8*/ 	.word	0x00002a50


	//   ....[17]....
        /*04fc*/ 	.word	0x00002b10


	//   ....[18]....
        /*0500*/ 	.word	0x00002b50


	//   ....[19]....
        /*0504*/ 	.word	0x00002c10


	//   ....[20]....
        /*0508*/ 	.word	0x00002ca0


	//   ....[21]....
        /*050c*/ 	.word	0x00002f50


	//   ....[22]....
        /*0510*/ 	.word	0x00002fc0


	//   ....[23]....
        /*0514*/ 	.word	0x00003010


	//   ....[24]....
        /*0518*/ 	.word	0x00003070


	//   ....[25]....
        /*051c*/ 	.word	0x00003090


	//   ....[26]....
        /*0520*/ 	.word	0x000030e0


	//   ....[27]....
        /*0524*/ 	.word	0x00003140


	//   ....[28]....
        /*0528*/ 	.word	0x000031a0


	//   ....[29]....
        /*052c*/ 	.word	0x000031d0


	//   ....[30]....
        /*0530*/ 	.word	0x00003270


	//   ....[31]....
        /*0534*/ 	.word	0x000032d0


	//   ....[32]....
        /*0538*/ 	.word	0x00003310


	//   ....[33]....
        /*053c*/ 	.word	0x00003360


	//   ....[34]....
        /*0540*/ 	.word	0x00003440


	//   ....[35]....
        /*0544*/ 	.word	0x00003490


	//   ....[36]....
        /*0548*/ 	.word	0x000034d0


	//   ....[37]....
        /*054c*/ 	.word	0x00003530


	//   ....[38]....
        /*0550*/ 	.word	0x000036f0


	//   ....[39]....
        /*0554*/ 	.word	0x00003710


	//   ....[40]....
        /*0558*/ 	.word	0x00003720


	//   ....[41]....
        /*055c*/ 	.word	0x00003740


	//   ....[42]....
        /*0560*/ 	.word	0x00003750


	//   ....[43]....
        /*0564*/ 	.word	0x00003770


	//   ....[44]....
        /*0568*/ 	.word	0x000037a0


	//   ....[45]....
        /*056c*/ 	.word	0x000037e0


	//   ....[46]....
        /*0570*/ 	.word	0x00003810


	//   ....[47]....
        /*0574*/ 	.word	0x00003850


	//   ....[48]....
        /*0578*/ 	.word	0x00003880


	//   ....[49]....
        /*057c*/ 	.word	0x000038c0


	//   ....[50]....
        /*0580*/ 	.word	0x000038f0


	//   ....[51]....
        /*0584*/ 	.word	0x00003930


	//   ....[52]....
        /*0588*/ 	.word	0x00003960


	//   ....[53]....
        /*058c*/ 	.word	0x000039a0


	//   ....[54]....
        /*0590*/ 	.word	0x000039d0


	//   ....[55]....
        /*0594*/ 	.word	0x00003a10


	//   ....[56]....
        /*0598*/ 	.word	0x00003a60


	//   ....[57]....
        /*059c*/ 	.word	0x00003a90


	//   ....[58]....
        /*05a0*/ 	.word	0x00003aa0


	//   ....[59]....
        /*05a4*/ 	.word	0x00003ad0


	//   ....[60]....
        /*05a8*/ 	.word	0x00003ae0


	//   ....[61]....
        /*05ac*/ 	.word	0x00003af0


	//   ....[62]....
        /*05b0*/ 	.word	0x00003b00


	//   ....[63]....
        /*05b4*/ 	.word	0x00003b10


	//   ....[64]....
        /*05b8*/ 	.word	0x00003b20


	//   ....[65]....
        /*05bc*/ 	.word	0x00003b30


	//   ....[66]....
        /*05c0*/ 	.word	0x00003b40


	//   ....[67]....
        /*05c4*/ 	.word	0x00003b50


	//   ....[68]....
        /*05c8*/ 	.word	0x00003b60


	//   ....[69]....
        /*05cc*/ 	.word	0x00003b70


	//   ....[70]....
        /*05d0*/ 	.word	0x00006060


	//   ....[71]....
        /*05d4*/ 	.word	0x00006090


	//   ....[72]....
        /*05d8*/ 	.word	0x000060e0


	//   ....[73]....
        /*05dc*/ 	.word	0x00006130


	//   ....[74]....
        /*05e0*/ 	.word	0x00006290


	//   ....[75]....
        /*05e4*/ 	.word	0x000062d0


	//   ....[76]....
        /*05e8*/ 	.word	0x00006320


	//   ....[77]....
        /*05ec*/ 	.word	0x000063a0


	//   ....[78]....
        /*05f0*/ 	.word	0x00006470


	//   ....[79]....
        /*05f4*/ 	.word	0x00006490


	//   ....[80]....
        /*05f8*/ 	.word	0x000064a0


	//   ....[81]....
        /*05fc*/ 	.word	0x000064b0


	//   ....[82]....
        /*0600*/ 	.word	0x000064c0


	//   ....[83]....
        /*0604*/ 	.word	0x000064e0


	//   ....[84]....
        /*0608*/ 	.word	0x00006550


	//   ....[85]....
        /*060c*/ 	.word	0x00006610


	//   ....[86]....
        /*0610*/ 	.word	0x00006630


	//   ....[87]....
        /*0614*/ 	.word	0x00006670


	//   ....[88]....
        /*0618*/ 	.word	0x000067b0


	//   ....[89]....
        /*061c*/ 	.word	0x000067e0


	//   ....[90]....
        /*0620*/ 	.word	0x00006810


	//   ....[91]....
        /*0624*/ 	.word	0x00006830


	//   ....[92]....
        /*0628*/ 	.word	0x00006860


	//   ....[93]....
        /*062c*/ 	.word	0x00006970


	//   ....[94]....
        /*0630*/ 	.word	0x000069e0


	//   ....[95]....
        /*0634*/ 	.word	0x00006a20


	//   ....[96]....
        /*0638*/ 	.word	0x00006a50


	//   ....[97]....
        /*063c*/ 	.word	0x00006ad0


	//   ....[98]....
        /*0640*/ 	.word	0x00006bb0


	//   ....[99]....
        /*0644*/ 	.word	0x00006c00


	//   ....[100]....
        /*0648*/ 	.word	0x00006c10


	//   ....[101]....
        /*064c*/ 	.word	0x00006c20


	//   ....[102]....
        /*0650*/ 	.word	0x00006c30


	//   ....[103]....
        /*0654*/ 	.word	0x00006c40


	//   ....[104]....
        /*0658*/ 	.word	0x00006d90


	//   ....[105]....
        /*065c*/ 	.word	0x00006df0


	//   ....[106]....
        /*0660*/ 	.word	0x00006e20


	//   ....[107]....
        /*0664*/ 	.word	0x00006e40


	//   ....[108]....
        /*0668*/ 	.word	0x00006e60


	//   ....[109]....
        /*066c*/ 	.word	0x00006e70


	//   ....[110]....
        /*0670*/ 	.word	0x00006e90


	//   ....[111]....
        /*0674*/ 	.word	0x00006ec0


	//   ....[112]....
        /*0678*/ 	.word	0x00006ed0


	//   ....[113]....
        /*067c*/ 	.word	0x00006f40


	//   ....[114]....
        /*0680*/ 	.word	0x00006fc0


	//   ....[115]....
        /*0684*/ 	.word	0x00007000


	//   ....[116]....
        /*0688*/ 	.word	0x00007030


	//   ....[117]....
        /*068c*/ 	.word	0x00007050


	//   ....[118]....
        /*0690*/ 	.word	0x00007060


	//   ....[119]....
        /*0694*/ 	.word	0x00007070


	//   ....[120]....
        /*0698*/ 	.word	0x00007080


	//   ....[121]....
        /*069c*/ 	.word	0x00007090


	//   ....[122]....
        /*06a0*/ 	.word	0x000070a0


	//   ....[123]....
        /*06a4*/ 	.word	0x000070b0


	//   ....[124]....
        /*06a8*/ 	.word	0x000070c0


	//   ....[125]....
        /*06ac*/ 	.word	0x000070d0


	//   ....[126]....
        /*06b0*/ 	.word	0x000070f0


	//   ....[127]....
        /*06b4*/ 	.word	0x00007110


	//   ....[128]....
        /*06b8*/ 	.word	0x00007140


	//   ....[129]....
        /*06bc*/ 	.word	0x00007160


	//   ....[130]....
        /*06c0*/ 	.word	0x00007170


	//   ....[131]....
        /*06c4*/ 	.word	0x00007190


	//   ....[132]....
        /*06c8*/ 	.word	0x000071b0


	//   ....[133]....
        /*06cc*/ 	.word	0x000071d0


	//   ....[134]....
        /*06d0*/ 	.word	0x000093f0


	//   ....[135]....
        /*06d4*/ 	.word	0x00009590


	//   ....[136]....
        /*06d8*/ 	.word	0x000097e0


	//   ....[137]....
        /*06dc*/ 	.word	0x00009980


	//   ....[138]....
        /*06e0*/ 	.word	0x00009a90


	//   ....[139]....
        /*06e4*/ 	.word	0x0000a260


	//   ....[140]....
        /*06e8*/ 	.word	0x0000a590


	//   ....[141]....
        /*06ec*/ 	.word	0x0000a950


	//   ....[142]....
        /*06f0*/ 	.word	0x0000ac00


	//   ....[143]....
        /*06f4*/ 	.word	0x0000aec0


	//   ....[144]....
        /*06f8*/ 	.word	0x0000b130


	//   ....[145]....
        /*06fc*/ 	.word	0x0000d290


	//   ....[146]....
        /*0700*/ 	.word	0x0000d480


	//   ....[147]....
        /*0704*/ 	.word	0x0000d4f0


	//   ....[148]....
        /*0708*/ 	.word	0x0000d560


	//   ....[149]....
        /*070c*/ 	.word	0x0000d5d0


	//   ....[150]....
        /*0710*/ 	.word	0x0000d640


	//----- nvinfo : EIATTR_REG_RECONFIG
	.align		4
.L_730:
        /*0714*/ 	.byte	0x01, 0x54
	.zero		2


	//----- nvinfo : EIATTR_SYSCALL_OFFSETS
	.align		4
        /*0718*/ 	.byte	0x04, 0x46
        /*071a*/ 	.short	(.L_732 - .L_731)


	//   ....[0]....
.L_731:
        /*071c*/ 	.word	0x00000d60


	//   ....[1]....
        /*0720*/ 	.word	0x00000e50


	//   ....[2]....
        /*0724*/ 	.word	0x00000fb0


	//   ....[3]....
        /*0728*/ 	.word	0x000010a0


	//----- nvinfo : EIATTR_MBARRIER_INSTR_OFFSETS
	.align		4
.L_732:
        /*072c*/ 	.byte	0x04, 0x39
        /*072e*/ 	.short	(.L_734 - .L_733)


	//   ....[0]....
.L_733:
        /*0730*/ 	.word	0x00000260
        /*0734*/ 	.word	0x000000ff
        /*0738*/ 	.word	0x00030c00
        /*073c*/ 	.short	0x0100
        /*073e*/ 	.byte	0x06
	.zero		1


	//   ....[1]....
        /*0740*/ 	.word	0x00000350
        /*0744*/ 	.word	0x000000ff
        /*0748*/ 	.word	0x00030c10
        /*074c*/ 	.short	0x0100
        /*074e*/ 	.byte	0x08
	.zero		1


	//   ....[2]....
        /*0750*/ 	.word	0x00000360
        /*0754*/ 	.word	0x000000ff
        /*0758*/ 	.word	0x00030c20
        /*075c*/ 	.short	0x0100
        /*075e*/ 	.byte	0x08
	.zero		1


	//   ....[3]....
        /*0760*/ 	.word	0x00000370
        /*0764*/ 	.word	0x000000ff
        /*0768*/ 	.word	0x00030c18
        /*076c*/ 	.short	0x0100
        /*076e*/ 	.byte	0x08
	.zero		1


	//   ....[4]....
        /*0770*/ 	.word	0x00000380
        /*0774*/ 	.word	0x000000ff
        /*0778*/ 	.word	0x00030c28
        /*077c*/ 	.short	0x0100
        /*077e*/ 	.byte	0x08
	.zero		1


	//   ....[5]....
        /*0780*/ 	.word	0x000004b0
        /*0784*/ 	.word	0x000000ff
        /*0788*/ 	.word	0x00030c30
        /*078c*/ 	.short	0x0100
        /*078e*/ 	.byte	0x08
	.zero		1


	//   ....[6]....
        /*0790*/ 	.word	0x000004c0
        /*0794*/ 	.word	0x000000ff
        /*0798*/ 	.word	0x00030c40
        /*079c*/ 	.short	0x0100
        /*079e*/ 	.byte	0x08
	.zero		1


	//   ....[7]....
        /*07a0*/ 	.word	0x000004d0
        /*07a4*/ 	.word	0x000000ff
        /*07a8*/ 	.word	0x00030c38
        /*07ac*/ 	.short	0x0100
        /*07ae*/ 	.byte	0x08
	.zero		1


	//   ....[8]....
        /*07b0*/ 	.word	0x000004e0
        /*07b4*/ 	.word	0x000000ff
        /*07b8*/ 	.word	0x00030c48
        /*07bc*/ 	.short	0x0100
        /*07be*/ 	.byte	0x08
	.zero		1


	//   ....[9]....
        /*07c0*/ 	.word	0x00001180
        /*07c4*/ 	.word	0x000000ec
        /*07c8*/ 	.word	0x00030c00
        /*07cc*/ 	.short	0x010a
        /*07ce*/ 	.byte	0x3f
	.zero		1


	//   ....[10]....
        /*07d0*/ 	.word	0x00001210
        /*07d4*/ 	.word	0x000000ec
        /*07d8*/ 	.word	0x00030c00
        /*07dc*/ 	.short	0x010a
        /*07de*/ 	.byte	0x3f
	.zero		1


	//   ....[11]....
        /*07e0*/ 	.word	0x00001cf0
        /*07e4*/ 	.word	0x00000006
        /*07e8*/ 	.word	0x00030c10
        /*07ec*/ 	.short	0x010a
        /*07ee*/ 	.byte	0x3f
	.zero		1


	//   ....[12]....
        /*07f0*/ 	.word	0x00001d60
        /*07f4*/ 	.word	0x00000006
        /*07f8*/ 	.word	0x00030c10
        /*07fc*/ 	.short	0x010a
        /*07fe*/ 	.byte	0x3f
	.zero		1


	//   ....[13]....
        /*0800*/ 	.word	0x00002180
        /*0804*/ 	.word	0x00000006
        /*0808*/ 	.word	0x00030c30
        /*080c*/ 	.short	0x010a
        /*080e*/ 	.byte	0x3f
	.zero		1


	//   ....[14]....
        /*0810*/ 	.word	0x00002220
        /*0814*/ 	.word	0x00000006
        /*0818*/ 	.word	0x00030c30
        /*081c*/ 	.short	0x010a
        /*081e*/ 	.byte	0x3f
	.zero		1


	//   ....[15]....
        /*0820*/ 	.word	0x00004de0
        /*0824*/ 	.word	0x00000005
        /*0828*/ 	.word	0x00000000
        /*082c*/ 	.short	0x0101
        /*082e*/ 	.byte	0x3f
	.zero		1


	//   ....[16]....
        /*0830*/ 	.word	0x00005230
        /*0834*/ 	.word	0x00000006
        /*0838*/ 	.word	0x00000000
        /*083c*/ 	.short	0x0101
        /*083e*/ 	.byte	0x3f
	.zero		1


	//   ....[17]....
        /*0840*/ 	.word	0x00005a70
        /*0844*/ 	.word	0x00000007
        /*0848*/ 	.word	0x00030c10
        /*084c*/ 	.short	0x010a
        /*084e*/ 	.byte	0x3f
	.zero		1


	//   ....[18]....
        /*0850*/ 	.word	0x00005af0
        /*0854*/ 	.word	0x00000007
        /*0858*/ 	.word	0x00030c10
        /*085c*/ 	.short	0x010a
        /*085e*/ 	.byte	0x3f
	.zero		1


	//   ....[19]....
        /*0860*/ 	.word	0x00005f00
        /*0864*/ 	.word	0x00000007
        /*0868*/ 	.word	0x00030c30
        /*086c*/ 	.short	0x010a
        /*086e*/ 	.byte	0x3f
	.zero		1


	//   ....[20]....
        /*0870*/ 	.word	0x00005f90
        /*0874*/ 	.word	0x00000007
        /*0878*/ 	.word	0x00030c30
        /*087c*/ 	.short	0x010a
        /*087e*/ 	.byte	0x3f
	.zero		1


	//   ....[21]....
        /*0880*/ 	.word	0x00008750
        /*0884*/ 	.word	0x00000008
        /*0888*/ 	.word	0x00000000
        /*088c*/ 	.short	0x0101
        /*088e*/ 	.byte	0x3f
	.zero		1


	//   ....[22]....
        /*0890*/ 	.word	0x00008bb0
        /*0894*/ 	.word	0x00000007
        /*0898*/ 	.word	0x00000000
        /*089c*/ 	.short	0x0101
        /*089e*/ 	.byte	0x3f
	.zero		1


	//   ....[23]....
        /*08a0*/ 	.word	0x0000b940
        /*08a4*/ 	.word	0x00000000
        /*08a8*/ 	.word	0x00030c20
        /*08ac*/ 	.short	0x010a
        /*08ae*/ 	.byte	0x3f
	.zero		1


	//   ....[24]....
        /*08b0*/ 	.word	0x0000be90
        /*08b4*/ 	.word	0x00000000
        /*08b8*/ 	.word	0x00030c40
        /*08bc*/ 	.short	0x010a
        /*08be*/ 	.byte	0x3f
	.zero		1


	//   ....[25]....
        /*08c0*/ 	.word	0x0000c0f0
        /*08c4*/ 	.word	0x00000000
        /*08c8*/ 	.word	0x00030c28
        /*08cc*/ 	.short	0x010a
        /*08ce*/ 	.byte	0x3f
	.zero		1


	//   ....[26]....
        /*08d0*/ 	.word	0x0000c350
        /*08d4*/ 	.word	0x00000000
        /*08d8*/ 	.word	0x00030c48
        /*08dc*/ 	.short	0x010a
        /*08de*/ 	.byte	0x3f
	.zero		1


	//   ....[27]....
        /*08e0*/ 	.word	0x0000c560
        /*08e4*/ 	.word	0x00000000
        /*08e8*/ 	.word	0x00030c20
        /*08ec*/ 	.short	0x010a
        /*08ee*/ 	.byte	0x3f
	.zero		1


	//   ....[28]....
        /*08f0*/ 	.word	0x0000c810
        /*08f4*/ 	.word	0x00000000
        /*08f8*/ 	.word	0x00030c40
        /*08fc*/ 	.short	0x010a
        /*08fe*/ 	.byte	0x3f
	.zero		1


	//   ....[29]....
        /*0900*/ 	.word	0x0000ca40
        /*0904*/ 	.word	0x00000000
        /*0908*/ 	.word	0x00030c28
        /*090c*/ 	.short	0x010a
        /*090e*/ 	.byte	0x3f
	.zero		1


	//   ....[30]....
        /*0910*/ 	.word	0x0000ccf0
        /*0914*/ 	.word	0x00000004
        /*0918*/ 	.word	0x00030c40
        /*091c*/ 	.short	0x010a
        /*091e*/ 	.byte	0x3f
	.zero		1


	//   ....[31]....
        /*0920*/ 	.word	0x0000d110
        /*0924*/ 	.word	0x00000007
        /*0928*/ 	.word	0x00000000
        /*092c*/ 	.short	0x010a
        /*092e*/ 	.byte	0x3f
	.zero		1


	//   ....[32]....
        /*0930*/ 	.word	0x0000d160
        /*0934*/ 	.word	0x00000003
        /*0938*/ 	.word	0x00000000
        /*093c*/ 	.short	0x010a
        /*093e*/ 	.byte	0x3f
	.zero		1


	//   ....[33]....
        /*0940*/ 	.word	0x0000d1c0
        /*0944*/ 	.word	0x00000005
        /*0948*/ 	.word	0x00000000
        /*094c*/ 	.short	0x010a
        /*094e*/ 	.byte	0x3f
	.zero		1


	//   ....[34]....
        /*0950*/ 	.word	0x0000d1f0
        /*0954*/ 	.word	0x00000003
        /*0958*/ 	.word	0x00000000
        /*095c*/ 	.short	0x010a
        /*095e*/ 	.byte	0x3f
	.zero		1


	//   ....[35]....
        /*0960*/ 	.word	0x0000d2c0
        /*0964*/ 	.word	0x000000ec
        /*0968*/ 	.word	0x00030c00
        /*096c*/ 	.short	0x010a
        /*096e*/ 	.byte	0x3f
	.zero		1


	//   ....[36]....
        /*0970*/ 	.word	0x0000d310
        /*0974*/ 	.word	0x00000006
        /*0978*/ 	.word	0x00030c10
        /*097c*/ 	.short	0x010a
        /*097e*/ 	.byte	0x3f
	.zero		1


	//   ....[37]....
        /*0980*/ 	.word	0x0000d360
        /*0984*/ 	.word	0x00000006
        /*0988*/ 	.word	0x00030c30
        /*098c*/ 	.short	0x010a
        /*098e*/ 	.byte	0x3f
	.zero		1


	//   ....[38]....
        /*0990*/ 	.word	0x0000d3b0
        /*0994*/ 	.word	0x00000007
        /*0998*/ 	.word	0x00030c10
        /*099c*/ 	.short	0x010a
        /*099e*/ 	.byte	0x3f
	.zero		1


	//   ....[39]....
        /*09a0*/ 	.word	0x0000d400
        /*09a4*/ 	.word	0x00000007
        /*09a8*/ 	.word	0x00030c30
        /*09ac*/ 	.short	0x010a
        /*09ae*/ 	.byte	0x3f
	.zero		1


	//   ....[40]....
        /*09b0*/ 	.word	0x0000d680
        /*09b4*/ 	.word	0x00000000
        /*09b8*/ 	.word	0x00030c20
        /*09bc*/ 	.short	0x010a
        /*09be*/ 	.byte	0x3f
	.zero		1


	//   ....[41]....
        /*09c0*/ 	.word	0x0000d6d0
        /*09c4*/ 	.word	0x00000000
        /*09c8*/ 	.word	0x00030c40
        /*09cc*/ 	.short	0x010a
        /*09ce*/ 	.byte	0x3f
	.zero		1


	//   ....[42]....
        /*09d0*/ 	.word	0x0000d720
        /*09d4*/ 	.word	0x00000000
        /*09d8*/ 	.word	0x00030c28
        /*09dc*/ 	.short	0x010a
        /*09de*/ 	.byte	0x3f
	.zero		1


	//   ....[43]....
        /*09e0*/ 	.word	0x0000d770
        /*09e4*/ 	.word	0x00000000
        /*09e8*/ 	.word	0x00030c48
        /*09ec*/ 	.short	0x010a
        /*09ee*/ 	.byte	0x3f
	.zero		1


	//   ....[44]....
        /*09f0*/ 	.word	0x0000d7d0
        /*09f4*/ 	.word	0x00000000
        /*09f8*/ 	.word	0x00030c20
        /*09fc*/ 	.short	0x010a
        /*09fe*/ 	.byte	0x3f
	.zero		1


	//   ....[45]....
        /*0a00*/ 	.word	0x0000d820
        /*0a04*/ 	.word	0x00000000
        /*0a08*/ 	.word	0x00030c40
        /*0a0c*/ 	.short	0x010a
        /*0a0e*/ 	.byte	0x3f
	.zero		1


	//   ....[46]....
        /*0a10*/ 	.word	0x0000d870
        /*0a14*/ 	.word	0x00000000
        /*0a18*/ 	.word	0x00030c28
        /*0a1c*/ 	.short	0x010a
        /*0a1e*/ 	.byte	0x3f
	.zero		1


	//   ....[47]....
        /*0a20*/ 	.word	0x0000d8c0
        /*0a24*/ 	.word	0x00000004
        /*0a28*/ 	.word	0x00030c40
        /*0a2c*/ 	.short	0x010a
        /*0a2e*/ 	.byte	0x3f
	.zero		1


	//   ....[48]....
        /*0a30*/ 	.word	0x0000d990
        /*0a34*/ 	.word	0x00000007
        /*0a38*/ 	.word	0x00000000
        /*0a3c*/ 	.short	0x010a
        /*0a3e*/ 	.byte	0x3f
	.zero		1


	//   ....[49]....
        /*0a40*/ 	.word	0x0000d9e0
        /*0a44*/ 	.word	0x00000003
        /*0a48*/ 	.word	0x00000000
        /*0a4c*/ 	.short	0x010a
        /*0a4e*/ 	.byte	0x3f
	.zero		1


	//   ....[50]....
        /*0a50*/ 	.word	0x0000da30
        /*0a54*/ 	.word	0x00000005
        /*0a58*/ 	.word	0x00000000
        /*0a5c*/ 	.short	0x010a
        /*0a5e*/ 	.byte	0x3f
	.zero		1


	//----- nvinfo : EIATTR_NUM_MBARRIERS
	.align		4
.L_734:
        /*0a60*/ 	.byte	0x03, 0x38
        /*0a62*/ 	.short	0x0009


	//----- nvinfo : EIATTR_EXIT_INSTR_OFFSETS
	.align		4
        /*0a64*/ 	.byte	0x04, 0x1c
        /*0a66*/ 	.short	(.L_736 - .L_735)


	//   ....[0]....
.L_735:
        /*0a68*/ 	.word	0x0000d240


	//----- nvinfo : EIATTR_MAX_THREADS
	.align		4
.L_736:
        /*0a6c*/ 	.byte	0x04, 0x05
        /*0a6e*/ 	.short	(.L_738 - .L_737)
.L_737:
        /*0a70*/ 	.word	0x00000180
        /*0a74*/ 	.word	0x00000001
        /*0a78*/ 	.word	0x00000001


	//----- nvinfo : EIATTR_CRS_STACK_SIZE
	.align		4
.L_738:
        /*0a7c*/ 	.byte	0x04, 0x1e
        /*0a7e*/ 	.short	(.L_740 - .L_739)
.L_739:
        /*0a80*/ 	.word	0x00000000


	//----- nvinfo : EIATTR_CBANK_PARAM_SIZE
	.align		4
.L_740:
        /*0a84*/ 	.byte	0x03, 0x19
        /*0a86*/ 	.short	0x0770


	//----- nvinfo : EIATTR_PARAM_CBANK
	.align		4
        /*0a88*/ 	.byte	0x04, 0x0a
        /*0a8a*/ 	.short	(.L_742 - .L_741)
	.align		4
.L_741:
        /*0a8c*/ 	.word	index@(.nv.constant0._ZN7cutlass13device_kernelIN5flash11enable_sm90INS1_16FlashAttnBwdSm90INS1_25CollectiveMainloopBwdSm90ILi2ELi2ELi2EN4cute5tupleIJNS5_1CILi1EEES8_S8_EEENS6_IJNS7_ILi128EEESA_NS7_ILi64EEEEEENS_6half_tEfNS_4arch4Sm90ELb1ELb0ELb0ELb0ELb1ELb1ELb0ELb0ELi2ELi1ELi2ELi2ELb0EEENS1_24CollectiveEpilogueBwdGQAISC_fSF_Li256ELb0ELb1EEENS1_25SingleTileBwdLPTSchedulerILb0ELi128ELb1EEEEEEEEEvNT_6ParamsE)
        /*0a90*/ 	.short	0x0210
        /*0a92*/ 	.short	0x0770


	//----- nvinfo : EIATTR_SW_WAR
	.align		4
.L_742:
        /*0a94*/ 	.byte	0x04, 0x36
        /*0a96*/ 	.short	(.L_744 - .L_743)
.L_743:
        /*0a98*/ 	.word	0x00000008
.L_744:


//--------------------- .nv.info._ZN7cutlass13device_kernelIN5flash22FlashAttnBwdPreprocessIN4cute5tupleIJNS3_1CILi128EEENS5_ILi64EEEEEENS_6half_tEfNS_4arch4Sm90ELb1ELb0EEEEEvNT_6ParamsE --------------------------
	.section	.nv.info._ZN7cutlass13device_kernelIN5flash22FlashAttnBwdPreprocessIN4cute5tupleIJNS3_1CILi128EEENS5_ILi64EEEEEENS_6half_tEfNS_4arch4Sm90ELb1ELb0EEEEEvNT_6ParamsE,"",@"SHT_CUDA_INFO"
	.sectionflags	@""
	.align	4


	//----- nvinfo : EIATTR_CUDA_API_VERSION
	.align		4
        /*0000*/ 	.byte	0x04, 0x37
        /*0002*/ 	.short	(.L_746 - .L_745)
.L_745:
        /*0004*/ 	.word	0x00000082


	//----- nvinfo : EIATTR_KPARAM_INFO
	.align		4
.L_746:
        /*0008*/ 	.byte	0x04, 0x17
        /*000a*/ 	.short	(.L_748 - .L_747)
.L_747:
        /*000c*/ 	.word	0x00000000
        /*0010*/ 	.short	0x0000
        /*0012*/ 	.short	0x0000
        /*0014*/ 	.byte	0x00, 0xf0, 0xc1, 0x03


	//----- nvinfo : EIATTR_SPARSE_MMA_MASK
	.align		4
.L_748:
        /*0018*/ 	.byte	0x03, 0x50
        /*001a*/ 	.short	0x0000


	//----- nvinfo : EIATTR_MAXREG_COUNT
	.align		4
        /*001c*/ 	.byte	0x03, 0x1b
        /*001e*/ 	.short	0x0080


	//----- nvinfo : EIATTR_MERCURY_ISA_VERSION
	.align		4
        /*0020*/ 	.byte	0x03, 0x5f
        /*0022*/ 	.short	0x0101


	//----- nvinfo : EIATTR_COOP_GROUP_MASK_REGIDS
	.align		4
        /*0024*/ 	.byte	0x04, 0x29
        /*0026*/ 	.short	(.L_750 - .L_749)


	//   ....[0]....
.L_749:
        /*0028*/ 	.word	0xffffffff


	//   ....[1]....
        /*002c*/ 	.word	0xffffffff


	//   ....[2]....
        /*0030*/ 	.word	0xffffffff


	//   ....[3]....
        /*0034*/ 	.word	0xffffffff


	//   ....[4]....
        /*0038*/ 	.word	0xffffffff


	//   ....[5]....
        /*003c*/ 	.word	0xffffffff


	//   ....[6]....
        /*0040*/ 	.word	0xffffffff


	//   ....[7]....
        /*0044*/ 	.word	0xffffffff


	//   ....[8]....
        /*0048*/ 	.word	0xffffffff


	//   ....[9]....
        /*004c*/ 	.word	0xffffffff


	//   ....[10]....
        /*0050*/ 	.word	0xffffffff


	//   ....[11]....
        /*0054*/ 	.word	0xffffffff


	//----- nvinfo : EIATTR_COOP_GROUP_INSTR_OFFSETS
	.align		4
.L_750:
        /*0058*/ 	.byte	0x04, 0x28
        /*005a*/ 	.short	(.L_752 - .L_751)


	//   ....[0]....
.L_751:
        /*005c*/ 	.word	0x00001110


	//   ....[1]....
        /*0060*/ 	.word	0x00001120


	//   ....[2]....
        /*0064*/ 	.word	0x00001130


	//   ....[3]....
        /*0068*/ 	.word	0x00001140


	//   ....[4]....
        /*006c*/ 	.word	0x00001190


	//   ....[5]....
        /*0070*/ 	.word	0x000011a0


	//   ....[6]....
        /*0074*/ 	.word	0x000011b0


	//   ....[7]....
        /*0078*/ 	.word	0x000011c0


	//   ....[8]....
        /*007c*/ 	.word	0x00001230


	//   ....[9]....
        /*0080*/ 	.word	0x00001250


	//   ....[10]....
        /*0084*/ 	.word	0x00001260


	//   ....[11]....
        /*0088*/ 	.word	0x00001280


	//----- nvinfo : EIATTR_EXIT_INSTR_OFFSETS
	.align		4
.L_752:
        /*008c*/ 	.byte	0x04, 0x1c
        /*008e*/ 	.short	(.L_754 - .L_753)


	//   ....[0]....
.L_753:
        /*0090*/ 	.word	0x00001840


	//   ....[1]....
        /*0094*/ 	.word	0x000018c0


	//----- nvinfo : EIATTR_MAX_THREADS
	.align		4
.L_754:
        /*0098*/ 	.byte	0x04, 0x05
        /*009a*/ 	.short	(.L_756 - .L_755)
.L_755:
        /*009c*/ 	.word	0x00000100
        /*00a0*/ 	.word	0x00000001
        /*00a4*/ 	.word	0x00000001


	//----- nvinfo : EIATTR_CRS_STACK_SIZE
	.align		4
.L_756:
        /*00a8*/ 	.byte	0x04, 0x1e
        /*00aa*/ 	.short	(.L_758 - .L_757)
.L_757:
        /*00ac*/ 	.word	0x00000000


	//----- nvinfo : EIATTR_CBANK_PARAM_SIZE
	.align		4
.L_758:
        /*00b0*/ 	.byte	0x03, 0x19
        /*00b2*/ 	.short	0x00f0


	//----- nvinfo : EIATTR_PARAM_CBANK
	.align		4
        /*00b4*/ 	.byte	0x04, 0x0a
        /*00b6*/ 	.short	(.L_760 - .L_759)
	.align		4
.L_759:
        /*00b8*/ 	.word	index@(.nv.constant0._ZN7cutlass13device_kernelIN5flash22FlashAttnBwdPreprocessIN4cute5tupleIJNS3_1CILi128EEENS5_ILi64EEEEEENS_6half_tEfNS_4arch4Sm90ELb1ELb0EEEEEvNT_6ParamsE)
        /*00bc*/ 	.short	0x0210
        /*00be*/ 	.short	0x00f0


	//----- nvinfo : EIATTR_SW_WAR
	.align		4
.L_760:
        /*00c0*/ 	.byte	0x04, 0x36
        /*00c2*/ 	.short	(.L_762 - .L_761)
.L_761:
        /*00c4*/ 	.word	0x00000008
.L_762:


//--------------------- .nv.info._ZN7cutlass13device_kernelIN5flash11enable_sm90INS1_16FlashAttnBwdSm90INS1_25CollectiveMainloopBwdSm90ILi2ELi2ELi2EN4cute5tupleIJNS5_1CILi1EEES8_S8_EEENS6_IJNS7_ILi128EEESA_NS7_ILi64EEEEEENS_6half_tEfNS_4arch4Sm90ELb1ELb0ELb0ELb1ELb0ELb1ELb0ELb0ELi2ELi1ELi2ELi2ELb0EEENS1_21CollectiveEpilogueBwdISC_SD_SF_Li256ELb1ELb0ELi1EEENS1_25SingleTileBwdLPTSchedulerILb1ELi128ELb0EEEEEEEEEvNT_6ParamsE --------------------------
	.section	.nv.info._ZN7cutlass13device_kernelIN5flash11enable_sm90INS1_16FlashAttnBwdSm90INS1_25CollectiveMainloopBwdSm90ILi2ELi2ELi2EN4cute5tupleIJNS5_1CILi1EEES8_S8_EEENS6_IJNS7_ILi128EEESA_NS7_ILi64EEEEEENS_6half_tEfNS_4arch4Sm90ELb1ELb0ELb0ELb1ELb0ELb1ELb0ELb0ELi2ELi1ELi2ELi2ELb0EEENS1_21CollectiveEpilogueBwdISC_SD_SF_Li256ELb1ELb0ELi1EEENS1_25SingleTileBwdLPTSchedulerILb1ELi128ELb0EEEEEEEEEvNT_6ParamsE,"",@"SHT_CUDA_INFO"
	.sectionflags	@""
	.align	4


	//----- nvinfo : EIATTR_CUDA_API_VERSION
	.align		4
        /*0000*/ 	.byte	0x04, 0x37
        /*0002*/ 	.short	(.L_764 - .L_763)
.L_763:
        /*0004*/ 	.word	0x00000082


	//----- nvinfo : EIATTR_KPARAM_INFO
	.align		4
.L_764:
        /*0008*/ 	.byte	0x04, 0x17
        /*000a*/ 	.short	(.L_766 - .L_765)
.L_765:
        /*000c*/ 	.word	0x00000000
        /*0010*/ 	.short	0x0000
        /*0012*/ 	.short	0x0070
        /*0014*/ 	.byte	0x00, 0xf0, 0x01, 0x1a


	//----- nvinfo : EIATTR_SPARSE_MMA_MASK
	.align		4
.L_766:
        /*0018*/ 	.byte	0x03, 0x50
        /*001a*/ 	.short	0x0000


	//----- nvinfo : EIATTR_MAXREG_COUNT
	.align		4
        /*001c*/ 	.byte	0x03, 0x1b
        /*001e*/ 	.short	0x00a8


	//----- nvinfo : EIATTR_NUM_BARRIERS
	.align		4
        /*0020*/ 	.byte	0x02, 0x4c
        /*0022*/ 	.byte	0x10
	.zero		1


	//----- nvinfo : EIATTR_EXTERNS
	.align		4
        /*0024*/ 	.byte	0x04, 0x0f
        /*0026*/ 	.short	(.L_768 - .L_767)


	//   ....[0]....
	.align		4
.L_767:
        /*0028*/ 	.word	index@(__assertfail)


	//----- nvinfo : EIATTR_ANNOTATIONS
	.align		4
.L_768:
        /*002c*/ 	.byte	0x04, 0x55
        /*002e*/ 	.short	(.L_770 - .L_769)


	//   ....[0]....
.L_769:
        /* <DEDUP_REMOVED lines=22> */


	//----- nvinfo : EIATTR_MERCURY_ISA_VERSION
	.align		4
.L_770:
        /*0180*/ 	.byte	0x03, 0x5f
        /*0182*/ 	.short	0x0101


	//----- nvinfo : EIATTR_INT_WARP_WIDE_INSTR_OFFSETS
	.align		4
        /*0184*/ 	.byte	0x04, 0x31
        /*0186*/ 	.short	(.L_772 - .L_771)


	//   ....[0]....
.L_771:
        /*0188*/ 	.word	0x00000190


	//   ....[1]....
        /*018c*/ 	.word	0x000001c0


	//----- nvinfo : EIATTR_COOP_GROUP_MASK_REGIDS
	.align		4
.L_772:
        /*0190*/ 	.byte	0x04, 0x29
        /*0192*/ 	.short	(.L_774 - .L_773)


	//   ....[0]....
.L_773:
        /*0194*/ 	.word	0xffffffff


	//   ....[1]....
        /*0198*/ 	.word	0xffffffff


	//   ....[2]....
        /*019c*/ 	.word	0xffffffff


	//   ....[3]....
        /*01a0*/ 	.word	0xffffffff


	//   ....[4]....
        /*01a4*/ 	.word	0xffffffff


	//   ....[5]....
        /*01a8*/ 	.word	0xffffffff


	//   ....[6]....
        /*01ac*/ 	.word	0xffffffff


	//   ....[7]....
        /*01b0*/ 	.word	0xffffffff


	//   ....[8]....
        /*01b4*/ 	.word	0xffffffff


	//   ....[9]....
        /*01b8*/ 	.word	0xffffffff


	//   ....[10]....
        /*01bc*/ 	.word	0xffffffff


	//   ....[11]....
        /*01c0*/ 	.word	0xffffffff


	//   ....[12]....
        /*01c4*/ 	.word	0xffffffff


	//   ....[13]....
        /*01c8*/ 	.word	0xffffffff


	//   ....[14]....
        /*01cc*/ 	.word	0xffffffff


	//   ....[15]....
        /*01d0*/ 	.word	0xffffffff


	//   ....[16]....
        /*01d4*/ 	.word	0xffffffff


	//   ....[17]....
        /*01d8*/ 	.word	0xffffffff


	//   ....[18]....
        /*01dc*/ 	.word	0xffffffff


	//   ....[19]....
        /*01e0*/ 	.word	0xffffffff


	//   ....[20]....
        /*01e4*/ 	.word	0xffffffff


	//   ....[21]....
        /*01e8*/ 	.word	0xffffffff


	//   ....[22]....
        /*01ec*/ 	.word	0xffffffff


	//   ....[23]....
        /*01f0*/ 	.word	0xffffffff


	//   ....[24]....
        /*01f4*/ 	.word	0xffffffff


	//   ....[25]....
        /*01f8*/ 	.word	0xffffffff


	//   ....[26]....
        /*01fc*/ 	.word	0xffffffff


	//   ....[27]....
        /*0200*/ 	.word	0xffffffff


	//   ....[28]....
        /*0204*/ 	.word	0xffffffff


	//   ....[29]....
        /*0208*/ 	.word	0xffffffff


	//   ....[30]....
        /*020c*/ 	.word	0xffffffff


	//   ....[31]....
        /*0210*/ 	.word	0xffffffff


	//   ....[32]....
        /*0214*/ 	.word	0xffffffff


	//   ....[33]....
        /*0218*/ 	.word	0xffffffff


	//   ....[34]....
        /*021c*/ 	.word	0xffffffff


	//   ....[35]....
        /*0220*/ 	.word	0xffffffff


	//   ....[36]....
        /*0224*/ 	.word	0xffffffff


	//   ....[37]....
        /*0228*/ 	.word	0xffffffff


	//   ....[38]....
        /*022c*/ 	.word	0xffffffff


	//   ....[39]....
        /*0230*/ 	.word	0xffffffff


	//   ....[40]....
        /*0234*/ 	.word	0xffffffff


	//   ....[41]....
        /*0238*/ 	.word	0xffffffff


	//   ....[42]....
        /*023c*/ 	.word	0xffffffff


	//   ....[43]....
        /*0240*/ 	.word	0xffffffff


	//   ....[44]....
        /*0244*/ 	.word	0xffffffff


	//   ....[45]....
        /*0248*/ 	.word	0xffffffff


	//   ....[46]....
        /*024c*/ 	.word	0xffffffff


	//   ....[47]....
        /*0250*/ 	.word	0xffffffff


	//   ....[48]....
        /*0254*/ 	.word	0xffffffff


	//   ....[49]....
        /*0258*/ 	.word	0xffffffff


	//   ....[50]....
        /*025c*/ 	.word	0xffffffff


	//   ....[51]....
        /*0260*/ 	.word	0xffffffff


	//   ....[52]....
        /*0264*/ 	.word	0xffffffff


	//   ....[53]....
        /*0268*/ 	.word	0xffffffff


	//   ....[54]....
        /*026c*/ 	.word	0xffffffff


	//   ....[55]....
        /*0270*/ 	.word	0xffffffff


	//   ....[56]....
        /*0274*/ 	.word	0xffffffff


	//   ....[57]....
        /*0278*/ 	.word	0xffffffff


	//   ....[58]....
        /*027c*/ 	.word	0xffffffff


	//   ....[59]....
        /*0280*/ 	.word	0xffffffff


	//   ....[60]....
        /*0284*/ 	.word	0xffffffff


	//   ....[61]....
        /*0288*/ 	.word	0xffffffff


	//   ....[62]....
        /*028c*/ 	.word	0xffffffff


	//   ....[63]....
        /*0290*/ 	.word	0xffffffff


	//   ....[64]....
        /*0294*/ 	.word	0xffffffff


	//   ....[65]....
        /*0298*/ 	.word	0xffffffff


	//   ....[66]....
        /*029c*/ 	.word	0xffffffff


	//   ....[67]....
        /*02a0*/ 	.word	0xffffffff


	//   ....[68]....
        /*02a4*/ 	.word	0xffffffff


	//   ....[69]....
        /*02a8*/ 	.word	0xffffffff


	//   ....[70]....
        /*02ac*/ 	.word	0xffffffff


	//   ....[71]....
        /*02b0*/ 	.word	0xffffffff


	//   ....[72]....
        /*02b4*/ 	.word	0xffffffff


	//   ....[73]....
        /*02b8*/ 	.word	0xffffffff


	//   ....[74]....
        /*02bc*/ 	.word	0xffffffff


	//   ....[75]....
        /*02c0*/ 	.word	0xffffffff


	//   ....[76]....
        /*02c4*/ 	.word	0xffffffff


	//   ....[77]....
        /*02c8*/ 	.word	0xffffffff


	//   ....[78]....
        /*02cc*/ 	.word	0xffffffff


	//   ....[79]....
        /*02d0*/ 	.word	0xffffffff


	//   ....[80]....
        /*02d4*/ 	.word	0xffffffff


	//   ....[81]....
        /*02d8*/ 	.word	0xffffffff


	//   ....[82]....
        /*02dc*/ 	.word	0xffffffff


	//   ....[83]....
        /*02e0*/ 	.word	0xffffffff


	//   ....[84]....
        /*02e4*/ 	.word	0xffffffff


	//   ....[85]....
        /*02e8*/ 	.word	0xffffffff


	//   ....[86]....
        /*02ec*/ 	.word	0xffffffff


	//   ....[87]....
        /*02f0*/ 	.word	0xffffffff


	//   ....[88]....
        /*02f4*/ 	.word	0xffffffff


	//   ....[89]....
        /*02f8*/ 	.word	0xffffffff


	//   ....[90]....
        /*02fc*/ 	.word	0xffffffff


	//   ....[91]....
        /*0300*/ 	.word	0xffffffff


	//   ....[92]....
        /*0304*/ 	.word	0xffffffff


	//   ....[93]....
        /*0308*/ 	.word	0xffffffff


	//   ....[94]....
        /*030c*/ 	.word	0xffffffff


	//   ....[95]....
        /*0310*/ 	.word	0xffffffff


	//   ....[96]....
        /*0314*/ 	.word	0xffffffff


	//   ....[97]....
        /*0318*/ 	.word	0xffffffff


	//   ....[98]....
        /*031c*/ 	.word	0xffffffff


	//   ....[99]....
        /*0320*/ 	.word	0xffffffff


	//   ....[100]....
        /*0324*/ 	.word	0xffffffff


	//   ....[101]....
        /*0328*/ 	.word	0xffffffff


	//   ....[102]....
        /*032c*/ 	.word	0xffffffff


	//   ....[103]....
        /*0330*/ 	.word	0xffffffff


	//   ....[104]....
        /*0334*/ 	.word	0xffffffff


	//   ....[105]....
        /*0338*/ 	.word	0xffffffff


	//   ....[106]....
        /*033c*/ 	.word	0xffffffff


	//   ....[107]....
        /*0340*/ 	.word	0xffffffff


	//   ....[108]....
        /*0344*/ 	.word	0xffffffff


	//   ....[109]....
        /*0348*/ 	.word	0xffffffff


	//   ....[110]....
        /*034c*/ 	.word	0xffffffff


	//   ....[111]....
        /*0350*/ 	.word	0xffffffff


	//   ....[112]....
        /*0354*/ 	.word	0xffffffff


	//   ....[113]....
        /*0358*/ 	.word	0xffffffff


	//   ....[114]....
        /*035c*/ 	.word	0xffffffff


	//   ....[115]....
        /*0360*/ 	.word	0xffffffff


	//   ....[116]....
        /*0364*/ 	.word	0xffffffff


	//   ....[117]....
        /*0368*/ 	.word	0xffffffff


	//   ....[118]....
        /*036c*/ 	.word	0xffffffff


	//   ....[119]....
        /*0370*/ 	.word	0xffffffff


	//   ....[120]....
        /*0374*/ 	.word	0xffffffff


	//   ....[121]....
        /*0378*/ 	.word	0xffffffff


	//   ....[122]....
        /*037c*/ 	.word	0xffffffff


	//   ....[123]....
        /*0380*/ 	.word	0xffffffff


	//   ....[124]....
        /*0384*/ 	.word	0xffffffff


	//   ....[125]....
        /*0388*/ 	.word	0xffffffff


	//   ....[126]....
        /*038c*/ 	.word	0xffffffff


	//   ....[127]....
        /*0390*/ 	.word	0xffffffff


	//   ....[128]....
        /*0394*/ 	.word	0xffffffff


	//   ....[129]....
        /*0398*/ 	.word	0xffffffff


	//   ....[130]....
        /*039c*/ 	.word	0xffffffff


	//   ....[131]....
        /*03a0*/ 	.word	0xffffffff


	//   ....[132]....
        /*03a4*/ 	.word	0xffffffff


	//   ....[133]....
        /*03a8*/ 	.word	0xffffffff


	//   ....[134]....
        /*03ac*/ 	.word	0xffffffff


	//   ....[135]....
        /*03b0*/ 	.word	0x0500000f


	//----- nvinfo : EIATTR_COOP_GROUP_INSTR_OFFSETS
	.align		4
.L_774:
        /*03b4*/ 	.byte	0x04, 0x28
        /*03b6*/ 	.short	(.L_776 - .L_775)


	//   ....[0]....
.L_775:
        /*03b8*/ 	.word	0x00000070


	//   ....[1]....
        /*03bc*/ 	.word	0x000001a0


	//   ....[2]....
        /*03c0*/ 	.word	0x000001f0


	//   ....[3]....
        /*03c4*/ 	.word	0x000003e0


	//   ....[4]....
        /*03c8*/ 	.word	0x00000630


	//   ....[5]....
        /*03cc*/ 	.word	0x00001610


	//   ....[6]....
        /*03d0*/ 	.word	0x00002640


	//   ....[7]....
        /*03d4*/ 	.word	0x00002690


	//   ....[8]....
        /*03d8*/ 	.word	0x00002730


	//   ....[9]....
        /*03dc*/ 	.word	0x000027b0


	//   ....[10]....
        /*03e0*/ 	.word	0x000027f0


	//   ....[11]....
        /*03e4*/ 	.word	0x00002830


	//   ....[12]....
        /*03e8*/ 	.word	0x00002860


	//   ....[13]....
        /*03ec*/ 	.word	0x00002890


	//   ....[14]....
        /*03f0*/ 	.word	0x000028c0


	//   ....[15]....
        /*03f4*/ 	.word	0x00002930


	//   ....[16]....
        /*03f8*/ 	.word	0x00002bb0


	//   ....[17]....
        /*03fc*/ 	.word	0x00002c60


	//   ....[18]....
        /*0400*/ 	.word	0x00002d00


	//   ....[19]....
        /*0404*/ 	.word	0x00002d60


	//   ....[20]....
        /*0408*/ 	.word	0x00002da0


	//   ....[21]....
        /*040c*/ 	.word	0x00002de0


	//   ....[22]....
        /*0410*/ 	.word	0x00002ea0


	//   ....[23]....
        /*0414*/ 	.word	0x00002ee0


	//   ....[24]....
        /*0418*/ 	.word	0x00002f40


	//   ....[25]....
        /*041c*/ 	.word	0x00002f80


	//   ....[26]....
        /*0420*/ 	.word	0x00003020


	//   ....[27]....
        /*0424*/ 	.word	0x00003060


	//   ....[28]....
        /*0428*/ 	.word	0x00003380


	//   ....[29]....
        /*042c*/ 	.word	0x000033e0


	//   ....[30]....
        /*0430*/ 	.word	0x00003410


	//   ....[31]....
        /*0434*/ 	.word	0x00003440


	//   ....[32]....
        /*0438*/ 	.word	0x000034b0


	//   ....[33]....
        /*043c*/ 	.word	0x000034d0


	//   ....[34]....
        /*0440*/ 	.word	0x00003510


	//   ....[35]....
        /*0444*/ 	.word	0x00003550


	//   ....[36]....
        /*0448*/ 	.word	0x00003560


	//   ....[37]....
        /*044c*/ 	.word	0x000035c0


	//   ....[38]....
        /*0450*/ 	.word	0x000038e0


	//   ....[39]....
        /*0454*/ 	.word	0x000038f0


	//   ....[40]....
        /*0458*/ 	.word	0x00003900


	//   ....[41]....
        /*045c*/ 	.word	0x00003910


	//   ....[42]....
        /*0460*/ 	.word	0x00003920


	//   ....[43]....
        /*0464*/ 	.word	0x00003930


	//   ....[44]....
        /*0468*/ 	.word	0x00003940


	//   ....[45]....
        /*046c*/ 	.word	0x00003970


	//   ....[46]....
        /*0470*/ 	.word	0x00003990


	//   ....[47]....
        /*0474*/ 	.word	0x000039f0


	//   ....[48]....
        /*0478*/ 	.word	0x00003a20


	//   ....[49]....
        /*047c*/ 	.word	0x00003a50


	//   ....[50]....
        /*0480*/ 	.word	0x00003a60


	//   ....[51]....
        /*0484*/ 	.word	0x00003a70


	//   ....[52]....
        /*0488*/ 	.word	0x00003aa0


	//   ....[53]....
        /*048c*/ 	.word	0x00003ad0


	//   ....[54]....
        /*0490*/ 	.word	0x00003b00


	//   ....[55]....
        /*0494*/ 	.word	0x00003b70


	//   ....[56]....
        /*0498*/ 	.word	0x00003ba0


	//   ....[57]....
        /*049c*/ 	.word	0x00003bd0


	//   ....[58]....
        /*04a0*/ 	.word	0x00003be0


	//   ....[59]....
        /*04a4*/ 	.word	0x00003bf0


	//   ....[60]....
        /*04a8*/ 	.word	0x00003c00


	//   ....[61]....
        /*04ac*/ 	.word	0x00003c10


	//   ....[62]....
        /*04b0*/ 	.word	0x00003c40


	//   ....[63]....
        /*04b4*/ 	.word	0x00003c50


	//   ....[64]....
        /*04b8*/ 	.word	0x00003c90


	//   ....[65]....
        /*04bc*/ 	.word	0x00003cc0


	//   ....[66]....
        /*04c0*/ 	.word	0x00003cf0


	//   ....[67]....
        /*04c4*/ 	.word	0x00003d00


	//   ....[68]....
        /*04c8*/ 	.word	0x00003d10


	//   ....[69]....
        /*04cc*/ 	.word	0x00003d20


	//   ....[70]....
        /*04d0*/ 	.word	0x000062d0


	//   ....[71]....
        /*04d4*/ 	.word	0x00006310


	//   ....[72]....
        /*04d8*/ 	.word	0x00006380


	//   ....[73]....
        /*04dc*/ 	.word	0x000063c0


	//   ....[74]....
        /*04e0*/ 	.word	0x00006400


	//   ....[75]....
        /*04e4*/ 	.word	0x00006440


	//   ....[76]....
        /*04e8*/ 	.word	0x00006480


	//   ....[77]....
        /*04ec*/ 	.word	0x00006550


	//   ....[78]....
        /*04f0*/ 	.word	0x000069a0


	//   ....[79]....
        /*04f4*/ 	.word	0x000069b0


	//   ....[80]....
        /*04f8*/ 	.word	0x000069c0


	//   ....[81]....
        /*04fc*/ 	.word	0x00006a50


	//   ....[82]....
        /*0500*/ 	.word	0x00006a90


	//   ....[83]....
        /*0504*/ 	.word	0x00006ae0


	//   ....[84]....
        /*0508*/ 	.word	0x00006b30


	//   ....[85]....
        /*050c*/ 	.word	0x00006b50


	//   ....[86]....
        /*0510*/ 	.word	0x00006b60


	//   ....[87]....
        /*0514*/ 	.word	0x00006be0


	//   ....[88]....
        /*0518*/ 	.word	0x00006c20


	//   ....[89]....
        /*051c*/ 	.word	0x00006c30


	//   ....[90]....
        /*0520*/ 	.word	0x00006c50


	//   ....[91]....
        /*0524*/ 	.word	0x00006c90


	//   ....[92]....
        /*0528*/ 	.word	0x00006d80


	//   ....[93]....
        /*052c*/ 	.word	0x00006dc0


	//   ....[94]....
        /*0530*/ 	.word	0x00006e00


	//   ....[95]....
        /*0534*/ 	.word	0x00006e40


	//   ....[96]....
        /*0538*/ 	.word	0x00006e80


	//   ....[97]....
        /*053c*/ 	.word	0x00006ec0


	//   ....[98]....
        /*0540*/ 	.word	0x00006f40


	//   ....[99]....
        /*0544*/ 	.word	0x00006fb0


	//   ....[100]....
        /*0548*/ 	.word	0x00006fe0


	//   ....[101]....
        /*054c*/ 	.word	0x00007050


	//   ....[102]....
        /*0550*/ 	.word	0x00007330


	//   ....[103]....
        /*0554*/ 	.word	0x00007340


	//   ....[104]....
        /*0558*/ 	.word	0x00007350


	//   ....[105]....
        /*055c*/ 	.word	0x00007360


	//   ....[106]....
        /*0560*/ 	.word	0x00007370


	//   ....[107]....
        /*0564*/ 	.word	0x00007380


	//   ....[108]....
        /*0568*/ 	.word	0x000073b0


	//   ....[109]....
        /*056c*/ 	.word	0x000073e0


	//   ....[110]....
        /*0570*/ 	.word	0x00007420


	//   ....[111]....
        /*0574*/ 	.word	0x00007440


	//   ....[112]....
        /*0578*/ 	.word	0x00007480


	//   ....[113]....
        /*057c*/ 	.word	0x000074c0


	//   ....[114]....
        /*0580*/ 	.word	0x00007500


	//   ....[115]....
        /*0584*/ 	.word	0x00007530


	//   ....[116]....
        /*0588*/ 	.word	0x00007560


	//   ....[117]....
        /*058c*/ 	.word	0x000075a0


	//   ....[118]....
        /*0590*/ 	.word	0x000075b0


	//   ....[119]....
        /*0594*/ 	.word	0x00007600


	//   ....[120]....
        /*0598*/ 	.word	0x00007640


	//   ....[121]....
        /*059c*/ 	.word	0x00007670


	//   ....[122]....
        /*05a0*/ 	.word	0x00007680


	//   ....[123]....
        /*05a4*/ 	.word	0x00007690


	//   ....[124]....
        /*05a8*/ 	.word	0x000076d0


	//   ....[125]....
        /*05ac*/ 	.word	0x00007700


	//   ....[126]....
        /*05b0*/ 	.word	0x00007710


	//   ....[127]....
        /*05b4*/ 	.word	0x00007720


	//   ....[128]....
        /*05b8*/ 	.word	0x00007730


	//   ....[129]....
        /*05bc*/ 	.word	0x00007770


	//   ....[130]....
        /*05c0*/ 	.word	0x00007780


	//   ....[131]....
        /*05c4*/ 	.word	0x00007790


	//   ....[132]....
        /*05c8*/ 	.word	0x000077a0


	//   ....[133]....
        /*05cc*/ 	.word	0x000077e0


	//   ....[134]....
        /*05d0*/ 	.word	0x0000b090


	//   ....[135]....
        /*05d4*/ 	.word	0x0000eb50


	//----- nvinfo : EIATTR_REG_RECONFIG
	.align		4
.L_776:
        /*05d8*/ 	.byte	0x01, 0x54
	.zero		2


	//----- nvinfo : EIATTR_SYSCALL_OFFSETS
	.align		4
        /*05dc*/ 	.byte	0x04, 0x46
        /*05de*/ 	.short	(.L_778 - .L_777)


	//   ....[0]....
.L_777:
        /*05e0*/ 	.word	0x00001270


	//   ....[1]....
        /*05e4*/ 	.word	0x00001360


	//   ....[2]....
        /*05e8*/ 	.word	0x000014c0


	//   ....[3]....
        /*05ec*/ 	.word	0x000015b0


	//----- nvinfo : EIATTR_MBARRIER_INSTR_OFFSETS
	.align		4
.L_778:
        /*05f0*/ 	.byte	0x04, 0x39
        /*05f2*/ 	.short	(.L_780 - .L_779)


	//   ....[0]....
.L_779:
        /*05f4*/ 	.word	0x00000290
        /*05f8*/ 	.word	0x000000ff
        /*05fc*/ 	.word	0x00030c00
        /*0600*/ 	.short	0x0100
        /*0602*/ 	.byte	0x06
	.zero		1


	//   ....[1]....
        /*0604*/ 	.word	0x00000390
        /*0608*/ 	.word	0x000000ff
        /*060c*/ 	.word	0x00030c10
        /*0610*/ 	.short	0x0100
        /*0612*/ 	.byte	0x08
	.zero		1


	//   ....[2]....
        /*0614*/ 	.word	0x000003a0
        /*0618*/ 	.word	0x000000ff
        /*061c*/ 	.word	0x00030c20
        /*0620*/ 	.short	0x0100
        /*0622*/ 	.byte	0x08
	.zero		1


	//   ....[3]....
        /*0624*/ 	.word	0x000003b0
        /*0628*/ 	.word	0x000000ff
        /*062c*/ 	.word	0x00030c18
        /*0630*/ 	.short	0x0100
        /*0632*/ 	.byte	0x08
	.zero		1


	//   ....[4]....
        /*0634*/ 	.word	0x000003c0
        /*0638*/ 	.word	0x000000ff
        /*063c*/ 	.word	0x00030c28
        /*0640*/ 	.short	0x0100
        /*0642*/ 	.byte	0x08
	.zero		1


	//   ....[5]....
        /*0644*/ 	.word	0x000004f0
        /*0648*/ 	.word	0x000000ff
        /*064c*/ 	.word	0x00030c30
        /*0650*/ 	.short	0x0100
        /*0652*/ 	.byte	0x08
	.zero		1


	//   ....[6]....
        /*0654*/ 	.word	0x00000500
        /*0658*/ 	.word	0x000000ff
        /*065c*/ 	.word	0x00030c40
        /*0660*/ 	.short	0x0100
        /*0662*/ 	.byte	0x08
	.zero		1


	//   ....[7]....
        /*0664*/ 	.word	0x00000510
        /*0668*/ 	.word	0x000000ff
        /*066c*/ 	.word	0x00030c38
        /*0670*/ 	.short	0x0100
        /*0672*/ 	.byte	0x08
	.zero		1


	//   ....[8]....
        /*0674*/ 	.word	0x00000520
        /*0678*/ 	.word	0x000000ff
        /*067c*/ 	.word	0x00030c48
        /*0680*/ 	.short	0x0100
        /*0682*/ 	.byte	0x08
	.zero		1


	//   ....[9]....
        /*0684*/ 	.word	0x00001650
        /*0688*/ 	.word	0x000000ec
        /*068c*/ 	.word	0x00030c00
        /*0690*/ 	.short	0x010a
        /*0692*/ 	.byte	0x3f
	.zero		1


	//   ....[10]....
        /*0694*/ 	.word	0x00001780
        /*0698*/ 	.word	0x000000ec
        /*069c*/ 	.word	0x00030c00
        /*06a0*/ 	.short	0x010a
        /*06a2*/ 	.byte	0x3f
	.zero		1


	//   ....[11]....
        /*06a4*/ 	.word	0x00002010
        /*06a8*/ 	.word	0x00000006
        /*06ac*/ 	.word	0x00030c10
        /*06b0*/ 	.short	0x010a
        /*06b2*/ 	.byte	0x3f
	.zero		1


	//   ....[12]....
        /*06b4*/ 	.word	0x00002080
        /*06b8*/ 	.word	0x00000006
        /*06bc*/ 	.word	0x00030c10
        /*06c0*/ 	.short	0x010a
        /*06c2*/ 	.byte	0x3f
	.zero		1


	//   ....[13]....
        /*06c4*/ 	.word	0x000024a0
        /*06c8*/ 	.word	0x00000006
        /*06cc*/ 	.word	0x00030c30
        /*06d0*/ 	.short	0x010a
        /*06d2*/ 	.byte	0x3f
	.zero		1


	//   ....[14]....
        /*06d4*/ 	.word	0x00002520
        /*06d8*/ 	.word	0x00000006
        /*06dc*/ 	.word	0x00030c30
        /*06e0*/ 	.short	0x010a
        /*06e2*/ 	.byte	0x3f
	.zero		1


	//   ....[15]....
        /*06e4*/ 	.word	0x000050c0
        /*06e8*/ 	.word	0x00000005
        /*06ec*/ 	.word	0x00000000
        /*06f0*/ 	.short	0x0101
        /*06f2*/ 	.byte	0x3f
	.zero		1


	//   ....[16]....
        /*06f4*/ 	.word	0x00005510
        /*06f8*/ 	.word	0x00000006
        /*06fc*/ 	.word	0x00000000
        /*0700*/ 	.short	0x0101
        /*0702*/ 	.byte	0x3f
	.zero		1


	//   ....[17]....
        /*0704*/ 	.word	0x00005d10
        /*0708*/ 	.word	0x00000007
        /*070c*/ 	.word	0x00030c10
        /*0710*/ 	.short	0x010a
        /*0712*/ 	.byte	0x3f
	.zero		1


	//   ....[18]....
        /*0714*/ 	.word	0x00005d90
        /*0718*/ 	.word	0x00000007
        /*071c*/ 	.word	0x00030c10
        /*0720*/ 	.short	0x010a
        /*0722*/ 	.byte	0x3f
	.zero		1


	//   ....[19]....
        /*0724*/ 	.word	0x000061a0
        /*0728*/ 	.word	0x00000007
        /*072c*/ 	.word	0x00030c30
        /*0730*/ 	.short	0x010a
        /*0732*/ 	.byte	0x3f
	.zero		1


	//   ....[20]....
        /*0734*/ 	.word	0x00006230
        /*0738*/ 	.word	0x00000007
        /*073c*/ 	.word	0x00030c30
        /*0740*/ 	.short	0x010a
        /*0742*/ 	.byte	0x3f
	.zero		1


	//   ....[21]....
        /*0744*/ 	.word	0x000089e0
        /*0748*/ 	.word	0x00000008
        /*074c*/ 	.word	0x00000000
        /*0750*/ 	.short	0x0101
        /*0752*/ 	.byte	0x3f
	.zero		1


	//   ....[22]....
        /*0754*/ 	.word	0x00008e50
        /*0758*/ 	.word	0x00000007
        /*075c*/ 	.word	0x00000000
        /*0760*/ 	.short	0x0101
        /*0762*/ 	.byte	0x3f
	.zero		1


	//   ....[23]....
        /*0764*/ 	.word	0x0000d1e0
        /*0768*/ 	.word	0x0000000f
        /*076c*/ 	.word	0x00030c20
        /*0770*/ 	.short	0x010a
        /*0772*/ 	.byte	0x3f
	.zero		1


	//   ....[24]....
        /*0774*/ 	.word	0x0000d780
        /*0778*/ 	.word	0x0000000f
        /*077c*/ 	.word	0x00030c40
        /*0780*/ 	.short	0x010a
        /*0782*/ 	.byte	0x3f
	.zero		1


	//   ....[25]....
        /*0784*/ 	.word	0x0000d9e0
        /*0788*/ 	.word	0x0000000f
        /*078c*/ 	.word	0x00030c28
        /*0790*/ 	.short	0x010a
        /*0792*/ 	.byte	0x3f
	.zero		1


	//   ....[26]....
        /*0794*/ 	.word	0x0000dc40
        /*0798*/ 	.word	0x0000000f
        /*079c*/ 	.word	0x00030c48
        /*07a0*/ 	.short	0x010a
        /*07a2*/ 	.byte	0x3f
	.zero		1


	//   ....[27]....
        /*07a4*/ 	.word	0x0000de40
        /*07a8*/ 	.word	0x0000000f
        /*07ac*/ 	.word	0x00030c20
        /*07b0*/ 	.short	0x010a
        /*07b2*/ 	.byte	0x3f
	.zero		1


	//   ....[28]....
        /*07b4*/ 	.word	0x0000e110
        /*07b8*/ 	.word	0x0000000f
        /*07bc*/ 	.word	0x00030c40
        /*07c0*/ 	.short	0x010a
        /*07c2*/ 	.byte	0x3f
	.zero		1


	//   ....[29]....
        /*07c4*/ 	.word	0x0000e340
        /*07c8*/ 	.word	0x0000000f
        /*07cc*/ 	.word	0x00030c28
        /*07d0*/ 	.short	0x010a
        /*07d2*/ 	.byte	0x3f
	.zero		1


	//   ....[30]....
        /*07d4*/ 	.word	0x0000e5e0
        /*07d8*/ 	.word	0x00000003
        /*07dc*/ 	.word	0x00030c40
        /*07e0*/ 	.short	0x010a
        /*07e2*/ 	.byte	0x3f
	.zero		1


	//   ....[31]....
        /*07e4*/ 	.word	0x0000e9d0
        /*07e8*/ 	.word	0x00000007
        /*07ec*/ 	.word	0x00000000
        /*07f0*/ 	.short	0x010a
        /*07f2*/ 	.byte	0x3f
	.zero		1


	//   ....[32]....
        /*07f4*/ 	.word	0x0000ea20
        /*07f8*/ 	.word	0x00000003
        /*07fc*/ 	.word	0x00000000
        /*0800*/ 	.short	0x010a
        /*0802*/ 	.byte	0x3f
	.zero		1


	//   ....[33]....
        /*0804*/ 	.word	0x0000ea80
        /*0808*/ 	.word	0x00000005
        /*080c*/ 	.word	0x00000000
        /*0810*/ 	.short	0x010a
        /*0812*/ 	.byte	0x3f
	.zero		1


	//   ....[34]....
        /*0814*/ 	.word	0x0000eab0
        /*0818*/ 	.word	0x00000003
        /*081c*/ 	.word	0x00000000
        /*0820*/ 	.short	0x010a
        /*0822*/ 	.byte	0x3f
	.zero		1


	//   ....[35]....
        /*0824*/ 	.word	0x0000eb80
        /*0828*/ 	.word	0x000000ec
        /*082c*/ 	.word	0x00030c00
        /*0830*/ 	.short	0x010a
        /*0832*/ 	.byte	0x3f
	.zero		1


	//   ....[36]....
        /*0834*/ 	.word	0x0000ebd0
        /*0838*/ 	.word	0x00000006
        /*083c*/ 	.word	0x00030c10
        /*0840*/ 	.short	0x010a
        /*0842*/ 	.byte	0x3f
	.zero		1


	//   ....[37]....
        /*0844*/ 	.word	0x0000ec20
        /*0848*/ 	.word	0x00000006
        /*084c*/ 	.word	0x00030c30
        /*0850*/ 	.short	0x010a
        /*0852*/ 	.byte	0x3f
	.zero		1


	//   ....[38]....
        /*0854*/ 	.word	0x0000ec70
        /*0858*/ 	.word	0x00000007
        /*085c*/ 	.word	0x00030c10
        /*0860*/ 	.short	0x010a
        /*0862*/ 	.byte	0x3f
	.zero		1


	//   ....[39]....
        /*0864*/ 	.word	0x0000ecc0
        /*0868*/ 	.word	0x00000007
        /*086c*/ 	.word	0x00030c30
        /*0870*/ 	.short	0x010a
        /*0872*/ 	.byte	0x3f
	.zero		1


	//   ....[40]....
        /*0874*/ 	.word	0x0000ed10
        /*0878*/ 	.word	0x0000000f
        /*087c*/ 	.word	0x00030c20
        /*0880*/ 	.short	0x010a
        /*0882*/ 	.byte	0x3f
	.zero		1


	//   ....[41]....
        /*0884*/ 	.word	0x0000ed60
        /*0888*/ 	.word	0x0000000f
        /*088c*/ 	.word	0x00030c40
        /*0890*/ 	.short	0x010a
        /*0892*/ 	.byte	0x3f
	.zero		1


	//   ....[42]....
        /*0894*/ 	.word	0x0000edb0
        /*0898*/ 	.word	0x0000000f
        /*089c*/ 	.word	0x00030c28
        /*08a0*/ 	.short	0x010a
        /*08a2*/ 	.byte	0x3f
	.zero		1


	//   ....[43]....
        /*08a4*/ 	.word	0x0000ee00
        /*08a8*/ 	.word	0x0000000f
        /*08ac*/ 	.word	0x00030c48
        /*08b0*/ 	.short	0x010a
        /*08b2*/ 	.byte	0x3f
	.zero		1


	//   ....[44]....
        /*08b4*/ 	.word	0x0000ee60
        /*08b8*/ 	.word	0x0000000f
        /*08bc*/ 	.word	0x00030c20
        /*08c0*/ 	.short	0x010a
        /*08c2*/ 	.byte	0x3f
	.zero		1


	//   ....[45]....
        /*08c4*/ 	.word	0x0000eeb0
        /*08c8*/ 	.word	0x0000000f
        /*08cc*/ 	.word	0x00030c40
        /*08d0*/ 	.short	0x010a
        /*08d2*/ 	.byte	0x3f
	.zero		1


	//   ....[46]....
        /*08d4*/ 	.word	0x0000ef00
        /*08d8*/ 	.word	0x0000000f
        /*08dc*/ 	.word	0x00030c28
        /*08e0*/ 	.short	0x010a
        /*08e2*/ 	.byte	0x3f
	.zero		1


	//   ....[47]....
        /*08e4*/ 	.word	0x0000ef50
        /*08e8*/ 	.word	0x00000003
        /*08ec*/ 	.word	0x00030c40
        /*08f0*/ 	.short	0x010a
        /*08f2*/ 	.byte	0x3f
	.zero		1


	//   ....[48]....
        /*08f4*/ 	.word	0x0000f020
        /*08f8*/ 	.word	0x00000007
        /*08fc*/ 	.word	0x00000000
        /*0900*/ 	.short	0x010a
        /*0902*/ 	.byte	0x3f
	.zero		1


	//   ....[49]....
        /*0904*/ 	.word	0x0000f070
        /*0908*/ 	.word	0x00000003
        /*090c*/ 	.word	0x00000000
        /*0910*/ 	.short	0x010a
        /*0912*/ 	.byte	0x3f
	.zero		1


	//   ....[50]....
        /*0914*/ 	.word	0x0000f0c0
        /*0918*/ 	.word	0x00000005
        /*091c*/ 	.word	0x00000000
        /*0920*/ 	.short	0x010a
        /*0922*/ 	.byte	0x3f
	.zero		1


	//----- nvinfo : EIATTR_NUM_MBARRIERS
	.align		4
.L_780:
        /*0924*/ 	.byte	0x03, 0x38
        /*0926*/ 	.short	0x0009


	//----- nvinfo : EIATTR_EXIT_INSTR_OFFSETS
	.align		4
        /*0928*/ 	.byte	0x04, 0x1c
        /*092a*/ 	.short	(.L_782 - .L_781)


	//   ....[0]....
.L_781:
        /*092c*/ 	.word	0x0000eb00


	//----- nvinfo : EIATTR_MAX_THREADS
	.align		4
.L_782:
        /*0930*/ 	.byte	0x04, 0x05
        /*0932*/ 	.short	(.L_784 - .L_783)
.L_783:
        /*0934*/ 	.word	0x00000180
        /*0938*/ 	.word	0x00000001
        /*093c*/ 	.word	0x00000001


	//----- nvinfo : EIATTR_CRS_STACK_SIZE
	.align		4
.L_784:
        /*0940*/ 	.byte	0x04, 0x1e
        /*0942*/ 	.short	(.L_786 - .L_785)
.L_785:
        /*0944*/ 	.word	0x00000000


	//----- nvinfo : EIATTR_CBANK_PARAM_SIZE
	.align		4
.L_786:
        /*0948*/ 	.byte	0x03, 0x19
        /*094a*/ 	.short	0x06f0


	//----- nvinfo : EIATTR_PARAM_CBANK
	.align		4
        /*094c*/ 	.byte	0x04, 0x0a
        /*094e*/ 	.short	(.L_788 - .L_787)
	.align		4
.L_787:
        /*0950*/ 	.word	index@(.nv.constant0._ZN7cutlass13device_kernelIN5flash11enable_sm90INS1_16FlashAttnBwdSm90INS1_25CollectiveMainloopBwdSm90ILi2ELi2ELi2EN4cute5tupleIJNS5_1CILi1EEES8_S8_EEENS6_IJNS7_ILi128EEESA_NS7_ILi64EEEEEENS_6half_tEfNS_4arch4Sm90ELb1ELb0ELb0ELb1ELb0ELb1ELb0ELb0ELi2ELi1ELi2ELi2ELb0EEENS1_21CollectiveEpilogueBwdISC_SD_SF_Li256ELb1ELb0ELi1EEENS1_25SingleTileBwdLPTSchedulerILb1ELi128ELb0EEEEEEEEEvNT_6ParamsE)
        /*0954*/ 	.short	0x0210
        /*0956*/ 	.short	0x06f0


	//----- nvinfo : EIATTR_SW_WAR
	.align		4
.L_788:
        /*0958*/ 	.byte	0x04, 0x36
        /*095a*/ 	.short	(.L_790 - .L_789)
.L_789:
        /*095c*/ 	.word	0x00000008
.L_790:


//--------------------- .nv.info._ZN7cutlass13device_kernelIN5flash11enable_sm90INS1_16FlashAttnBwdSm90INS1_25CollectiveMainloopBwdSm90ILi2ELi2ELi2EN4cute5tupleIJNS5_1CILi1EEES8_S8_EEENS6_IJNS7_ILi128EEESA_NS7_ILi64EEEEEENS_6half_tEfNS_4arch4Sm90ELb1ELb0ELb0ELb1ELb1ELb1ELb0ELb0ELi2ELi1ELi2ELi2ELb0EEENS1_21CollectiveEpilogueBwdISC_SD_SF_Li256ELb1ELb0ELi1EEENS1_25SingleTileBwdLPTSchedulerILb1ELi128ELb1EEEEEEEEEvNT_6ParamsE --------------------------
	.section	.nv.info._ZN7cutlass13device_kernelIN5flash11enable_sm90INS1_16FlashAttnBwdSm90INS1_25CollectiveMainloopBwdSm90ILi2ELi2ELi2EN4cute5tupleIJNS5_1CILi1EEES8_S8_EEENS6_IJNS7_ILi128EEESA_NS7_ILi64EEEEEENS_6half_tEfNS_4arch4Sm90ELb1ELb0ELb0ELb1ELb1ELb1ELb0ELb0ELi2ELi1ELi2ELi2ELb0EEENS1_21CollectiveEpilogueBwdISC_SD_SF_Li256ELb1ELb0ELi1EEENS1_25SingleTileBwdLPTSchedulerILb1ELi128ELb1EEEEEEEEEvNT_6ParamsE,"",@"SHT_CUDA_INFO"
	.sectionflags	@""
	.align	4


	//----- nvinfo : EIATTR_CUDA_API_VERSION
	.align		4
        /*0000*/ 	.byte	0x04, 0x37
        /*0002*/ 	.short	(.L_792 - .L_791)
.L_791:
        /*0004*/ 	.word	0x00000082


	//----- nvinfo : EIATTR_KPARAM_INFO
	.align		4
.L_792:
        /*0008*/ 	.byte	0x04, 0x17
        /*000a*/ 	.short	(.L_794 - .L_793)
.L_793:
        /*000c*/ 	.word	0x00000000
        /*0010*/ 	.short	0x0000
        /*0012*/ 	.short	0x0070
        /*0014*/ 	.byte	0x00, 0xf0, 0x01, 0x1a


	//----- nvinfo : EIATTR_SPARSE_MMA_MASK
	.align		4
.L_794:
        /*0018*/ 	.byte	0x03, 0x50
        /*001a*/ 	.short	0x0000


	//----- nvinfo : EIATTR_MAXREG_COUNT
	.align		4
        /*001c*/ 	.byte	0x03, 0x1b
        /*001e*/ 	.short	0x00a8


	//----- nvinfo : EIATTR_NUM_BARRIERS
	.align		4
        /*0020*/ 	.byte	0x02, 0x4c
        /*0022*/ 	.byte	0x10
	.zero		1


	//----- nvinfo : EIATTR_EXTERNS
	.align		4
        /*0024*/ 	.byte	0x04, 0x0f
        /*0026*/ 	.short	(.L_796 - .L_795)


	//   ....[0]....
	.align		4
.L_795:
        /*0028*/ 	.word	index@(__assertfail)


	//----- nvinfo : EIATTR_ANNOTATIONS
	.align		4
.L_796:
        /*002c*/ 	.byte	0x04, 0x55
        /*002e*/ 	.short	(.L_798 - .L_797)


	//   ....[0]....
.L_797:
        /* <DEDUP_REMOVED lines=22> */


	//----- nvinfo : EIATTR_MERCURY_ISA_VERSION
	.align		4
.L_798:
        /*0180*/ 	.byte	0x03, 0x5f
        /*0182*/ 	.short	0x0101


	//----- nvinfo : EIATTR_INT_WARP_WIDE_INSTR_OFFSETS
	.align		4
        /*0184*/ 	.byte	0x04, 0x31
        /*0186*/ 	.short	(.L_800 - .L_799)


	//   ....[0]....
.L_799:
        /*0188*/ 	.word	0x00000190


	//   ....[1]....
        /*018c*/ 	.word	0x000001c0


	//   ....[2]....
        /*0190*/ 	.word	0x0000c260


	//   ....[3]....
        /*0194*/ 	.word	0x0000c910


	//   ....[4]....
        /*0198*/ 	.word	0x0000ce40


	//----- nvinfo : EIATTR_COOP_GROUP_MASK_REGIDS
	.align		4
.L_800:
        /*019c*/ 	.byte	0x04, 0x29
        /*019e*/ 	.short	(.L_802 - .L_801)


	//   ....[0]....
.L_801:
        /*01a0*/ 	.word	0xffffffff


	//   ....[1]....
        /*01a4*/ 	.word	0xffffffff


	//   ....[2]....
        /*01a8*/ 	.word	0xffffffff


	//   ....[3]....
        /*01ac*/ 	.word	0xffffffff


	//   ....[4]....
        /*01b0*/ 	.word	0xffffffff


	//   ....[5]....
        /*01b4*/ 	.word	0xffffffff


	//   ....[6]....
        /*01b8*/ 	.word	0xffffffff


	//   ....[7]....
        /*01bc*/ 	.word	0xffffffff


	//   ....[8]....
        /*01c0*/ 	.word	0xffffffff


	//   ....[9]....
        /*01c4*/ 	.word	0xffffffff


	//   ....[10]....
        /*01c8*/ 	.word	0xffffffff


	//   ....[11]....
        /*01cc*/ 	.word	0xffffffff


	//   ....[12]....
        /*01d0*/ 	.word	0xffffffff


	//   ....[13]....
        /*01d4*/ 	.word	0xffffffff


	//   ....[14]....
        /*01d8*/ 	.word	0xffffffff


	//   ....[15]....
        /*01dc*/ 	.word	0xffffffff


	//   ....[16]....
        /*01e0*/ 	.word	0xffffffff


	//   ....[17]....
        /*01e4*/ 	.word	0xffffffff


	//   ....[18]....
        /*01e8*/ 	.word	0xffffffff


	//   ....[19]....
        /*01ec*/ 	.word	0xffffffff


	//   ....[20]....
        /*01f0*/ 	.word	0xffffffff


	//   ....[21]....
        /*01f4*/ 	.word	0xffffffff


	//   ....[22]....
        /*01f8*/ 	.word	0xffffffff


	//   ....[23]....
        /*01fc*/ 	.word	0xffffffff


	//   ....[24]....
        /*0200*/ 	.word	0xffffffff


	//   ....[25]....
        /*0204*/ 	.word	0xffffffff


	//   ....[26]....
        /*0208*/ 	.word	0xffffffff


	//   ....[27]....
        /*020c*/ 	.word	0xffffffff


	//   ....[28]....
        /*0210*/ 	.word	0xffffffff


	//   ....[29]....
        /*0214*/ 	.word	0xffffffff


	//   ....[30]....
        /*0218*/ 	.word	0xffffffff


	//   ....[31]....
        /*021c*/ 	.word	0xffffffff


	//   ....[32]....
        /*0220*/ 	.word	0xffffffff


	//   ....[33]....
        /*0224*/ 	.word	0xffffffff


	//   ....[34]....
        /*0228*/ 	.word	0xffffffff


	//   ....[35]....
        /*022c*/ 	.word	0xffffffff


	//   ....[36]....
        /*0230*/ 	.word	0xffffffff


	//   ....[37]....
        /*0234*/ 	.word	0xffffffff


	//   ....[38]....
        /*0238*/ 	.word	0xffffffff


	//   ....[39]....
        /*023c*/ 	.word	0xffffffff


	//   ....[40]....
        /*0240*/ 	.word	0xffffffff


	//   ....[41]....
        /*0244*/ 	.word	0xffffffff


	//   ....[42]....
        /*0248*/ 	.word	0xffffffff


	//   ....[43]....
        /*024c*/ 	.word	0xffffffff


	//   ....[44]....
        /*0250*/ 	.word	0xffffffff


	//   ....[45]....
        /*0254*/ 	.word	0xffffffff


	//   ....[46]....
        /*0258*/ 	.word	0xffffffff


	//   ....[47]....
        /*025c*/ 	.word	0xffffffff


	//   ....[48]....
        /*0260*/ 	.word	0xffffffff


	//   ....[49]....
        /*0264*/ 	.word	0xffffffff


	//   ....[50]....
        /*0268*/ 	.word	0xffffffff


	//   ....[51]....
        /*026c*/ 	.word	0xffffffff


	//   ....[52]....
        /*0270*/ 	.word	0xffffffff


	//   ....[53]....
        /*0274*/ 	.word	0xffffffff


	//   ....[54]....
        /*0278*/ 	.word	0xffffffff


	//   ....[55]....
        /*027c*/ 	.word	0xffffffff


	//   ....[56]....
        /*0280*/ 	.word	0xffffffff


	//   ....[57]....
        /*0284*/ 	.word	0xffffffff


	//   ....[58]....
        /*0288*/ 	.word	0xffffffff


	//   ....[59]....
        /*028c*/ 	.word	0xffffffff


	//   ....[60]....
        /*0290*/ 	.word	0xffffffff


	//   ....[61]....
        /*0294*/ 	.word	0xffffffff


	//   ....[62]....
        /*0298*/ 	.word	0xffffffff


	//   ....[63]....
        /*029c*/ 	.word	0xffffffff


	//   ....[64]....
        /*02a0*/ 	.word	0xffffffff


	//   ....[65]....
        /*02a4*/ 	.word	0xffffffff


	//   ....[66]....
        /*02a8*/ 	.word	0xffffffff


	//   ....[67]....
        /*02ac*/ 	.word	0xffffffff


	//   ....[68]....
        /*02b0*/ 	.word	0xffffffff


	//   ....[69]....
        /*02b4*/ 	.word	0xffffffff


	//   ....[70]....
        /*02b8*/ 	.word	0xffffffff


	//   ....[71]....
        /*02bc*/ 	.word	0xffffffff


	//   ....[72]....
        /*02c0*/ 	.word	0xffffffff


	//   ....[73]....
        /*02c4*/ 	.word	0xffffffff


	//   ....[74]....
        /*02c8*/ 	.word	0xffffffff


	//   ....[75]....
        /*02cc*/ 	.word	0xffffffff


	//   ....[76]....
        /*02d0*/ 	.word	0xffffffff


	//   ....[77]....
        /*02d4*/ 	.word	0xffffffff


	//   ....[78]....
        /*02d8*/ 	.word	0xffffffff


	//   ....[79]....
        /*02dc*/ 	.word	0xffffffff


	//   ....[80]....
        /*02e0*/ 	.word	0xffffffff


	//   ....[81]....
        /*02e4*/ 	.word	0xffffffff


	//   ....[82]....
        /*02e8*/ 	.word	0xffffffff


	//   ....[83]....
        /*02ec*/ 	.word	0xffffffff


	//   ....[84]....
        /*02f0*/ 	.word	0xffffffff


	//   ....[85]....
        /*02f4*/ 	.word	0xffffffff


	//   ....[86]....
        /*02f8*/ 	.word	0xffffffff


	//   ....[87]....
        /*02fc*/ 	.word	0xffffffff


	//   ....[88]....
        /*0300*/ 	.word	0xffffffff


	//   ....[89]....
        /*0304*/ 	.word	0xffffffff


	//   ....[90]....
        /*0308*/ 	.word	0xffffffff


	//   ....[91]....
        /*030c*/ 	.word	0xffffffff


	//   ....[92]....
        /*0310*/ 	.word	0xffffffff


	//   ....[93]....
        /*0314*/ 	.word	0xffffffff


	//   ....[94]....
        /*0318*/ 	.word	0xffffffff


	//   ....[95]....
        /*031c*/ 	.word	0xffffffff


	//   ....[96]....
        /*0320*/ 	.word	0xffffffff


	//   ....[97]....
        /*0324*/ 	.word	0xffffffff


	//   ....[98]....
        /*0328*/ 	.word	0xffffffff


	//   ....[99]....
        /*032c*/ 	.word	0xffffffff


	//   ....[100]....
        /*0330*/ 	.word	0xffffffff


	//   ....[101]....
        /*0334*/ 	.word	0xffffffff


	//   ....[102]....
        /*0338*/ 	.word	0xffffffff


	//   ....[103]....
        /*033c*/ 	.word	0xffffffff


	//   ....[104]....
        /*0340*/ 	.word	0xffffffff


	//   ....[105]....
        /*0344*/ 	.word	0xffffffff


	//   ....[106]....
        /*0348*/ 	.word	0xffffffff


	//   ....[107]....
        /*034c*/ 	.word	0xffffffff


	//   ....[108]....
        /*0350*/ 	.word	0xffffffff


	//   ....[109]....
        /*0354*/ 	.word	0xffffffff


	//   ....[110]....
        /*0358*/ 	.word	0xffffffff


	//   ....[111]....
        /*035c*/ 	.word	0xffffffff


	//   ....[112]....
        /*0360*/ 	.word	0xffffffff


	//   ....[113]....
        /*0364*/ 	.word	0xffffffff


	//   ....[114]....
        /*0368*/ 	.word	0xffffffff


	//   ....[115]....
        /*036c*/ 	.word	0xffffffff


	//   ....[116]....
        /*0370*/ 	.word	0xffffffff


	//   ....[117]....
        /*0374*/ 	.word	0xffffffff


	//   ....[118]....
        /*0378*/ 	.word	0xffffffff


	//   ....[119]....
        /*037c*/ 	.word	0xffffffff


	//   ....[120]....
        /*0380*/ 	.word	0xffffffff


	//   ....[121]....
        /*0384*/ 	.word	0xffffffff


	//   ....[122]....
        /*0388*/ 	.word	0xffffffff


	//   ....[123]....
        /*038c*/ 	.word	0xffffffff


	//   ....[124]....
        /*0390*/ 	.word	0xffffffff


	//   ....[125]....
        /*0394*/ 	.word	0xffffffff


	//   ....[126]....
        /*0398*/ 	.word	0xffffffff


	//   ....[127]....
        /*039c*/ 	.word	0xffffffff


	//   ....[128]....
        /*03a0*/ 	.word	0xffffffff


	//   ....[129]....
        /*03a4*/ 	.word	0xffffffff


	//   ....[130]....
        /*03a8*/ 	.word	0xffffffff


	//   ....[131]....
        /*03ac*/ 	.word	0xffffffff


	//   ....[132]....
        /*03b0*/ 	.word	0xffffffff


	//   ....[133]....
        /*03b4*/ 	.word	0xffffffff


	//   ....[134]....
        /*03b8*/ 	.word	0xffffffff


	//   ....[135]....
        /*03bc*/ 	.word	0xffffffff


	//   ....[136]....
        /*03c0*/ 	.word	0xffffffff


	//   ....[137]....
        /*03c4*/ 	.word	0xffffffff


	//   ....[138]....
        /*03c8*/ 	.word	0xffffffff


	//   ....[139]....
        /*03cc*/ 	.word	0xffffffff


	//   ....[140]....
        /*03d0*/ 	.word	0xffffffff


	//   ....[141]....
        /*03d4*/ 	.word	0x0500000f


	//   ....[142]....
        /*03d8*/ 	.word	0x0500000f


	//   ....[143]....
        /*03dc*/ 	.word	0x0500000f


	//   ....[144]....
        /*03e0*/ 	.word	0x0500000f


	//----- nvinfo : EIATTR_COOP_GROUP_INSTR_OFFSETS
	.align		4
.L_802:
        /*03e4*/ 	.byte	0x04, 0x28
        /*03e6*/ 	.short	(.L_804 - .L_803)


	//   ....[0]....
.L_803:
        /*03e8*/ 	.word	0x00000070


	//   ....[1]....
        /*03ec*/ 	.word	0x000001a0


	//   ....[2]....
        /*03f0*/ 	.word	0x000001f0


	//   ....[3]....
        /*03f4*/ 	.word	0x000003e0


	//   ....[4]....
        /*03f8*/ 	.word	0x00000630


	//   ....[5]....
        /*03fc*/ 	.word	0x00001630


	//   ....[6]....
        /*0400*/ 	.word	0x00002660


	//   ....[7]....
        /*0404*/ 	.word	0x000026b0


	//   ....[8]....
        /*0408*/ 	.word	0x00002750


	//   ....[9]....
        /*040c*/ 	.word	0x000027d0


	//   ....[10]....
        /*0410*/ 	.word	0x00002810


	//   ....[11]....
        /*0414*/ 	.word	0x00002850


	//   ....[12]....
        /*0418*/ 	.word	0x00002880


	//   ....[13]....
        /*041c*/ 	.word	0x000028b0


	//   ....[14]....
        /*0420*/ 	.word	0x000028e0


	//   ....[15]....
        /*0424*/ 	.word	0x00002950


	//   ....[16]....
        /*0428*/ 	.word	0x00002bd0


	//   ....[17]....
        /*042c*/ 	.word	0x00002c80


	//   ....[18]....
        /*0430*/ 	.word	0x00002d20


	//   ....[19]....
        /*0434*/ 	.word	0x00002d80


	//   ....[20]....
        /*0438*/ 	.word	0x00002dc0


	//   ....[21]....
        /*043c*/ 	.word	0x00002e00


	//   ....[22]....
        /*0440*/ 	.word	0x00002ec0


	//   ....[23]....
        /*0444*/ 	.word	0x00002f00


	//   ....[24]....
        /*0448*/ 	.word	0x00002f60


	//   ....[25]....
        /*044c*/ 	.word	0x00002fa0


	//   ....[26]....
        /*0450*/ 	.word	0x00003040


	//   ....[27]....
        /*0454*/ 	.word	0x00003080


	//   ....[28]....
        /*0458*/ 	.word	0x000033a0


	//   ....[29]....
        /*045c*/ 	.word	0x00003400


	//   ....[30]....
        /*0460*/ 	.word	0x00003430


	//   ....[31]....
        /*0464*/ 	.word	0x00003460


	//   ....[32]....
        /*0468*/ 	.word	0x000034d0


	//   ....[33]....
        /*046c*/ 	.word	0x000034f0


	//   ....[34]....
        /*0470*/ 	.word	0x00003530


	//   ....[35]....
        /*0474*/ 	.word	0x00003570


	//   ....[36]....
        /*0478*/ 	.word	0x00003580


	//   ....[37]....
        /*047c*/ 	.word	0x000035e0


	//   ....[38]....
        /*0480*/ 	.word	0x00003900


	//   ....[39]....
        /*0484*/ 	.word	0x00003910


	//   ....[40]....
        /*0488*/ 	.word	0x00003920


	//   ....[41]....
        /*048c*/ 	.word	0x00003930


	//   ....[42]....
        /*0490*/ 	.word	0x00003940


	//   ....[43]....
        /*0494*/ 	.word	0x00003950


	//   ....[44]....
        /*0498*/ 	.word	0x00003960


	//   ....[45]....
        /*049c*/ 	.word	0x00003990


	//   ....[46]....
        /*04a0*/ 	.word	0x000039b0


	//   ....[47]....
        /*04a4*/ 	.word	0x00003a10


	//   ....[48]....
        /*04a8*/ 	.word	0x00003a40


	//   ....[49]....
        /*04ac*/ 	.word	0x00003a70


	//   ....[50]....
        /*04b0*/ 	.word	0x00003a80


	//   ....[51]....
        /*04b4*/ 	.word	0x00003a90


	//   ....[52]....
        /*04b8*/ 	.word	0x00003ac0


	//   ....[53]....
        /*04bc*/ 	.word	0x00003af0


	//   ....[54]....
        /*04c0*/ 	.word	0x00003b20


	//   ....[55]....
        /*04c4*/ 	.word	0x00003b90


	//   ....[56]....
        /*04c8*/ 	.word	0x00003bc0


	//   ....[57]....
        /*04cc*/ 	.word	0x00003bf0


	//   ....[58]....
        /*04d0*/ 	.word	0x00003c00


	//   ....[59]....
        /*04d4*/ 	.word	0x00003c10


	//   ....[60]....
        /*04d8*/ 	.word	0x00003c20


	//   ....[61]....
        /*04dc*/ 	.word	0x00003c30


	//   ....[62]....
        /*04e0*/ 	.word	0x00003c60


	//   ....[63]....
        /*04e4*/ 	.word	0x00003c70


	//   ....[64]....
        /*04e8*/ 	.word	0x00003cb0


	//   ....[65]....
        /*04ec*/ 	.word	0x00003ce0


	//   ....[66]....
        /*04f0*/ 	.word	0x00003d10


	//   ....[67]....
        /*04f4*/ 	.word	0x00003d20


	//   ....[68]....
        /*04f8*/ 	.word	0x00003d30


	//   ....[69]....
        /*04fc*/ 	.word	0x00003d40


	//   ....[70]....
        /*0500*/ 	.word	0x000062f0


	//   ....[71]....
        /*0504*/ 	.word	0x00006330


	//   ....[72]....
        /*0508*/ 	.word	0x000063a0


	//   ....[73]....
        /*050c*/ 	.word	0x000063e0


	//   ....[74]....
        /*0510*/ 	.word	0x00006420


	//   ....[75]....
        /*0514*/ 	.word	0x00006460


	//   ....[76]....
        /*0518*/ 	.word	0x000064a0


	//   ....[77]....
        /*051c*/ 	.word	0x00006570


	//   ....[78]....
        /*0520*/ 	.word	0x000069c0


	//   ....[79]....
        /*0524*/ 	.word	0x000069d0


	//   ....[80]....
        /*0528*/ 	.word	0x000069e0


	//   ....[81]....
        /*052c*/ 	.word	0x00006a70


	//   ....[82]....
        /*0530*/ 	.word	0x00006ab0


	//   ....[83]....
        /*0534*/ 	.word	0x00006b00


	//   ....[84]....
        /*0538*/ 	.word	0x00006b50


	//   ....[85]....
        /*053c*/ 	.word	0x00006b70


	//   ....[86]....
        /*0540*/ 	.word	0x00006b80


	//   ....[87]....
        /*0544*/ 	.word	0x00006c00


	//   ....[88]....
        /*0548*/ 	.word	0x00006c40


	//   ....[89]....
        /*054c*/ 	.word	0x00006c50


	//   ....[90]....
        /*0550*/ 	.word	0x00006c70


	//   ....[91]....
        /*0554*/ 	.word	0x00006cb0


	//   ....[92]....
        /*0558*/ 	.word	0x00006da0


	//   ....[93]....
        /*055c*/ 	.word	0x00006de0


	//   ....[94]....
        /*0560*/ 	.word	0x00006e20


	//   ....[95]....
        /*0564*/ 	.word	0x00006e60


	//   ....[96]....
        /*0568*/ 	.word	0x00006ea0


	//   ....[97]....
        /*056c*/ 	.word	0x00006ee0


	//   ....[98]....
        /*0570*/ 	.word	0x00006f60


	//   ....[99]....
        /*0574*/ 	.word	0x00006fd0


	//   ....[100]....
        /*0578*/ 	.word	0x00007000


	//   ....[101]....
        /*057c*/ 	.word	0x00007070


	//   ....[102]....
        /*0580*/ 	.word	0x00007350


	//   ....[103]....
        /*0584*/ 	.word	0x00007360


	//   ....[104]....
        /*0588*/ 	.word	0x00007370


	//   ....[105]....
        /*058c*/ 	.word	0x00007380


	//   ....[106]....
        /*0590*/ 	.word	0x00007390


	//   ....[107]....
        /*0594*/ 	.word	0x000073a0


	//   ....[108]....
        /*0598*/ 	.word	0x000073d0


	//   ....[109]....
        /*059c*/ 	.word	0x00007400


	//   ....[110]....
        /*05a0*/ 	.word	0x00007440


	//   ....[111]....
        /*05a4*/ 	.word	0x00007460


	//   ....[112]....
        /*05a8*/ 	.word	0x000074a0


	//   ....[113]....
        /*05ac*/ 	.word	0x000074e0


	//   ....[114]....
        /*05b0*/ 	.word	0x00007520


	//   ....[115]....
        /*05b4*/ 	.word	0x00007550


	//   ....[116]....
        /*05b8*/ 	.word	0x00007580


	//   ....[117]....
        /*05bc*/ 	.word	0x000075c0


	//   ....[118]....
        /*05c0*/ 	.word	0x000075d0


	//   ....[119]....
        /*05c4*/ 	.word	0x00007620


	//   ....[120]....
        /*05c8*/ 	.word	0x00007660


	//   ....[121]....
        /*05cc*/ 	.word	0x00007690


	//   ....[122]....
        /*05d0*/ 	.word	0x000076a0


	//   ....[123]....
        /*05d4*/ 	.word	0x000076b0


	//   ....[124]....
        /*05d8*/ 	.word	0x000076f0


	//   ....[125]....
        /*05dc*/ 	.word	0x00007720


	//   ....[126]....
        /*05e0*/ 	.word	0x00007730


	//   ....[127]....
        /*05e4*/ 	.word	0x00007740


	//   ....[128]....
        /*05e8*/ 	.word	0x00007750


	//   ....[129]....
        /*05ec*/ 	.word	0x00007790


	//   ....[130]....
        /*05f0*/ 	.word	0x000077a0


	//   ....[131]....
        /*05f4*/ 	.word	0x000077b0


	//   ....[132]....
        /*05f8*/ 	.word	0x000077c0


	//   ....[133]....
        /*05fc*/ 	.word	0x00007800


	//   ....[134]....
        /*0600*/ 	.word	0x0000b0b0


	//   ....[135]....
        /*0604*/ 	.word	0x0000be60


	//   ....[136]....
        /*0608*/ 	.word	0x0000c190


	//   ....[137]....
        /*060c*/ 	.word	0x0000c590


	//   ....[138]....
        /*0610*/ 	.word	0x0000c840


	//   ....[139]....
        /*0614*/ 	.word	0x0000cb00


	//   ....[140]....
        /*0618*/ 	.word	0x0000cd70


	//   ....[141]....
        /*061c*/ 	.word	0x0000f470


	//   ....[142]....
        /*0620*/ 	.word	0x0000f660


	//   ....[143]....
        /*0624*/ 	.word	0x0000f6d0


	//   ....[144]....
        /*0628*/ 	.word	0x0000f740


	//----- nvinfo : EIATTR_REG_RECONFIG
	.align		4
.L_804:
        /*062c*/ 	.byte	0x01, 0x54
	.zero		2


	//----- nvinfo : EIATTR_SYSCALL_OFFSETS
	.align		4
        /*0630*/ 	.byte	0x04, 0x46
        /*0632*/ 	.short	(.L_806 - .L_805)


	//   ....[0]....
.L_805:
        /*0634*/ 	.word	0x00001290


	//   ....[1]....
        /*0638*/ 	.word	0x00001380


	//   ....[2]....
        /*063c*/ 	.word	0x000014e0


	//   ....[3]....
        /*0640*/ 	.word	0x000015d0


	//----- nvinfo : EIATTR_MBARRIER_INSTR_OFFSETS
	.align		4
.L_806:
        /*0644*/ 	.byte	0x04, 0x39
        /*0646*/ 	.short	(.L_808 - .L_807)


	//   ....[0]....
.L_807:
        /*0648*/ 	.word	0x00000290
        /*064c*/ 	.word	0x000000ff
        /*0650*/ 	.word	0x00030c00
        /*0654*/ 	.short	0x0100
        /*0656*/ 	.byte	0x06
	.zero		1


	//   ....[1]....
        /*0658*/ 	.word	0x00000390
        /*065c*/ 	.word	0x000000ff
        /*0660*/ 	.word	0x00030c10
        /*0664*/ 	.short	0x0100
        /*0666*/ 	.byte	0x08
	.zero		1


	//   ....[2]....
        /*0668*/ 	.word	0x000003a0
        /*066c*/ 	.word	0x000000ff
        /*0670*/ 	.word	0x00030c20
        /*0674*/ 	.short	0x0100
        /*0676*/ 	.byte	0x08
	.zero		1


	//   ....[3]....
        /*0678*/ 	.word	0x000003b0
        /*067c*/ 	.word	0x000000ff
        /*0680*/ 	.word	0x00030c18
        /*0684*/ 	.short	0x0100
        /*0686*/ 	.byte	0x08
	.zero		1


	//   ....[4]....
        /*0688*/ 	.word	0x000003c0
        /*068c*/ 	.word	0x000000ff
        /*0690*/ 	.word	0x00030c28
        /*0694*/ 	.short	0x0100
        /*0696*/ 	.byte	0x08
	.zero		1


	//   ....[5]....
        /*0698*/ 	.word	0x000004f0
        /*069c*/ 	.word	0x000000ff
        /*06a0*/ 	.word	0x00030c30
        /*06a4*/ 	.short	0x0100
        /*06a6*/ 	.byte	0x08
	.zero		1


	//   ....[6]....
        /*06a8*/ 	.word	0x00000500
        /*06ac*/ 	.word	0x000000ff
        /*06b0*/ 	.word	0x00030c40
        /*06b4*/ 	.short	0x0100
        /*06b6*/ 	.byte	0x08
	.zero		1


	//   ....[7]....
        /*06b8*/ 	.word	0x00000510
        /*06bc*/ 	.word	0x000000ff
        /*06c0*/ 	.word	0x00030c38
        /*06c4*/ 	.short	0x0100
        /*06c6*/ 	.byte	0x08
	.zero		1


	//   ....[8]....
        /*06c8*/ 	.word	0x00000520
        /*06cc*/ 	.word	0x000000ff
        /*06d0*/ 	.word	0x00030c48
        /*06d4*/ 	.short	0x0100
        /*06d6*/ 	.byte	0x08
	.zero		1


	//   ....[9]....
        /*06d8*/ 	.word	0x00001670
        /*06dc*/ 	.word	0x000000ec
        /*06e0*/ 	.word	0x00030c00
        /*06e4*/ 	.short	0x010a
        /*06e6*/ 	.byte	0x3f
	.zero		1


	//   ....[10]....
        /*06e8*/ 	.word	0x000017a0
        /*06ec*/ 	.word	0x000000ec
        /*06f0*/ 	.word	0x00030c00
        /*06f4*/ 	.short	0x010a
        /*06f6*/ 	.byte	0x3f
	.zero		1


	//   ....[11]....
        /*06f8*/ 	.word	0x00002030
        /*06fc*/ 	.word	0x00000006
        /*0700*/ 	.word	0x00030c10
        /*0704*/ 	.short	0x010a
        /*0706*/ 	.byte	0x3f
	.zero		1


	//   ....[12]....
        /*0708*/ 	.word	0x000020a0
        /*070c*/ 	.word	0x00000006
        /*0710*/ 	.word	0x00030c10
        /*0714*/ 	.short	0x010a
        /*0716*/ 	.byte	0x3f
	.zero		1


	//   ....[13]....
        /*0718*/ 	.word	0x000024c0
        /*071c*/ 	.word	0x00000006
        /*0720*/ 	.word	0x00030c30
        /*0724*/ 	.short	0x010a
        /*0726*/ 	.byte	0x3f
	.zero		1


	//   ....[14]....
        /*0728*/ 	.word	0x00002540
        /*072c*/ 	.word	0x00000006
        /*0730*/ 	.word	0x00030c30
        /*0734*/ 	.short	0x010a
        /*0736*/ 	.byte	0x3f
	.zero		1


	//   ....[15]....
        /*0738*/ 	.word	0x000050e0
        /*073c*/ 	.word	0x00000005
        /*0740*/ 	.word	0x00000000
        /*0744*/ 	.short	0x0101
        /*0746*/ 	.byte	0x3f
	.zero		1


	//   ....[16]....
        /*0748*/ 	.word	0x00005530
        /*074c*/ 	.word	0x00000006
        /*0750*/ 	.word	0x00000000
        /*0754*/ 	.short	0x0101
        /*0756*/ 	.byte	0x3f
	.zero		1


	//   ....[17]....
        /*0758*/ 	.word	0x00005d30
        /*075c*/ 	.word	0x00000007
        /*0760*/ 	.word	0x00030c10
        /*0764*/ 	.short	0x010a
        /*0766*/ 	.byte	0x3f
	.zero		1


	//   ....[18]....
        /*0768*/ 	.word	0x00005db0
        /*076c*/ 	.word	0x00000007
        /*0770*/ 	.word	0x00030c10
        /*0774*/ 	.short	0x010a
        /*0776*/ 	.byte	0x3f
	.zero		1


	//   ....[19]....
        /*0778*/ 	.word	0x000061c0
        /*077c*/ 	.word	0x00000007
        /*0780*/ 	.word	0x00030c30
        /*0784*/ 	.short	0x010a
        /*0786*/ 	.byte	0x3f
	.zero		1


	//   ....[20]....
        /*0788*/ 	.word	0x00006250
        /*078c*/ 	.word	0x00000007
        /*0790*/ 	.word	0x00030c30
        /*0794*/ 	.short	0x010a
        /*0796*/ 	.byte	0x3f
	.zero		1


	//   ....[21]....
        /*0798*/ 	.word	0x00008a00
        /*079c*/ 	.word	0x00000008
        /*07a0*/ 	.word	0x00000000
        /*07a4*/ 	.short	0x0101
        /*07a6*/ 	.byte	0x3f
	.zero		1


	//   ....[22]....
        /*07a8*/ 	.word	0x00008e70
        /*07ac*/ 	.word	0x00000007
        /*07b0*/ 	.word	0x00000000
        /*07b4*/ 	.short	0x0101
        /*07b6*/ 	.byte	0x3f
	.zero		1


	//   ....[23]....
        /*07b8*/ 	.word	0x0000db00
        /*07bc*/ 	.word	0x0000000f
        /*07c0*/ 	.word	0x00030c20
        /*07c4*/ 	.short	0x010a
        /*07c6*/ 	.byte	0x3f
	.zero		1


	//   ....[24]....
        /*07c8*/ 	.word	0x0000e0a0
        /*07cc*/ 	.word	0x0000000f
        /*07d0*/ 	.word	0x00030c40
        /*07d4*/ 	.short	0x010a
        /*07d6*/ 	.byte	0x3f
	.zero		1


	//   ....[25]....
        /*07d8*/ 	.word	0x0000e300
        /*07dc*/ 	.word	0x0000000f
        /*07e0*/ 	.word	0x00030c28
        /*07e4*/ 	.short	0x010a
        /*07e6*/ 	.byte	0x3f
	.zero		1


	//   ....[26]....
        /*07e8*/ 	.word	0x0000e560
        /*07ec*/ 	.word	0x0000000f
        /*07f0*/ 	.word	0x00030c48
        /*07f4*/ 	.short	0x010a
        /*07f6*/ 	.byte	0x3f
	.zero		1


	//   ....[27]....
        /*07f8*/ 	.word	0x0000e760
        /*07fc*/ 	.word	0x0000000f
        /*0800*/ 	.word	0x00030c20
        /*0804*/ 	.short	0x010a
        /*0806*/ 	.byte	0x3f
	.zero		1


	//   ....[28]....
        /*0808*/ 	.word	0x0000ea30
        /*080c*/ 	.word	0x0000000f
        /*0810*/ 	.word	0x00030c40
        /*0814*/ 	.short	0x010a
        /*0816*/ 	.byte	0x3f
	.zero		1


	//   ....[29]....
        /*0818*/ 	.word	0x0000ec60
        /*081c*/ 	.word	0x0000000f
        /*0820*/ 	.word	0x00030c28
        /*0824*/ 	.short	0x010a
        /*0826*/ 	.byte	0x3f
	.zero		1


	//   ....[30]....
        /*0828*/ 	.word	0x0000ef00
        /*082c*/ 	.word	0x00000003
        /*0830*/ 	.word	0x00030c40
        /*0834*/ 	.short	0x010a
        /*0836*/ 	.byte	0x3f
	.zero		1


	//   ....[31]....
        /*0838*/ 	.word	0x0000f2f0
        /*083c*/ 	.word	0x00000007
        /*0840*/ 	.word	0x00000000
        /*0844*/ 	.short	0x010a
        /*0846*/ 	.byte	0x3f
	.zero		1


	//   ....[32]....
        /*0848*/ 	.word	0x0000f340
        /*084c*/ 	.word	0x00000003
        /*0850*/ 	.word	0x00000000
        /*0854*/ 	.short	0x010a
        /*0856*/ 	.byte	0x3f
	.zero		1


	//   ....[33]....
        /*0858*/ 	.word	0x0000f3a0
        /*085c*/ 	.word	0x00000005
        /*0860*/ 	.word	0x00000000
        /*0864*/ 	.short	0x010a
        /*0866*/ 	.byte	0x3f
	.zero		1


	//   ....[34]....
        /*0868*/ 	.word	0x0000f3d0
        /*086c*/ 	.word	0x00000003
        /*0870*/ 	.word	0x00000000
        /*0874*/ 	.short	0x010a
        /*0876*/ 	.byte	0x3f
	.zero		1


	//   ....[35]....
        /*0878*/ 	.word	0x0000f4a0
        /*087c*/ 	.word	0x000000ec
        /*0880*/ 	.word	0x00030c00
        /*0884*/ 	.short	0x010a
        /*0886*/ 	.byte	0x3f
	.zero		1


	//   ....[36]....
        /*0888*/ 	.word	0x0000f4f0
        /*088c*/ 	.word	0x00000006
        /*0890*/ 	.word	0x00030c10
        /*0894*/ 	.short	0x010a
        /*0896*/ 	.byte	0x3f
	.zero		1


	//   ....[37]....
        /*0898*/ 	.word	0x0000f540
        /*089c*/ 	.word	0x00000006
        /*08a0*/ 	.word	0x00030c30
        /*08a4*/ 	.short	0x010a
        /*08a6*/ 	.byte	0x3f
	.zero		1


	//   ....[38]....
        /*08a8*/ 	.word	0x0000f590
        /*08ac*/ 	.word	0x00000007
        /*08b0*/ 	.word	0x00030c10
        /*08b4*/ 	.short	0x010a
        /*08b6*/ 	.byte	0x3f
	.zero		1


	//   ....[39]....
        /*08b8*/ 	.word	0x0000f5e0
        /*08bc*/ 	.word	0x00000007
        /*08c0*/ 	.word	0x00030c30
        /*08c4*/ 	.short	0x010a
        /*08c6*/ 	.byte	0x3f
	.zero		1


	//   ....[40]....
        /*08c8*/ 	.word	0x0000f780
        /*08cc*/ 	.word	0x0000000f
        /*08d0*/ 	.word	0x00030c20
        /*08d4*/ 	.short	0x010a
        /*08d6*/ 	.byte	0x3f
	.zero		1


	//   ....[41]....
        /*08d8*/ 	.word	0x0000f7d0
        /*08dc*/ 	.word	0x0000000f
        /*08e0*/ 	.word	0x00030c40
        /*08e4*/ 	.short	0x010a
        /*08e6*/ 	.byte	0x3f
	.zero		1


	//   ....[42]....
        /*08e8*/ 	.word	0x0000f820
        /*08ec*/ 	.word	0x0000000f
        /*08f0*/ 	.word	0x00030c28
        /*08f4*/ 	.short	0x010a
        /*08f6*/ 	.byte	0x3f
	.zero		1


	//   ....[43]....
        /*08f8*/ 	.word	0x0000f870
        /*08fc*/ 	.word	0x0000000f
        /*0900*/ 	.word	0x00030c48
        /*0904*/ 	.short	0x010a
        /*0906*/ 	.byte	0x3f
	.zero		1


	//   ....[44]....
        /*0908*/ 	.word	0x0000f8d0
        /*090c*/ 	.word	0x0000000f
        /*0910*/ 	.word	0x00030c20
        /*0914*/ 	.short	0x010a
        /*0916*/ 	.byte	0x3f
	.zero		1


	//   ....[45]....
        /*0918*/ 	.word	0x0000f920
        /*091c*/ 	.word	0x0000000f
        /*0920*/ 	.word	0x00030c40
        /*0924*/ 	.short	0x010a
        /*0926*/ 	.byte	0x3f
	.zero		1


	//   ....[46]....
        /*0928*/ 	.word	0x0000f970
        /*092c*/ 	.word	0x0000000f
        /*0930*/ 	.word	0x00030c28
        /*0934*/ 	.short	0x010a
        /*0936*/ 	.byte	0x3f
	.zero		1


	//   ....[47]....
        /*0938*/ 	.word	0x0000f9c0
        /*093c*/ 	.word	0x00000003
        /*0940*/ 	.word	0x00030c40
        /*0944*/ 	.short	0x010a
        /*0946*/ 	.byte	0x3f
	.zero		1


	//   ....[48]....
        /*0948*/ 	.word	0x0000fa90
        /*094c*/ 	.word	0x00000007
        /*0950*/ 	.word	0x00000000
        /*0954*/ 	.short	0x010a
        /*0956*/ 	.byte	0x3f
	.zero		1


	//   ....[49]....
        /*0958*/ 	.word	0x0000fae0
        /*095c*/ 	.word	0x00000003
        /*0960*/ 	.word	0x00000000
        /*0964*/ 	.short	0x010a
        /*0966*/ 	.byte	0x3f
	.zero		1


	//   ....[50]....
        /*0968*/ 	.word	0x0000fb30
        /*096c*/ 	.word	0x00000005
        /*0970*/ 	.word	0x00000000
        /*0974*/ 	.short	0x010a
        /*0976*/ 	.byte	0x3f
	.zero		1


	//----- nvinfo : EIATTR_NUM_MBARRIERS
	.align		4
.L_808:
        /*0978*/ 	.byte	0x03, 0x38
        /*097a*/ 	.short	0x0009


	//----- nvinfo : EIATTR_EXIT_INSTR_OFFSETS
	.align		4
        /*097c*/ 	.byte	0x04, 0x1c
        /*097e*/ 	.short	(.L_810 - .L_809)


	//   ....[0]....
.L_809:
        /*0980*/ 	.word	0x0000f420


	//----- nvinfo : EIATTR_MAX_THREADS
	.align		4
.L_810:
        /*0984*/ 	.byte	0x04, 0x05
        /*0986*/ 	.short	(.L_812 - .L_811)
.L_811:
        /*0988*/ 	.word	0x00000180
        /*098c*/ 	.word	0x00000001
        /*0990*/ 	.word	0x00000001


	//----- nvinfo : EIATTR_CRS_STACK_SIZE
	.align		4
.L_812:
        /*0994*/ 	.byte	0x04, 0x1e
        /*0996*/ 	.short	(.L_814 - .L_813)
.L_813:
        /*0998*/ 	.word	0x00000000


	//----- nvinfo : EIATTR_CBANK_PARAM_SIZE
	.align		4
.L_814:
        /*099c*/ 	.byte	0x03, 0x19
        /*099e*/ 	.short	0x06f0


	//----- nvinfo : EIATTR_PARAM_CBANK
	.align		4
        /*09a0*/ 	.byte	0x04, 0x0a
        /*09a2*/ 	.short	(.L_816 - .L_815)
	.align		4
.L_815:
        /*09a4*/ 	.word	index@(.nv.constant0._ZN7cutlass13device_kernelIN5flash11enable_sm90INS1_16FlashAttnBwdSm90INS1_25CollectiveMainloopBwdSm90ILi2ELi2ELi2EN4cute5tupleIJNS5_1CILi1EEES8_S8_EEENS6_IJNS7_ILi128EEESA_NS7_ILi64EEEEEENS_6half_tEfNS_4arch4Sm90ELb1ELb0ELb0ELb1ELb1ELb1ELb0ELb0ELi2ELi1ELi2ELi2ELb0EEENS1_21CollectiveEpilogueBwdISC_SD_SF_Li256ELb1ELb0ELi1EEENS1_25SingleTileBwdLPTSchedulerILb1ELi128ELb1EEEEEEEEEvNT_6ParamsE)
        /*09a8*/ 	.short	0x0210
        /*09aa*/ 	.short	0x06f0


	//----- nvinfo : EIATTR_SW_WAR
	.align		4
.L_816:
        /*09ac*/ 	.byte	0x04, 0x36
        /*09ae*/ 	.short	(.L_818 - .L_817)
.L_817:
        /*09b0*/ 	.word	0x00000008
.L_818:


//--------------------- .nv.info._ZN7cutlass13device_kernelIN5flash11enable_sm90INS1_16FlashAttnBwdSm90INS1_25CollectiveMainloopBwdSm90ILi2ELi2ELi2EN4cute5tupleIJNS5_1CILi1EEES8_S8_EEENS6_IJNS7_ILi128EEESA_NS7_ILi64EEEEEENS_6half_tEfNS_4arch4Sm90ELb1ELb0ELb0ELb1ELb0ELb1ELb0ELb0ELi2ELi1ELi2ELi2ELb0EEENS1_24CollectiveEpilogueBwdGQAISC_fSF_Li256ELb1ELb0EEENS1_25SingleTileBwdLPTSchedulerILb1ELi128ELb0EEEEEEEEEvNT_6ParamsE --------------------------
	.section	.nv.info._ZN7cutlass13device_kernelIN5flash11enable_sm90INS1_16FlashAttnBwdSm90INS1_25CollectiveMainloopBwdSm90ILi2ELi2ELi2EN4cute5tupleIJNS5_1CILi1EEES8_S8_EEENS6_IJNS7_ILi128EEESA_NS7_ILi64EEEEEENS_6half_tEfNS_4arch4Sm90ELb1ELb0ELb0ELb1ELb0ELb1ELb0ELb0ELi2ELi1ELi2ELi2ELb0EEENS1_24CollectiveEpilogueBwdGQAISC_fSF_Li256ELb1ELb0EEENS1_25SingleTileBwdLPTSchedulerILb1ELi128ELb0EEEEEEEEEvNT_6ParamsE,"",@"SHT_CUDA_INFO"
	.sectionflags	@""
	.align	4


	//----- nvinfo : EIATTR_CUDA_API_VERSION
	.align		4
        /*0000*/ 	.byte	0x04, 0x37
        /*0002*/ 	.short	(.L_820 - .L_819)
.L_819:
        /*0004*/ 	.word	0x00000082


	//----- nvinfo : EIATTR_KPARAM_INFO
	.align		4
.L_820:
        /*0008*/ 	.byte	0x04, 0x17
        /*000a*/ 	.short	(.L_822 - .L_821)
.L_821:
        /*000c*/ 	.word	0x00000000
        /*0010*/ 	.short	0x0000
        /*0012*/ 	.short	0x0070
        /*0014*/ 	.byte	0x00, 0xf0, 0x01, 0x1c


	//----- nvinfo : EIATTR_SPARSE_MMA_MASK
	.align		4
.L_822:
        /*0018*/ 	.byte	0x03, 0x50
        /*001a*/ 	.short	0x0000


	//----- nvinfo : EIATTR_MAXREG_COUNT
	.align		4
        /*001c*/ 	.byte	0x03, 0x1b
        /*001e*/ 	.short	0x00a8


	//----- nvinfo : EIATTR_NUM_BARRIERS
	.align		4
        /*0020*/ 	.byte	0x02, 0x4c
        /*0022*/ 	.byte	0x10
	.zero		1


	//----- nvinfo : EIATTR_EXTERNS
	.align		4
        /*0024*/ 	.byte	0x04, 0x0f
        /*0026*/ 	.short	(.L_824 - .L_823)


	//   ....[0]....
	.align		4
.L_823:
        /*0028*/ 	.word	index@(__assertfail)


	//----- nvinfo : EIATTR_ANNOTATIONS
	.align		4
.L_824:
        /*002c*/ 	.byte	0x04, 0x55
        /*002e*/ 	.short	(.L_826 - .L_825)


	//   ....[0]....
.L_825:
        /* <DEDUP_REMOVED lines=24> */


	//----- nvinfo : EIATTR_MERCURY_ISA_VERSION
	.align		4
.L_826:
        /*0198*/ 	.byte	0x03, 0x5f
        /*019a*/ 	.short	0x0101


	//----- nvinfo : EIATTR_INT_WARP_WIDE_INSTR_OFFSETS
	.align		4
        /*019c*/ 	.byte	0x04, 0x31
        /*019e*/ 	.short	(.L_828 - .L_827)


	//   ....[0]....
.L_827:
        /*01a0*/ 	.word	0x00000190


	//   ....[1]....
        /*01a4*/ 	.word	0x000001c0


	//----- nvinfo : EIATTR_COOP_GROUP_MASK_REGIDS
	.align		4
.L_828:
        /*01a8*/ 	.byte	0x04, 0x29
        /*01aa*/ 	.short	(.L_830 - .L_829)


	//   ....[0]....
.L_829:
        /*01ac*/ 	.word	0xffffffff


	//   ....[1]....
        /*01b0*/ 	.word	0xffffffff


	//   ....[2]....
        /*01b4*/ 	.word	0xffffffff


	//   ....[3]....
        /*01b8*/ 	.word	0xffffffff


	//   ....[4]....
        /*01bc*/ 	.word	0xffffffff


	//   ....[5]....
        /*01c0*/ 	.word	0xffffffff


	//   ....[6]....
        /*01c4*/ 	.word	0xffffffff


	//   ....[7]....
        /*01c8*/ 	.word	0xffffffff


	//   ....[8]....
        /*01cc*/ 	.word	0xffffffff


	//   ....[9]....
        /*01d0*/ 	.word	0xffffffff


	//   ....[10]....
        /*01d4*/ 	.word	0xffffffff


	//   ....[11]....
        /*01d8*/ 	.word	0xffffffff


	//   ....[12]....
        /*01dc*/ 	.word	0xffffffff


	//   ....[13]....
        /*01e0*/ 	.word	0xffffffff


	//   ....[14]....
        /*01e4*/ 	.word	0xffffffff


	//   ....[15]....
        /*01e8*/ 	.word	0xffffffff


	//   ....[16]....
        /*01ec*/ 	.word	0xffffffff


	//   ....[17]....
        /*01f0*/ 	.word	0xffffffff


	//   ....[18]....
        /*01f4*/ 	.word	0xffffffff


	//   ....[19]....
        /*01f8*/ 	.word	0xffffffff


	//   ....[20]....
        /*01fc*/ 	.word	0xffffffff


	//   ....[21]....
        /*0200*/ 	.word	0xffffffff


	//   ....[22]....
        /*0204*/ 	.word	0xffffffff


	//   ....[23]....
        /*0208*/ 	.word	0xffffffff


	//   ....[24]....
        /*020c*/ 	.word	0xffffffff


	//   ....[25]....
        /*0210*/ 	.word	0xffffffff


	//   ....[26]....
        /*0214*/ 	.word	0xffffffff


	//   ....[27]....
        /*0218*/ 	.word	0xffffffff


	//   ....[28]....
        /*021c*/ 	.word	0xffffffff


	//   ....[29]....
        /*0220*/ 	.word	0xffffffff


	//   ....[30]....
        /*0224*/ 	.word	0xffffffff


	//   ....[31]....
        /*0228*/ 	.word	0xffffffff


	//   ....[32]....
        /*022c*/ 	.word	0xffffffff


	//   ....[33]....
        /*0230*/ 	.word	0xffffffff


	//   ....[34]....
        /*0234*/ 	.word	0xffffffff


	//   ....[35]....
        /*0238*/ 	.word	0xffffffff


	//   ....[36]....
        /*023c*/ 	.word	0xffffffff


	//   ....[37]....
        /*0240*/ 	.word	0xffffffff


	//   ....[38]....
        /*0244*/ 	.word	0xffffffff


	//   ....[39]....
        /*0248*/ 	.word	0xffffffff


	//   ....[40]....
        /*024c*/ 	.word	0xffffffff


	//   ....[41]....
        /*0250*/ 	.word	0xffffffff


	//   ....[42]....
        /*0254*/ 	.word	0xffffffff


	//   ....[43]....
        /*0258*/ 	.word	0xffffffff


	//   ....[44]....
        /*025c*/ 	.word	0xffffffff


	//   ....[45]....
        /*0260*/ 	.word	0xffffffff


	//   ....[46]....
        /*0264*/ 	.word	0xffffffff


	//   ....[47]....
        /*0268*/ 	.word	0xffffffff


	//   ....[48]....
        /*026c*/ 	.word	0xffffffff


	//   ....[49]....
        /*0270*/ 	.word	0xffffffff


	//   ....[50]....
        /*0274*/ 	.word	0xffffffff


	//   ....[51]....
        /*0278*/ 	.word	0xffffffff


	//   ....[52]....
        /*027c*/ 	.word	0xffffffff


	//   ....[53]....
        /*0280*/ 	.word	0xffffffff


	//   ....[54]....
        /*0284*/ 	.word	0xffffffff


	//   ....[55]....
        /*0288*/ 	.word	0xffffffff


	//   ....[56]....
        /*028c*/ 	.word	0xffffffff


	//   ....[57]....
        /*0290*/ 	.word	0xffffffff


	//   ....[58]....
        /*0294*/ 	.word	0xffffffff


	//   ....[59]....
        /*0298*/ 	.word	0xffffffff


	//   ....[60]....
        /*029c*/ 	.word	0xffffffff


	//   ....[61]....
        /*02a0*/ 	.word	0xffffffff


	//   ....[62]....
        /*02a4*/ 	.word	0xffffffff


	//   ....[63]....
        /*02a8*/ 	.word	0xffffffff


	//   ....[64]....
        /*02ac*/ 	.word	0xffffffff


	//   ....[65]....
        /*02b0*/ 	.word	0xffffffff


	//   ....[66]....
        /*02b4*/ 	.word	0xffffffff


	//   ....[67]....
        /*02b8*/ 	.word	0xffffffff


	//   ....[68]....
        /*02bc*/ 	.word	0xffffffff


	//   ....[69]....
        /*02c0*/ 	.word	0xffffffff


	//   ....[70]....
        /*02c4*/ 	.word	0xffffffff


	//   ....[71]....
        /*02c8*/ 	.word	0xffffffff


	//   ....[72]....
        /*02cc*/ 	.word	0xffffffff


	//   ....[73]....
        /*02d0*/ 	.word	0xffffffff


	//   ....[74]....
        /*02d4*/ 	.word	0xffffffff


	//   ....[75]....
        /*02d8*/ 	.word	0xffffffff


	//   ....[76]....
        /*02dc*/ 	.word	0xffffffff


	//   ....[77]....
        /*02e0*/ 	.word	0xffffffff


	//   ....[78]....
        /*02e4*/ 	.word	0xffffffff


	//   ....[79]....
        /*02e8*/ 	.word	0xffffffff


	//   ....[80]....
        /*02ec*/ 	.word	0xffffffff


	//   ....[81]....
        /*02f0*/ 	.word	0xffffffff


	//   ....[82]....
        /*02f4*/ 	.word	0xffffffff


	//   ....[83]....
        /*02f8*/ 	.word	0xffffffff


	//   ....[84]....
        /*02fc*/ 	.word	0xffffffff


	//   ....[85]....
        /*0300*/ 	.word	0xffffffff


	//   ....[86]....
        /*0304*/ 	.word	0xffffffff


	//   ....[87]....
        /*0308*/ 	.word	0xffffffff


	//   ....[88]....
        /*030c*/ 	.word	0xffffffff


	//   ....[89]....
        /*0310*/ 	.word	0xffffffff


	//   ....[90]....
        /*0314*/ 	.word	0xffffffff


	//   ....[91]....
        /*0318*/ 	.word	0xffffffff


	//   ....[92]....
        /*031c*/ 	.word	0xffffffff


	//   ....[93]....
        /*0320*/ 	.word	0xffffffff


	//   ....[94]....
        /*0324*/ 	.word	0xffffffff


	//   ....[95]....
        /*0328*/ 	.word	0xffffffff


	//   ....[96]....
        /*032c*/ 	.word	0xffffffff


	//   ....[97]....
        /*0330*/ 	.word	0xffffffff


	//   ....[98]....
        /*0334*/ 	.word	0xffffffff


	//   ....[99]....
        /*0338*/ 	.word	0xffffffff


	//   ....[100]....
        /*033c*/ 	.word	0xffffffff


	//   ....[101]....
        /*0340*/ 	.word	0xffffffff


	//   ....[102]....
        /*0344*/ 	.word	0xffffffff


	//   ....[103]....
        /*0348*/ 	.word	0xffffffff


	//   ....[104]....
        /*034c*/ 	.word	0xffffffff


	//   ....[105]....
        /*0350*/ 	.word	0xffffffff


	//   ....[106]....
        /*0354*/ 	.word	0xffffffff


	//   ....[107]....
        /*0358*/ 	.word	0xffffffff


	//   ....[108]....
        /*035c*/ 	.word	0xffffffff


	//   ....[109]....
        /*0360*/ 	.word	0xffffffff


	//   ....[110]....
        /*0364*/ 	.word	0xffffffff


	//   ....[111]....
        /*0368*/ 	.word	0xffffffff


	//   ....[112]....
        /*036c*/ 	.word	0xffffffff


	//   ....[113]....
        /*0370*/ 	.word	0xffffffff


	//   ....[114]....
        /*0374*/ 	.word	0xffffffff


	//   ....[115]....
        /*0378*/ 	.word	0xffffffff


	//   ....[116]....
        /*037c*/ 	.word	0xffffffff


	//   ....[117]....
        /*0380*/ 	.word	0xffffffff


	//   ....[118]....
        /*0384*/ 	.word	0xffffffff


	//   ....[119]....
        /*0388*/ 	.word	0xffffffff


	//   ....[120]....
        /*038c*/ 	.word	0xffffffff


	//   ....[121]....
        /*0390*/ 	.word	0xffffffff


	//   ....[122]....
        /*0394*/ 	.word	0xffffffff


	//   ....[123]....
        /*0398*/ 	.word	0xffffffff


	//   ....[124]....
        /*039c*/ 	.word	0xffffffff


	//   ....[125]....
        /*03a0*/ 	.word	0xffffffff


	//   ....[126]....
        /*03a4*/ 	.word	0xffffffff


	//   ....[127]....
        /*03a8*/ 	.word	0xffffffff


	//   ....[128]....
        /*03ac*/ 	.word	0xffffffff


	//   ....[129]....
        /*03b0*/ 	.word	0xffffffff


	//   ....[130]....
        /*03b4*/ 	.word	0xffffffff


	//   ....[131]....
        /*03b8*/ 	.word	0xffffffff


	//   ....[132]....
        /*03bc*/ 	.word	0xffffffff


	//   ....[133]....
        /*03c0*/ 	.word	0xffffffff


	//   ....[134]....
        /*03c4*/ 	.word	0xffffffff


	//   ....[135]....
        /*03c8*/ 	.word	0x0500000f


	//----- nvinfo : EIATTR_COOP_GROUP_INSTR_OFFSETS
	.align		4
.L_830:
        /*03cc*/ 	.byte	0x04, 0x28
        /*03ce*/ 	.short	(.L_832 - .L_831)


	//   ....[0]....
.L_831:
        /*03d0*/ 	.word	0x00000070


	//   ....[1]....
        /*03d4*/ 	.word	0x000001a0


	//   ....[2]....
        /*03d8*/ 	.word	0x000001f0


	//   ....[3]....
        /*03dc*/ 	.word	0x000003e0


	//   ....[4]....
        /*03e0*/ 	.word	0x00000630


	//   ....[5]....
        /*03e4*/ 	.word	0x00001620


	//   ....[6]....
        /*03e8*/ 	.word	0x00002840


	//   ....[7]....
        /*03ec*/ 	.word	0x00002890


	//   ....[8]....
        /*03f0*/ 	.word	0x00002920


	//   ....[9]....
        /*03f4*/ 	.word	0x000029c0


	//   ....[10]....
        /*03f8*/ 	.word	0x00002a00


	//   ....[11]....
        /*03fc*/ 	.word	0x00002a40


	//   ....[12]....
        /*0400*/ 	.word	0x00002a70


	//   ....[13]....
        /*0404*/ 	.word	0x00002ab0


	//   ....[14]....
        /*0408*/ 	.word	0x00002af0


	//   ....[15]....
        /*040c*/ 	.word	0x00002b30


	//   ....[16]....
        /*0410*/ 	.word	0x00002b60


	//   ....[17]....
        /*0414*/ 	.word	0x00002dd0


	//   ....[18]....
        /*0418*/ 	.word	0x00002e70


	//   ....[19]....
        /*041c*/ 	.word	0x00002eb0


	//   ....[20]....
        /*0420*/ 	.word	0x00002f40


	//   ....[21]....
        /*0424*/ 	.word	0x00002fa0


	//   ....[22]....
        /*0428*/ 	.word	0x00002ff0


	//   ....[23]....
        /*042c*/ 	.word	0x00003030


	//   ....[24]....
        /*0430*/ 	.word	0x000030b0


	//   ....[25]....
        /*0434*/ 	.word	0x000030f0


	//   ....[26]....
        /*0438*/ 	.word	0x00003580


	//   ....[27]....
        /*043c*/ 	.word	0x000035b0


	//   ....[28]....
        /*0440*/ 	.word	0x00003610


	//   ....[29]....
        /*0444*/ 	.word	0x00003650


	//   ....[30]....
        /*0448*/ 	.word	0x00003690


	//   ....[31]....
        /*044c*/ 	.word	0x000036b0


	//   ....[32]....
        /*0450*/ 	.word	0x000036e0


	//   ....[33]....
        /*0454*/ 	.word	0x00003730


	//   ....[34]....
        /*0458*/ 	.word	0x00003750


	//   ....[35]....
        /*045c*/ 	.word	0x00003770


	//   ....[36]....
        /*0460*/ 	.word	0x00003790


	//   ....[37]....
        /*0464*/ 	.word	0x000037d0


	//   ....[38]....
        /*0468*/ 	.word	0x00003ac0


	//   ....[39]....
        /*046c*/ 	.word	0x00003ad0


	//   ....[40]....
        /*0470*/ 	.word	0x00003ae0


	//   ....[41]....
        /*0474*/ 	.word	0x00003af0


	//   ....[42]....
        /*0478*/ 	.word	0x00003b00


	//   ....[43]....
        /*047c*/ 	.word	0x00003b10


	//   ....[44]....
        /*0480*/ 	.word	0x00003b20


	//   ....[45]....
        /*0484*/ 	.word	0x00003b50


	//   ....[46]....
        /*0488*/ 	.word	0x00003b70


	//   ....[47]....
        /*048c*/ 	.word	0x00003bd0


	//   ....[48]....
        /*0490*/ 	.word	0x00003c00


	//   ....[49]....
        /*0494*/ 	.word	0x00003c30


	//   ....[50]....
        /*0498*/ 	.word	0x00003c40


	//   ....[51]....
        /*049c*/ 	.word	0x00003c50


	//   ....[52]....
        /*04a0*/ 	.word	0x00003c80


	//   ....[53]....
        /*04a4*/ 	.word	0x00003cb0


	//   ....[54]....
        /*04a8*/ 	.word	0x00003ce0


	//   ....[55]....
        /*04ac*/ 	.word	0x00003d50


	//   ....[56]....
        /*04b0*/ 	.word	0x00003d80


	//   ....[57]....
        /*04b4*/ 	.word	0x00003db0


	//   ....[58]....
        /*04b8*/ 	.word	0x00003dc0


	//   ....[59]....
        /*04bc*/ 	.word	0x00003dd0


	//   ....[60]....
        /*04c0*/ 	.word	0x00003de0


	//   ....[61]....
        /*04c4*/ 	.word	0x00003df0


	//   ....[62]....
        /*04c8*/ 	.word	0x00003e20


	//   ....[63]....
        /*04cc*/ 	.word	0x00003e30


	//   ....[64]....
        /*04d0*/ 	.word	0x00003e70


	//   ....[65]....
        /*04d4*/ 	.word	0x00003ea0


	//   ....[66]....
        /*04d8*/ 	.word	0x00003ed0


	//   ....[67]....
        /*04dc*/ 	.word	0x00003ee0


	//   ....[68]....
        /*04e0*/ 	.word	0x00003ef0


	//   ....[69]....
        /*04e4*/ 	.word	0x00003f00


	//   ....[70]....
        /*04e8*/ 	.word	0x000064f0


	//   ....[71]....
        /*04ec*/ 	.word	0x00006530


	//   ....[72]....
        /*04f0*/ 	.word	0x000065a0


	//   ....[73]....
        /*04f4*/ 	.word	0x000065e0


	//   ....[74]....
        /*04f8*/ 	.word	0x00006620


	//   ....[75]....
        /*04fc*/ 	.word	0x00006660


	//   ....[76]....
        /*0500*/ 	.word	0x000066a0


	//   ....[77]....
        /*0504*/ 	.word	0x000068e0


	//   ....[78]....
        /*0508*/ 	.word	0x00006a60


	//   ....[79]....
        /*050c*/ 	.word	0x00006bd0


	//   ....[80]....
        /*0510*/ 	.word	0x00006be0


	//   ....[81]....
        /*0514*/ 	.word	0x00006bf0


	//   ....[82]....
        /*0518*/ 	.word	0x00006c90


	//   ....[83]....
        /*051c*/ 	.word	0x00006cd0


	//   ....[84]....
        /*0520*/ 	.word	0x00006d10


	//   ....[85]....
        /*0524*/ 	.word	0x00006d50


	//   ....[86]....
        /*0528*/ 	.word	0x00006d70


	//   ....[87]....
        /*052c*/ 	.word	0x00006d90


	//   ....[88]....
        /*0530*/ 	.word	0x00006dc0


	//   ....[89]....
        /*0534*/ 	.word	0x00006e30


	//   ....[90]....
        /*0538*/ 	.word	0x00006e60


	//   ....[91]....
        /*053c*/ 	.word	0x00006e70


	//   ....[92]....
        /*0540*/ 	.word	0x00006eb0


	//   ....[93]....
        /*0544*/ 	.word	0x00006fd0


	//   ....[94]....
        /*0548*/ 	.word	0x00007010


	//   ....[95]....
        /*054c*/ 	.word	0x00007050


	//   ....[96]....
        /*0550*/ 	.word	0x000070a0


	//   ....[97]....
        /*0554*/ 	.word	0x000070d0


	//   ....[98]....
        /*0558*/ 	.word	0x000070f0


	//   ....[99]....
        /*055c*/ 	.word	0x00007130


	//   ....[100]....
        /*0560*/ 	.word	0x000071b0


	//   ....[101]....
        /*0564*/ 	.word	0x00007200


	//   ....[102]....
        /*0568*/ 	.word	0x00007560


	//   ....[103]....
        /*056c*/ 	.word	0x00007570


	//   ....[104]....
        /*0570*/ 	.word	0x00007580


	//   ....[105]....
        /*0574*/ 	.word	0x00007590


	//   ....[106]....
        /*0578*/ 	.word	0x000075a0


	//   ....[107]....
        /*057c*/ 	.word	0x000075b0


	//   ....[108]....
        /*0580*/ 	.word	0x000075e0


	//   ....[109]....
        /*0584*/ 	.word	0x00007610


	//   ....[110]....
        /*0588*/ 	.word	0x00007650


	//   ....[111]....
        /*058c*/ 	.word	0x00007670


	//   ....[112]....
        /*0590*/ 	.word	0x000076b0


	//   ....[113]....
        /*0594*/ 	.word	0x000076d0


	//   ....[114]....
        /*0598*/ 	.word	0x00007710


	//   ....[115]....
        /*059c*/ 	.word	0x00007740


	//   ....[116]....
        /*05a0*/ 	.word	0x000077a0


	//   ....[117]....
        /*05a4*/ 	.word	0x000077d0


	//   ....[118]....
        /*05a8*/ 	.word	0x000077f0


	//   ....[119]....
        /*05ac*/ 	.word	0x00007800


	//   ....[120]....
        /*05b0*/ 	.word	0x00007860


	//   ....[121]....
        /*05b4*/ 	.word	0x000078a0


	//   ....[122]....
        /*05b8*/ 	.word	0x000078e0


	//   ....[123]....
        /*05bc*/ 	.word	0x000078f0


	//   ....[124]....
        /*05c0*/ 	.word	0x00007930


	//   ....[125]....
        /*05c4*/ 	.word	0x00007950


	//   ....[126]....
        /*05c8*/ 	.word	0x00007960


	//   ....[127]....
        /*05cc*/ 	.word	0x00007970


	//   ....[128]....
        /*05d0*/ 	.word	0x00007980


	//   ....[129]....
        /*05d4*/ 	.word	0x000079c0


	//   ....[130]....
        /*05d8*/ 	.word	0x00007a00


	//   ....[131]....
        /*05dc*/ 	.word	0x00007a40


	//   ....[132]....
        /*05e0*/ 	.word	0x00007a60


	//   ....[133]....
        /*05e4*/ 	.word	0x00007a90


	//   ....[134]....
        /*05e8*/ 	.word	0x00009c30


	//   ....[135]....
        /*05ec*/ 	.word	0x0000d6f0


	//----- nvinfo : EIATTR_REG_RECONFIG
	.align		4
.L_832:
        /*05f0*/ 	.byte	0x01, 0x54
	.zero		2


	//----- nvinfo : EIATTR_SYSCALL_OFFSETS
	.align		4
        /*05f4*/ 	.byte	0x04, 0x46
        /*05f6*/ 	.short	(.L_834 - .L_833)


	//   ....[0]....
.L_833:
        /*05f8*/ 	.word	0x00001280


	//   ....[1]....
        /*05fc*/ 	.word	0x00001370


	//   ....[2]....
        /*0600*/ 	.word	0x000014d0


	//   ....[3]....
        /*0604*/ 	.word	0x000015c0


	//----- nvinfo : EIATTR_MBARRIER_INSTR_OFFSETS
	.align		4
.L_834:
        /*0608*/ 	.byte	0x04, 0x39
        /*060a*/ 	.short	(.L_836 - .L_835)


	//   ....[0]....
.L_835:
        /*060c*/ 	.word	0x00000290
        /*0610*/ 	.word	0x000000ff
        /*0614*/ 	.word	0x00030c00
        /*0618*/ 	.short	0x0100
        /*061a*/ 	.byte	0x06
	.zero		1


	//   ....[1]....
        /*061c*/ 	.word	0x00000390
        /*0620*/ 	.word	0x000000ff
        /*0624*/ 	.word	0x00030c10
        /*0628*/ 	.short	0x0100
        /*062a*/ 	.byte	0x08
	.zero		1


	//   ....[2]....
        /*062c*/ 	.word	0x000003a0
        /*0630*/ 	.word	0x000000ff
        /*0634*/ 	.word	0x00030c20
        /*0638*/ 	.short	0x0100
        /*063a*/ 	.byte	0x08
	.zero		1


	//   ....[3]....
        /*063c*/ 	.word	0x000003b0
        /*0640*/ 	.word	0x000000ff
        /*0644*/ 	.word	0x00030c18
        /*0648*/ 	.short	0x0100
        /*064a*/ 	.byte	0x08
	.zero		1


	//   ....[4]....
        /*064c*/ 	.word	0x000003c0
        /*0650*/ 	.word	0x000000ff
        /*0654*/ 	.word	0x00030c28
        /*0658*/ 	.short	0x0100
        /*065a*/ 	.byte	0x08
	.zero		1


	//   ....[5]....
        /*065c*/ 	.word	0x000004f0
        /*0660*/ 	.word	0x000000ff
        /*0664*/ 	.word	0x00030c30
        /*0668*/ 	.short	0x0100
        /*066a*/ 	.byte	0x08
	.zero		1


	//   ....[6]....
        /*066c*/ 	.word	0x00000500
        /*0670*/ 	.word	0x000000ff
        /*0674*/ 	.word	0x00030c40
        /*0678*/ 	.short	0x0100
        /*067a*/ 	.byte	0x08
	.zero		1


	//   ....[7]....
        /*067c*/ 	.word	0x00000510
        /*0680*/ 	.word	0x000000ff
        /*0684*/ 	.word	0x00030c38
        /*0688*/ 	.short	0x0100
        /*068a*/ 	.byte	0x08
	.zero		1


	//   ....[8]....
        /*068c*/ 	.word	0x00000520
        /*0690*/ 	.word	0x000000ff
        /*0694*/ 	.word	0x00030c48
        /*0698*/ 	.short	0x0100
        /*069a*/ 	.byte	0x08
	.zero		1


	//   ....[9]....
        /*069c*/ 	.word	0x00001660
        /*06a0*/ 	.word	0x000000ec
        /*06a4*/ 	.word	0x00030c00
        /*06a8*/ 	.short	0x010a
        /*06aa*/ 	.byte	0x3f
	.zero		1


	//   ....[10]....
        /*06ac*/ 	.word	0x00001790
        /*06b0*/ 	.word	0x000000ec
        /*06b4*/ 	.word	0x00030c00
        /*06b8*/ 	.short	0x010a
        /*06ba*/ 	.byte	0x3f
	.zero		1


	//   ....[11]....
        /*06bc*/ 	.word	0x00002210
        /*06c0*/ 	.word	0x00000006
        /*06c4*/ 	.word	0x00030c10
        /*06c8*/ 	.short	0x010a
        /*06ca*/ 	.byte	0x3f
	.zero		1


	//   ....[12]....
        /*06cc*/ 	.word	0x00002280
        /*06d0*/ 	.word	0x00000006
        /*06d4*/ 	.word	0x00030c10
        /*06d8*/ 	.short	0x010a
        /*06da*/ 	.byte	0x3f
	.zero		1


	//   ....[13]....
        /*06dc*/ 	.word	0x000026a0
        /*06e0*/ 	.word	0x00000006
        /*06e4*/ 	.word	0x00030c30
        /*06e8*/ 	.short	0x010a
        /*06ea*/ 	.byte	0x3f
	.zero		1


	//   ....[14]....
        /*06ec*/ 	.word	0x00002720
        /*06f0*/ 	.word	0x00000006
        /*06f4*/ 	.word	0x00030c30
        /*06f8*/ 	.short	0x010a
        /*06fa*/ 	.byte	0x3f
	.zero		1


	//   ....[15]....
        /*06fc*/ 	.word	0x000052e0
        /*0700*/ 	.word	0x00000005
        /*0704*/ 	.word	0x00000000
        /*0708*/ 	.short	0x0101
        /*070a*/ 	.byte	0x3f
	.zero		1


	//   ....[16]....
        /*070c*/ 	.word	0x00005730
        /*0710*/ 	.word	0x00000006
        /*0714*/ 	.word	0x00000000
        /*0718*/ 	.short	0x0101
        /*071a*/ 	.byte	0x3f
	.zero		1


	//   ....[17]....
        /*071c*/ 	.word	0x00005f30
        /*0720*/ 	.word	0x00000007
        /*0724*/ 	.word	0x00030c10
        /*0728*/ 	.short	0x010a
        /*072a*/ 	.byte	0x3f
	.zero		1


	//   ....[18]....
        /*072c*/ 	.word	0x00005fb0
        /*0730*/ 	.word	0x00000007
        /*0734*/ 	.word	0x00030c10
        /*0738*/ 	.short	0x010a
        /*073a*/ 	.byte	0x3f
	.zero		1


	//   ....[19]....
        /*073c*/ 	.word	0x000063c0
        /*0740*/ 	.word	0x00000007
        /*0744*/ 	.word	0x00030c30
        /*0748*/ 	.short	0x010a
        /*074a*/ 	.byte	0x3f
	.zero		1


	//   ....[20]....
        /*074c*/ 	.word	0x00006450
        /*0750*/ 	.word	0x00000007
        /*0754*/ 	.word	0x00030c30
        /*0758*/ 	.short	0x010a
        /*075a*/ 	.byte	0x3f
	.zero		1


	//   ....[21]....
        /*075c*/ 	.word	0x00008c10
        /*0760*/ 	.word	0x00000008
        /*0764*/ 	.word	0x00000000
        /*0768*/ 	.short	0x0101
        /*076a*/ 	.byte	0x3f
	.zero		1


	//   ....[22]....
        /*076c*/ 	.word	0x00009080
        /*0770*/ 	.word	0x00000007
        /*0774*/ 	.word	0x00000000
        /*0778*/ 	.short	0x0101
        /*077a*/ 	.byte	0x3f
	.zero		1


	//   ....[23]....
        /*077c*/ 	.word	0x0000bd80
        /*0780*/ 	.word	0x0000000f
        /*0784*/ 	.word	0x00030c20
        /*0788*/ 	.short	0x010a
        /*078a*/ 	.byte	0x3f
	.zero		1


	//   ....[24]....
        /*078c*/ 	.word	0x0000c320
        /*0790*/ 	.word	0x0000000f
        /*0794*/ 	.word	0x00030c40
        /*0798*/ 	.short	0x010a
        /*079a*/ 	.byte	0x3f
	.zero		1


	//   ....[25]....
        /*079c*/ 	.word	0x0000c580
        /*07a0*/ 	.word	0x0000000f
        /*07a4*/ 	.word	0x00030c28
        /*07a8*/ 	.short	0x010a
        /*07aa*/ 	.byte	0x3f
	.zero		1


	//   ....[26]....
        /*07ac*/ 	.word	0x0000c7e0
        /*07b0*/ 	.word	0x0000000f
        /*07b4*/ 	.word	0x00030c48
        /*07b8*/ 	.short	0x010a
        /*07ba*/ 	.byte	0x3f
	.zero		1


	//   ....[27]....
        /*07bc*/ 	.word	0x0000c9e0
        /*07c0*/ 	.word	0x0000000f
        /*07c4*/ 	.word	0x00030c20
        /*07c8*/ 	.short	0x010a
        /*07ca*/ 	.byte	0x3f
	.zero		1


	//   ....[28]....
        /*07cc*/ 	.word	0x0000ccb0
        /*07d0*/ 	.word	0x0000000f
        /*07d4*/ 	.word	0x00030c40
        /*07d8*/ 	.short	0x010a
        /*07da*/ 	.byte	0x3f
	.zero		1


	//   ....[29]....
        /*07dc*/ 	.word	0x0000cee0
        /*07e0*/ 	.word	0x0000000f
        /*07e4*/ 	.word	0x00030c28
        /*07e8*/ 	.short	0x010a
        /*07ea*/ 	.byte	0x3f
	.zero		1


	//   ....[30]....
        /*07ec*/ 	.word	0x0000d180
        /*07f0*/ 	.word	0x00000003
        /*07f4*/ 	.word	0x00030c40
        /*07f8*/ 	.short	0x010a
        /*07fa*/ 	.byte	0x3f
	.zero		1


	//   ....[31]....
        /*07fc*/ 	.word	0x0000d570
        /*0800*/ 	.word	0x00000007
        /*0804*/ 	.word	0x00000000
        /*0808*/ 	.short	0x010a
        /*080a*/ 	.byte	0x3f
	.zero		1


	//   ....[32]....
        /*080c*/ 	.word	0x0000d5c0
        /*0810*/ 	.word	0x00000003
        /*0814*/ 	.word	0x00000000
        /*0818*/ 	.short	0x010a
        /*081a*/ 	.byte	0x3f
	.zero		1


	//   ....[33]....
        /*081c*/ 	.word	0x0000d620
        /*0820*/ 	.word	0x00000005
        /*0824*/ 	.word	0x00000000
        /*0828*/ 	.short	0x010a
        /*082a*/ 	.byte	0x3f
	.zero		1


	//   ....[34]....
        /*082c*/ 	.word	0x0000d650
        /*0830*/ 	.word	0x00000003
        /*0834*/ 	.word	0x00000000
        /*0838*/ 	.short	0x010a
        /*083a*/ 	.byte	0x3f
	.zero		1


	//   ....[35]....
        /*083c*/ 	.word	0x0000d720
        /*0840*/ 	.word	0x000000ec
        /*0844*/ 	.word	0x00030c00
        /*0848*/ 	.short	0x010a
        /*084a*/ 	.byte	0x3f
	.zero		1


	//   ....[36]....
        /*084c*/ 	.word	0x0000d770
        /*0850*/ 	.word	0x00000006
        /*0854*/ 	.word	0x00030c10
        /*0858*/ 	.short	0x010a
        /*085a*/ 	.byte	0x3f
	.zero		1


	//   ....[37]....
        /*085c*/ 	.word	0x0000d7c0
        /*0860*/ 	.word	0x00000006
        /*0864*/ 	.word	0x00030c30
        /*0868*/ 	.short	0x010a
        /*086a*/ 	.byte	0x3f
	.zero		1


	//   ....[38]....
        /*086c*/ 	.word	0x0000d810
        /*0870*/ 	.word	0x00000007
        /*0874*/ 	.word	0x00030c10
        /*0878*/ 	.short	0x010a
        /*087a*/ 	.byte	0x3f
	.zero		1


	//   ....[39]....
        /*087c*/ 	.word	0x0000d860
        /*0880*/ 	.word	0x00000007
        /*0884*/ 	.word	0x00030c30
        /*0888*/ 	.short	0x010a
        /*088a*/ 	.byte	0x3f
	.zero		1


	//   ....[40]....
        /*088c*/ 	.word	0x0000d8b0
        /*0890*/ 	.word	0x0000000f
        /*0894*/ 	.word	0x00030c20
        /*0898*/ 	.short	0x010a
        /*089a*/ 	.byte	0x3f
	.zero		1


	//   ....[41]....
        /*089c*/ 	.word	0x0000d900
        /*08a0*/ 	.word	0x0000000f
        /*08a4*/ 	.word	0x00030c40
        /*08a8*/ 	.short	0x010a
        /*08aa*/ 	.byte	0x3f
	.zero		1


	//   ....[42]....
        /*08ac*/ 	.word	0x0000d950
        /*08b0*/ 	.word	0x0000000f
        /*08b4*/ 	.word	0x00030c28
        /*08b8*/ 	.short	0x010a
        /*08ba*/ 	.byte	0x3f
	.zero		1


	//   ....[43]....
        /*08bc*/ 	.word	0x0000d9a0
        /*08c0*/ 	.word	0x0000000f
        /*08c4*/ 	.word	0x00030c48
        /*08c8*/ 	.short	0x010a
        /*08ca*/ 	.byte	0x3f
	.zero		1


	//   ....[44]....
        /*08cc*/ 	.word	0x0000da00
        /*08d0*/ 	.word	0x0000000f
        /*08d4*/ 	.word	0x00030c20
        /*08d8*/ 	.short	0x010a
        /*08da*/ 	.byte	0x3f
	.zero		1


	//   ....[45]....
        /*08dc*/ 	.word	0x0000da50
        /*08e0*/ 	.word	0x0000000f
        /*08e4*/ 	.word	0x00030c40
        /*08e8*/ 	.short	0x010a
        /*08ea*/ 	.byte	0x3f
	.zero		1


	//   ....[46]....
        /*08ec*/ 	.word	0x0000daa0
        /*08f0*/ 	.word	0x0000000f
        /*08f4*/ 	.word	0x00030c28
        /*08f8*/ 	.short	0x010a
        /*08fa*/ 	.byte	0x3f
	.zero		1


	//   ....[47]....
        /*08fc*/ 	.word	0x0000daf0
        /*0900*/ 	.word	0x00000003
        /*0904*/ 	.word	0x00030c40
        /*0908*/ 	.short	0x010a
        /*090a*/ 	.byte	0x3f
	.zero		1


	//   ....[48]....
        /*090c*/ 	.word	0x0000dbc0
        /*0910*/ 	.word	0x00000007
        /*0914*/ 	.word	0x00000000
        /*0918*/ 	.short	0x010a
        /*091a*/ 	.byte	0x3f
	.zero		1


	//   ....[49]....
        /*091c*/ 	.word	0x0000dc10
        /*0920*/ 	.word	0x00000003
        /*0924*/ 	.word	0x00000000
        /*0928*/ 	.short	0x010a
        /*092a*/ 	.byte	0x3f
	.zero		1


	//   ....[50]....
        /*092c*/ 	.word	0x0000dc60
        /*0930*/ 	.word	0x00000005
        /*0934*/ 	.word	0x00000000
        /*0938*/ 	.short	0x010a
        /*093a*/ 	.byte	0x3f
	.zero		1


	//----- nvinfo : EIATTR_NUM_MBARRIERS
	.align		4
.L_836:
        /*093c*/ 	.byte	0x03, 0x38
        /*093e*/ 	.short	0x0009


	//----- nvinfo : EIATTR_EXIT_INSTR_OFFSETS
	.align		4
        /*0940*/ 	.byte	0x04, 0x1c
        /*0942*/ 	.short	(.L_838 - .L_837)


	//   ....[0]....
.L_837:
        /*0944*/ 	.word	0x0000d6a0


	//----- nvinfo : EIATTR_MAX_THREADS
	.align		4
.L_838:
        /*0948*/ 	.byte	0x04, 0x05
        /*094a*/ 	.short	(.L_840 - .L_839)
.L_839:
        /*094c*/ 	.word	0x00000180
        /*0950*/ 	.word	0x00000001
        /*0954*/ 	.word	0x00000001


	//----- nvinfo : EIATTR_CRS_STACK_SIZE
	.align		4
.L_840:
        /*0958*/ 	.byte	0x04, 0x1e
        /*095a*/ 	.short	(.L_842 - .L_841)
.L_841:
        /*095c*/ 	.word	0x00000000


	//----- nvinfo : EIATTR_CBANK_PARAM_SIZE
	.align		4
.L_842:
        /*0960*/ 	.byte	0x03, 0x19
        /*0962*/ 	.short	0x0770


	//----- nvinfo : EIATTR_PARAM_CBANK
	.align		4
        /*0964*/ 	.byte	0x04, 0x0a
        /*0966*/ 	.short	(.L_844 - .L_843)
	.align		4
.L_843:
        /*0968*/ 	.word	index@(.nv.constant0._ZN7cutlass13device_kernelIN5flash11enable_sm90INS1_16FlashAttnBwdSm90INS1_25CollectiveMainloopBwdSm90ILi2ELi2ELi2EN4cute5tupleIJNS5_1CILi1EEES8_S8_EEENS6_IJNS7_ILi128EEESA_NS7_ILi64EEEEEENS_6half_tEfNS_4arch4Sm90ELb1ELb0ELb0ELb1ELb0ELb1ELb0ELb0ELi2ELi1ELi2ELi2ELb0EEENS1_24CollectiveEpilogueBwdGQAISC_fSF_Li256ELb1ELb0EEENS1_25SingleTileBwdLPTSchedulerILb1ELi128ELb0EEEEEEEEEvNT_6ParamsE)
        /*096c*/ 	.short	0x0210
        /*096e*/ 	.short	0x0770


	//----- nvinfo : EIATTR_SW_WAR
	.align		4
.L_844:
        /*0970*/ 	.byte	0x04, 0x36
        /*0972*/ 	.short	(.L_846 - .L_845)
.L_845:
        /*0974*/ 	.word	0x00000008
.L_846:


//--------------------- .nv.info._ZN7cutlass13device_kernelIN5flash32FlashAttnBwdPostprocessConvertdQIN4cute5tupleIJNS3_1CILi128EEENS5_ILi64EEEEEENS_6half_tEfNS_4arch4Sm90ELi256ENS3_8TiledMMAINS3_8MMA_AtomIJNS3_4SM904GMMA25MMA_64x64x16_F32F16F16_RSILNSF_5MajorE0ELSH_1ELNSF_7ScaleInE1ELSI_1EEEEEENS3_6LayoutINS4_IJNS5_ILi2EEENS5_ILi1EEESN_EEENS4_IJSN_NS5_ILi0EEESP_EEEEENS4_IJNS3_10UnderscoreESS_SS_EEEEELb0EEEEEvNT_6ParamsE --------------------------
	.section	.nv.info._ZN7cutlass13device_kernelIN5flash32FlashAttnBwdPostprocessConvertdQIN4cute5tupleIJNS3_1CILi128EEENS5_ILi64EEEEEENS_6half_tEfNS_4arch4Sm90ELi256ENS3_8TiledMMAINS3_8MMA_AtomIJNS3_4SM904GMMA25MMA_64x64x16_F32F16F16_RSILNSF_5MajorE0ELSH_1ELNSF_7ScaleInE1ELSI_1EEEEEENS3_6LayoutINS4_IJNS5_ILi2EEENS5_ILi1EEESN_EEENS4_IJSN_NS5_ILi0EEESP_EEEEENS4_IJNS3_10UnderscoreESS_SS_EEEEELb0EEEEEvNT_6ParamsE,"",@"SHT_CUDA_INFO"
	.sectionflags	@""
	.align	4


	//----- nvinfo : EIATTR_CUDA_API_VERSION
	.align		4
        /*0000*/ 	.byte	0x04, 0x37
        /*0002*/ 	.short	(.L_848 - .L_847)
.L_847:
        /*0004*/ 	.word	0x00000082


	//----- nvinfo : EIATTR_KPARAM_INFO
	.align		4
.L_848:
        /*0008*/ 	.byte	0x04, 0x17
        /*000a*/ 	.short	(.L_850 - .L_849)
.L_849:
        /*000c*/ 	.word	0x00000000
        /*0010*/ 	.short	0x0000
        /*0012*/ 	.short	0x0000
        /*0014*/ 	.byte	0x00, 0xf0, 0xc1, 0x01


	//----- nvinfo : EIATTR_SPARSE_MMA_MASK
	.align		4
.L_850:
        /*0018*/ 	.byte	0x03, 0x50
        /*001a*/ 	.short	0x0000


	//----- nvinfo : EIATTR_MAXREG_COUNT
	.align		4
        /*001c*/ 	.byte	0x03, 0x1b
        /*001e*/ 	.short	0x0080


	//----- nvinfo : EIATTR_NUM_BARRIERS
	.align		4
        /*0020*/ 	.byte	0x02, 0x4c
        /*0022*/ 	.byte	0x01
	.zero		1


	//----- nvinfo : EIATTR_MERCURY_ISA_VERSION
	.align		4
        /*0024*/ 	.byte	0x03, 0x5f
        /*0026*/ 	.short	0x0101


	//----- nvinfo : EIATTR_MBARRIER_INSTR_OFFSETS
	.align		4
        /*0028*/ 	.byte	0x04, 0x39
        /*002a*/ 	.short	(.L_852 - .L_851)


	//   ....[0]....
.L_851:
        /*002c*/ 	.word	0x000004a0
        /*0030*/ 	.word	0x000000ff
        /*0034*/ 	.word	0x0000c000
        /*0038*/ 	.short	0x0100
        /*003a*/ 	.byte	0x06
	.zero		1


	//   ....[1]....
        /*003c*/ 	.word	0x000005b0
        /*0040*/ 	.word	0x00000029
        /*0044*/ 	.word	0x0000c000
        /*0048*/ 	.short	0x010a
        /*004a*/ 	.byte	0x3f
	.zero		1


	//----- nvinfo : EIATTR_NUM_MBARRIERS
	.align		4
.L_852:
        /*004c*/ 	.byte	0x03, 0x38
        /*004e*/ 	.short	0x0001


	//----- nvinfo : EIATTR_EXIT_INSTR_OFFSETS
	.align		4
        /*0050*/ 	.byte	0x04, 0x1c
        /*0052*/ 	.short	(.L_854 - .L_853)


	//   ....[0]....
.L_853:
        /*0054*/ 	.word	0x000001b0


	//   ....[1]....
        /*0058*/ 	.word	0x000011a0


	//   ....[2]....
        /*005c*/ 	.word	0x00001270


	//----- nvinfo : EIATTR_MAX_THREADS
	.align		4
.L_854:
        /*0060*/ 	.byte	0x04, 0x05
        /*0062*/ 	.short	(.L_856 - .L_855)
.L_855:
        /*0064*/ 	.word	0x00000100
        /*0068*/ 	.word	0x00000001
        /*006c*/ 	.word	0x00000001


	//----- nvinfo : EIATTR_CRS_STACK_SIZE
	.align		4
.L_856:
        /*0070*/ 	.byte	0x04, 0x1e
        /*0072*/ 	.short	(.L_858 - .L_857)
.L_857:
        /*0074*/ 	.word	0x00000000


	//----- nvinfo : EIATTR_CBANK_PARAM_SIZE
	.align		4
.L_858:
        /*0078*/ 	.byte	0x03, 0x19
        /*007a*/ 	.short	0x0070


	//----- nvinfo : EIATTR_PARAM_CBANK
	.align		4
        /*007c*/ 	.byte	0x04, 0x0a
        /*007e*/ 	.short	(.L_860 - .L_859)
	.align		4
.L_859:
        /*0080*/ 	.word	index@(.nv.constant0._ZN7cutlass13device_kernelIN5flash32FlashAttnBwdPostprocessConvertdQIN4cute5tupleIJNS3_1CILi128EEENS5_ILi64EEEEEENS_6half_tEfNS_4arch4Sm90ELi256ENS3_8TiledMMAINS3_8MMA_AtomIJNS3_4SM904GMMA25MMA_64x64x16_F32F16F16_RSILNSF_5MajorE0ELSH_1ELNSF_7ScaleInE1ELSI_1EEEEEENS3_6LayoutINS4_IJNS5_ILi2EEENS5_ILi1EEESN_EEENS4_IJSN_NS5_ILi0EEESP_EEEEENS4_IJNS3_10UnderscoreESS_SS_EEEEELb0EEEEEvNT_6ParamsE)
        /*0084*/ 	.short	0x0210
        /*0086*/ 	.short	0x0070


	//----- nvinfo : EIATTR_SW_WAR
	.align		4
.L_860:
        /*0088*/ 	.byte	0x04, 0x36
        /*008a*/ 	.short	(.L_862 - .L_861)
.L_861:
        /*008c*/ 	.word	0x00000008
.L_862:


//--------------------- .nv.info._ZN7cutlass13device_kernelIN5flash32FlashAttnBwdPostprocessConvertdQIN4cute5tupleIJNS3_1CILi128EEENS5_ILi64EEEEEENS_6half_tEfNS_4arch4Sm90ELi256ENS3_8TiledMMAINS3_8MMA_AtomIJNS3_4SM904GMMA25MMA_64x64x16_F32F16F16_SSILNSF_5MajorE0ELSH_1ELNSF_7ScaleInE1ELSI_1EEEEEENS3_6LayoutINS4_IJNS5_ILi2EEENS5_ILi1EEESN_EEENS4_IJSN_NS5_ILi0EEESP_EEEEENS4_IJNS3_10UnderscoreESS_SS_EEEEELb0EEEEEvNT_6ParamsE --------------------------
	.section	.nv.info._ZN7cutlass13device_kernelIN5flash32FlashAttnBwdPostprocessConvertdQIN4cute5tupleIJNS3_1CILi128EEENS5_ILi64EEEEEENS_6half_tEfNS_4arch4Sm90ELi256ENS3_8TiledMMAINS3_8MMA_AtomIJNS3_4SM904GMMA25MMA_64x64x16_F32F16F16_SSILNSF_5MajorE0ELSH_1ELNSF_7ScaleInE1ELSI_1EEEEEENS3_6LayoutINS4_IJNS5_ILi2EEENS5_ILi1EEESN_EEENS4_IJSN_NS5_ILi0EEESP_EEEEENS4_IJNS3_10UnderscoreESS_SS_EEEEELb0EEEEEvNT_6ParamsE,"",@"SHT_CUDA_INFO"
	.sectionflags	@""
	.align	4


	//----- nvinfo : EIATTR_CUDA_API_VERSION
	.align		4
        /*0000*/ 	.byte	0x04, 0x37
        /*0002*/ 	.short	(.L_864 - .L_863)
.L_863:
        /*0004*/ 	.word	0x00000082


	//----- nvinfo : EIATTR_KPARAM_INFO
	.align		4
.L_864:
        /*0008*/ 	.byte	0x04, 0x17
        /*000a*/ 	.short	(.L_866 - .L_865)
.L_865:
        /*000c*/ 	.word	0x00000000
        /*0010*/ 	.short	0x0000
        /*0012*/ 	.short	0x0000
        /*0014*/ 	.byte	0x00, 0xf0, 0xc1, 0x01


	//----- nvinfo : EIATTR_SPARSE_MMA_MASK
	.align		4
.L_866:
        /*0018*/ 	.byte	0x03, 0x50
        /*001a*/ 	.short	0x0000


	//----- nvinfo : EIATTR_MAXREG_COUNT
	.align		4
        /*001c*/ 	.byte	0x03, 0x1b
        /*001e*/ 	.short	0x0080


	//----- nvinfo : EIATTR_NUM_BARRIERS
	.align		4
        /*0020*/ 	.byte	0x02, 0x4c
        /*0022*/ 	.byte	0x01
	.zero		1


	//----- nvinfo : EIATTR_MERCURY_ISA_VERSION
	.align		4
        /*0024*/ 	.byte	0x03, 0x5f
        /*0026*/ 	.short	0x0101


	//----- nvinfo : EIATTR_MBARRIER_INSTR_OFFSETS
	.align		4
        /*0028*/ 	.byte	0x04, 0x39
        /*002a*/ 	.short	(.L_868 - .L_867)


	//   ....[0]....
.L_867:
        /*002c*/ 	.word	0x000004a0
        /*0030*/ 	.word	0x000000ff
        /*0034*/ 	.word	0x0000c000
        /*0038*/ 	.short	0x0100
        /*003a*/ 	.byte	0x06
	.zero		1


	//   ....[1]....
        /*003c*/ 	.word	0x000005b0
        /*0040*/ 	.word	0x00000029
        /*0044*/ 	.word	0x0000c000
        /*0048*/ 	.short	0x010a
        /*004a*/ 	.byte	0x3f
	.zero		1


	//----- nvinfo : EIATTR_NUM_MBARRIERS
	.align		4
.L_868:
        /*004c*/ 	.byte	0x03, 0x38
        /*004e*/ 	.short	0x0001


	//----- nvinfo : EIATTR_EXIT_INSTR_OFFSETS
	.align		4
        /*0050*/ 	.byte	0x04, 0x1c
        /*0052*/ 	.short	(.L_870 - .L_869)


	//   ....[0]....
.L_869:
        /*0054*/ 	.word	0x000001b0


	//   ....[1]....
        /*0058*/ 	.word	0x000011a0


	//   ....[2]....
        /*005c*/ 	.word	0x00001270


	//----- nvinfo : EIATTR_MAX_THREADS
	.align		4
.L_870:
        /*0060*/ 	.byte	0x04, 0x05
        /*0062*/ 	.short	(.L_872 - .L_871)
.L_871:
        /*0064*/ 	.word	0x00000100
        /*0068*/ 	.word	0x00000001
        /*006c*/ 	.word	0x00000001


	//----- nvinfo : EIATTR_CRS_STACK_SIZE
	.align		4
.L_872:
        /*0070*/ 	.byte	0x04, 0x1e
        /*0072*/ 	.short	(.L_874 - .L_873)
.L_873:
        /*0074*/ 	.word	0x00000000


	//----- nvinfo : EIATTR_CBANK_PARAM_SIZE
	.align		4
.L_874:
        /*0078*/ 	.byte	0x03, 0x19
        /*007a*/ 	.short	0x0070


	//----- nvinfo : EIATTR_PARAM_CBANK
	.align		4
        /*007c*/ 	.byte	0x04, 0x0a
        /*007e*/ 	.short	(.L_876 - .L_875)
	.align		4
.L_875:
        /*0080*/ 	.word	index@(.nv.constant0._ZN7cutlass13device_kernelIN5flash32FlashAttnBwdPostprocessConvertdQIN4cute5tupleIJNS3_1CILi128EEENS5_ILi64EEEEEENS_6half_tEfNS_4arch4Sm90ELi256ENS3_8TiledMMAINS3_8MMA_AtomIJNS3_4SM904GMMA25MMA_64x64x16_F32F16F16_SSILNSF_5MajorE0ELSH_1ELNSF_7ScaleInE1ELSI_1EEEEEENS3_6LayoutINS4_IJNS5_ILi2EEENS5_ILi1EEESN_EEENS4_IJSN_NS5_ILi0EEESP_EEEEENS4_IJNS3_10UnderscoreESS_SS_EEEEELb0EEEEEvNT_6ParamsE)
        /*0084*/ 	.short	0x0210
        /*0086*/ 	.short	0x0070


	//----- nvinfo : EIATTR_SW_WAR
	.align		4
.L_876:
        /*0088*/ 	.byte	0x04, 0x36
        /*008a*/ 	.short	(.L_878 - .L_877)
.L_877:
        /*008c*/ 	.word	0x00000008
.L_878:


//--------------------- .nv.info._ZN7cutlass13device_kernelIN5flash11enable_sm90INS1_16FlashAttnBwdSm90INS1_25CollectiveMainloopBwdSm90ILi2ELi2ELi2EN4cute5tupleIJNS5_1CILi1EEES8_S8_EEENS6_IJNS7_ILi128EEESA_NS7_ILi64EEEEEENS_6half_tEfNS_4arch4Sm90ELb1ELb0ELb0ELb1ELb1ELb1ELb0ELb0ELi2ELi1ELi2ELi2ELb0EEENS1_24CollectiveEpilogueBwdGQAISC_fSF_Li256ELb1ELb1EEENS1_25SingleTileBwdLPTSchedulerILb1ELi128ELb1EEEEEEEEEvNT_6ParamsE --------------------------
	.section	.nv.info._ZN7cutlass13device_kernelIN5flash11enable_sm90INS1_16FlashAttnBwdSm90INS1_25CollectiveMainloopBwdSm90ILi2ELi2ELi2EN4cute5tupleIJNS5_1CILi1EEES8_S8_EEENS6_IJNS7_ILi128EEESA_NS7_ILi64EEEEEENS_6half_tEfNS_4arch4Sm90ELb1ELb0ELb0ELb1ELb1ELb1ELb0ELb0ELi2ELi1ELi2ELi2ELb0EEENS1_24CollectiveEpilogueBwdGQAISC_fSF_Li256ELb1ELb1EEENS1_25SingleTileBwdLPTSchedulerILb1ELi128ELb1EEEEEEEEEvNT_6ParamsE,"",@"SHT_CUDA_INFO"
	.sectionflags	@""
	.align	4


	//----- nvinfo : EIATTR_CUDA_API_VERSION
	.align		4
        /*0000*/ 	.byte	0x04, 0x37
        /*0002*/ 	.short	(.L_880 - .L_879)
.L_879:
        /*0004*/ 	.word	0x00000082


	//----- nvinfo : EIATTR_KPARAM_INFO
	.align		4
.L_880:
        /*0008*/ 	.byte	0x04, 0x17
        /*000a*/ 	.short	(.L_882 - .L_881)
.L_881:
        /*000c*/ 	.word	0x00000000
        /*0010*/ 	.short	0x0000
        /*0012*/ 	.short	0x0070
        /*0014*/ 	.byte	0x00, 0xf0, 0x01, 0x1c


	//----- nvinfo : EIATTR_SPARSE_MMA_MASK
	.align		4
.L_882:
        /*0018*/ 	.byte	0x03, 0x50
        /*001a*/ 	.short	0x0000


	//----- nvinfo : EIATTR_MAXREG_COUNT
	.align		4
        /*001c*/ 	.byte	0x03, 0x1b
        /*001e*/ 	.short	0x00a8


	//----- nvinfo : EIATTR_NUM_BARRIERS
	.align		4
        /*0020*/ 	.byte	0x02, 0x4c
        /*0022*/ 	.byte	0x10
	.zero		1


	//----- nvinfo : EIATTR_EXTERNS
	.align		4
        /*0024*/ 	.byte	0x04, 0x0f
        /*0026*/ 	.short	(.L_884 - .L_883)


	//   ....[0]....
	.align		4
.L_883:
        /*0028*/ 	.word	index@(__assertfail)


	//----- nvinfo : EIATTR_ANNOTATIONS
	.align		4
.L_884:
        /*002c*/ 	.byte	0x04, 0x55
        /*002e*/ 	.short	(.L_886 - .L_885)


	//   ....[0]....
.L_885:
        /* <DEDUP_REMOVED lines=22> */


	//----- nvinfo : EIATTR_MERCURY_ISA_VERSION
	.align		4
.L_886:
        /*0180*/ 	.byte	0x03, 0x5f
        /*0182*/ 	.short	0x0101


	//----- nvinfo : EIATTR_INT_WARP_WIDE_INSTR_OFFSETS
	.align		4
        /*0184*/ 	.byte	0x04, 0x31
        /*0186*/ 	.short	(.L_888 - .L_887)


	//   ....[0]....
.L_887:
        /*0188*/ 	.word	0x00000190


	//   ....[1]....
        /*018c*/ 	.word	0x000001c0


	//   ....[2]....
        /*0190*/ 	.word	0x0000b2f0


	//   ....[3]....
        /*0194*/ 	.word	0x0000b9a0


	//   ....[4]....
        /*0198*/ 	.word	0x0000bed0


	//----- nvinfo : EIATTR_COOP_GROUP_MASK_REGIDS
	.align		4
.L_888:
        /*019c*/ 	.byte	0x04, 0x29
        /*019e*/ 	.short	(.L_890 - .L_889)


	//   ....[0]....
.L_889:
        /*01a0*/ 	.word	0xffffffff


	//   ....[1]....
        /*01a4*/ 	.word	0xffffffff


	//   ....[2]....
        /*01a8*/ 	.word	0xffffffff


	//   ....[3]....
        /*01ac*/ 	.word	0xffffffff


	//   ....[4]....
        /*01b0*/ 	.word	0xffffffff


	//   ....[5]....
        /*01b4*/ 	.word	0xffffffff


	//   ....[6]....
        /*01b8*/ 	.word	0xffffffff


	//   ....[7]....
        /*01bc*/ 	.word	0xffffffff


	//   ....[8]....
        /*01c0*/ 	.word	0xffffffff


	//   ....[9]....
        /*01c4*/ 	.word	0xffffffff


	//   ....[10]....
        /*01c8*/ 	.word	0xffffffff


	//   ....[11]....
        /*01cc*/ 	.word	0xffffffff


	//   ....[12]....
        /*01d0*/ 	.word	0xffffffff


	//   ....[13]....
        /*01d4*/ 	.word	0xffffffff


	//   ....[14]....
        /*01d8*/ 	.word	0xffffffff


	//   ....[15]....
        /*01dc*/ 	.word	0xffffffff


	//   ....[16]....
        /*01e0*/ 	.word	0xffffffff


	//   ....[17]....
        /*01e4*/ 	.word	0xffffffff


	//   ....[18]....
        /*01e8*/ 	.word	0xffffffff


	//   ....[19]....
        /*01ec*/ 	.word	0xffffffff


	//   ....[20]....
        /*01f0*/ 	.word	0xffffffff


	//   ....[21]....
        /*01f4*/ 	.word	0xffffffff


	//   ....[22]....
        /*01f8*/ 	.word	0xffffffff


	//   ....[23]....
        /*01fc*/ 	.word	0xffffffff


	//   ....[24]....
        /*0200*/ 	.word	0xffffffff


	//   ....[25]....
        /*0204*/ 	.word	0xffffffff


	//   ....[26]....
        /*0208*/ 	.word	0xffffffff


	//   ....[27]....
        /*020c*/ 	.word	0xffffffff


	//   ....[28]....
        /*0210*/ 	.word	0xffffffff


	//   ....[29]....
        /*0214*/ 	.word	0xffffffff


	//   ....[30]....
        /*0218*/ 	.word	0xffffffff


	//   ....[31]....
        /*021c*/ 	.word	0xffffffff


	//   ....[32]....
        /*0220*/ 	.word	0xffffffff


	//   ....[33]....
        /*0224*/ 	.word	0xffffffff


	//   ....[34]....
        /*0228*/ 	.word	0xffffffff


	//   ....[35]....
        /*022c*/ 	.word	0xffffffff


	//   ....[36]....
        /*0230*/ 	.word	0xffffffff


	//   ....[37]....
        /*0234*/ 	.word	0xffffffff


	//   ....[38]....
        /*0238*/ 	.word	0xffffffff


	//   ....[39]....
        /*023c*/ 	.word	0xffffffff


	//   ....[40]....
        /*0240*/ 	.word	0xffffffff


	//   ....[41]....
        /*0244*/ 	.word	0xffffffff


	//   ....[42]....
        /*0248*/ 	.word	0xffffffff


	//   ....[43]....
        /*024c*/ 	.word	0xffffffff


	//   ....[44]....
        /*0250*/ 	.word	0xffffffff


	//   ....[45]....
        /*0254*/ 	.word	0xffffffff


	//   ....[46]....
        /*0258*/ 	.word	0xffffffff


	//   ....[47]....
        /*025c*/ 	.word	0xffffffff


	//   ....[48]....
        /*0260*/ 	.word	0xffffffff


	//   ....[49]....
        /*0264*/ 	.word	0xffffffff


	//   ....[50]....
        /*0268*/ 	.word	0xffffffff


	//   ....[51]....
        /*026c*/ 	.word	0xffffffff


	//   ....[52]....
        /*0270*/ 	.word	0xffffffff


	//   ....[53]....
        /*0274*/ 	.word	0xffffffff


	//   ....[54]....
        /*0278*/ 	.word	0xffffffff


	//   ....[55]....
        /*027c*/ 	.word	0xffffffff


	//   ....[56]....
        /*0280*/ 	.word	0xffffffff


	//   ....[57]....
        /*0284*/ 	.word	0xffffffff


	//   ....[58]....
        /*0288*/ 	.word	0xffffffff


	//   ....[59]....
        /*028c*/ 	.word	0xffffffff


	//   ....[60]....
        /*0290*/ 	.word	0xffffffff


	//   ....[61]....
        /*0294*/ 	.word	0xffffffff


	//   ....[62]....
        /*0298*/ 	.word	0xffffffff


	//   ....[63]....
        /*029c*/ 	.word	0xffffffff


	//   ....[64]....
        /*02a0*/ 	.word	0xffffffff


	//   ....[65]....
        /*02a4*/ 	.word	0xffffffff


	//   ....[66]....
        /*02a8*/ 	.word	0xffffffff


	//   ....[67]....
        /*02ac*/ 	.word	0xffffffff


	//   ....[68]....
        /*02b0*/ 	.word	0xffffffff


	//   ....[69]....
        /*02b4*/ 	.word	0xffffffff


	//   ....[70]....
        /*02b8*/ 	.word	0xffffffff


	//   ....[71]....
        /*02bc*/ 	.word	0xffffffff


	//   ....[72]....
        /*02c0*/ 	.word	0xffffffff


	//   ....[73]....
        /*02c4*/ 	.word	0xffffffff


	//   ....[74]....
        /*02c8*/ 	.word	0xffffffff


	//   ....[75]....
        /*02cc*/ 	.word	0xffffffff


	//   ....[76]....
        /*02d0*/ 	.word	0xffffffff


	//   ....[77]....
        /*02d4*/ 	.word	0xffffffff


	//   ....[78]....
        /*02d8*/ 	.word	0xffffffff


	//   ....[79]....
        /*02dc*/ 	.word	0xffffffff


	//   ....[80]....
        /*02e0*/ 	.word	0xffffffff


	//   ....[81]....
        /*02e4*/ 	.word	0xffffffff


	//   ....[82]....
        /*02e8*/ 	.word	0xffffffff


	//   ....[83]....
        /*02ec*/ 	.word	0xffffffff


	//   ....[84]....
        /*02f0*/ 	.word	0xffffffff


	//   ....[85]....
        /*02f4*/ 	.word	0xffffffff


	//   ....[86]....
        /*02f8*/ 	.word	0xffffffff


	//   ....[87]....
        /*02fc*/ 	.word	0xffffffff


	//   ....[88]....
        /*0300*/ 	.word	0xffffffff


	//   ....[89]....
        /*0304*/ 	.word	0xffffffff


	//   ....[90]....
        /*0308*/ 	.word	0xffffffff


	//   ....[91]....
        /*030c*/ 	.word	0xffffffff


	//   ....[92]....
        /*0310*/ 	.word	0xffffffff


	//   ....[93]....
        /*0314*/ 	.word	0xffffffff


	//   ....[94]....
        /*0318*/ 	.word	0xffffffff


	//   ....[95]....
        /*031c*/ 	.word	0xffffffff


	//   ....[96]....
        /*0320*/ 	.word	0xffffffff


	//   ....[97]....
        /*0324*/ 	.word	0xffffffff


	//   ....[98]....
        /*0328*/ 	.word	0xffffffff


	//   ....[99]....
        /*032c*/ 	.word	0xffffffff


	//   ....[100]....
        /*0330*/ 	.word	0xffffffff


	//   ....[101]....
        /*0334*/ 	.word	0xffffffff


	//   ....[102]....
        /*0338*/ 	.word	0xffffffff


	//   ....[103]....
        /*033c*/ 	.word	0xffffffff


	//   ....[104]....
        /*0340*/ 	.word	0xffffffff


	//   ....[105]....
        /*0344*/ 	.word	0xffffffff


	//   ....[106]....
        /*0348*/ 	.word	0xffffffff


	//   ....[107]....
        /*034c*/ 	.word	0xffffffff


	//   ....[108]....
        /*0350*/ 	.word	0xffffffff


	//   ....[109]....
        /*0354*/ 	.word	0xffffffff


	//   ....[110]....
        /*0358*/ 	.word	0xffffffff


	//   ....[111]....
        /*035c*/ 	.word	0xffffffff


	//   ....[112]....
        /*0360*/ 	.word	0xffffffff


	//   ....[113]....
        /*0364*/ 	.word	0xffffffff


	//   ....[114]....
        /*0368*/ 	.word	0xffffffff


	//   ....[115]....
        /*036c*/ 	.word	0xffffffff


	//   ....[116]....
        /*0370*/ 	.word	0xffffffff


	//   ....[117]....
        /*0374*/ 	.word	0xffffffff


	//   ....[118]....
        /*0378*/ 	.word	0xffffffff


	//   ....[119]....
        /*037c*/ 	.word	0xffffffff


	//   ....[120]....
        /*0380*/ 	.word	0xffffffff


	//   ....[121]....
        /*0384*/ 	.word	0xffffffff


	//   ....[122]....
        /*0388*/ 	.word	0xffffffff


	//   ....[123]....
        /*038c*/ 	.word	0xffffffff


	//   ....[124]....
        /*0390*/ 	.word	0xffffffff


	//   ....[125]....
        /*0394*/ 	.word	0xffffffff


	//   ....[126]....
        /*0398*/ 	.word	0xffffffff


	//   ....[127]....
        /*039c*/ 	.word	0xffffffff


	//   ....[128]....
        /*03a0*/ 	.word	0xffffffff


	//   ....[129]....
        /*03a4*/ 	.word	0xffffffff


	//   ....[130]....
        /*03a8*/ 	.word	0xffffffff


	//   ....[131]....
        /*03ac*/ 	.word	0xffffffff


	//   ....[132]....
        /*03b0*/ 	.word	0xffffffff


	//   ....[133]....
        /*03b4*/ 	.word	0xffffffff


	//   ....[134]....
        /*03b8*/ 	.word	0xffffffff


	//   ....[135]....
        /*03bc*/ 	.word	0xffffffff


	//   ....[136]....
        /*03c0*/ 	.word	0xffffffff


	//   ....[137]....
        /*03c4*/ 	.word	0xffffffff


	//   ....[138]....
        /*03c8*/ 	.word	0xffffffff


	//   ....[139]....
        /*03cc*/ 	.word	0xffffffff


	//   ....[140]....
        /*03d0*/ 	.word	0xffffffff


	//   ....[141]....
        /*03d4*/ 	.word	0xffffffff


	//   ....[142]....
        /*03d8*/ 	.word	0xffffffff


	//   ....[143]....
        /*03dc*/ 	.word	0xffffffff


	//   ....[144]....
        /*03e0*/ 	.word	0xffffffff


	//   ....[145]....
        /*03e4*/ 	.word	0x0500000f


	//   ....[146]....
        /*03e8*/ 	.word	0x0500000f


	//   ....[147]....
        /*03ec*/ 	.word	0x0500000f


	//   ....[148]....
        /*03f0*/ 	.word	0x0500000f


	//   ....[149]....
        /*03f4*/ 	.word	0x0500000f


	//   ....[150]....
        /*03f8*/ 	.word	0x0500000f


	//----- nvinfo : EIATTR_COOP_GROUP_INSTR_OFFSETS
	.align		4
.L_890:
        /*03fc*/ 	.byte	0x04, 0x28
        /*03fe*/ 	.short	(.L_892 - .L_891)


	//   ....[0]....
.L_891:
        /*0400*/ 	.word	0x00000070


	//   ....[1]....
        /*0404*/ 	.word	0x000001a0


	//   ....[2]....
        /*0408*/ 	.word	0x000001f0


	//   ....[3]....
        /*040c*/ 	.word	0x000003e0


	//   ....[4]....
        /*0410*/ 	.word	0x00000630


	//   ....[5]....
        /*0414*/ 	.word	0x00001620


	//   ....[6]....
        /*0418*/ 	.word	0x00002840


	//   ....[7]....
        /*041c*/ 	.word	0x00002890


	//   ....[8]....
        /*0420*/ 	.word	0x00002930


	//   ....[9]....
        /*0424*/ 	.word	0x000029b0


	//   ....[10]....
        /*0428*/ 	.word	0x000029f0


	//   ....[11]....
        /*042c*/ 	.word	0x00002a30


	//   ....[12]....
        /*0430*/ 	.word	0x00002a60


	//   ....[13]....
        /*0434*/ 	.word	0x00002a90


	//   ....[14]....
        /*0438*/ 	.word	0x00002ac0


	//   ....[15]....
        /*043c*/ 	.word	0x00002b30


	//   ....[16]....
        /*0440*/ 	.word	0x00002db0


	//   ....[17]....
        /*0444*/ 	.word	0x00002e60


	//   ....[18]....
        /*0448*/ 	.word	0x00002f00


	//   ....[19]....
        /*044c*/ 	.word	0x00002f60


	//   ....[20]....
        /*0450*/ 	.word	0x00002fa0


	//   ....[21]....
        /*0454*/ 	.word	0x00003000


	//   ....[22]....
        /*0458*/ 	.word	0x000030a0


	//   ....[23]....
        /*045c*/ 	.word	0x00003140


	//   ....[24]....
        /*0460*/ 	.word	0x00003180


	//   ....[25]....
        /*0464*/ 	.word	0x000031c0


	//   ....[26]....
        /*0468*/ 	.word	0x00003200


	//   ....[27]....
        /*046c*/ 	.word	0x00003320


	//   ....[28]....
        /*0470*/ 	.word	0x000035a0


	//   ....[29]....
        /*0474*/ 	.word	0x00003600


	//   ....[30]....
        /*0478*/ 	.word	0x00003630


	//   ....[31]....
        /*047c*/ 	.word	0x00003660


	//   ....[32]....
        /*0480*/ 	.word	0x000036d0


	//   ....[33]....
        /*0484*/ 	.word	0x000036f0


	//   ....[34]....
        /*0488*/ 	.word	0x00003730


	//   ....[35]....
        /*048c*/ 	.word	0x00003770


	//   ....[36]....
        /*0490*/ 	.word	0x00003780


	//   ....[37]....
        /*0494*/ 	.word	0x00003800


	//   ....[38]....
        /*0498*/ 	.word	0x00003ae0


	//   ....[39]....
        /*049c*/ 	.word	0x00003af0


	//   ....[40]....
        /*04a0*/ 	.word	0x00003b00


	//   ....[41]....
        /*04a4*/ 	.word	0x00003b10


	//   ....[42]....
        /*04a8*/ 	.word	0x00003b20


	//   ....[43]....
        /*04ac*/ 	.word	0x00003b30


	//   ....[44]....
        /*04b0*/ 	.word	0x00003b40


	//   ....[45]....
        /*04b4*/ 	.word	0x00003b70


	//   ....[46]....
        /*04b8*/ 	.word	0x00003b90


	//   ....[47]....
        /*04bc*/ 	.word	0x00003bf0


	//   ....[48]....
        /*04c0*/ 	.word	0x00003c20


	//   ....[49]....
        /*04c4*/ 	.word	0x00003c50


	//   ....[50]....
        /*04c8*/ 	.word	0x00003c60


	//   ....[51]....
        /*04cc*/ 	.word	0x00003c70


	//   ....[52]....
        /*04d0*/ 	.word	0x00003ca0


	//   ....[53]....
        /*04d4*/ 	.word	0x00003cd0


	//   ....[54]....
        /*04d8*/ 	.word	0x00003d00


	//   ....[55]....
        /*04dc*/ 	.word	0x00003d70


	//   ....[56]....
        /*04e0*/ 	.word	0x00003da0


	//   ....[57]....
        /*04e4*/ 	.word	0x00003dd0


	//   ....[58]....
        /*04e8*/ 	.word	0x00003de0


	//   ....[59]....
        /*04ec*/ 	.word	0x00003df0


	//   ....[60]....
        /*04f0*/ 	.word	0x00003e00


	//   ....[61]....
        /*04f4*/ 	.word	0x00003e10


	//   ....[62]....
        /*04f8*/ 	.word	0x00003e50


	//   ....[63]....
        /*04fc*/ 	.word	0x00003e60


	//   ....[64]....
        /*0500*/ 	.word	0x00003e80


	//   ....[65]....
        /*0504*/ 	.word	0x00003ed0


	//   ....[66]....
        /*0508*/ 	.word	0x00003f00


	//   ....[67]....
        /*050c*/ 	.word	0x00003f10


	//   ....[68]....
        /*0510*/ 	.word	0x00003f20


	//   ....[69]....
        /*0514*/ 	.word	0x00003f30


	//   ....[70]....
        /*0518*/ 	.word	0x00006520


	//   ....[71]....
        /*051c*/ 	.word	0x00006560


	//   ....[72]....
        /*0520*/ 	.word	0x000065d0


	//   ....[73]....
        /*0524*/ 	.word	0x00006610


	//   ....[74]....
        /*0528*/ 	.word	0x00006650


	//   ....[75]....
        /*052c*/ 	.word	0x00006690


	//   ....[76]....
        /*0530*/ 	.word	0x000066d0


	//   ....[77]....
        /*0534*/ 	.word	0x00006910


	//   ....[78]....
        /*0538*/ 	.word	0x00006a90


	//   ....[79]....
        /*053c*/ 	.word	0x00006c00


	//   ....[80]....
        /*0540*/ 	.word	0x00006c10


	//   ....[81]....
        /*0544*/ 	.word	0x00006c20


	//   ....[82]....
        /*0548*/ 	.word	0x00006cc0


	//   ....[83]....
        /*054c*/ 	.word	0x00006cf0


	//   ....[84]....
        /*0550*/ 	.word	0x00006d30


	//   ....[85]....
        /*0554*/ 	.word	0x00006d70


	//   ....[86]....
        /*0558*/ 	.word	0x00006d90


	//   ....[87]....
        /*055c*/ 	.word	0x00006db0


	//   ....[88]....
        /*0560*/ 	.word	0x00006de0


	//   ....[89]....
        /*0564*/ 	.word	0x00006e50


	//   ....[90]....
        /*0568*/ 	.word	0x00006e80


	//   ....[91]....
        /*056c*/ 	.word	0x00006e90


	//   ....[92]....
        /*0570*/ 	.word	0x00006ed0


	//   ....[93]....
        /*0574*/ 	.word	0x00006ff0


	//   ....[94]....
        /*0578*/ 	.word	0x00007030


	//   ....[95]....
        /*057c*/ 	.word	0x00007070


	//   ....[96]....
        /*0580*/ 	.word	0x000070c0


	//   ....[97]....
        /*0584*/ 	.word	0x000070f0


	//   ....[98]....
        /*0588*/ 	.word	0x00007110


	//   ....[99]....
        /*058c*/ 	.word	0x00007150


	//   ....[100]....
        /*0590*/ 	.word	0x000071d0


	//   ....[101]....
        /*0594*/ 	.word	0x00007220


	//   ....[102]....
        /*0598*/ 	.word	0x00007590


	//   ....[103]....
        /*059c*/ 	.word	0x000075a0


	//   ....[104]....
        /*05a0*/ 	.word	0x000075b0


	//   ....[105]....
        /*05a4*/ 	.word	0x000075c0


	//   ....[106]....
        /*05a8*/ 	.word	0x000075d0


	//   ....[107]....
        /*05ac*/ 	.word	0x000075e0


	//   ....[108]....
        /*05b0*/ 	.word	0x00007610


	//   ....[109]....
        /*05b4*/ 	.word	0x00007640


	//   ....[110]....
        /*05b8*/ 	.word	0x00007680


	//   ....[111]....
        /*05bc*/ 	.word	0x000076a0


	//   ....[112]....
        /*05c0*/ 	.word	0x000076e0


	//   ....[113]....
        /*05c4*/ 	.word	0x00007700


	//   ....[114]....
        /*05c8*/ 	.word	0x00007740


	//   ....[115]....
        /*05cc*/ 	.word	0x00007770


	//   ....[116]....
        /*05d0*/ 	.word	0x000077d0


	//   ....[117]....
        /*05d4*/ 	.word	0x00007800


	//   ....[118]....
        /*05d8*/ 	.word	0x00007820


	//   ....[119]....
        /*05dc*/ 	.word	0x00007830


	//   ....[120]....
        /*05e0*/ 	.word	0x00007890


	//   ....[121]....
        /*05e4*/ 	.word	0x000078d0


	//   ....[122]....
        /*05e8*/ 	.word	0x00007910


	//   ....[123]....
        /*05ec*/ 	.word	0x00007920


	//   ....[124]....
        /*05f0*/ 	.word	0x00007960


	//   ....[125]....
        /*05f4*/ 	.word	0x00007980


	//   ....[126]....
        /*05f8*/ 	.word	0x00007990


	//   ....[127]....
        /*05fc*/ 	.word	0x000079a0


	//   ....[128]....
        /*0600*/ 	.word	0x000079b0


	//   ....[129]....
        /*0604*/ 	.word	0x000079f0


	//   ....[130]....
        /*0608*/ 	.word	0x00007a30


	//   ....[131]....
        /*060c*/ 	.word	0x00007a70


	//   ....[132]....
        /*0610*/ 	.word	0x00007a90


	//   ....[133]....
        /*0614*/ 	.word	0x00007ac0


	//   ....[134]....
        /*0618*/ 	.word	0x00009aa0


	//   ....[135]....
        /*061c*/ 	.word	0x00009c40


	//   ....[136]....
        /*0620*/ 	.word	0x00009e90


	//   ....[137]....
        /*0624*/ 	.word	0x0000a030


	//   ....[138]....
        /*0628*/ 	.word	0x0000a140


	//   ....[139]....
        /*062c*/ 	.word	0x0000aef0


	//   ....[140]....
        /*0630*/ 	.word	0x0000b220


	//   ....[141]....
        /*0634*/ 	.word	0x0000b620


	//   ....[142]....
        /*0638*/ 	.word	0x0000b8d0


	//   ....[143]....
        /*063c*/ 	.word	0x0000bb90


	//   ....[144]....
        /*0640*/ 	.word	0x0000be00


	//   ....[145]....
        /*0644*/ 	.word	0x0000e500


	//   ....[146]....
        /*0648*/ 	.word	0x0000e6f0


	//   ....[147]....
        /*064c*/ 	.word	0x0000e760


	//   ....[148]....
        /*0650*/ 	.word	0x0000e7d0


	//   ....[149]....
        /*0654*/ 	.word	0x0000e840


	//   ....[150]....
        /*0658*/ 	.word	0x0000e8b0


	//----- nvinfo : EIATTR_REG_RECONFIG
	.align		4
.L_892:
        /*065c*/ 	.byte	0x01, 0x54
	.zero		2


	//----- nvinfo : EIATTR_SYSCALL_OFFSETS
	.align		4
        /*0660*/ 	.byte	0x04, 0x46
        /*0662*/ 	.short	(.L_894 - .L_893)


	//   ....[0]....
.L_893:
        /*0664*/ 	.word	0x00001280


	//   ....[1]....
        /*0668*/ 	.word	0x00001370


	//   ....[2]....
        /*066c*/ 	.word	0x000014d0


	//   ....[3]....
        /*0670*/ 	.word	0x000015c0


	//----- nvinfo : EIATTR_MBARRIER_INSTR_OFFSETS
	.align		4
.L_894:
        /*0674*/ 	.byte	0x04, 0x39
        /*0676*/ 	.short	(.L_896 - .L_895)


	//   ....[0]....
.L_895:
        /*0678*/ 	.word	0x00000290
        /*067c*/ 	.word	0x000000ff
        /*0680*/ 	.word	0x00030c00
        /*0684*/ 	.short	0x0100
        /*0686*/ 	.byte	0x06
	.zero		1


	//   ....[1]....
        /*0688*/ 	.word	0x00000390
        /*068c*/ 	.word	0x000000ff
        /*0690*/ 	.word	0x00030c10
        /*0694*/ 	.short	0x0100
        /*0696*/ 	.byte	0x08
	.zero		1


	//   ....[2]....
        /*0698*/ 	.word	0x000003a0
        /*069c*/ 	.word	0x000000ff
        /*06a0*/ 	.word	0x00030c20
        /*06a4*/ 	.short	0x0100
        /*06a6*/ 	.byte	0x08
	.zero		1


	//   ....[3]....
        /*06a8*/ 	.word	0x000003b0
        /*06ac*/ 	.word	0x000000ff
        /*06b0*/ 	.word	0x00030c18
        /*06b4*/ 	.short	0x0100
        /*06b6*/ 	.byte	0x08
	.zero		1


	//   ....[4]....
        /*06b8*/ 	.word	0x000003c0
        /*06bc*/ 	.word	0x000000ff
        /*06c0*/ 	.word	0x00030c28
        /*06c4*/ 	.short	0x0100
        /*06c6*/ 	.byte	0x08
	.zero		1


	//   ....[5]....
        /*06c8*/ 	.word	0x000004f0
        /*06cc*/ 	.word	0x000000ff
        /*06d0*/ 	.word	0x00030c30
        /*06d4*/ 	.short	0x0100
        /*06d6*/ 	.byte	0x08
	.zero		1


	//   ....[6]....
        /*06d8*/ 	.word	0x00000500
        /*06dc*/ 	.word	0x000000ff
        /*06e0*/ 	.word	0x00030c40
        /*06e4*/ 	.short	0x0100
        /*06e6*/ 	.byte	0x08
	.zero		1


	//   ....[7]....
        /*06e8*/ 	.word	0x00000510
        /*06ec*/ 	.word	0x000000ff
        /*06f0*/ 	.word	0x00030c38
        /*06f4*/ 	.short	0x0100
        /*06f6*/ 	.byte	0x08
	.zero		1


	//   ....[8]....
        /*06f8*/ 	.word	0x00000520
        /*06fc*/ 	.word	0x000000ff
        /*0700*/ 	.word	0x00030c48
        /*0704*/ 	.short	0x0100
        /*0706*/ 	.byte	0x08
	.zero		1


	//   ....[9]....
        /*0708*/ 	.word	0x00001660
        /*070c*/ 	.word	0x000000ec
        /*0710*/ 	.word	0x00030c00
        /*0714*/ 	.short	0x010a
        /*0716*/ 	.byte	0x3f
	.zero		1


	//   ....[10]....
        /*0718*/ 	.word	0x00001790
        /*071c*/ 	.word	0x000000ec
        /*0720*/ 	.word	0x00030c00
        /*0724*/ 	.short	0x010a
        /*0726*/ 	.byte	0x3f
	.zero		1


	//   ....[11]....
        /*0728*/ 	.word	0x00002210
        /*072c*/ 	.word	0x00000006
        /*0730*/ 	.word	0x00030c10
        /*0734*/ 	.short	0x010a
        /*0736*/ 	.byte	0x3f
	.zero		1


	//   ....[12]....
        /*0738*/ 	.word	0x00002280
        /*073c*/ 	.word	0x00000006
        /*0740*/ 	.word	0x00030c10
        /*0744*/ 	.short	0x010a
        /*0746*/ 	.byte	0x3f
	.zero		1


	//   ....[13]....
        /*0748*/ 	.word	0x000026a0
        /*074c*/ 	.word	0x00000006
        /*0750*/ 	.word	0x00030c30
        /*0754*/ 	.short	0x010a
        /*0756*/ 	.byte	0x3f
	.zero		1


	//   ....[14]....
        /*0758*/ 	.word	0x00002720
        /*075c*/ 	.word	0x00000006
        /*0760*/ 	.word	0x00030c30
        /*0764*/ 	.short	0x010a
        /*0766*/ 	.byte	0x3f
	.zero		1


	//   ....[15]....
        /*0768*/ 	.word	0x00005310
        /*076c*/ 	.word	0x00000005
        /*0770*/ 	.word	0x00000000
        /*0774*/ 	.short	0x0101
        /*0776*/ 	.byte	0x3f
	.zero		1


	//   ....[16]....
        /*0778*/ 	.word	0x00005760
        /*077c*/ 	.word	0x00000006
        /*0780*/ 	.word	0x00000000
        /*0784*/ 	.short	0x0101
        /*0786*/ 	.byte	0x3f
	.zero		1


	//   ....[17]....
        /*0788*/ 	.word	0x00005f60
        /*078c*/ 	.word	0x00000007
        /*0790*/ 	.word	0x00030c10
        /*0794*/ 	.short	0x010a
        /*0796*/ 	.byte	0x3f
	.zero		1


	//   ....[18]....
        /*0798*/ 	.word	0x00005fe0
        /*079c*/ 	.word	0x00000007
        /*07a0*/ 	.word	0x00030c10
        /*07a4*/ 	.short	0x010a
        /*07a6*/ 	.byte	0x3f
	.zero		1


	//   ....[19]....
        /*07a8*/ 	.word	0x000063f0
        /*07ac*/ 	.word	0x00000007
        /*07b0*/ 	.word	0x00030c30
        /*07b4*/ 	.short	0x010a
        /*07b6*/ 	.byte	0x3f
	.zero		1


	//   ....[20]....
        /*07b8*/ 	.word	0x00006480
        /*07bc*/ 	.word	0x00000007
        /*07c0*/ 	.word	0x00030c30
        /*07c4*/ 	.short	0x010a
        /*07c6*/ 	.byte	0x3f
	.zero		1


	//   ....[21]....
        /*07c8*/ 	.word	0x00008c80
        /*07cc*/ 	.word	0x00000008
        /*07d0*/ 	.word	0x00000000
        /*07d4*/ 	.short	0x0101
        /*07d6*/ 	.byte	0x3f
	.zero		1


	//   ....[22]....
        /*07d8*/ 	.word	0x000090f0
        /*07dc*/ 	.word	0x00000007
        /*07e0*/ 	.word	0x00000000
        /*07e4*/ 	.short	0x0101
        /*07e6*/ 	.byte	0x3f
	.zero		1


	//   ....[23]....
        /*07e8*/ 	.word	0x0000cb90
        /*07ec*/ 	.word	0x0000000f
        /*07f0*/ 	.word	0x00030c20
        /*07f4*/ 	.short	0x010a
        /*07f6*/ 	.byte	0x3f
	.zero		1


	//   ....[24]....
        /*07f8*/ 	.word	0x0000d130
        /*07fc*/ 	.word	0x0000000f
        /*0800*/ 	.word	0x00030c40
        /*0804*/ 	.short	0x010a
        /*0806*/ 	.byte	0x3f
	.zero		1


	//   ....[25]....
        /*0808*/ 	.word	0x0000d390
        /*080c*/ 	.word	0x0000000f
        /*0810*/ 	.word	0x00030c28
        /*0814*/ 	.short	0x010a
        /*0816*/ 	.byte	0x3f
	.zero		1


	//   ....[26]....
        /*0818*/ 	.word	0x0000d5f0
        /*081c*/ 	.word	0x0000000f
        /*0820*/ 	.word	0x00030c48
        /*0824*/ 	.short	0x010a
        /*0826*/ 	.byte	0x3f
	.zero		1


	//   ....[27]....
        /*0828*/ 	.word	0x0000d7f0
        /*082c*/ 	.word	0x0000000f
        /*0830*/ 	.word	0x00030c20
        /*0834*/ 	.short	0x010a
        /*0836*/ 	.byte	0x3f
	.zero		1


	//   ....[28]....
        /*0838*/ 	.word	0x0000dac0
        /*083c*/ 	.word	0x0000000f
        /*0840*/ 	.word	0x00030c40
        /*0844*/ 	.short	0x010a
        /*0846*/ 	.byte	0x3f
	.zero		1


	//   ....[29]....
        /*0848*/ 	.word	0x0000dcf0
        /*084c*/ 	.word	0x0000000f
        /*0850*/ 	.word	0x00030c28
        /*0854*/ 	.short	0x010a
        /*0856*/ 	.byte	0x3f
	.zero		1


	//   ....[30]....
        /*0858*/ 	.word	0x0000df90
        /*085c*/ 	.word	0x00000003
        /*0860*/ 	.word	0x00030c40
        /*0864*/ 	.short	0x010a
        /*0866*/ 	.byte	0x3f
	.zero		1


	//   ....[31]....
        /*0868*/ 	.word	0x0000e380
        /*086c*/ 	.word	0x00000007
        /*0870*/ 	.word	0x00000000
        /*0874*/ 	.short	0x010a
        /*0876*/ 	.byte	0x3f
	.zero		1


	//   ....[32]....
        /*0878*/ 	.word	0x0000e3d0
        /*087c*/ 	.word	0x00000003
        /*0880*/ 	.word	0x00000000
        /*0884*/ 	.short	0x010a
        /*0886*/ 	.byte	0x3f
	.zero		1


	//   ....[33]....
        /*0888*/ 	.word	0x0000e430
        /*088c*/ 	.word	0x00000005
        /*0890*/ 	.word	0x00000000
        /*0894*/ 	.short	0x010a
        /*0896*/ 	.byte	0x3f
	.zero		1


	//   ....[34]....
        /*0898*/ 	.word	0x0000e460
        /*089c*/ 	.word	0x00000003
        /*08a0*/ 	.word	0x00000000
        /*08a4*/ 	.short	0x010a
        /*08a6*/ 	.byte	0x3f
	.zero		1


	//   ....[35]....
        /*08a8*/ 	.word	0x0000e530
        /*08ac*/ 	.word	0x000000ec
        /*08b0*/ 	.word	0x00030c00
        /*08b4*/ 	.short	0x010a
        /*08b6*/ 	.byte	0x3f
	.zero		1


	//   ....[36]....
        /*08b8*/ 	.word	0x0000e580
        /*08bc*/ 	.word	0x00000006
        /*08c0*/ 	.word	0x00030c10
        /*08c4*/ 	.short	0x010a
        /*08c6*/ 	.byte	0x3f
	.zero		1


	//   ....[37]....
        /*08c8*/ 	.word	0x0000e5d0
        /*08cc*/ 	.word	0x00000006
        /*08d0*/ 	.word	0x00030c30
        /*08d4*/ 	.short	0x010a
        /*08d6*/ 	.byte	0x3f
	.zero		1


	//   ....[38]....
        /*08d8*/ 	.word	0x0000e620
        /*08dc*/ 	.word	0x00000007
        /*08e0*/ 	.word	0x00030c10
        /*08e4*/ 	.short	0x010a
        /*08e6*/ 	.byte	0x3f
	.zero		1


	//   ....[39]....
        /*08e8*/ 	.word	0x0000e670
        /*08ec*/ 	.word	0x00000007
        /*08f0*/ 	.word	0x00030c30
        /*08f4*/ 	.short	0x010a
        /*08f6*/ 	.byte	0x3f
	.zero		1


	//   ....[40]....
        /*08f8*/ 	.word	0x0000e8f0
        /*08fc*/ 	.word	0x0000000f
        /*0900*/ 	.word	0x00030c20
        /*0904*/ 	.short	0x010a
        /*0906*/ 	.byte	0x3f
	.zero		1


	//   ....[41]....
        /*0908*/ 	.word	0x0000e940
        /*090c*/ 	.word	0x0000000f
        /*0910*/ 	.word	0x00030c40
        /*0914*/ 	.short	0x010a
        /*0916*/ 	.byte	0x3f
	.zero		1


	//   ....[42]....
        /*0918*/ 	.word	0x0000e990
        /*091c*/ 	.word	0x0000000f
        /*0920*/ 	.word	0x00030c28
        /*0924*/ 	.short	0x010a
        /*0926*/ 	.byte	0x3f
	.zero		1


	//   ....[43]....
        /*0928*/ 	.word	0x0000e9e0
        /*092c*/ 	.word	0x0000000f
        /*0930*/ 	.word	0x00030c48
        /*0934*/ 	.short	0x010a
        /*0936*/ 	.byte	0x3f
	.zero		1


	//   ....[44]....
        /*0938*/ 	.word	0x0000ea40
        /*093c*/ 	.word	0x0000000f
        /*0940*/ 	.word	0x00030c20
        /*0944*/ 	.short	0x010a
        /*0946*/ 	.byte	0x3f
	.zero		1


	//   ....[45]....
        /*0948*/ 	.word	0x0000ea90
        /*094c*/ 	.word	0x0000000f
        /*0950*/ 	.word	0x00030c40
        /*0954*/ 	.short	0x010a
        /*0956*/ 	.byte	0x3f
	.zero		1


	//   ....[46]....
        /*0958*/ 	.word	0x0000eae0
        /*095c*/ 	.word	0x0000000f
        /*0960*/ 	.word	0x00030c28
        /*0964*/ 	.short	0x010a
        /*0966*/ 	.byte	0x3f
	.zero		1


	//   ....[47]....
        /*0968*/ 	.word	0x0000eb30
        /*096c*/ 	.word	0x00000003
        /*0970*/ 	.word	0x00030c40
        /*0974*/ 	.short	0x010a
        /*0976*/ 	.byte	0x3f
	.zero		1


	//   ....[48]....
        /*0978*/ 	.word	0x0000ec00
        /*097c*/ 	.word	0x00000007
        /*0980*/ 	.word	0x00000000
        /*0984*/ 	.short	0x010a
        /*0986*/ 	.byte	0x3f
	.zero		1


	//   ....[49]....
        /*0988*/ 	.word	0x0000ec50
        /*098c*/ 	.word	0x00000003
        /*0990*/ 	.word	0x00000000
        /*0994*/ 	.short	0x010a
        /*0996*/ 	.byte	0x3f
	.zero		1


	//   ....[50]....
        /*0998*/ 	.word	0x0000eca0
        /*099c*/ 	.word	0x00000005
        /*09a0*/ 	.word	0x00000000
        /*09a4*/ 	.short	0x010a
        /*09a6*/ 	.byte	0x3f
	.zero		1


	//----- nvinfo : EIATTR_NUM_MBARRIERS
	.align		4
.L_896:
        /*09a8*/ 	.byte	0x03, 0x38
        /*09aa*/ 	.short	0x0009


	//----- nvinfo : EIATTR_EXIT_INSTR_OFFSETS
	.align		4
        /*09ac*/ 	.byte	0x04, 0x1c
        /*09ae*/ 	.short	(.L_898 - .L_897)


	//   ....[0]....
.L_897:
        /*09b0*/ 	.word	0x0000e4b0


	//----- nvinfo : EIATTR_MAX_THREADS
	.align		4
.L_898:
        /*09b4*/ 	.byte	0x04, 0x05
        /*09b6*/ 	.short	(.L_900 - .L_899)
.L_899:
        /*09b8*/ 	.word	0x00000180
        /*09bc*/ 	.word	0x00000001
        /*09c0*/ 	.word	0x00000001


	//----- nvinfo : EIATTR_CRS_STACK_SIZE
	.align		4
.L_900:
        /*09c4*/ 	.byte	0x04, 0x1e
        /*09c6*/ 	.short	(.L_902 - .L_901)
.L_901:
        /*09c8*/ 	.word	0x00000000


	//----- nvinfo : EIATTR_CBANK_PARAM_SIZE
	.align		4
.L_902:
        /*09cc*/ 	.byte	0x03, 0x19
        /*09ce*/ 	.short	0x0770


	//----- nvinfo : EIATTR_PARAM_CBANK
	.align		4
        /*09d0*/ 	.byte	0x04, 0x0a
        /*09d2*/ 	.short	(.L_904 - .L_903)
	.align		4
.L_903:
        /*09d4*/ 	.word	index@(.nv.constant0._ZN7cutlass13device_kernelIN5flash11enable_sm90INS1_16FlashAttnBwdSm90INS1_25CollectiveMainloopBwdSm90ILi2ELi2ELi2EN4cute5tupleIJNS5_1CILi1EEES8_S8_EEENS6_IJNS7_ILi128EEESA_NS7_ILi64EEEEEENS_6half_tEfNS_4arch4Sm90ELb1ELb0ELb0ELb1ELb1ELb1ELb0ELb0ELi2ELi1ELi2ELi2ELb0EEENS1_24CollectiveEpilogueBwdGQAISC_fSF_Li256ELb1ELb1EEENS1_25SingleTileBwdLPTSchedulerILb1ELi128ELb1EEEEEEEEEvNT_6ParamsE)
        /*09d8*/ 	.short	0x0210
        /*09da*/ 	.short	0x0770


	//----- nvinfo : EIATTR_SW_WAR
	.align		4
.L_904:
        /*09dc*/ 	.byte	0x04, 0x36
        /*09de*/ 	.short	(.L_906 - .L_905)
.L_905:
        /*09e0*/ 	.word	0x00000008
.L_906:


//--------------------- .nv.info._ZN7cutlass13device_kernelIN5flash22FlashAttnBwdPreprocessIN4cute5tupleIJNS3_1CILi128EEENS5_ILi64EEEEEENS_6half_tEfNS_4arch4Sm90ELb1ELb1EEEEEvNT_6ParamsE --------------------------
	.section	.nv.info._ZN7cutlass13device_kernelIN5flash22FlashAttnBwdPreprocessIN4cute5tupleIJNS3_1CILi128EEENS5_ILi64EEEEEENS_6half_tEfNS_4arch4Sm90ELb1ELb1EEEEEvNT_6ParamsE,"",@"SHT_CUDA_INFO"
	.sectionflags	@""
	.align	4


	//----- nvinfo : EIATTR_CUDA_API_VERSION
	.align		4
        /*0000*/ 	.byte	0x04, 0x37
        /*0002*/ 	.short	(.L_908 - .L_907)
.L_907:
        /*0004*/ 	.word	0x00000082


	//----- nvinfo : EIATTR_KPARAM_INFO
	.align		4
.L_908:
        /*0008*/ 	.byte	0x04, 0x17
        /*000a*/ 	.short	(.L_910 - .L_909)
.L_909:
        /*000c*/ 	.word	0x00000000
        /*0010*/ 	.short	0x0000
        /*0012*/ 	.short	0x0000
        /*0014*/ 	.byte	0x00, 0xf0, 0xc1, 0x03


	//----- nvinfo : EIATTR_SPARSE_MMA_MASK
	.align		4
.L_910:
        /*0018*/ 	.byte	0x03, 0x50
        /*001a*/ 	.short	0x0000


	//----- nvinfo : EIATTR_MAXREG_COUNT
	.align		4
        /*001c*/ 	.byte	0x03, 0x1b
        /*001e*/ 	.short	0x0080


	//----- nvinfo : EIATTR_MERCURY_ISA_VERSION
	.align		4
        /*0020*/ 	.byte	0x03, 0x5f
        /*0022*/ 	.short	0x0101


	//----- nvinfo : EIATTR_COOP_GROUP_MASK_REGIDS
	.align		4
        /*0024*/ 	.byte	0x04, 0x29
        /*0026*/ 	.short	(.L_912 - .L_911)


	//   ....[0]....
.L_911:
        /*0028*/ 	.word	0xffffffff


	//   ....[1]....
        /*002c*/ 	.word	0xffffffff


	//   ....[2]....
        /*0030*/ 	.word	0xffffffff


	//   ....[3]....
        /*0034*/ 	.word	0xffffffff


	//   ....[4]....
        /*0038*/ 	.word	0xffffffff


	//   ....[5]....
        /*003c*/ 	.word	0xffffffff


	//   ....[6]....
        /*0040*/ 	.word	0xffffffff


	//   ....[7]....
        /*0044*/ 	.word	0xffffffff


	//   ....[8]....
        /*0048*/ 	.word	0xffffffff


	//   ....[9]....
        /*004c*/ 	.word	0xffffffff


	//   ....[10]....
        /*0050*/ 	.word	0xffffffff


	//   ....[11]....
        /*0054*/ 	.word	0xffffffff


	//----- nvinfo : EIATTR_COOP_GROUP_INSTR_OFFSETS
	.align		4
.L_912:
        /*0058*/ 	.byte	0x04, 0x28
        /*005a*/ 	.short	(.L_914 - .L_913)


	//   ....[0]....
.L_913:
        /*005c*/ 	.word	0x000013a0


	//   ....[1]....
        /*0060*/ 	.word	0x000013b0


	//   ....[2]....
        /*0064*/ 	.word	0x000013c0


	//   ....[3]....
        /*0068*/ 	.word	0x000013d0


	//   ....[4]....
        /*006c*/ 	.word	0x00001420


	//   ....[5]....
        /*0070*/ 	.word	0x00001430


	//   ....[6]....
        /*0074*/ 	.word	0x00001440


	//   ....[7]....
        /*0078*/ 	.word	0x00001450


	//   ....[8]....
        /*007c*/ 	.word	0x000014b0


	//   ....[9]....
        /*0080*/ 	.word	0x000014c0


	//   ....[10]....
        /*0084*/ 	.word	0x000014d0


	//   ....[11]....
        /*0088*/ 	.word	0x000014e0


	//----- nvinfo : EIATTR_EXIT_INSTR_OFFSETS
	.align		4
.L_914:
        /*008c*/ 	.byte	0x04, 0x1c
        /*008e*/ 	.short	(.L_916 - .L_915)


	//   ....[0]....
.L_915:
        /*0090*/ 	.word	0x000001c0


	//   ....[1]....
        /*0094*/ 	.word	0x00001b30


	//   ....[2]....
        /*0098*/ 	.word	0x00001bb0


	//----- nvinfo : EIATTR_MAX_THREADS
	.align		4
.L_916:
        /*009c*/ 	.byte	0x04, 0x05
        /*009e*/ 	.short	(.L_918 - .L_917)
.L_917:
        /*00a0*/ 	.word	0x00000100
        /*00a4*/ 	.word	0x00000001
        /*00a8*/ 	.word	0x00000001


	//----- nvinfo : EIATTR_CRS_STACK_SIZE
	.align		4
.L_918:
        /*00ac*/ 	.byte	0x04, 0x1e
        /*00ae*/ 	.short	(.L_920 - .L_919)
.L_919:
        /*00b0*/ 	.word	0x00000000


	//----- nvinfo : EIATTR_CBANK_PARAM_SIZE
	.align		4
.L_920:
        /*00b4*/ 	.byte	0x03, 0x19
        /*00b6*/ 	.short	0x00f0


	//----- nvinfo : EIATTR_PARAM_CBANK
	.align		4
        /*00b8*/ 	.byte	0x04, 0x0a
        /*00ba*/ 	.short	(.L_922 - .L_921)
	.align		4
.L_921:
        /*00bc*/ 	.word	index@(.nv.constant0._ZN7cutlass13device_kernelIN5flash22FlashAttnBwdPreprocessIN4cute5tupleIJNS3_1CILi128EEENS5_ILi64EEEEEENS_6half_tEfNS_4arch4Sm90ELb1ELb1EEEEEvNT_6ParamsE)
        /*00c0*/ 	.short	0x0210
        /*00c2*/ 	.short	0x00f0


	//----- nvinfo : EIATTR_SW_WAR
	.align		4
.L_922:
        /*00c4*/ 	.byte	0x04, 0x36
        /*00c6*/ 	.short	(.L_924 - .L_923)
.L_923:
        /*00c8*/ 	.word	0x00000008
.L_924:


//--------------------- .nv.callgraph             --------------------------
	.section	.nv.callgraph,"",@"SHT_CUDA_CALLGRAPH"
	.align	4
	.sectionentsize	8
	.align		4
        /*0000*/ 	.word	0x00000000
	.align		4
        /*0004*/ 	.word	0xffffffff
	.align		4
        /*0008*/ 	.word	index@(_ZN7cutlass13device_kernelIN5flash11enable_sm90INS1_16FlashAttnBwdSm90INS1_25CollectiveMainloopBwdSm90ILi2ELi2ELi2EN4cute5tupleIJNS5_1CILi1EEES8_S8_EEENS6_IJNS7_ILi128EEESA_NS7_ILi64EEEEEENS_6half_tEfNS_4arch4Sm90ELb0ELb0ELb0ELb0ELb0ELb1ELb0ELb0ELi2ELi1ELi2ELi2ELb0EEENS1_21CollectiveEpilogueBwdISC_SD_SF_Li256ELb0ELb0ELi1EEENS1_19SingleTileSchedulerILb0ELb0ELb0ELi128EEEEEEEEEvNT_6ParamsE)
	.align		4
        /*000c*/ 	.word	index@(__assertfail)
	.align		4
        /*0010*/ 	.word	index@(_ZN7cutlass13device_kernelIN5flash11enable_sm90INS1_16FlashAttnBwdSm90INS1_25CollectiveMainloopBwdSm90ILi2ELi2ELi2EN4cute5tupleIJNS5_1CILi1EEES8_S8_EEENS6_IJNS7_ILi128EEESA_NS7_ILi64EEEEEENS_6half_tEfNS_4arch4Sm90ELb0ELb0ELb0ELb0ELb1ELb1ELb0ELb0ELi2ELi1ELi2ELi2ELb0EEENS1_21CollectiveEpilogueBwdISC_SD_SF_Li256ELb0ELb0ELi1EEENS1_19SingleTileSchedulerILb0ELb0ELb0ELi128EEEEEEEEEvNT_6ParamsE)
	.align		4
        /*0014*/ 	.word	index@(__assertfail)
	.align		4
        /*0018*/ 	.word	index@(_ZN7cutlass13device_kernelIN5flash11enable_sm90INS1_16FlashAttnBwdSm90INS1_25CollectiveMainloopBwdSm90ILi2ELi2ELi2EN4cute5tupleIJNS5_1CILi1EEES8_S8_EEENS6_IJNS7_ILi128EEESA_NS7_ILi64EEEEEENS_6half_tEfNS_4arch4Sm90ELb0ELb0ELb0ELb0ELb0ELb1ELb0ELb0ELi2ELi1ELi2ELi2ELb0EEENS1_24CollectiveEpilogueBwdGQAISC_fSF_Li256ELb0ELb0EEENS1_19SingleTileSchedulerILb0ELb0ELb0ELi128EEEEEEEEEvNT_6ParamsE)
	.align		4
        /*001c*/ 	.word	index@(__assertfail)
	.align		4
        /*0020*/ 	.word	index@(_ZN7cutlass13device_kernelIN5flash11enable_sm90INS1_16FlashAttnBwdSm90INS1_25CollectiveMainloopBwdSm90ILi2ELi2ELi2EN4cute5tupleIJNS5_1CILi1EEES8_S8_EEENS6_IJNS7_ILi128EEESA_NS7_ILi64EEEEEENS_6half_tEfNS_4arch4Sm90ELb0ELb0ELb0ELb0ELb1ELb1ELb0ELb0ELi2ELi1ELi2ELi2ELb0EEENS1_24CollectiveEpilogueBwdGQAISC_fSF_Li256ELb0ELb1EEENS1_19SingleTileSchedulerILb0ELb0ELb0ELi128EEEEEEEEEvNT_6ParamsE)
	.align		4
        /*0024*/ 	.word	index@(__assertfail)
	.align		4
        /*0028*/ 	.word	index@(_ZN7cutlass13device_kernelIN5flash11enable_sm90INS1_16FlashAttnBwdSm90INS1_25CollectiveMainloopBwdSm90ILi2ELi2ELi2EN4cute5tupleIJNS5_1CILi1EEES8_S8_EEENS6_IJNS7_ILi128EEESA_NS7_ILi64EEEEEENS_6half_tEfNS_4arch4Sm90ELb0ELb0ELb0ELb1ELb0ELb1ELb0ELb0ELi2ELi1ELi2ELi2ELb0EEENS1_21CollectiveEpilogueBwdISC_SD_SF_Li256ELb1ELb0ELi1EEENS1_19SingleTileSchedulerILb1ELb0ELb0ELi128EEEEEEEEEvNT_6ParamsE)
	.align		4
        /*002c*/ 	.word	index@(__assertfail)
	.align		4
        /*0030*/ 	.word	index@(_ZN7cutlass13device_kernelIN5flash11enable_sm90INS1_16FlashAttnBwdSm90INS1_25CollectiveMainloopBwdSm90ILi2ELi2ELi2EN4cute5tupleIJNS5_1CILi1EEES8_S8_EEENS6_IJNS7_ILi128EEESA_NS7_ILi64EEEEEENS_6half_tEfNS_4arch4Sm90ELb0ELb0ELb0ELb1ELb1ELb1ELb0ELb0ELi2ELi1ELi2ELi2ELb0EEENS1_21CollectiveEpilogueBwdISC_SD_SF_Li256ELb1ELb0ELi1EEENS1_19SingleTileSchedulerILb1ELb0ELb0ELi128EEEEEEEEEvNT_6ParamsE)
	.align		4
        /*0034*/ 	.word	index@(__assertfail)
	.align		4
        /*0038*/ 	.word	index@(_ZN7cutlass13device_kernelIN5flash11enable_sm90INS1_16FlashAttnBwdSm90INS1_25CollectiveMainloopBwdSm90ILi2ELi2ELi2EN4cute5tupleIJNS5_1CILi1EEES8_S8_EEENS6_IJNS7_ILi128EEESA_NS7_ILi64EEEEEENS_6half_tEfNS_4arch4Sm90ELb0ELb0ELb0ELb1ELb0ELb1ELb0ELb0ELi2ELi1ELi2ELi2ELb0EEENS1_24CollectiveEpilogueBwdGQAISC_fSF_Li256ELb1ELb0EEENS1_19SingleTileSchedulerILb1ELb0ELb0ELi128EEEEEEEEEvNT_6ParamsE)
	.align		4
        /*003c*/ 	.word	index@(__assertfail)
	.align		4
        /*0040*/ 	.word	index@(_ZN7cutlass13device_kernelIN5flash11enable_sm90INS1_16FlashAttnBwdSm90INS1_25CollectiveMainloopBwdSm90ILi2ELi2ELi2EN4cute5tupleIJNS5_1CILi1EEES8_S8_EEENS6_IJNS7_ILi128EEESA_NS7_ILi64EEEEEENS_6half_tEfNS_4arch4Sm90ELb0ELb0ELb0ELb1ELb1ELb1ELb0ELb0ELi2ELi1ELi2ELi2ELb0EEENS1_24CollectiveEpilogueBwdGQAISC_fSF_Li256ELb1ELb1EEENS1_19SingleTileSchedulerILb1ELb0ELb0ELi128EEEEEEEEEvNT_6ParamsE)
	.align		4
        /*0044*/ 	.word	index@(__assertfail)
	.align		4
        /*0048*/ 	.word	index@(_ZN7cutlass13device_kernelIN5flash11enable_sm90INS1_16FlashAttnBwdSm90INS1_25CollectiveMainloopBwdSm90ILi2ELi2ELi2EN4cute5tupleIJNS5_1CILi1EEES8_S8_EEENS6_IJNS7_ILi128EEESA_NS7_ILi64EEEEEENS_6half_tEfNS_4arch4Sm90ELb0ELb1ELb0ELb0ELb0ELb1ELb0ELb0ELi2ELi1ELi2ELi2ELb0EEENS1_21CollectiveEpilogueBwdISC_SD_SF_Li256ELb0ELb0ELi1EEENS1_19SingleTileSchedulerILb0ELb0ELb0ELi128EEEEEEEEEvNT_6ParamsE)
	.align		4
        /*004c*/ 	.word	index@(__assertfail)
	.align		4
        /*0050*/ 	.word	index@(_ZN7cutlass13device_kernelIN5flash11enable_sm90INS1_16FlashAttnBwdSm90INS1_25CollectiveMainloopBwdSm90ILi2ELi2ELi2EN4cute5tupleIJNS5_1CILi1EEES8_S8_EEENS6_IJNS7_ILi128EEESA_NS7_ILi64EEEEEENS_6half_tEfNS_4arch4Sm90ELb0ELb1ELb0ELb0ELb1ELb1ELb0ELb0ELi2ELi1ELi2ELi2ELb0EEENS1_21CollectiveEpilogueBwdISC_SD_SF_Li256ELb0ELb0ELi1EEENS1_19SingleTileSchedulerILb0ELb0ELb0ELi128EEEEEEEEEvNT_6ParamsE)
	.align		4
        /*0054*/ 	.word	index@(__assertfail)
	.align		4
        /*0058*/ 	.word	index@(_ZN7cutlass13device_kernelIN5flash11enable_sm90INS1_16FlashAttnBwdSm90INS1_25CollectiveMainloopBwdSm90ILi2ELi2ELi2EN4cute5tupleIJNS5_1CILi1EEES8_S8_EEENS6_IJNS7_ILi128EEESA_NS7_ILi64EEEEEENS_6half_tEfNS_4arch4Sm90ELb0ELb1ELb0ELb0ELb0ELb1ELb0ELb0ELi2ELi1ELi2ELi2ELb0EEENS1_24CollectiveEpilogueBwdGQAISC_fSF_Li256ELb0ELb0EEENS1_19SingleTileSchedulerILb0ELb0ELb0ELi128EEEEEEEEEvNT_6ParamsE)
	.align		4
        /*005c*/ 	.word	index@(__assertfail)
	.align		4
        /*0060*/ 	.word	index@(_ZN7cutlass13device_kernelIN5flash11enable_sm90INS1_16FlashAttnBwdSm90INS1_25CollectiveMainloopBwdSm90ILi2ELi2ELi2EN4cute5tupleIJNS5_1CILi1EEES8_S8_EEENS6_IJNS7_ILi128EEESA_NS7_ILi64EEEEEENS_6half_tEfNS_4arch4Sm90ELb0ELb1ELb0ELb0ELb1ELb1ELb0ELb0ELi2ELi1ELi2ELi2ELb0EEENS1_24CollectiveEpilogueBwdGQAISC_fSF_Li256ELb0ELb1EEENS1_19SingleTileSchedulerILb0ELb0ELb0ELi128EEEEEEEEEvNT_6ParamsE)
	.align		4
        /*0064*/ 	.word	index@(__assertfail)
	.align		4
        /*0068*/ 	.word	index@(_ZN7cutlass13device_kernelIN5flash11enable_sm90INS1_16FlashAttnBwdSm90INS1_25CollectiveMainloopBwdSm90ILi2ELi2ELi2EN4cute5tupleIJNS5_1CILi1EEES8_S8_EEENS6_IJNS7_ILi128EEESA_NS7_ILi64EEEEEENS_6half_tEfNS_4arch4Sm90ELb0ELb1ELb0ELb1ELb0ELb1ELb0ELb0ELi2ELi1ELi2ELi2ELb0EEENS1_21CollectiveEpilogueBwdISC_SD_SF_Li256ELb1ELb0ELi1EEENS1_19SingleTileSchedulerILb1ELb0ELb0ELi128EEEEEEEEEvNT_6ParamsE)
	.align		4
        /*006c*/ 	.word	index@(__assertfail)
	.align		4
        /*0070*/ 	.word	index@(_ZN7cutlass13device_kernelIN5flash11enable_sm90INS1_16FlashAttnBwdSm90INS1_25CollectiveMainloopBwdSm90ILi2ELi2ELi2EN4cute5tupleIJNS5_1CILi1EEES8_S8_EEENS6_IJNS7_ILi128EEESA_NS7_ILi64EEEEEENS_6half_tEfNS_4arch4Sm90ELb0ELb1ELb0ELb1ELb1ELb1ELb0ELb0ELi2ELi1ELi2ELi2ELb0EEENS1_21CollectiveEpilogueBwdISC_SD_SF_Li256ELb1ELb0ELi1EEENS1_19SingleTileSchedulerILb1ELb0ELb0ELi128EEEEEEEEEvNT_6ParamsE)
	.align		4
        /*0074*/ 	.word	index@(__assertfail)
	.align		4
        /*0078*/ 	.word	index@(_ZN7cutlass13device_kernelIN5flash11enable_sm90INS1_16FlashAttnBwdSm90INS1_25CollectiveMainloopBwdSm90ILi2ELi2ELi2EN4cute5tupleIJNS5_1CILi1EEES8_S8_EEENS6_IJNS7_ILi128EEESA_NS7_ILi64EEEEEENS_6half_tEfNS_4arch4Sm90ELb0ELb1ELb0ELb1ELb0ELb1ELb0ELb0ELi2ELi1ELi2ELi2ELb0EEENS1_24CollectiveEpilogueBwdGQAISC_fSF_Li256ELb1ELb0EEENS1_19SingleTileSchedulerILb1ELb0ELb0ELi128EEEEEEEEEvNT_6ParamsE)
	.align		4
        /*007c*/ 	.word	index@(__assertfail)
	.align		4
        /*0080*/ 	.word	index@(_ZN7cutlass13device_kernelIN5flash11enable_sm90INS1_16FlashAttnBwdSm90INS1_25CollectiveMainloopBwdSm90ILi2ELi2ELi2EN4cute5tupleIJNS5_1CILi1EEES8_S8_EEENS6_IJNS7_ILi128EEESA_NS7_ILi64EEEEEENS_6half_tEfNS_4arch4Sm90ELb0ELb1ELb0ELb1ELb1ELb1ELb0ELb0ELi2ELi1ELi2ELi2ELb0EEENS1_24CollectiveEpilogueBwdGQAISC_fSF_Li256ELb1ELb1EEENS1_19SingleTileSchedulerILb1ELb0ELb0ELi128EEEEEEEEEvNT_6ParamsE)
	.align		4
        /*0084*/ 	.word	index@(__assertfail)
	.align		4
        /*0088*/ 	.word	index@(_ZN7cutlass13device_kernelIN5flash11enable_sm90INS1_16FlashAttnBwdSm90INS1_25CollectiveMainloopBwdSm90ILi2ELi2ELi2EN4cute5tupleIJNS5_1CILi1EEES8_S8_EEENS6_IJNS7_ILi128EEESA_NS7_ILi64EEEEEENS_6half_tEfNS_4arch4Sm90ELb1ELb0ELb0ELb0ELb0ELb1ELb0ELb0ELi2ELi1ELi2ELi2ELb0EEENS1_21CollectiveEpilogueBwdISC_SD_SF_Li256ELb0ELb0ELi1EEENS1_25SingleTileBwdLPTSchedulerILb0ELi128ELb0EEEEEEEEEvNT_6ParamsE)
	.align		4
        /*008c*/ 	.word	index@(__assertfail)
	.align		4
        /*0090*/ 	.word	index@(_ZN7cutlass13device_kernelIN5flash11enable_sm90INS1_16FlashAttnBwdSm90INS1_25CollectiveMainloopBwdSm90ILi2ELi2ELi2EN4cute5tupleIJNS5_1CILi1EEES8_S8_EEENS6_IJNS7_ILi128EEESA_NS7_ILi64EEEEEENS_6half_tEfNS_4arch4Sm90ELb1ELb0ELb0ELb0ELb1ELb1ELb0ELb0ELi2ELi1ELi2ELi2ELb0EEENS1_21CollectiveEpilogueBwdISC_SD_SF_Li256ELb0ELb0ELi1EEENS1_25SingleTileBwdLPTSchedulerILb0ELi128ELb1EEEEEEEEEvNT_6ParamsE)
	.align		4
        /*0094*/ 	.word	index@(__assertfail)
	.align		4
        /*0098*/ 	.word	index@(_ZN7cutlass13device_kernelIN5flash11enable_sm90INS1_16FlashAttnBwdSm90INS1_25CollectiveMainloopBwdSm90ILi2ELi2ELi2EN4cute5tupleIJNS5_1CILi1EEES8_S8_EEENS6_IJNS7_ILi128EEESA_NS7_ILi64EEEEEENS_6half_tEfNS_4arch4Sm90ELb1ELb0ELb0ELb0ELb0ELb1ELb0ELb0ELi2ELi1ELi2ELi2ELb0EEENS1_24CollectiveEpilogueBwdGQAISC_fSF_Li256ELb0ELb0EEENS1_25SingleTileBwdLPTSchedulerILb0ELi128ELb0EEEEEEEEEvNT_6ParamsE)
	.align		4
        /*009c*/ 	.word	index@(__assertfail)
	.align		4
        /*00a0*/ 	.word	index@(_ZN7cutlass13device_kernelIN5flash11enable_sm90INS1_16FlashAttnBwdSm90INS1_25CollectiveMainloopBwdSm90ILi2ELi2ELi2EN4cute5tupleIJNS5_1CILi1EEES8_S8_EEENS6_IJNS7_ILi128EEESA_NS7_ILi64EEEEEENS_6half_tEfNS_4arch4Sm90ELb1ELb0ELb0ELb0ELb1ELb1ELb0ELb0ELi2ELi1ELi2ELi2ELb0EEENS1_24CollectiveEpilogueBwdGQAISC_fSF_Li256ELb0ELb1EEENS1_25SingleTileBwdLPTSchedulerILb0ELi128ELb1EEEEEEEEEvNT_6ParamsE)
	.align		4
        /*00a4*/ 	.word	index@(__assertfail)
	.align		4
        /*00a8*/ 	.word	index@(_ZN7cutlass13device_kernelIN5flash11enable_sm90INS1_16FlashAttnBwdSm90INS1_25CollectiveMainloopBwdSm90ILi2ELi2ELi2EN4cute5tupleIJNS5_1CILi1EEES8_S8_EEENS6_IJNS7_ILi128EEESA_NS7_ILi64EEEEEENS_6half_tEfNS_4arch4Sm90ELb1ELb0ELb0ELb1ELb0ELb1ELb0ELb0ELi2ELi1ELi2ELi2ELb0EEENS1_21CollectiveEpilogueBwdISC_SD_SF_Li256ELb1ELb0ELi1EEENS1_25SingleTileBwdLPTSchedulerILb1ELi128ELb0EEEEEEEEEvNT_6ParamsE)
	.align		4
        /*00ac*/ 	.word	index@(__assertfail)
	.align		4
        /*00b0*/ 	.word	index@(_ZN7cutlass13device_kernelIN5flash11enable_sm90INS1_16FlashAttnBwdSm90INS1_25CollectiveMainloopBwdSm90ILi2ELi2ELi2EN4cute5tupleIJNS5_1CILi1EEES8_S8_EEENS6_IJNS7_ILi128EEESA_NS7_ILi64EEEEEENS_6half_tEfNS_4arch4Sm90ELb1ELb0ELb0ELb1ELb1ELb1ELb0ELb0ELi2ELi1ELi2ELi2ELb0EEENS1_21CollectiveEpilogueBwdISC_SD_SF_Li256ELb1ELb0ELi1EEENS1_25SingleTileBwdLPTSchedulerILb1ELi128ELb1EEEEEEEEEvNT_6ParamsE)
	.align		4
        /*00b4*/ 	.word	index@(__assertfail)
	.align		4
        /*00b8*/ 	.word	index@(_ZN7cutlass13device_kernelIN5flash11enable_sm90INS1_16FlashAttnBwdSm90INS1_25CollectiveMainloopBwdSm90ILi2ELi2ELi2EN4cute5tupleIJNS5_1CILi1EEES8_S8_EEENS6_IJNS7_ILi128EEESA_NS7_ILi64EEEEEENS_6half_tEfNS_4arch4Sm90ELb1ELb0ELb0ELb1ELb0ELb1ELb0ELb0ELi2ELi1ELi2ELi2ELb0EEENS1_24CollectiveEpilogueBwdGQAISC_fSF_Li256ELb1ELb0EEENS1_25SingleTileBwdLPTSchedulerILb1ELi128ELb0EEEEEEEEEvNT_6ParamsE)
	.align		4
        /*00bc*/ 	.word	index@(__assertfail)
	.align		4
        /*00c0*/ 	.word	index@(_ZN7cutlass13device_kernelIN5flash11enable_sm90INS1_16FlashAttnBwdSm90INS1_25CollectiveMainloopBwdSm90ILi2ELi2ELi2EN4cute5tupleIJNS5_1CILi1EEES8_S8_EEENS6_IJNS7_ILi128EEESA_NS7_ILi64EEEEEENS_6half_tEfNS_4arch4Sm90ELb1ELb0ELb0ELb1ELb1ELb1ELb0ELb0ELi2ELi1ELi2ELi2ELb0EEENS1_24CollectiveEpilogueBwdGQAISC_fSF_Li256ELb1ELb1EEENS1_25SingleTileBwdLPTSchedulerILb1ELi128ELb1EEEEEEEEEvNT_6ParamsE)
	.align		4
        /*00c4*/ 	.word	index@(__assertfail)
	.align		4
        /*00c8*/ 	.word	0x00000000
	.align		4
        /*00cc*/ 	.word	0xfffffffe
	.align		4
        /*00d0*/ 	.word	0x00000000
	.align		4
        /*00d4*/ 	.word	0xfffffffd
	.align		4
        /*00d8*/ 	.word	0x00000000
	.align		4
        /*00dc*/ 	.word	0xfffffffc


//--------------------- .nv.constant4             --------------------------
	.section	.nv.constant4,"a",@progbits
	.align	8
	.align		8
.nv.constant4:
        /*0000*/ 	.dword	__assertfail
	.align		8
        /*0008*/ 	.dword	__unnamed_1
	.align		8
        /*0010*/ 	.dword	__unnamed_2
	.align		8
        /*0018*/ 	.dword	__unnamed_3
	.align		8
        /*0020*/ 	.dword	__unnamed_4
	.align		8
        /*0028*/ 	.dword	_ZN65_INTERNAL_939b4871_29_flash_bwd_hdim64_fp16_sm90_cu_744032ad_29064cuda3std3__45__cpo5beginE
	.align		8
        /*0030*/ 	.dword	_ZN65_INTERNAL_939b4871_29_flash_bwd_hdim64_fp16_sm90_cu_744032ad_29064cuda3std3__45__cpo3endE
	.align		8
        /*0038*/ 	.dword	_ZN65_INTERNAL_939b4871_29_flash_bwd_hdim64_fp16_sm90_cu_744032ad_29064cuda3std3__45__cpo6cbeginE
	.align		8
        /*0040*/ 	.dword	_ZN65_INTERNAL_939b4871_29_flash_bwd_hdim64_fp16_sm90_cu_744032ad_29064cuda3std3__45__cpo4cendE
	.align		8
        /*0048*/ 	.dword	_ZN65_INTERNAL_939b4871_29_flash_bwd_hdim64_fp16_sm90_cu_744032ad_29064cuda3std3__467_GLOBAL__N__939b4871_29_flash_bwd_hdim64_fp16_sm90_cu_744032ad_29066ignoreE
	.align		8
        /*0050*/ 	.dword	_ZN65_INTERNAL_939b4871_29_flash_bwd_hdim64_fp16_sm90_cu_744032ad_29064cuda3std3__419piecewise_constructE
	.align		8
        /*0058*/ 	.dword	_ZN65_INTERNAL_939b4871_29_flash_bwd_hdim64_fp16_sm90_cu_744032ad_29064cuda3std3__48in_placeE
	.align		8
        /*0060*/ 	.dword	_ZN65_INTERNAL_939b4871_29_flash_bwd_hdim64_fp16_sm90_cu_744032ad_29064cuda3std6ranges3__45__cpo4swapE
	.align		8
        /*0068*/ 	.dword	_ZN65_INTERNAL_939b4871_29_flash_bwd_hdim64_fp16_sm90_cu_744032ad_29064cuda3std6ranges3__45__cpo9iter_moveE
	.align		8
        /*0070*/ 	.dword	_ZN65_INTERNAL_939b4871_29_flash_bwd_hdim64_fp16_sm90_cu_744032ad_29064cute7productE
	.align		8
        /*0078*/ 	.dword	_ZN65_INTERNAL_939b4871_29_flash_bwd_hdim64_fp16_sm90_cu_744032ad_29064cute1_E
	.align		8
        /*0080*/ 	.dword	$str$23
	.align		8
        /*0088*/ 	.dword	$str$24


//--------------------- .text._ZN7cutlass13device_kernelIN5flash11enable_sm90INS1_16FlashAttnBwdSm90INS1_25CollectiveMainloopBwdSm90ILi2ELi2ELi2EN4cute5tupleIJNS5_1CILi1EEES8_S8_EEENS6_IJNS7_ILi128EEESA_NS7_ILi64EEEEEENS_6half_tEfNS_4arch4Sm90ELb0ELb0ELb0ELb0ELb0ELb1ELb0ELb0ELi2ELi1ELi2ELi2ELb0EEENS1_21CollectiveEpilogueBwdISC_SD_SF_Li256ELb0ELb0ELi1EEENS1_19SingleTileSchedulerILb0ELb0ELb0ELi128EEEEEEEEEvNT_6ParamsE --------------------------
	.section	.text._ZN7cutlass13device_kernelIN5flash11enable_sm90INS1_16FlashAttnBwdSm90INS1_25CollectiveMainloopBwdSm90ILi2ELi2ELi2EN4cute5tupleIJNS5_1CILi1EEES8_S8_EEENS6_IJNS7_ILi128EEESA_NS7_ILi64EEEEEENS_6half_tEfNS_4arch4Sm90ELb0ELb0ELb0ELb0ELb0ELb1ELb0ELb0ELi2ELi1ELi2ELi2ELb0EEENS1_21CollectiveEpilogueBwdISC_SD_SF_Li256ELb0ELb0ELi1EEENS1_19SingleTileSchedulerILb0ELb0ELb0ELi128EEEEEEEEEvNT_6ParamsE,"ax",@progbits
	.align	128
.text._ZN7cutlass13device_kernelIN5flash11enable_sm90INS1_16FlashAttnBwdSm90INS1_25CollectiveMainloopBwdSm90ILi2ELi2ELi2EN4cute5tupleIJNS5_1CILi1EEES8_S8_EEENS6_IJNS7_ILi128EEESA_NS7_ILi64EEEEEENS_6half_tEfNS_4arch4Sm90ELb0ELb0ELb0ELb0ELb0ELb1ELb0ELb0ELi2ELi1ELi2ELi2ELb0EEENS1_21CollectiveEpilogueBwdISC_SD_SF_Li256ELb0ELb0ELi1EEENS1_19SingleTileSchedulerILb0ELb0ELb0ELi128EEEEEEEEEvNT_6ParamsE:
        .type           _ZN7cutlass13device_kernelIN5flash11enable_sm90INS1_16FlashAttnBwdSm90INS1_25CollectiveMainloopBwdSm90ILi2ELi2ELi2EN4cute5tupleIJNS5_1CILi1EEES8_S8_EEENS6_IJNS7_ILi128EEESA_NS7_ILi64EEEEEENS_6half_tEfNS_4arch4Sm90ELb0ELb0ELb0ELb0ELb0ELb1ELb0ELb0ELi2ELi1ELi2ELi2ELb0EEENS1_21CollectiveEpilogueBwdISC_SD_SF_Li256ELb0ELb0ELi1EEENS1_19SingleTileSchedulerILb0ELb0ELb0ELi128EEEEEEEEEvNT_6ParamsE,@function
        .size           _ZN7cutlass13device_kernelIN5flash11enable_sm90INS1_16FlashAttnBwdSm90INS1_25CollectiveMainloopBwdSm90ILi2ELi2ELi2EN4cute5tupleIJNS5_1CILi1EEES8_S8_EEENS6_IJNS7_ILi128EEESA_NS7_ILi64EEEEEENS_6half_tEfNS_4arch4Sm90ELb0ELb0ELb0ELb0ELb0ELb1ELb0ELb0ELi2ELi1ELi2ELi2ELb0EEENS1_21CollectiveEpilogueBwdISC_SD_SF_Li256ELb0ELb0ELi1EEENS1_19SingleTileSchedulerILb0ELb0ELb0ELi128EEEEEEEEEvNT_6ParamsE,(.L_x_3693 - _ZN7cutlass13device_kernelIN5flash11enable_sm90INS1_16FlashAttnBwdSm90INS1_25CollectiveMainloopBwdSm90ILi2ELi2ELi2EN4cute5tupleIJNS5_1CILi1EEES8_S8_EEENS6_IJNS7_ILi128EEESA_NS7_ILi64EEEEEENS_6half_tEfNS_4arch4Sm90ELb0ELb0ELb0ELb0ELb0ELb1ELb0ELb0ELi2ELi1ELi2ELi2ELb0EEENS1_21CollectiveEpilogueBwdISC_SD_SF_Li256ELb0ELb0ELi1EEENS1_19SingleTileSchedulerILb0ELb0ELb0ELi128EEEEEEEEEvNT_6ParamsE)
        .other          _ZN7cutlass13device_kernelIN5flash11enable_sm90INS1_16FlashAttnBwdSm90INS1_25CollectiveMainloopBwdSm90ILi2ELi2ELi2EN4cute5tupleIJNS5_1CILi1EEES8_S8_EEENS6_IJNS7_ILi128EEESA_NS7_ILi64EEEEEENS_6half_tEfNS_4arch4Sm90ELb0ELb0ELb0ELb0ELb0ELb1ELb0ELb0ELi2ELi1ELi2ELi2ELb0EEENS1_21CollectiveEpilogueBwdISC_SD_SF_Li256ELb0ELb0ELi1EEENS1_19SingleTileSchedulerILb0ELb0ELb0ELi128EEEEEEEEEvNT_6ParamsE,@"STO_CUDA_ENTRY STV_DEFAULT"
_ZN7cutlass13device_kernelIN5flash11enable_sm90INS1_16FlashAttnBwdSm90INS1_25CollectiveMainloopBwdSm90ILi2ELi2ELi2EN4cute5tupleIJNS5_1CILi1EEES8_S8_EEENS6_IJNS7_ILi128EEESA_NS7_ILi64EEEEEENS_6half_tEfNS_4arch4Sm90ELb0ELb0ELb0ELb0ELb0ELb1ELb0ELb0ELi2ELi1ELi2ELi2ELb0EEENS1_21CollectiveEpilogueBwdISC_SD_SF_Li256ELb0ELb0ELi1EEENS1_19SingleTileSchedulerILb0ELb0ELb0ELi128EEEEEEEEEvNT_6ParamsE:
[----:B------:R-:W1:Y:S02]  /*0000*/  LDC R1, c[0x0][0x28] ;  /* 0x00000a00ff017b82 */ /* 0x000e640000000800 */
[----:B-1----:R-:W-:Y:S01]  /*0010*/  VIADD R1, R1, 0xfffffff0 ;  /* 0xfffffff001017836 */ /* 0x002fe20000000000 */
[----:B------:R-:W1:Y:S01]  /*0020*/  S2R R3, SR_TID.X ;  /* 0x0000000000037919 */ /* 0x000e620000002100 */
[----:B------:R-:W-:Y:S01]  /*0030*/  ELECT P0, URZ, PT ;  /* 0x00000000003f782f */ /* 0x000fe20003800000 */
[----:B------:R-:W-:Y:S01]  /*0040*/  BSSY B0, `(.L_x_0) ;  /* 0x0000019000007945 */ /* 0x000fe20003800000 */
[----:B-1----:R-:W-:-:S05]  /*0050*/  SHF.R.U32.HI R0, RZ, 0x5, R3 ;  /* 0x00000005ff007819 */ /* 0x002fca0000011603 */
[----:B------:R-:W1:Y:S02]  /*0060*/  SHFL.IDX PT, R2, R0, RZ, 0x1f ;  /* 0x00001fff00027589 */ /* 0x000e6400000e0000 */
[----:B-1----:R-:W-:-:S13]  /*0070*/  ISETP.EQ.AND P0, PT, R2, RZ, P0 ;  /* 0x000000ff0200720c */ /* 0x002fda0000702270 */
[----:B------:R-:W-:Y:S05]  /*0080*/  @!P0 BRA `(.L_x_1) ;  /* 0x0000000000508947 */ /* 0x000fea0003800000 */
[----:B------:R-:W-:Y:S02]  /*0090*/  ULDC.64 UR4, c[0x0][0x198] ;  /* 0x0000660000047ab9 */ /* 0x000fe40000000a00 */
[----:B------:R-:W-:Y:S02]  /*00a0*/  UIADD3 UR6, UP0, UR4, 0xf0, URZ ;  /* 0x000000f004067890 */ /* 0x000fe4000ff1e03f */
[----:B------:R-:W-:Y:S02]  /*00b0*/  UIADD3 UR8, UP1, UR4, 0x1f0, URZ ;  /* 0x000001f004087890 */ /* 0x000fe4000ff3e03f */
[----:B------:R-:W-:Y:S02]  /*00c0*/  UIADD3 UR10, UP2, UR4, 0x2f0, URZ ;  /* 0x000002f0040a7890 */ /* 0x000fe4000ff5e03f */
[----:B------:R-:W-:Y:S02]  /*00d0*/  UIADD3 UR12, UP3, UR4, 0x3f0, URZ ;  /* 0x000003f0040c7890 */ /* 0x000fe4000ff7e03f */
[----:B------:R-:W-:-:S02]  /*00e0*/  UIADD3 UR14, UP4, UR4, 0x670, URZ ;  /* 0x00000670040e7890 */ /* 0x000fc4000ff9e03f */
[----:B------:R-:W-:Y:S02]  /*00f0*/  UIADD3.X UR7, URZ, UR5, URZ, UP0, !UPT ;  /* 0x000000053f077290 */ /* 0x000fe400087fe43f */
[----:B------:R-:W-:Y:S02]  /*0100*/  UIADD3 UR4, UP5, UR4, 0x770, URZ ;  /* 0x0000077004047890 */ /* 0x000fe4000ffbe03f */
[----:B------:R-:W-:Y:S02]  /*0110*/  UIADD3.X UR9, URZ, UR5, URZ, UP1, !UPT ;  /* 0x000000053f097290 */ /* 0x000fe40008ffe43f */
[----:B------:R-:W-:Y:S02]  /*0120*/  UIADD3.X UR11, URZ, UR5, URZ, UP2, !UPT ;  /* 0x000000053f0b7290 */ /* 0x000fe400097fe43f */
[----:B------:R-:W-:Y:S01]  /*0130*/  UIADD3.X UR13, URZ, UR5, URZ, UP3, !UPT ;  /* 0x000000053f0d7290 */ /* 0x000fe20009ffe43f */
[----:B------:R1:W-:Y:S01]  /*0140*/  UTMACCTL.PF [UR6] ;  /* 0x00000000060079b9 */ /* 0x0003e20008040000 */
[----:B------:R-:W-:-:S03]  /*0150*/  UIADD3.X UR15, URZ, UR5, URZ, UP4, !UPT ;  /* 0x000000053f0f7290 */ /* 0x000fc6000a7fe43f */
[----:B------:R1:W-:Y:S01]  /*0160*/  UTMACCTL.PF [UR8] ;  /* 0x00000000080079b9 */ /* 0x0003e20008040000 */
[----:B------:R-:W-:Y:S01]  /*0170*/  UIADD3.X UR5, URZ, UR5, URZ, UP5, !UPT ;  /* 0x000000053f057290 */ /* 0x000fe2000affe43f */
[----:B------:R1:W-:Y:S02]  /*0180*/  UTMACCTL.PF [UR10] ;  /* 0x000000000a0079b9 */ /* 0x0003e40008040000 */
[----:B------:R1:W-:Y:S02]  /*0190*/  UTMACCTL.PF [UR12] ;  /* 0x000000000c0079b9 */ /* 0x0003e40008040000 */
[----:B------:R1:W-:Y:S04]  /*01a0*/  UTMACCTL.PF [UR14] ;  /* 0x000000000e0079b9 */ /* 0x0003e80008040000 */
[----:B------:R1:W-:Y:S02]  /*01b0*/  UTMACCTL.PF [UR4] ;  /* 0x00000000040079b9 */ /* 0x0003e40008040000 */
[----:B-1----:R-:W-:Y:S01]  /*01c0*/  NOP ;  /* 0x0000000000007918 */ /* 0x002fe20000000000 */
.L_x_1:
[----:B------:R-:W-:Y:S05]  /*01d0*/  BSYNC B0 ;  /* 0x0000000000007941 */ /* 0x000fea0003800000 */
.L_x_0:
[----:B------:R-:W-:Y:S01]  /*01e0*/  VOTEU.ANY UP0, P0 ;  /* 0x00000000003f7886 */ /* 0x000fe20000000100 */
[----:B------:R-:W1:Y:S01]  /*01f0*/  SHFL.IDX PT, R2, R0, RZ, 0x1f ;  /* 0x00001fff00027589 */ /* 0x000e6200000e0000 */
[----:B------:R-:W-:Y:S01]  /*0200*/  UMOV UR4, 0x1 ;  /* 0x0000000100047882 */ /* 0x000fe20000000000 */
[----:B------:R-:W-:Y:S02]  /*0210*/  SHF.R.U32.HI R3, RZ, 0x7, R3 ;  /* 0x00000007ff037819 */ /* 0x000fe40000011603 */
[----:B------:R-:W2:Y:S01]  /*0220*/  @UP0 S2UR UR7, SR_CgaCtaId ;  /* 0x00000000000709c3 */ /* 0x000ea20000008800 */
[----:B------:R-:W-:Y:S01]  /*0230*/  @UP0 UMOV UR6, 0x400 ;  /* 0x0000040000060882 */ /* 0x000fe20000000000 */
[----:B------:R-:W-:-:S04]  /*0240*/  @UP0 UIADD3 UR4, -UR4, 0x100000, URZ ;  /* 0x0010000004040890 */ /* 0x000fc8000fffe13f */
[----:B------:R-:W-:Y:S02]  /*0250*/  @UP0 USHF.L.U32 UR5, UR4, 0xb, URZ ;  /* 0x0000000b04050899 */ /* 0x000fe4000800063f */
[----:B------:R-:W-:Y:S01]  /*0260*/  @UP0 USHF.L.U32 UR4, UR4, 0x1, URZ ;  /* 0x0000000104040899 */ /* 0x000fe2000800063f */
[----:B-1----:R-:W-:Y:S02]  /*0270*/  ISETP.NE.AND P1, PT, R2, RZ, PT ;  /* 0x000000ff0200720c */ /* 0x002fe40003f25270 */
[----:B------:R1:W3:Y:S01]  /*0280*/  SHFL.IDX PT, R2, R3, RZ, 0x1f ;  /* 0x00001fff03027589 */ /* 0x0002e200000e0000 */
[----:B--2---:R-:W-:Y:S01]  /*0290*/  @UP0 ULEA UR6, UR7, UR6, 0x18 ;  /* 0x0000000607060291 */ /* 0x004fe2000f8ec03f */
[----:B------:R-:W-:Y:S02]  /*02a0*/  VOTEU.ANY UP0, P0 ;  /* 0x00000000003f7886 */ /* 0x000fe40000000100 */
[----:B------:R-:W2:Y:S09]  /*02b0*/  FENCE.VIEW.ASYNC.S ;  /* 0x00000000000073c6 */ /* 0x000eb20000000000 */
[----:B--2---:R1:W2:Y:S02]  /*02c0*/  @UP0 SYNCS.EXCH.64 URZ, [UR6+0x30c00], UR4 ;  /* 0x030c0004063f05b2 */ /* 0x0042a40008000100 */
[----:B-1----:R-:W-:Y:S05]  /*02d0*/  @P1 BRA `(.L_x_2) ;  /* 0x0000000000481947 */ /* 0x002fea0003800000 */
[----:B------:R-:W1:Y:S01]  /*02e0*/  S2UR UR5, SR_CgaCtaId ;  /* 0x00000000000579c3 */ /* 0x000e620000008800 */
[----:B------:R-:W-:Y:S01]  /*02f0*/  UMOV UR4, 0x400 ;  /* 0x0000040000047882 */ /* 0x000fe20000000000 */
[----:B------:R-:W-:Y:S01]  /*0300*/  UMOV UR6, 0x1 ;  /* 0x0000000100067882 */ /* 0x000fe20000000000 */
[----:B------:R-:W-:Y:S01]  /*0310*/  UMOV UR9, 0x100 ;  /* 0x0000010000097882 */ /* 0x000fe20000000000 */
[----:B------:R-:W-:-:S04]  /*0320*/  UIADD3 UR6, -UR6, 0x100000, URZ ;  /* 0x0010000006067890 */ /* 0x000fc8000fffe13f */
[----:B------:R-:W-:Y:S02]  /*0330*/  USHF.L.U32 UR7, UR6, 0xb, URZ ;  /* 0x0000000b06077899 */ /* 0x000fe4000800063f */
[----:B------:R-:W-:Y:S01]  /*0340*/  USHF.L.U32 UR6, UR6, 0x1, URZ ;  /* 0x0000000106067899 */ /* 0x000fe2000800063f */
[----:B------:R-:W-:Y:S01]  /*0350*/  ELECT P0, URZ, PT ;  /* 0x00000000003f782f */ /* 0x000fe20003800000 */
[----:B-1----:R-:W-:Y:S02]  /*0360*/  ULEA UR8, UR5, UR4, 0x18 ;  /* 0x0000000405087291 */ /* 0x002fe4000f8ec03f */
[----:B------:R-:W-:-:S04]  /*0370*/  UIADD3 UR4, -UR9, 0x100000, URZ ;  /* 0x0010000009047890 */ /* 0x000fc8000fffe13f */
[----:B------:R-:W-:Y:S02]  /*0380*/  USHF.L.U32 UR5, UR4, 0xb, URZ ;  /* 0x0000000b04057899 */ /* 0x000fe4000800063f */
[----:B------:R-:W-:Y:S01]  /*0390*/  USHF.L.U32 UR4, UR4, 0x1, URZ ;  /* 0x0000000104047899 */ /* 0x000fe2000800063f */
[----:B------:R-:W1:Y:S03]  /*03a0*/  FENCE.VIEW.ASYNC.S ;  /* 0x00000000000073c6 */ /* 0x000e660000000000 */
[----:B-1----:R1:W4:Y:S08]  /*03b0*/  SYNCS.EXCH.64 URZ, [UR8+0x30c10], UR6 ;  /* 0x030c1006083f75b2 */ /* 0x0023300008000100 */
[----:B------:R1:W1:Y:S01]  /*03c0*/  SYNCS.EXCH.64 URZ, [UR8+0x30c20], UR4 ;  /* 0x030c2004083f75b2 */ /* 0x0002620008000100 */
[----:B------:R1:W1:Y:S01]  /*03d0*/  SYNCS.EXCH.64 URZ, [UR8+0x30c18], UR6 ;  /* 0x030c1806083f75b2 */ /* 0x0002620008000100 */
[----:B------:R1:W1:Y:S01]  /*03e0*/  SYNCS.EXCH.64 URZ, [UR8+0x30c28], UR4 ;  /* 0x030c2804083f75b2 */ /* 0x0002620008000100 */
[----:B------:R-:W-:Y:S01]  /*03f0*/  NOP ;  /* 0x0000000000007918 */ /* 0x000fe20000000000 */
.L_x_2:
[----:B------:R-:W5:Y:S01]  /*0400*/  SHFL.IDX PT, R3, R0, RZ, 0x1f ;  /* 0x00001fff00037589 */ /* 0x000f6200000e0000 */
[----:B------:R-:W-:Y:S01]  /*0410*/  NOP ;  /* 0x0000000000007918 */ /* 0x000fe20000000000 */
[----:B-----5:R-:W-:-:S13]  /*0420*/  ISETP.NE.AND P0, PT, R3, RZ, PT ;  /* 0x000000ff0300720c */ /* 0x020fda0003f05270 */
[----:B------:R-:W-:Y:S05]  /*0430*/  @P0 BRA `(.L_x_3) ;  /* 0x0000000000480947 */ /* 0x000fea0003800000 */
[----:B-1----:R-:W1:Y:S01]  /*0440*/  S2UR UR5, SR_CgaCtaId ;  /* 0x00000000000579c3 */ /* 0x002e620000008800 */
[----:B------:R-:W-:Y:S01]  /*0450*/  UMOV UR4, 0x400 ;  /* 0x0000040000047882 */ /* 0x000fe20000000000 */
[----:B------:R-:W-:Y:S01]  /*0460*/  UMOV UR6, 0x1 ;  /* 0x0000000100067882 */ /* 0x000fe20000000000 */
[----:B------:R-:W-:Y:S01]  /*0470*/  UMOV UR7, 0x100 ;  /* 0x0000010000077882 */ /* 0x000fe20000000000 */
[----:B------:R-:W-:Y:S01]  /*0480*/  ELECT P0, URZ, PT ;  /* 0x00000000003f782f */ /* 0x000fe20003800000 */
[----:B-1----:R-:W-:Y:S02]  /*0490*/  ULEA UR8, UR5, UR4, 0x18 ;  /* 0x0000000405087291 */ /* 0x002fe4000f8ec03f */
[----:B------:R-:W-:-:S04]  /*04a0*/  UIADD3 UR4, -UR6, 0x100000, URZ ;  /* 0x0010000006047890 */ /* 0x000fc8000fffe13f */
[----:B------:R-:W-:Y:S02]  /*04b0*/  USHF.L.U32 UR5, UR4, 0xb, URZ ;  /* 0x0000000b04057899 */ /* 0x000fe4000800063f */
[----:B------:R-:W-:Y:S02]  /*04c0*/  USHF.L.U32 UR4, UR4, 0x1, URZ ;  /* 0x0000000104047899 */ /* 0x000fe4000800063f */
[----:B------:R-:W-:-:S04]  /*04d0*/  UIADD3 UR6, -UR7, 0x100000, URZ ;  /* 0x0010000007067890 */ /* 0x000fc8000fffe13f */
[----:B------:R-:W-:Y:S02]  /*04e0*/  USHF.L.U32 UR7, UR6, 0xb, URZ ;  /* 0x0000000b06077899 */ /* 0x000fe4000800063f */
[----:B------:R-:W-:Y:S01]  /*04f0*/  USHF.L.U32 UR6, UR6, 0x1, URZ ;  /* 0x0000000106067899 */ /* 0x000fe2000800063f */
[----:B------:R-:W1:Y:S03]  /*0500*/  FENCE.VIEW.ASYNC.S ;  /* 0x00000000000073c6 */ /* 0x000e660000000000 */
[----:B-1----:R1:W1:Y:S08]  /*0510*/  SYNCS.EXCH.64 URZ, [UR8+0x30c30], UR4 ;  /* 0x030c3004083f75b2 */ /* 0x0022700008000100 */
[----:B------:R1:W1:Y:S01]  /*0520*/  SYNCS.EXCH.64 URZ, [UR8+0x30c40], UR6 ;  /* 0x030c4006083f75b2 */ /* 0x0002620008000100 */
[----:B------:R1:W1:Y:S01]  /*0530*/  SYNCS.EXCH.64 URZ, [UR8+0x30c38], UR4 ;  /* 0x030c3804083f75b2 */ /* 0x0002620008000100 */
[----:B------:R1:W1:Y:S01]  /*0540*/  SYNCS.EXCH.64 URZ, [UR8+0x30c48], UR6 ;  /* 0x030c4806083f75b2 */ /* 0x0002620008000100 */
[----:B------:R-:W-:Y:S01]  /*0550*/  NOP ;  /* 0x0000000000007918 */ /* 0x000fe20000000000 */
.L_x_3:
[----:B---3--:R-:W-:Y:S01]  /*0560*/  ISETP.NE.AND P0, PT, R2, RZ, PT ;  /* 0x000000ff0200720c */ /* 0x008fe20003f05270 */
[----:B------:R-:W-:Y:S01]  /*0570*/  IMAD.MOV.U32 R16, RZ, RZ, 0x1 ;  /* 0x00000001ff107424 */ /* 0x000fe200078e00ff */
[----:B------:R-:W-:Y:S01]  /*0580*/  NOP ;  /* 0x0000000000007918 */ /* 0x000fe20000000000 */
[----:B------:R-:W-:Y:S03]  /*0590*/  BSSY B6, `(.L_x_4) ;  /* 0x000071c000067945 */ /* 0x000fe60003800000 */
[----:B------:R-:W-:Y:S01]  /*05a0*/  SEL R16, R16, 0x2, !P0 ;  /* 0x0000000210107807 */ /* 0x000fe20004000000 */
[----:B-12-4-:R-:W-:Y:S06]  /*05b0*/  BAR.SYNC.DEFER_BLOCKING 0x0 ;  /* 0x0000000000007b1d */ /* 0x016fec0000010000 */
[----:B------:R-:W-:Y:S05]  /*05c0*/  @!P0 BRA `(.L_x_5) ;  /* 0x0000004c00548947 */ /* 0x000fea0003800000 */
.L_x_6:
[----:B------:R-:W-:-:S08]  /*05d0*/  NOP ;  /* 0x0000000000007918 */ /* 0x000fd00000000000 */
[----:B------:R-:W1:Y:S02]  /*05e0*/  USETMAXREG.TRY_ALLOC.CTAPOOL UP0, 0xf0 ;  /* 0x000000f0000079c8 */ /* 0x000e640008000600 */
[----:B-1----:R-:W-:-:S13]  /*05f0*/  PLOP3.LUT P0, PT, PT, PT, UP0, 0x80, 0x0 ;  /* 0x000000000000781c */ /* 0x002fda0003f0f008 */
[----:B------:R-:W-:Y:S05]  /*0600*/  @!P0 BRA `(.L_x_6) ;  /* 0xfffffffc00f08947 */ /* 0x000fea000383ffff */
[----:B------:R-:W-:Y:S01]  /*0610*/  LOP3.LUT R0, R0, 0x3, RZ, 0xc0, !PT ;  /* 0x0000000300007812 */ /* 0x000fe200078ec0ff */
[----:B------:R-:W1:Y:S01]  /*0620*/  S2R R2, SR_TID.X ;  /* 0x0000000000027919 */ /* 0x000e620000002100 */
[----:B------:R-:W2:Y:S04]  /*0630*/  S2UR UR4, SR_CTAID.Z ;  /* 0x00000000000479c3 */ /* 0x000ea80000002700 */
[----:B------:R-:W3:Y:S02]  /*0640*/  SHFL.IDX PT, R0, R0, RZ, 0x1f ;  /* 0x00001fff00007589 */ /* 0x000ee400000e0000 */
[----:B---3--:R-:W-:Y:S02]  /*0650*/  ISETP.NE.AND P0, PT, R0, RZ, PT ;  /* 0x000000ff0000720c */ /* 0x008fe40003f05270 */
[----:B-1----:R-:W-:-:S11]  /*0660*/  SHF.R.U32.HI R2, RZ, 0x7, R2 ;  /* 0x00000007ff027819 */ /* 0x002fd60000011602 */
[----:B------:R-:W-:-:S05]  /*0670*/  @!P0 VIADD R2, R2, 0x9 ;  /* 0x0000000902028836 */ /* 0x000fca0000000000 */
[----:B------:R1:W-:Y:S06]  /*0680*/  @!P0 BAR.ARV R2, 0xa0 ;  /* 0x000280020000851d */ /* 0x0003ec0000002000 */
[----:B--2---:R-:W-:-:S13]  /*0690*/  ISETP.LE.AND P0, PT, RZ, UR4, PT ;  /* 0x00000004ff007c0c */ /* 0x004fda000bf03270 */
[----:B-1----:R-:W-:Y:S05]  /*06a0*/  @!P0 BRA `(.L_x_7) ;  /* 0x0000007000288947 */ /* 0x002fea0003800000 */
[----:B------:R-:W1:Y:S01]  /*06b0*/  S2R R3, SR_TID.X ;  /* 0x0000000000037919 */ /* 0x000e620000002100 */
[----:B------:R-:W-:-:S04]  /*06c0*/  MOV R0, RZ ;  /* 0x000000ff00007202 */ /* 0x000fc80000000f00 */
[----:B------:R-:W-:Y:S01]  /*06d0*/  LOP3.LUT P0, RZ, R0, 0x3ff, RZ, 0xc0, !PT ;  /* 0x000003ff00ff7812 */ /* 0x000fe2000780c0ff */
[----:B-1----:R-:W-:-:S12]  /*06e0*/  VIADD R17, R3, 0xffffff80 ;  /* 0xffffff8003117836 */ /* 0x002fd80000000000 */
[----:B------:R-:W-:Y:S05]  /*06f0*/  @!P0 BRA `(.L_x_8) ;  /* 0x00000000007c8947 */ /* 0x000fea0003800000 */
[----:B------:R-:W-:Y:S01]  /*0700*/  MOV R2, 0x0 ;  /* 0x0000000000027802 */ /* 0x000fe20000000f00 */
[----:B------:R-:W-:Y:S01]  /*0710*/  ULDC.64 UR4, c[0x4][0x80] ;  /* 0x0100200000047ab9 */ /* 0x000fe20000000a00 */
[----:B------:R-:W-:Y:S01]  /*0720*/  ULDC.64 UR6, c[0x4][0x8] ;  /* 0x0100020000067ab9 */ /* 0x000fe20000000a00 */
[----:B------:R-:W-:Y:S01]  /*0730*/  IMAD.U32 R4, RZ, RZ, UR4 ;  /* 0x00000004ff047e24 */ /* 0x000fe2000f8e00ff */
[----:B------:R1:W2:Y:S01]  /*0740*/  LDC.64 R14, c[0x4][R2] ;  /* 0x01000000020e7b82 */ /* 0x0002a20000000a00 */
[----:B------:R-:W-:Y:S01]  /*0750*/  IMAD.U32 R5, RZ, RZ, UR5 ;  /* 0x00000005ff057e24 */ /* 0x000fe2000f8e00ff */
[----:B------:R-:W-:Y:S01]  /*0760*/  ULDC.64 UR4, c[0x4][0x88] ;  /* 0x0100220000047ab9 */ /* 0x000fe20000000a00 */
[----:B------:R-:W-:Y:S02]  /*0770*/  IMAD.U32 R10, RZ, RZ, UR6 ;  /* 0x00000006ff0a7e24 */ /* 0x000fe4000f8e00ff */
[----:B------:R-:W-:Y:S02]  /*0780*/  IMAD.U32 R6, RZ, RZ, UR4 ;  /* 0x00000004ff067e24 */ /* 0x000fe4000f8e00ff */
[----:B------:R-:W-:-:S02]  /*0790*/  IMAD.U32 R7, RZ, RZ, UR5 ;  /* 0x00000005ff077e24 */ /* 0x000fc4000f8e00ff */
[----:B------:R-:W-:Y:S02]  /*07a0*/  IMAD.U32 R11, RZ, RZ, UR7 ;  /* 0x00000007ff0b7e24 */ /* 0x000fe4000f8e00ff */
[----:B------:R-:W-:Y:S02]  /*07b0*/  IMAD.MOV.U32 R8, RZ, RZ, 0x70 ;  /* 0x00000070ff087424 */ /* 0x000fe400078e00ff */
[----:B------:R-:W-:Y:S02]  /*07c0*/  IMAD.MOV.U32 R12, RZ, RZ, 0x1 ;  /* 0x00000001ff0c7424 */ /* 0x000fe400078e00ff */
[----:B-1----:R-:W-:-:S07]  /*07d0*/  IMAD.MOV.U32 R13, RZ, RZ, RZ ;  /* 0x000000ffff0d7224 */ /* 0x002fce00078e00ff */
[----:B------:R-:W-:-:S07]  /*07e0*/  LEPC R20, `(.L_x_9) ;  /* 0x000000001014794e */ /* 0x000fce0000000000 */
[----:B--2---:R-:W-:Y:S05]  /*07f0*/  CALL.ABS.NOINC R14 ;  /* 0x000000000e007343 */ /* 0x004fea0003c00000 */
.L_x_9:
[----:B------:R-:W1:Y:S01]  /*0800*/  LDC.64 R2, c[0x4][R2] ;  /* 0x0100000002027b82 */ /* 0x000e620000000a00 */
[----:B------:R-:W-:Y:S01]  /*0810*/  ULDC.64 UR4, c[0x4][0x80] ;  /* 0x0100200000047ab9 */ /* 0x000fe20000000a00 */
[----:B------:R-:W-:Y:S01]  /*0820*/  ULDC.64 UR6, c[0x4][0x88] ;  /* 0x0100220000067ab9 */ /* 0x000fe20000000a00 */
[----:B------:R-:W-:Y:S02]  /*0830*/  IMAD.U32 R4, RZ, RZ, UR4 ;  /* 0x00000004ff047e24 */ /* 0x000fe4000f8e00ff */
        /* <DEDUP_REMOVED lines=8> */
[----:B------:R-:W-:-:S07]  /*08c0*/  IMAD.MOV.U32 R13, RZ, RZ, RZ ;  /* 0x000000ffff0d7224 */ /* 0x000fce00078e00ff */
[----:B------:R-:W-:-:S07]  /*08d0*/  LEPC R20, `(.L_x_8) ;  /* 0x000000001014794e */ /* 0x000fce0000000000 */
[----:B-1----:R-:W-:Y:S05]  /*08e0*/  CALL.ABS.NOINC R2 ;  /* 0x0000000002007343 */ /* 0x002fea0003c00000 */
.L_x_8:
[----:B------:R-:W1:Y:S01]  /*08f0*/  S2R R0, SR_CgaCtaId ;  /* 0x0000000000007919 */ /* 0x000e620000008800 */
[----:B------:R-:W-:-:S04]  /*0900*/  MOV R225, 0x400 ;  /* 0x0000040000e17802 */ /* 0x000fc80000000f00 */
[----:B-1----:R-:W-:-:S05]  /*0910*/  LEA R225, R0, R225, 0x18 ;  /* 0x000000e100e17211 */ /* 0x002fca00078ec0ff */
[----:B------:R-:W-:-:S05]  /*0920*/  VIADD R2, R225, 0x20c00 ;  /* 0x00020c00e1027836 */ /* 0x000fca0000000000 */
[----:B------:R-:W-:-:S13]  /*0930*/  LOP3.LUT P0, RZ, R2, 0x3ff, RZ, 0xc0, !PT ;  /* 0x000003ff02ff7812 */ /* 0x000fda000780c0ff */
        /* <DEDUP_REMOVED lines=17> */
.L_x_11:
        /* <DEDUP_REMOVED lines=15> */
.L_x_10:
[----:B------:R-:W-:Y:S01]  /*0b40*/  SHF.R.S32.HI R2, RZ, 0x1f, R17 ;  /* 0x0000001fff027819 */ /* 0x000fe20000011411 */
[----:B------:R-:W-:-:S03]  /*0b50*/  UMOV UR4, 0xffffffff ;  /* 0xffffffff00047882 */ /* 0x000fc60000000000 */
[----:B------:R-:W-:-:S04]  /*0b60*/  LEA.HI R3, R2, R17, RZ, 0x7 ;  /* 0x0000001102037211 */ /* 0x000fc800078f38ff */
[----:B------:R-:W-:Y:S01]  /*0b70*/  SHF.R.S32.HI R13, RZ, 0x7, R3 ;  /* 0x00000007ff0d7819 */ /* 0x000fe20000011403 */
[----:B------:R-:W-:Y:S06]  /*0b80*/  BRA.DIV UR4, `(.L_x_12) ;  /* 0x0000006a04f87947 */ /* 0x000fec000b800000 */
[----:B------:R1:W2:Y:S02]  /*0b90*/  SHFL.IDX PT, R14, R13, RZ, 0x1f ;  /* 0x00001fff0d0e7589 */ /* 0x0002a400000e0000 */
.L_x_83:
[----:B------:R-:W-:Y:S02]  /*0ba0*/  SHF.L.U32 R6, RZ, 0x1f, RZ ;  /* 0x0000001fff067819 */ /* 0x000fe400000006ff */
[----:B------:R-:W-:Y:S02]  /*0bb0*/  LEA.HI R4, R2, R17, RZ, 0x4 ;  /* 0x0000001102047211 */ /* 0x000fe400078f20ff */
[----:B------:R-:W3:Y:S01]  /*0bc0*/  SYNCS.PHASECHK.TRANS64.TRYWAIT P0, [R225+URZ+0x30c00], R6 ;  /* 0x030c0006e10075a7 */ /* 0x000ee2000800017f */
[----:B--2---:R-:W-:Y:S02]  /*0bd0*/  LEA.HI R0, R14, R14, RZ, 0x1 ;  /* 0x0000000e0e007211 */ /* 0x004fe400078f08ff */
[----:B------:R-:W-:Y:S02]  /*0be0*/  SHF.R.S32.HI R7, RZ, 0x4, R4 ;  /* 0x00000004ff077819 */ /* 0x000fe40000011404 */
[----:B------:R-:W-:Y:S02]  /*0bf0*/  LOP3.LUT R5, R0, 0xffffe, RZ, 0xc0, !PT ;  /* 0x000ffffe00057812 */ /* 0x000fe400078ec0ff */
[----:B------:R-:W-:-:S03]  /*0c00*/  LEA.HI R4, R4, R7, RZ, 0x1 ;  /* 0x0000000704047211 */ /* 0x000fc600078f08ff */
[----:B------:R-:W-:Y:S01]  /*0c10*/  IMAD.IADD R0, R14, 0x1, -R5 ;  /* 0x000000010e007824 */ /* 0x000fe200078e0a05 */
[----:B------:R-:W-:-:S05]  /*0c20*/  LOP3.LUT R4, R4, 0xfffffffe, RZ, 0xc0, !PT ;  /* 0xfffffffe04047812 */ /* 0x000fca00078ec0ff */
[----:B------:R-:W-:-:S05]  /*0c30*/  IMAD.IADD R4, R7, 0x1, -R4 ;  /* 0x0000000107047824 */ /* 0x000fca00078e0a04 */
[----:B------:R2:W-:Y:S02]  /*0c40*/  STL [R1+0xc], R4 ;  /* 0x00000c0401007387 */ /* 0x0005e40000100800 */
[----:B--23--:R-:W-:Y:S05]  /*0c50*/  @P0 BRA `(.L_x_13) ;  /* 0x0000000000080947 */ /* 0x00cfea0003800000 */
[----:B------:R-:W2:Y:S02]  /*0c60*/  SYNCS.PHASECHK.TRANS64.TRYWAIT P0, [R225+URZ+0x30c00], R6 ;  /* 0x030c0006e10075a7 */ /* 0x000ea4000800017f */
[----:B--2---:R-:W-:Y:S05]  /*0c70*/  @!P0 BRA `(.L_x_14) ;  /* 0x0000006800d88947 */ /* 0x004fea0003800000 */
.L_x_13:
[----:B------:R-:W3:Y:S01]  /*0c80*/  LDC R9, c[0x0][0x280] ;  /* 0x0000a000ff097b82 */ /* 0x000ee20000000800 */
[----:B------:R-:W-:Y:S02]  /*0c90*/  LEA.HI R4, R2, R17, RZ, 0x5 ;  /* 0x0000001102047211 */ /* 0x000fe400078f28ff */
[----:B------:R-:W-:Y:S02]  /*0ca0*/  CS2R R214, SRZ ;  /* 0x0000000000d67805 */ /* 0x000fe4000001ff00 */
[----:B------:R-:W-:Y:S02]  /*0cb0*/  CS2R R212, SRZ ;  /* 0x0000000000d47805 */ /* 0x000fe4000001ff00 */
[----:B------:R-:W-:Y:S02]  /*0cc0*/  CS2R R210, SRZ ;  /* 0x0000000000d27805 */ /* 0x000fe4000001ff00 */
[----:B------:R-:W-:Y:S02]  /*0cd0*/  CS2R R208, SRZ ;  /* 0x0000000000d07805 */ /* 0x000fe4000001ff00 */
[----:B------:R-:W-:-:S02]  /*0ce0*/  CS2R R206, SRZ ;  /* 0x0000000000ce7805 */ /* 0x000fc4000001ff00 */
[----:B------:R-:W-:Y:S02]  /*0cf0*/  CS2R R204, SRZ ;  /* 0x0000000000cc7805 */ /* 0x000fe4000001ff00 */
        /* <DEDUP_REMOVED lines=16> */
[----:B---3--:R-:W-:-:S02]  /*0e00*/  ISETP.GE.AND P0, PT, R9, 0x1, PT ;  /* 0x000000010900780c */ /* 0x008fc40003f06270 */
        /* <DEDUP_REMOVED lines=10> */
[----:B------:R-:W-:Y:S01]  /*0eb0*/  SHF.R.S32.HI R5, RZ, 0x5, R4 ;  /* 0x00000005ff057819 */ /* 0x000fe20000011404 */
[----:B------:R-:W-:Y:S06]  /*0ec0*/  @!P0 BRA `(.L_x_15) ;  /* 0x0000003400c48947 */ /* 0x000fec0003800000 */
[----:B------:R-:W3:Y:S01]  /*0ed0*/  LDL R12, [R1+0xc] ;  /* 0x00000c00010c7983 */ /* 0x000ee20000100800 */
[----:B--2---:R-:W-:Y:S01]  /*0ee0*/  LOP3.LUT R6, R3, 0xffffff80, RZ, 0xc0, !PT ;  /* 0xffffff8003067812 */ /* 0x004fe200078ec0ff */
[----:B------:R-:W-:Y:S01]  /*0ef0*/  IMAD.SHL.U32 R3, R17, 0x40, RZ ;  /* 0x0000004011037824 */ /* 0x000fe200078e00ff */
[----:B------:R-:W-:Y:S01]  /*0f00*/  LOP3.LUT R4, R4, 0xffffffe0, RZ, 0xc0, !PT ;  /* 0xffffffe004047812 */ /* 0x000fe200078ec0ff */
[----:B------:R-:W-:Y:S01]  /*0f10*/  IMAD.SHL.U32 R8, R5, 0x10, RZ ;  /* 0x0000001005087824 */ /* 0x000fe200078e00ff */
[CC--:B------:R-:W-:Y:S01]  /*0f20*/  LEA.HI R5, R2.reuse, R17.reuse, RZ, 0x2 ;  /* 0x0000001102057211 */ /* 0x0c0fe200078f10ff */
[----:B------:R-:W-:Y:S01]  /*0f30*/  VIADD R9, R9, 0x7f ;  /* 0x0000007f09097836 */ /* 0x000fe20000000000 */
[----:B------:R-:W-:Y:S01]  /*0f40*/  LOP3.LUT R3, R3, 0x1c0, RZ, 0xc0, !PT ;  /* 0x000001c003037812 */ /* 0x000fe200078ec0ff */
[C---:B------:R-:W-:Y:S01]  /*0f50*/  IMAD.IADD R4, R17.reuse, 0x1, -R4 ;  /* 0x0000000111047824 */ /* 0x040fe200078e0a04 */
[----:B------:R-:W-:Y:S01]  /*0f60*/  LEA.HI R7, R2, R17, RZ, 0x3 ;  /* 0x0000001102077211 */ /* 0x000fe200078f18ff */
[----:B------:R-:W-:Y:S01]  /*0f70*/  IMAD.IADD R6, R17, 0x1, -R6 ;  /* 0x0000000111067824 */ /* 0x000fe200078e0a06 */
[----:B------:R-:W-:Y:S01]  /*0f80*/  LOP3.LUT R2, R5, 0xfffffffc, RZ, 0xc0, !PT ;  /* 0xfffffffc05027812 */ /* 0x000fe200078ec0ff */
[----:B------:R-:W2:Y:S01]  /*0f90*/  S2R R18, SR_CTAID.X ;  /* 0x0000000000127919 */ /* 0x000ea20000002500 */
[----:B------:R-:W-:Y:S01]  /*0fa0*/  SHF.R.S32.HI R10, RZ, 0x1f, R9 ;  /* 0x0000001fff0a7819 */ /* 0x000fe20000011409 */
[----:B------:R-:W2:Y:S01]  /*0fb0*/  LDC R21, c[0x0][0x290] ;  /* 0x0000a400ff157b82 */ /* 0x000ea20000000800 */
[----:B------:R-:W-:Y:S01]  /*0fc0*/  LOP3.LUT R8, R3, 0x30, R8, 0xf8, !PT ;  /* 0x0000003003087812 */ /* 0x000fe200078ef808 */
[----:B------:R-:W-:Y:S01]  /*0fd0*/  IMAD R19, R13, 0x400, R6 ;  /* 0x000004000d137824 */ /* 0x000fe200078e0206 */
[----:B------:R-:W-:Y:S01]  /*0fe0*/  SHF.R.S32.HI R5, RZ, 0x1f, R4 ;  /* 0x0000001fff057819 */ /* 0x000fe20000011404 */
[----:B------:R-:W-:Y:S01]  /*0ff0*/  IMAD.IADD R2, R17, 0x1, -R2 ;  /* 0x0000000111027824 */ /* 0x000fe200078e0a02 */
[----:B------:R-:W-:Y:S01]  /*1000*/  SHF.R.U32.HI R11, RZ, 0x3, R3 ;  /* 0x00000003ff0b7819 */ /* 0x000fe20000011603 */
[----:B------:R-:W-:Y:S01]  /*1010*/  IMAD.MOV.U32 R215, RZ, RZ, RZ ;  /* 0x000000ffffd77224 */ /* 0x000fe200078e00ff */
[----:B------:R-:W-:-:S02]  /*1020*/  LEA.HI R3, R13, R13, RZ, 0x1 ;  /* 0x0000000d0d037211 */ /* 0x000fc400078f08ff */
[----:B------:R-:W-:Y:S02]  /*1030*/  LEA.HI R235, R10, R9, RZ, 0x7 ;  /* 0x000000090aeb7211 */ /* 0x000fe400078f38ff */
[----:B------:R-:W-:Y:S02]  /*1040*/  LOP3.LUT R8, R8, 0x8, R7, 0xf8, !PT ;  /* 0x0000000808087812 */ /* 0x000fe400078ef807 */
[CC--:B------:R-:W-:Y:S02]  /*1050*/  LEA.HI R7, R5.reuse, R4.reuse, RZ, 0x3 ;  /* 0x0000000405077211 */ /* 0x0c0fe400078f18ff */
[----:B------:R-:W-:Y:S02]  /*1060*/  LEA.HI R9, R5, R4, RZ, 0x2 ;  /* 0x0000000405097211 */ /* 0x000fe400078f10ff */
[----:B------:R-:W-:Y:S02]  /*1070*/  LOP3.LUT R4, R3, 0xfffffffe, RZ, 0xc0, !PT ;  /* 0xfffffffe03047812 */ /* 0x000fe400078ec0ff */
[----:B------:R-:W-:-:S02]  /*1080*/  LOP3.LUT R11, R8, R11, RZ, 0x3c, !PT ;  /* 0x0000000b080b7212 */ /* 0x000fc400078e3cff */
[----:B------:R-:W-:Y:S01]  /*1090*/  SHF.R.S32.HI R3, RZ, 0x1f, R6 ;  /* 0x0000001fff037819 */ /* 0x000fe20000011406 */
[----:B------:R-:W-:Y:S01]  /*10a0*/  IMAD.IADD R226, R13, 0x1, -R4 ;  /* 0x000000010de27824 */ /* 0x000fe200078e0a04 */
[--C-:B------:R-:W-:Y:S02]  /*10b0*/  SHF.R.S32.HI R8, RZ, 0x3, R7.reuse ;  /* 0x00000003ff087819 */ /* 0x100fe40000011407 */
[----:B------:R-:W-:Y:S02]  /*10c0*/  SHF.R.S32.HI R7, RZ, 0x1f, R7 ;  /* 0x0000001fff077819 */ /* 0x000fe40000011407 */
[----:B------:R-:W-:Y:S02]  /*10d0*/  LEA.HI R4, R3, R6, RZ, 0x2 ;  /* 0x0000000603047211 */ /* 0x000fe400078f10ff */
[----:B------:R-:W-:Y:S01]  /*10e0*/  LEA.HI R7, R7, R8, RZ, 0x4 ;  /* 0x0000000807077211 */ /* 0x000fe200078f20ff */
[----:B--2---:R-:W-:Y:S01]  /*10f0*/  IMAD R18, R18, -0x80, R21 ;  /* 0xffffff8012127824 */ /* 0x004fe200078e0215 */
[----:B------:R-:W-:-:S02]  /*1100*/  LOP3.LUT R5, R4, 0x7ffffffc, RZ, 0xc0, !PT ;  /* 0x7ffffffc04057812 */ /* 0x000fc400078ec0ff */
[----:B------:R-:W-:Y:S02]  /*1110*/  SHF.R.S32.HI R10, RZ, 0x2, R9 ;  /* 0x00000002ff0a7819 */ /* 0x000fe40000011409 */
[----:B------:R-:W-:Y:S02]  /*1120*/  LOP3.LUT R7, R7, 0x1ffffff0, RZ, 0xc0, !PT ;  /* 0x1ffffff007077812 */ /* 0x000fe400078ec0ff */
[----:B------:R-:W-:Y:S02]  /*1130*/  LEA.HI R9, R9, R10, RZ, 0x1 ;  /* 0x0000000a09097211 */ /* 0x000fe400078f08ff */
[----:B------:R-:W-:Y:S01]  /*1140*/  SHF.R.S32.HI R235, RZ, 0x7, R235 ;  /* 0x00000007ffeb7819 */ /* 0x000fe200000114eb */
[----:B------:R-:W-:Y:S01]  /*1150*/  IMAD.IADD R8, R8, 0x1, -R7 ;  /* 0x0000000108087824 */ /* 0x000fe200078e0a07 */
[----:B------:R-:W-:Y:S01]  /*1160*/  LOP3.LUT R9, R9, 0xfffffffe, RZ, 0xc0, !PT ;  /* 0xfffffffe09097812 */ /* 0x000fe200078ec0ff */
[----:B------:R-:W-:-:S04]  /*1170*/  VIADD R7, R10, 0x10 ;  /* 0x000000100a077836 */ /* 0x000fc80000000000 */
[----:B------:R-:W-:Y:S02]  /*1180*/  IMAD.IADD R9, R10, 0x1, -R9 ;  /* 0x000000010a097824 */ /* 0x000fe400078e0a09 */
[----:B---3--:R-:W-:Y:S01]  /*1190*/  IMAD R236, R13, 0x10, R12 ;  /* 0x000000100dec7824 */ /* 0x008fe200078e020c */
[----:B------:R-:W-:Y:S01]  /*11a0*/  LEA.HI R12, R3, R6, RZ, 0x5 ;  /* 0x00000006030c7211 */ /* 0x000fe200078f28ff */
[----:B------:R-:W-:Y:S02]  /*11b0*/  IMAD.IADD R3, R6, 0x1, -R5 ;  /* 0x0000000106037824 */ /* 0x000fe400078e0a05 */
[C---:B------:R-:W-:Y:S01]  /*11c0*/  VIADD R5, R10.reuse, 0x8 ;  /* 0x000000080a057836 */ /* 0x040fe20000000000 */
[----:B------:R-:W-:Y:S01]  /*11d0*/  SHF.R.S32.HI R17, RZ, 0x5, R12 ;  /* 0x00000005ff117819 */ /* 0x000fe2000001140c */
[----:B-1----:R-:W-:Y:S02]  /*11e0*/  VIADD R13, R10, 0x18 ;  /* 0x000000180a0d7836 */ /* 0x002fe40000000000 */
[----:B------:R-:W-:Y:S01]  /*11f0*/  IMAD.U32 R236, R236, 0x200, R11 ;  /* 0x00000200ecec7824 */ /* 0x000fe200078e000b */
[----:B------:R-:W-:Y:S01]  /*1200*/  LEA.HI R6, R5, R5, RZ, 0x1 ;  /* 0x0000000505067211 */ /* 0x000fe200078f08ff */
[----:B------:R-:W-:Y:S01]  /*1210*/  IMAD R17, R17, -0x10, R18 ;  /* 0xfffffff011117824 */ /* 0x000fe200078e0212 */
[----:B------:R-:W-:-:S02]  /*1220*/  LEA.HI R11, R7, R7, RZ, 0x1 ;  /* 0x00000007070b7211 */ /* 0x000fc400078f08ff */
[----:B------:R-:W-:Y:S02]  /*1230*/  LEA.HI R15, R13, R13, RZ, 0x1 ;  /* 0x0000000d0d0f7211 */ /* 0x000fe400078f08ff */
[----:B------:R-:W-:Y:S02]  /*1240*/  LOP3.LUT R10, R6, 0xfffffffe, RZ, 0xc0, !PT ;  /* 0xfffffffe060a7812 */ /* 0x000fe400078ec0ff */
[----:B------:R-:W-:Y:S02]  /*1250*/  LOP3.LUT R12, R11, 0xfffffffe, RZ, 0xc0, !PT ;  /* 0xfffffffe0b0c7812 */ /* 0x000fe400078ec0ff */
[----:B------:R-:W-:Y:S01]  /*1260*/  LOP3.LUT R14, R15, 0xfffffffe, RZ, 0xc0, !PT ;  /* 0xfffffffe0f0e7812 */ /* 0x000fe200078ec0ff */
[----:B------:R-:W-:Y:S01]  /*1270*/  IMAD.IADD R10, R5, 0x1, -R10 ;  /* 0x00000001050a7824 */ /* 0x000fe200078e0a0a */
[----:B------:R-:W-:Y:S01]  /*1280*/  SHF.R.S32.HI R5, RZ, 0x1, R6 ;  /* 0x00000001ff057819 */ /* 0x000fe20000011406 */
[----:B------:R-:W-:Y:S01]  /*1290*/  IMAD.IADD R12, R7, 0x1, -R12 ;  /* 0x00000001070c7824 */ /* 0x000fe200078e0a0c */
[----:B------:R-:W-:Y:S01]  /*12a0*/  SHF.R.S32.HI R6, RZ, 0x1f, R6 ;  /* 0x0000001fff067819 */ /* 0x000fe20000011406 */
[----:B------:R-:W-:Y:S01]  /*12b0*/  IMAD.IADD R237, R13, 0x1, -R14 ;  /* 0x000000010ded7824 */ /* 0x000fe200078e0a0e */
[----:B------:R-:W-:-:S02]  /*12c0*/  SHF.R.S32.HI R7, RZ, 0x1, R11 ;  /* 0x00000001ff077819 */ /* 0x000fc4000001140b */
[----:B------:R-:W-:Y:S02]  /*12d0*/  SHF.R.S32.HI R14, RZ, 0x1f, R11 ;  /* 0x0000001fff0e7819 */ /* 0x000fe4000001140b */
[--C-:B------:R-:W-:Y:S02]  /*12e0*/  SHF.R.S32.HI R13, RZ, 0x2, R4.reuse ;  /* 0x00000002ff0d7819 */ /* 0x100fe40000011404 */
[----:B------:R-:W-:Y:S02]  /*12f0*/  LEA.HI R6, R6, R5, RZ, 0x4 ;  /* 0x0000000506067211 */ /* 0x000fe400078f20ff */
[----:B------:R-:W-:Y:S02]  /*1300*/  SHF.R.S32.HI R4, RZ, 0x1f, R4 ;  /* 0x0000001fff047819 */ /* 0x000fe40000011404 */
[----:B------:R-:W-:Y:S02]  /*1310*/  LEA.HI R14, R14, R7, RZ, 0x4 ;  /* 0x000000070e0e7211 */ /* 0x000fe400078f20ff */
[----:B------:R-:W-:-:S02]  /*1320*/  SHF.R.S32.HI R11, RZ, 0x1, R15 ;  /* 0x00000001ff0b7819 */ /* 0x000fc4000001140f */
[----:B------:R-:W-:Y:S02]  /*1330*/  SHF.R.S32.HI R18, RZ, 0x1f, R15 ;  /* 0x0000001fff127819 */ /* 0x000fe4000001140f */
[----:B------:R-:W-:Y:S02]  /*1340*/  LOP3.LUT R6, R6, 0x1ffffff0, RZ, 0xc0, !PT ;  /* 0x1ffffff006067812 */ /* 0x000fe400078ec0ff */
[----:B------:R-:W-:Y:S02]  /*1350*/  LEA.HI R4, R4, R13, RZ, 0x3 ;  /* 0x0000000d04047211 */ /* 0x000fe400078f18ff */
[----:B------:R-:W-:Y:S01]  /*1360*/  LOP3.LUT R14, R14, 0x1ffffff0, RZ, 0xc0, !PT ;  /* 0x1ffffff00e0e7812 */ /* 0x000fe200078ec0ff */
[----:B------:R-:W-:Y:S01]  /*1370*/  IMAD.IADD R5, R5, 0x1, -R6 ;  /* 0x0000000105057824 */ /* 0x000fe200078e0a06 */
[----:B------:R-:W-:Y:S01]  /*1380*/  LEA.HI R18, R18, R11, RZ, 0x4 ;  /* 0x0000000b12127211 */ /* 0x000fe200078f20ff */
[----:B------:R-:W-:Y:S01]  /*1390*/  IMAD R6, R8, 0x8, R9 ;  /* 0x0000000808067824 */ /* 0x000fe200078e0209 */
[----:B------:R-:W-:Y:S01]  /*13a0*/  LOP3.LUT R4, R4, 0xfffffff8, RZ, 0xc0, !PT ;  /* 0xfffffff804047812 */ /* 0x000fe200078ec0ff */
[----:B------:R-:W-:Y:S01]  /*13b0*/  IMAD.IADD R7, R7, 0x1, -R14 ;  /* 0x0000000107077824 */ /* 0x000fe200078e0a0e */
[----:B------:R-:W-:Y:S01]  /*13c0*/  LOP3.LUT R18, R18, 0x1ffffff0, RZ, 0xc0, !PT ;  /* 0x1ffffff012127812 */ /* 0x000fe200078ec0ff */
[----:B------:R-:W-:Y:S01]  /*13d0*/  IMAD R5, R5, 0x8, R10 ;  /* 0x0000000805057824 */ /* 0x000fe200078e020a */
[----:B------:R-:W-:Y:S01]  /*13e0*/  IADD3 R17, R17, R4, -R13 ;  /* 0x0000000411117210 */ /* 0x000fe20007ffe80d */
[----:B------:R-:W-:Y:S01]  /*13f0*/  IMAD R4, R7, 0x8, R12 ;  /* 0x0000000807047824 */ /* 0x000fe200078e020c */
[----:B------:R1:W-:Y:S01]  /*1400*/  STL [R1+0x8], R6 ;  /* 0x0000080601007387 */ /* 0x0003e20000100800 */
[----:B------:R-:W-:-:S02]  /*1410*/  IMAD.IADD R18, R11, 0x1, -R18 ;  /* 0x000000010b127824 */ /* 0x000fc400078e0a12 */
[----:B------:R-:W-:Y:S01]  /*1420*/  IMAD.SHL.U32 R8, R19, 0x4, RZ ;  /* 0x0000000413087824 */ /* 0x000fe200078e00ff */
[----:B------:R2:W-:Y:S01]  /*1430*/  STL [R1+0x4], R5 ;  /* 0x0000040501007387 */ /* 0x0005e20000100800 */
[----:B------:R-:W-:Y:S02]  /*1440*/  IMAD R237, R18, 0x8, R237 ;  /* 0x0000000812ed7824 */ /* 0x000fe400078e02ed */
[----:B------:R-:W-:Y:S01]  /*1450*/  IMAD R226, R226, -0x40, R17 ;  /* 0xffffffc0e2e27824 */ /* 0x000fe200078e0211 */
[----:B------:R3:W-:Y:S01]  /*1460*/  STL [R1], R4 ;  /* 0x0000000401007387 */ /* 0x0007e20000100800 */
[----:B------:R-:W-:Y:S01]  /*1470*/  IMAD R8, R8, 0x4, R225 ;  /* 0x0000000408087824 */ /* 0x000fe200078e02e1 */
[----:B-1----:R-:W-:Y:S01]  /*1480*/  CS2R R6, SRZ ;  /* 0x0000000000067805 */ /* 0x002fe2000001ff00 */
[----:B--2---:R-:W-:Y:S01]  /*1490*/  IMAD.MOV.U32 R5, RZ, RZ, RZ ;  /* 0x000000ffff057224 */ /* 0x004fe200078e00ff */
[----:B---3--:R-:W-:-:S07]  /*14a0*/  LOP3.LUT R4, R16, 0x1, RZ, 0xfc, !PT ;  /* 0x0000000110047812 */ /* 0x008fce00078efcff */
.L_x_26:
[----:B------:R-:W-:Y:S01]  /*14b0*/  ISETP.NE.AND P0, PT, R4, 0x3, PT ;  /* 0x000000030400780c */ /* 0x000fe20003f05270 */
[----:B------:R-:W-:-:S12]  /*14c0*/  YIELD ;  /* 0x0000000000007946 */ /* 0x000fd80003800000 */
[----:B-1----:R-:W-:Y:S05]  /*14d0*/  @!P0 BRA `(.L_x_16) ;  /* 0x0000000000048947 */ /* 0x002fea0003800000 */
[----:B------:R-:W-:Y:S01]  /*14e0*/  BPT.TRAP 0x1 ;  /* 0x000000040000795c */ /* 0x000fe20000300000 */
.L_x_16:
[----:B------:R-:W-:Y:S01]  /*14f0*/  IMAD R9, R7, 0x8, R225 ;  /* 0x0000000807097824 */ /* 0x000fe200078e02e1 */
[----:B------:R-:W-:-:S04]  /*1500*/  SHF.L.U32 R22, R6, 0x1f, RZ ;  /* 0x0000001f06167819 */ /* 0x000fc800000006ff */
[----:B------:R1:W2:Y:S01]  /*1510*/  SYNCS.PHASECHK.TRANS64.TRYWAIT P1, [R9+URZ+0x30c10], R22 ;  /* 0x030c1016090075a7 */ /* 0x0002a2000802017f */
[----:B------:R-:W-:Y:S05]  /*1520*/  @!P0 BRA `(.L_x_17) ;  /* 0x0000000000048947 */ /* 0x000fea0003800000 */
[----:B------:R-:W-:Y:S01]  /*1530*/  BPT.TRAP 0x1 ;  /* 0x000000040000795c */ /* 0x000fe20000300000 */
.L_x_17:
[----:B------:R-:W-:-:S05]  /*1540*/  VIADD R10, R225, 0x10000 ;  /* 0x00010000e10a7836 */ /* 0x000fca0000000000 */
[----:B------:R-:W-:-:S04]  /*1550*/  SHF.R.U32.HI R10, RZ, 0x4, R10 ;  /* 0x00000004ff0a7819 */ /* 0x000fc8000001160a */
[----:B------:R-:W-:Y:S01]  /*1560*/  LOP3.LUT R10, R10, 0x3fff, RZ, 0xc0, !PT ;  /* 0x00003fff0a0a7812 */ /* 0x000fe200078ec0ff */
[----:B--2---:R-:W-:Y:S06]  /*1570*/  @P1 BRA `(.L_x_18) ;  /* 0x0000000000081947 */ /* 0x004fec0003800000 */
[----:B------:R-:W2:Y:S02]  /*1580*/  SYNCS.PHASECHK.TRANS64.TRYWAIT P1, [R9+URZ+0x30c10], R22 ;  /* 0x030c1016090075a7 */ /* 0x000ea4000802017f */
[----:B--2---:R-:W-:Y:S05]  /*1590*/  @!P1 BRA `(.L_x_19) ;  /* 0x0000006000a49947 */ /* 0x004fea0003800000 */
.L_x_18:
[----:B------:R-:W-:Y:S05]  /*15a0*/  WARPSYNC.ALL ;  /* 0x0000000000007948 */ /* 0x000fea0003800000 */
[----:B------:R-:W-:Y:S01]  /*15b0*/  LOP3.LUT R12, R10, 0x10000, RZ, 0xfc, !PT ;  /* 0x000100000a0c7812 */ /* 0x000fe200078efcff */
[----:B------:R-:W-:Y:S01]  /*15c0*/  IMAD R11, R0, 0x2000, R225 ;  /* 0x00002000000b7824 */ /* 0x000fe200078e02e1 */
[----:B------:R-:W3:Y:S04]  /*15d0*/  LDL R15, [R1+0x8] ;  /* 0x00000800010f7983 */ /* 0x000ee80000100800 */
[----:B------:R-:W-:Y:S01]  /*15e0*/  R2UR UR9, R11 ;  /* 0x000000000b0972ca */ /* 0x000fe200000e0000 */
[C---:B------:R-:W-:Y:S01]  /*15f0*/  IMAD R12, R7.reuse, 0x400, R12 ;  /* 0x00000400070c7824 */ /* 0x040fe200078e020c */
[----:B------:R-:W4:Y:S04]  /*1600*/  LDL R14, [R1+0x4] ;  /* 0x00000400010e7983 */ /* 0x000f280000100800 */
[----:B------:R-:W-:Y:S01]  /*1610*/  R2UR UR8, R12 ;  /* 0x000000000c0872ca */ /* 0x000fe200000e0000 */
[----:B------:R-:W5:Y:S01]  /*1620*/  LDL R13, [R1] ;  /* 0x00000000010d7983 */ /* 0x000f620000100800 */
[----:B------:R-:W-:Y:S01]  /*1630*/  WARPGROUP.ARRIVE ;  /* 0x00000000000079c5 */ /* 0x000fe20000000000 */
[----:B------:R-:W-:Y:S01]  /*1640*/  UMOV UR7, 0x40000040 ;  /* 0x4000004000077882 */ /* 0x000fe20000000000 */
[----:B------:R-:W-:Y:S01]  /*1650*/  UMOV UR5, 0x40000040 ;  /* 0x4000004000057882 */ /* 0x000fe20000000000 */
[----:B------:R-:W-:-:S02]  /*1660*/  IMAD R18, R7, 0x80, R237 ;  /* 0x0000008007127824 */ /* 0x000fc400078e02ed */
[----:B------:R-:W-:Y:S01]  /*1670*/  USHF.R.U32.HI UR4, URZ, 0x4, UR9 ;  /* 0x000000043f047899 */ /* 0x000fe20008011609 */
[----:B------:R-:W-:Y:S02]  /*1680*/  VIADD R11, R225, 0x20000 ;  /* 0x00020000e10b7836 */ /* 0x000fe40000000000 */
[----:B------:R-:W-:Y:S01]  /*1690*/  IMAD R18, R3, 0x2, R18 ;  /* 0x0000000203127824 */ /* 0x000fe200078e0212 */
[----:B------:R-:W-:Y:S02]  /*16a0*/  ULOP3.LUT UR4, UR4, 0x3fff, URZ, 0xc0, !UPT ;  /* 0x00003fff04047892 */ /* 0x000fe4000f8ec03f */
[----:B------:R-:W-:Y:S01]  /*16b0*/  UMOV UR6, UR8 ;  /* 0x0000000800067c82 */ /* 0x000fe20008000000 */
[C---:B------:R-:W-:Y:S01]  /*16c0*/  IMAD R216, R18.reuse, 0x4, R225 ;  /* 0x0000000412d87824 */ /* 0x040fe200078e02e1 */
[----:B------:R-:W-:Y:S01]  /*16d0*/  ULOP3.LUT UR10, UR4, 0x10000, URZ, 0xfc, !UPT ;  /* 0x00010000040a7892 */ /* 0x000fe2000f8efc3f */
[----:B------:R-:W-:-:S06]  /*16e0*/  IMAD R220, R18, 0x4, R11 ;  /* 0x0000000412dc7824 */ /* 0x000fcc00078e020b */
[----:B------:R-:W-:Y:S02]  /*16f0*/  UMOV UR4, UR10 ;  /* 0x0000000a00047c82 */ /* 0x000fe40008000000 */
[----:B------:R-:W-:Y:S01]  /*1700*/  HGMMA.64x128x16.F32 R88, gdesc[UR4], RZ, !UPT, gsb0 ;  /* 0x01e00000045879f0 */ /* 0x000fe2000c0008ff */
[----:B------:R-:W-:Y:S02]  /*1710*/  UIADD3 UR6, UR8, 0x2, URZ ;  /* 0x0000000208067890 */ /* 0x000fe4000fffe03f */
[----:B------:R-:W-:Y:S01]  /*1720*/  UIADD3 UR4, UR10, 0x2, URZ ;  /* 0x000000020a047890 */ /* 0x000fe2000fffe03f */
[----:B------:R-:W-:Y:S01]  /*1730*/  UMOV UR7, 0x40000040 ;  /* 0x4000004000077882 */ /* 0x000fe20000000000 */
[----:B------:R-:W-:Y:S01]  /*1740*/  UMOV UR5, 0x40000040 ;  /* 0x4000004000057882 */ /* 0x000fe20000000000 */
[----:B------:R-:W-:Y:S02]  /*1750*/  WARPGROUP.DEPBAR.LE gsb0, 0x0 ;  /* 0x00008000000079c5 */ /* 0x000fe40000010000 */
[----:B------:R-:W-:-:S06]  /*1760*/  WARPGROUP.ARRIVE ;  /* 0x00000000000079c5 */ /* 0x000fcc0000000000 */
[----:B------:R-:W-:Y:S01]  /*1770*/  HGMMA.64x128x16.F32 R88, gdesc[UR4], R88, gsb0 ;  /* 0x01e00000045879f0 */ /* 0x000fe20008000858 */
[----:B------:R-:W-:Y:S02]  /*1780*/  UIADD3 UR6, UR8, 0x4, URZ ;  /* 0x0000000408067890 */ /* 0x000fe4000fffe03f */
[----:B------:R-:W-:Y:S01]  /*1790*/  UIADD3 UR4, UR10, 0x4, URZ ;  /* 0x000000040a047890 */ /* 0x000fe2000fffe03f */
[----:B------:R-:W-:Y:S01]  /*17a0*/  UMOV UR7, 0x40000040 ;  /* 0x4000004000077882 */ /* 0x000fe20000000000 */
[----:B------:R-:W-:Y:S01]  /*17b0*/  UMOV UR5, 0x40000040 ;  /* 0x4000004000057882 */ /* 0x000fe20000000000 */
[----:B---3--:R-:W-:-:S04]  /*17c0*/  IMAD R12, R7, 0x80, R15 ;  /* 0x00000080070c7824 */ /* 0x008fc800078e020f */
[----:B------:R-:W-:Y:S02]  /*17d0*/  IMAD R12, R3, 0x2, R12 ;  /* 0x00000002030c7824 */ /* 0x000fe400078e020c */
[C---:B----4-:R-:W-:Y:S02]  /*17e0*/  IMAD R14, R7.reuse, 0x80, R14 ;  /* 0x00000080070e7824 */ /* 0x050fe400078e020e */
[----:B------:R-:W-:Y:S01]  /*17f0*/  IMAD R20, R12, 0x4, R225 ;  /* 0x000000040c147824 */ /* 0x000fe200078e02e1 */
[----:B------:R-:W-:Y:S02]  /*1800*/  WARPGROUP.DEPBAR.LE gsb0, 0x0 ;  /* 0x00008000000079c5 */ /* 0x000fe40000010000 */
[----:B------:R-:W-:Y:S01]  /*1810*/  WARPGROUP.ARRIVE ;  /* 0x00000000000079c5 */ /* 0x000fe20000000000 */
[----:B-----5:R-:W-:Y:S02]  /*1820*/  IMAD R16, R7, 0x80, R13 ;  /* 0x0000008007107824 */ /* 0x020fe400078e020d */
[----:B------:R-:W-:-:S02]  /*1830*/  IMAD R14, R3, 0x2, R14 ;  /* 0x00000002030e7824 */ /* 0x000fc400078e020e */
[----:B------:R-:W-:Y:S01]  /*1840*/  IMAD R16, R3, 0x2, R16 ;  /* 0x0000000203107824 */ /* 0x000fe200078e0210 */
[----:B------:R-:W-:Y:S01]  /*1850*/  HGMMA.64x128x16.F32 R88, gdesc[UR4], R88, gsb0 ;  /* 0x01e00000045879f0 */ /* 0x000fe20008000858 */
[----:B------:R-:W-:Y:S01]  /*1860*/  UIADD3 UR6, UR8, 0x6, URZ ;  /* 0x0000000608067890 */ /* 0x000fe2000fffe03f */
[--C-:B------:R-:W-:Y:S01]  /*1870*/  IMAD R234, R14, 0x4, R225.reuse ;  /* 0x000000040eea7824 */ /* 0x100fe200078e02e1 */
[----:B------:R-:W-:Y:S01]  /*1880*/  UIADD3 UR4, UR10, 0x6, URZ ;  /* 0x000000060a047890 */ /* 0x000fe2000fffe03f */
[----:B------:R-:W-:Y:S01]  /*1890*/  IMAD R222, R16, 0x4, R225 ;  /* 0x0000000410de7824 */ /* 0x000fe200078e02e1 */
[----:B------:R-:W-:Y:S01]  /*18a0*/  UMOV UR7, 0x40000040 ;  /* 0x4000004000077882 */ /* 0x000fe20000000000 */
[----:B------:R-:W-:Y:S01]  /*18b0*/  UMOV UR5, 0x40000040 ;  /* 0x4000004000057882 */ /* 0x000fe20000000000 */
[--C-:B------:R-:W-:Y:S02]  /*18c0*/  IMAD R217, R12, 0x4, R11.reuse ;  /* 0x000000040cd97824 */ /* 0x100fe400078e020b */
[----:B------:R-:W-:-:S02]  /*18d0*/  IMAD R221, R14, 0x4, R11 ;  /* 0x000000040edd7824 */ /* 0x000fc400078e020b */
[----:B------:R-:W-:Y:S01]  /*18e0*/  IMAD R219, R16, 0x4, R11 ;  /* 0x0000000410db7824 */ /* 0x000fe200078e020b */
[----:B------:R-:W-:Y:S02]  /*18f0*/  WARPGROUP.DEPBAR.LE gsb0, 0x0 ;  /* 0x00008000000079c5 */ /* 0x000fe40000010000 */
[----:B------:R-:W-:-:S06]  /*1900*/  WARPGROUP.ARRIVE ;  /* 0x00000000000079c5 */ /* 0x000fcc0000000000 */
[----:B------:R-:W-:Y:S03]  /*1910*/  HGMMA.64x128x16.F32 R88, gdesc[UR4], R88, gsb0 ;  /* 0x01e00000045879f0 */ /* 0x000fe60008000858 */
[----:B------:R-:W-:Y:S02]  /*1920*/  WARPGROUP.DEPBAR.LE gsb0, 0x0 ;  /* 0x00008000000079c5 */ /* 0x000fe40000010000 */
[----:B------:R-:W3:Y:S04]  /*1930*/  LDS R20, [R20+0x20000] ;  /* 0x0200000014147984 */ /* 0x000ee80000000800 */
[----:B------:R-:W4:Y:S04]  /*1940*/  LDS R234, [R234+0x20000] ;  /* 0x02000000eaea7984 */ /* 0x000f280000000800 */
[----:B------:R-:W1:Y:S04]  /*1950*/  LDS R222, [R222+0x20000] ;  /* 0x02000000dede7984 */ /* 0x000e680000000800 */
[----:B------:R-:W1:Y:S01]  /*1960*/  LDS R216, [R216+0x20000] ;  /* 0x02000000d8d87984 */ /* 0x000e620000000800 */
[----:B------:R-:W-:Y:S05]  /*1970*/  @!P0 BRA `(.L_x_20) ;  /* 0x0000000000048947 */ /* 0x000fea0003800000 */
[----:B------:R-:W-:Y:S01]  /*1980*/  BPT.TRAP 0x1 ;  /* 0x000000040000795c */ /* 0x000fe20000300000 */
.L_x_20:
[----:B------:R1:W1:Y:S01]  /*1990*/  SYNCS.PHASECHK.TRANS64.TRYWAIT P1, [R9+URZ+0x30c30], R22 ;  /* 0x030c3016090075a7 */ /* 0x000262000802017f */
[----:B------:R-:W-:Y:S05]  /*19a0*/  @!P0 BRA `(.L_x_21) ;  /* 0x0000000000048947 */ /* 0x000fea0003800000 */
[----:B------:R-:W-:Y:S01]  /*19b0*/  BPT.TRAP 0x1 ;  /* 0x000000040000795c */ /* 0x000fe20000300000 */
.L_x_21:
[----:B------:R-:W-:-:S05]  /*19c0*/  VIADD R11, R225, 0x18000 ;  /* 0x00018000e10b7836 */ /* 0x000fca0000000000 */
[----:B------:R-:W-:-:S04]  /*19d0*/  SHF.R.U32.HI R11, RZ, 0x4, R11 ;  /* 0x00000004ff0b7819 */ /* 0x000fc8000001160b */
[----:B------:R-:W-:-:S04]  /*19e0*/  LOP3.LUT R218, R11, 0x3fff, RZ, 0xc0, !PT ;  /* 0x00003fff0bda7812 */ /* 0x000fc800078ec0ff */
[----:B------:R-:W-:Y:S01]  /*19f0*/  LOP3.LUT R12, R218, 0x10000, RZ, 0xfc, !PT ;  /* 0x00010000da0c7812 */ /* 0x000fe200078efcff */
[----:B-1----:R-:W-:Y:S06]  /*1a00*/  @P1 BRA `(.L_x_22) ;  /* 0x0000000000081947 */ /* 0x002fec0003800000 */
[----:B------:R-:W1:Y:S02]  /*1a10*/  SYNCS.PHASECHK.TRANS64.TRYWAIT P1, [R9+URZ+0x30c30], R22 ;  /* 0x030c3016090075a7 */ /* 0x000e64000802017f */
[----:B-1----:R-:W-:Y:S05]  /*1a20*/  @!P1 BRA `(.L_x_23) ;  /* 0x0000005c00949947 */ /* 0x002fea0003800000 */
.L_x_22:
[----:B------:R-:W-:Y:S01]  /*1a30*/  UIADD3 UR9, UR9, 0x4000, URZ ;  /* 0x0000400009097890 */ /* 0x000fe2000fffe03f */
[----:B------:R-:W-:Y:S01]  /*1a40*/  IMAD R12, R7, 0x400, R12 ;  /* 0x00000400070c7824 */ /* 0x000fe200078e020c */
[----:B------:R-:W-:Y:S01]  /*1a50*/  WARPGROUP.ARRIVE ;  /* 0x00000000000079c5 */ /* 0x000fe20000000000 */
[----:B------:R-:W-:Y:S01]  /*1a60*/  UMOV UR7, 0x40000040 ;  /* 0x4000004000077882 */ /* 0x000fe20000000000 */
[----:B------:R-:W-:Y:S01]  /*1a70*/  USHF.R.U32.HI UR9, URZ, 0x4, UR9 ;  /* 0x000000043f097899 */ /* 0x000fe20008011609 */
[----:B------:R-:W-:Y:S01]  /*1a80*/  VIADD R231, R2, 0xc ;  /* 0x0000000c02e77836 */ /* 0x000fe20000000000 */
[----:B------:R-:W-:Y:S01]  /*1a90*/  R2UR UR8, R12 ;  /* 0x000000000c0872ca */ /* 0x000fe200000e0000 */
[----:B------:R-:W-:Y:S01]  /*1aa0*/  UMOV UR5, 0x40000040 ;  /* 0x4000004000057882 */ /* 0x000fe20000000000 */
[----:B------:R-:W-:Y:S01]  /*1ab0*/  ULOP3.LUT UR9, UR9, 0x3fff, URZ, 0xc0, !UPT ;  /* 0x00003fff09097892 */ /* 0x000fe2000f8ec03f */
[----:B------:R-:W-:Y:S01]  /*1ac0*/  VIADD R230, R2, 0x10 ;  /* 0x0000001002e67836 */ /* 0x000fe20000000000 */
[----:B---3--:R-:W1:Y:S01]  /*1ad0*/  SHFL.IDX PT, R15, R20, R231, 0x1f ;  /* 0x00001fe7140f7589 */ /* 0x008e6200000e0000 */
[C---:B------:R-:W-:Y:S01]  /*1ae0*/  ISETP.GT.AND P2, PT, R226.reuse, RZ, PT ;  /* 0x000000ffe200720c */ /* 0x040fe20003f44270 */
[----:B------:R-:W-:Y:S01]  /*1af0*/  ULOP3.LUT UR9, UR9, 0x10000, URZ, 0xfc, !UPT ;  /* 0x0001000009097892 */ /* 0x000fe2000f8efc3f */
[----:B------:R-:W-:Y:S01]  /*1b00*/  ISETP.GT.AND P1, PT, R226, 0x8, PT ;  /* 0x00000008e200780c */ /* 0x000fe20003f24270 */
[----:B------:R-:W3:Y:S01]  /*1b10*/  SHFL.IDX PT, R16, R20, R230, 0x1f ;  /* 0x00001fe614107589 */ /* 0x000ee200000e0000 */
[----:B------:R-:W-:Y:S01]  /*1b20*/  FSEL R18, R93, -INF , P2 ;  /* 0xff8000005d127808 */ /* 0x000fe20001000000 */
[C---:B------:R-:W-:Y:S01]  /*1b30*/  VIADD R232, R2.reuse, 0x8 ;  /* 0x0000000802e87836 */ /* 0x040fe20000000000 */
[----:B------:R-:W-:Y:S01]  /*1b40*/  ULDC UR10, c[0x0][0x744] ;  /* 0x0001d100000a7ab9 */ /* 0x000fe20000000800 */
[----:B------:R-:W5:Y:S01]  /*1b50*/  SHFL.IDX PT, R11, R20, R2, 0x1f ;  /* 0x00001f02140b7589 */ /* 0x000f6200000e0000 */
[----:B------:R-:W-:Y:S01]  /*1b60*/  UMOV UR6, UR8 ;  /* 0x0000000800067c82 */ /* 0x000fe20008000000 */
[----:B------:R-:W-:Y:S01]  /*1b70*/  UMOV UR4, UR9 ;  /* 0x0000000900047c82 */ /* 0x000fe20008000000 */
[----:B--2---:R-:W-:Y:S01]  /*1b80*/  FSEL R22, R95, -INF , P1 ;  /* 0xff8000005f167808 */ /* 0x004fe20000800000 */
[----:B------:R-:W-:Y:S01]  /*1b90*/  HGMMA.64x128x16.F32 R24, gdesc[UR4], RZ, !UPT, gsb0 ;  /* 0x01e00000041879f0 */ /* 0x000fe2000c0008ff */
[----:B------:R-:W-:Y:S01]  /*1ba0*/  UIADD3 UR6, UR8, 0x2, URZ ;  /* 0x0000000208067890 */ /* 0x000fe2000fffe03f */
[----:B------:R-:W2:Y:S01]  /*1bb0*/  SHFL.IDX PT, R13, R20, R232, 0x1f ;  /* 0x00001fe8140d7589 */ /* 0x000ea200000e0000 */
[----:B------:R-:W-:Y:S01]  /*1bc0*/  UIADD3 UR4, UR9, 0x2, URZ ;  /* 0x0000000209047890 */ /* 0x000fe2000fffe03f */
[----:B------:R-:W-:Y:S01]  /*1bd0*/  VIADD R227, R2, 0x1c ;  /* 0x0000001c02e37836 */ /* 0x000fe20000000000 */
[----:B------:R-:W-:Y:S01]  /*1be0*/  UMOV UR7, 0x40000040 ;  /* 0x4000004000077882 */ /* 0x000fe20000000000 */
[----:B------:R-:W-:Y:S01]  /*1bf0*/  UMOV UR5, 0x40000040 ;  /* 0x4000004000057882 */ /* 0x000fe20000000000 */
[----:B------:R-:W-:Y:S01]  /*1c00*/  FSEL R19, R96, -INF , P2 ;  /* 0xff80000060137808 */ /* 0x000fe20001000000 */
[----:B------:R-:W-:Y:S01]  /*1c10*/  VIADD R228, R2, 0x18 ;  /* 0x0000001802e47836 */ /* 0x000fe20000000000 */
[----:B------:R-:W-:Y:S01]  /*1c20*/  FSEL R21, R98, -INF , P1 ;  /* 0xff80000062157808 */ /* 0x000fe20000800000 */
[----:B------:R-:W-:Y:S01]  /*1c30*/  VIADD R233, R2, 0x4 ;  /* 0x0000000402e97836 */ /* 0x000fe20000000000 */
[----:B------:R-:W-:Y:S01]  /*1c40*/  FSEL R88, R88, -INF , P2 ;  /* 0xff80000058587808 */ /* 0x000fe20001000000 */
[--C-:B-1----:R-:W-:Y:S01]  /*1c50*/  FFMA.FTZ R23, R18, UR10, -R15.reuse ;  /* 0x0000000a12177c23 */ /* 0x102fe2000801080f */
[----:B------:R-:W-:Y:S01]  /*1c60*/  FFMA.FTZ R17, R22, UR10, -R15 ;  /* 0x0000000a16117c23 */ /* 0x000fe2000801080f */
[----:B------:R-:W-:Y:S01]  /*1c70*/  VIADD R229, R2, 0x14 ;  /* 0x0000001402e57836 */ /* 0x000fe20000000000 */
[----:B------:R-:W1:Y:S01]  /*1c80*/  SHFL.IDX PT, R12, R20, R233, 0x1f ;  /* 0x00001fe9140c7589 */ /* 0x000e6200000e0000 */
[----:B------:R4:W-:Y:S01]  /*1c90*/  MUFU.EX2 R15, R23 ;  /* 0x00000017000f7308 */ /* 0x0009e20000000800 */
[--C-:B---3--:R-:W-:Y:S01]  /*1ca0*/  FFMA.FTZ R22, R19, UR10, -R16.reuse ;  /* 0x0000000a13167c23 */ /* 0x108fe20008010810 */
[----:B------:R-:W-:Y:S01]  /*1cb0*/  FFMA.FTZ R19, R21, UR10, -R16 ;  /* 0x0000000a15137c23 */ /* 0x000fe20008010810 */
[----:B------:R-:W-:Y:S01]  /*1cc0*/  FSEL R94, R94, -INF , P1 ;  /* 0xff8000005e5e7808 */ /* 0x000fe20000800000 */
[----:B------:R-:W3:Y:S01]  /*1cd0*/  SHFL.IDX PT, R21, R20, R228, 0x1f ;  /* 0x00001fe414157589 */ /* 0x000ee200000e0000 */
[----:B-----5:R-:W-:Y:S01]  /*1ce0*/  FFMA.FTZ R88, R88, UR10, -R11 ;  /* 0x0000000a58587c23 */ /* 0x020fe2000801080b */
[----:B------:R-:W-:Y:S01]  /*1cf0*/  FSEL R100, R100, -INF , P2 ;  /* 0xff80000064647808 */ /* 0x000fe20001000000 */
[----:B------:R-:W-:Y:S01]  /*1d00*/  IMAD R218, R7, 0x400, R218 ;  /* 0x0000040007da7824 */ /* 0x000fe200078e02da */
[----:B------:R-:W5:Y:S01]  /*1d10*/  SHFL.IDX PT, R18, R20, R229, 0x1f ;  /* 0x00001fe514127589 */ /* 0x000f6200000e0000 */
[----:B------:R1:W-:Y:S01]  /*1d20*/  MUFU.EX2 R223, R88 ;  /* 0x0000005800df7308 */ /* 0x0003e20000000800 */
[----:B--2---:R-:W-:Y:S01]  /*1d30*/  FFMA.FTZ R14, R94, UR10, -R13 ;  /* 0x0000000a5e0e7c23 */ /* 0x004fe2000801080d */
[----:B------:R-:W-:Y:S01]  /*1d40*/  FSEL R94, R103, -INF , P1 ;  /* 0xff800000675e7808 */ /* 0x000fe20000800000 */
[----:B----4-:R-:W2:Y:S01]  /*1d50*/  SHFL.IDX PT, R23, R20, R227, 0x1f ;  /* 0x00001fe314177589 */ /* 0x010ea200000e0000 */
[----:B------:R-:W-:-:S02]  /*1d60*/  FSEL R102, R102, -INF , P1 ;  /* 0xff80000066667808 */ /* 0x000fc40000800000 */
[----:B------:R-:W-:Y:S01]  /*1d70*/  FSEL R89, R89, -INF , P2 ;  /* 0xff80000059597808 */ /* 0x000fe20001000000 */
[----:B------:R-:W-:Y:S01]  /*1d80*/  SHFL.IDX PT, R98, R234, R230, 0x1f ;  /* 0x00001fe6ea627589 */ /* 0x000fe200000e0000 */
[----:B------:R4:W-:Y:S01]  /*1d90*/  MUFU.EX2 R16, R22 ;  /* 0x0000001600107308 */ /* 0x0009e20000000800 */
[----:B-1----:R-:W-:Y:S02]  /*1da0*/  FSEL R88, R101, -INF , P2 ;  /* 0xff80000065587808 */ /* 0x002fe40001000000 */
[----:B------:R-:W-:Y:S01]  /*1db0*/  FSEL R97, R97, -INF , P2 ;  /* 0xff80000061617808 */ /* 0x000fe20001000000 */
[----:B------:R-:W-:Y:S01]  /*1dc0*/  SHFL.IDX PT, R96, R234, R231, 0x1f ;  /* 0x00001fe7ea607589 */ /* 0x000fe200000e0000 */
[----:B------:R-:W-:Y:S01]  /*1dd0*/  FSEL R90, R90, -INF , P1 ;  /* 0xff8000005a5a7808 */ /* 0x000fe20000800000 */
[----:B------:R-:W-:Y:S01]  /*1de0*/  FFMA.FTZ R89, R89, UR10, -R12 ;  /* 0x0000000a59597c23 */ /* 0x000fe2000801080c */
[----:B------:R-:W-:Y:S01]  /*1df0*/  FSEL R99, R99, -INF , P1 ;  /* 0xff80000063637808 */ /* 0x000fe20000800000 */
[----:B------:R-:W-:Y:S01]  /*1e00*/  SHFL.IDX PT, R101, R234, R228, 0x1f ;  /* 0x00001fe4ea657589 */ /* 0x000fe200000e0000 */
[----:B------:R-:W-:Y:S01]  /*1e10*/  FSEL R91, R91, -INF , P1 ;  /* 0xff8000005b5b7808 */ /* 0x000fe20000800000 */
[----:B------:R1:W-:Y:S01]  /*1e20*/  MUFU.EX2 R224, R89 ;  /* 0x0000005900e07308 */ /* 0x0003e20000000800 */
[--C-:B---3--:R-:W-:Y:S01]  /*1e30*/  FFMA.FTZ R100, R100, UR10, -R21.reuse ;  /* 0x0000000a64647c23 */ /* 0x108fe20008010815 */
[----:B----4-:R-:W-:Y:S01]  /*1e40*/  FFMA.FTZ R22, R102, UR10, -R21 ;  /* 0x0000000a66167c23 */ /* 0x010fe20008010815 */
[----:B------:R-:W-:Y:S01]  /*1e50*/  FFMA.FTZ R11, R90, UR10, -R11 ;  /* 0x0000000a5a0b7c23 */ /* 0x000fe2000801080b */
[----:B------:R-:W-:Y:S01]  /*1e60*/  FSEL R93, R108, -INF , P2 ;  /* 0xff8000006c5d7808 */ /* 0x000fe20001000000 */
[--C-:B-----5:R-:W-:Y:S01]  /*1e70*/  FFMA.FTZ R97, R97, UR10, -R18.reuse ;  /* 0x0000000a61617c23 */ /* 0x120fe20008010812 */
[----:B------:R-:W3:Y:S01]  /*1e80*/  SHFL.IDX PT, R90, R234, R2, 0x1f ;  /* 0x00001f02ea5a7589 */ /* 0x000ee200000e0000 */
[----:B------:R-:W-:Y:S01]  /*1e90*/  FFMA.FTZ R99, R99, UR10, -R18 ;  /* 0x0000000a63637c23 */ /* 0x000fe20008010812 */
[----:B------:R4:W-:Y:S01]  /*1ea0*/  MUFU.EX2 R21, R100 ;  /* 0x0000006400157308 */ /* 0x0009e20000000800 */
[--C-:B--2---:R-:W-:Y:S01]  /*1eb0*/  FFMA.FTZ R95, R88, UR10, -R23.reuse ;  /* 0x0000000a585f7c23 */ /* 0x104fe20008010817 */
[----:B------:R-:W-:Y:S01]  /*1ec0*/  FFMA.FTZ R88, R94, UR10, -R23 ;  /* 0x0000000a5e587c23 */ /* 0x000fe20008010817 */
[----:B-1----:R-:W-:Y:S01]  /*1ed0*/  FSEL R89, R104, -INF , P2 ;  /* 0xff80000068597808 */ /* 0x002fe20001000000 */
[----:B------:R-:W1:Y:S01]  /*1ee0*/  SHFL.IDX PT, R94, R234, R232, 0x1f ;  /* 0x00001fe8ea5e7589 */ /* 0x000e6200000e0000 */
[----:B------:R-:W-:Y:S01]  /*1ef0*/  FFMA.FTZ R12, R91, UR10, -R12 ;  /* 0x0000000a5b0c7c23 */ /* 0x000fe2000801080c */
[----:B------:R-:W-:-:S02]  /*1f00*/  FSEL R91, R106, -INF , P1 ;  /* 0xff8000006a5b7808 */ /* 0x000fc40000800000 */
[----:B------:R-:W-:Y:S01]  /*1f10*/  SHFL.IDX PT, R104, R234, R227, 0x1f ;  /* 0x00001fe3ea687589 */ /* 0x000fe200000e0000 */
[----:B------:R2:W-:Y:S01]  /*1f20*/  MUFU.EX2 R18, R97 ;  /* 0x0000006100127308 */ /* 0x0005e20000000800 */
[----:B------:R-:W-:Y:S02]  /*1f30*/  FSEL R103, R114, -INF , P1 ;  /* 0xff80000072677808 */ /* 0x000fe40000800000 */
[----:B----4-:R-:W4:Y:S01]  /*1f40*/  SHFL.IDX PT, R100, R234, R229, 0x1f ;  /* 0x00001fe5ea647589 */ /* 0x010f2200000e0000 */
[----:B------:R-:W-:Y:S02]  /*1f50*/  FSEL R115, R115, -INF , P1 ;  /* 0xff80000073737808 */ /* 0x000fe40000800000 */
[----:B------:R-:W-:Y:S01]  /*1f60*/  FSEL R92, R92, -INF , P2 ;  /* 0xff8000005c5c7808 */ /* 0x000fe20001000000 */
[----:B------:R-:W5:Y:S01]  /*1f70*/  SHFL.IDX PT, R106, R222, R2, 0x1f ;  /* 0x00001f02de6a7589 */ /* 0x000f6200000e0000 */
[----:B------:R1:W-:Y:S01]  /*1f80*/  MUFU.EX2 R20, R99 ;  /* 0x0000006300147308 */ /* 0x0003e20000000800 */
[----:B--2---:R-:W-:-:S02]  /*1f90*/  FSEL R97, R110, -INF , P1 ;  /* 0xff8000006e617808 */ /* 0x004fc40000800000 */
[----:B------:R-:W-:Y:S01]  /*1fa0*/  FFMA.FTZ R92, R92, UR10, -R13 ;  /* 0x0000000a5c5c7c23 */ /* 0x000fe2000801080d */
[----:B------:R-:W-:Y:S01]  /*1fb0*/  SHFL.IDX PT, R114, R222, R230, 0x1f ;  /* 0x00001fe6de727589 */ /* 0x000fe200000e0000 */
[----:B------:R-:W-:Y:S01]  /*1fc0*/  FSEL R119, R119, -INF , P1 ;  /* 0xff80000077777808 */ /* 0x000fe20000800000 */
[--C-:B---3--:R-:W-:Y:S01]  /*1fd0*/  FFMA.FTZ R89, R89, UR10, -R90.reuse ;  /* 0x0000000a59597c23 */ /* 0x108fe2000801085a */
[----:B------:R-:W-:Y:S01]  /*1fe0*/  FSEL R111, R111, -INF , P1 ;  /* 0xff8000006f6f7808 */ /* 0x000fe20000800000 */
[----:B------:R2:W-:Y:S01]  /*1ff0*/  MUFU.EX2 R23, R95 ;  /* 0x0000005f00177308 */ /* 0x0005e20000000800 */
[----:B-1----:R-:W-:Y:S01]  /*2000*/  FSEL R99, R113, -INF , P2 ;  /* 0xff80000071637808 */ /* 0x002fe20001000000 */
[----:B------:R-:W-:Y:S01]  /*2010*/  FFMA.FTZ R90, R91, UR10, -R90 ;  /* 0x0000000a5b5a7c23 */ /* 0x000fe2000801085a */
[--C-:B------:R-:W-:Y:S01]  /*2020*/  FFMA.FTZ R93, R93, UR10, -R94.reuse ;  /* 0x0000000a5d5d7c23 */ /* 0x100fe2000801085e */
[----:B------:R-:W-:Y:S01]  /*2030*/  FFMA.FTZ R94, R97, UR10, -R94 ;  /* 0x0000000a615e7c23 */ /* 0x000fe2000801085e */
[----:B------:R-:W-:Y:S01]  /*2040*/  FSEL R97, R112, -INF , P2 ;  /* 0xff80000070617808 */ /* 0x000fe20001000000 */
[----:B------:R-:W-:Y:S01]  /*2050*/  SHFL.IDX PT, R108, R222, R233, 0x1f ;  /* 0x00001fe9de6c7589 */ /* 0x000fe200000e0000 */
[----:B------:R-:W-:Y:S01]  /*2060*/  FSEL R102, R116, -INF , P2 ;  /* 0xff80000074667808 */ /* 0x000fe20001000000 */
[----:B------:R1:W-:Y:S01]  /*2070*/  MUFU.EX2 R13, R92 ;  /* 0x0000005c000d7308 */ /* 0x0003e20000000800 */
[----:B--2---:R-:W-:Y:S01]  /*2080*/  FSEL R95, R109, -INF , P2 ;  /* 0xff8000006d5f7808 */ /* 0x004fe20001000000 */
[----:B------:R-:W-:Y:S01]  /*2090*/  FFMA.FTZ R97, R97, UR10, -R98 ;  /* 0x0000000a61617c23 */ /* 0x000fe20008010862 */
[----:B----4-:R-:W-:Y:S01]  /*20a0*/  FFMA.FTZ R99, R99, UR10, -R100 ;  /* 0x0000000a63637c23 */ /* 0x010fe20008010864 */
[----:B------:R-:W-:Y:S01]  /*20b0*/  FFMA.FTZ R98, R103, UR10, -R98 ;  /* 0x0000000a67627c23 */ /* 0x000fe20008010862 */
[----:B------:R-:W-:Y:S01]  /*20c0*/  FFMA.FTZ R100, R115, UR10, -R100 ;  /* 0x0000000a73647c23 */ /* 0x000fe20008010864 */
[----:B------:R-:W2:Y:S01]  /*20d0*/  SHFL.IDX PT, R112, R222, R231, 0x1f ;  /* 0x00001fe7de707589 */ /* 0x000ea200000e0000 */
[----:B------:R-:W-:Y:S01]  /*20e0*/  FSEL R103, R117, -INF , P2 ;  /* 0xff80000075677808 */ /* 0x000fe20001000000 */
[----:B------:R-:W-:Y:S01]  /*20f0*/  FFMA.FTZ R95, R95, UR10, -R96 ;  /* 0x0000000a5f5f7c23 */ /* 0x000fe20008010860 */
[----:B------:R-:W-:Y:S01]  /*2100*/  FSEL R118, R118, -INF , P1 ;  /* 0xff80000076767808 */ /* 0x000fe20000800000 */
[----:B------:R-:W3:Y:S01]  /*2110*/  SHFL.IDX PT, R115, R222, R229, 0x1f ;  /* 0x00001fe5de737589 */ /* 0x000ee200000e0000 */
[----:B------:R-:W-:Y:S01]  /*2120*/  FSEL R91, R105, -INF , P2 ;  /* 0xff800000695b7808 */ /* 0x000fe20001000000 */
[--C-:B------:R-:W-:Y:S01]  /*2130*/  FFMA.FTZ R103, R103, UR10, -R104.reuse ;  /* 0x0000000a67677c23 */ /* 0x100fe20008010868 */
[----:B------:R-:W-:Y:S01]  /*2140*/  FFMA.FTZ R104, R119, UR10, -R104 ;  /* 0x0000000a77687c23 */ /* 0x000fe20008010868 */
[----:B-1----:R-:W1:Y:S01]  /*2150*/  SHFL.IDX PT, R92, R234, R233, 0x1f ;  /* 0x00001fe9ea5c7589 */ /* 0x002e6200000e0000 */
[----:B------:R-:W-:Y:S01]  /*2160*/  FFMA.FTZ R96, R111, UR10, -R96 ;  /* 0x0000000a6f607c23 */ /* 0x000fe20008010860 */
[----:B------:R-:W-:Y:S01]  /*2170*/  FSEL R105, R120, -INF , P2 ;  /* 0xff80000078697808 */ /* 0x000fe20001000000 */
[--C-:B------:R-:W-:Y:S01]  /*2180*/  FFMA.FTZ R102, R102, UR10, -R101.reuse ;  /* 0x0000000a66667c23 */ /* 0x100fe20008010865 */
[----:B------:R-:W4:Y:S01]  /*2190*/  SHFL.IDX PT, R119, R222, R228, 0x1f ;  /* 0x00001fe4de777589 */ /* 0x000f2200000e0000 */
[----:B------:R-:W-:Y:S01]  /*21a0*/  FSEL R111, R122, -INF , P1 ;  /* 0xff8000007a6f7808 */ /* 0x000fe20000800000 */
[----:B------:R-:W-:Y:S01]  /*21b0*/  FFMA.FTZ R101, R118, UR10, -R101 ;  /* 0x0000000a76657c23 */ /* 0x000fe20008010865 */
[----:B------:R-:W-:Y:S01]  /*21c0*/  FSEL R110, R124, -INF , P2 ;  /* 0xff8000007c6e7808 */ /* 0x000fe20001000000 */
[--C-:B-----5:R-:W-:Y:S01]  /*21d0*/  FFMA.FTZ R105, R105, UR10, -R106.reuse ;  /* 0x0000000a69697c23 */ /* 0x120fe2000801086a */
[----:B------:R-:W5:Y:S01]  /*21e0*/  SHFL.IDX PT, R124, R216, R232, 0x1f ;  /* 0x00001fe8d87c7589 */ /* 0x000f6200000e0000 */
[----:B------:R-:W-:Y:S01]  /*21f0*/  FSEL R118, R131, -INF , P1 ;  /* 0xff80000083767808 */ /* 0x000fe20000800000 */
[----:B------:R-:W-:Y:S01]  /*2200*/  FFMA.FTZ R106, R111, UR10, -R106 ;  /* 0x0000000a6f6a7c23 */ /* 0x000fe2000801086a */
[----:B------:R-:W-:Y:S01]  /*2210*/  FSEL R111, R125, -INF , P2 ;  /* 0xff8000007d6f7808 */ /* 0x000fe20001000000 */
[----:B------:R-:W5:Y:S01]  /*2220*/  SHFL.IDX PT, R131, R216, R233, 0x1f ;  /* 0x00001fe9d8837589 */ /* 0x000f6200000e0000 */
[----:B------:R-:W-:Y:S01]  /*2230*/  FSEL R127, R127, -INF , P1 ;  /* 0xff8000007f7f7808 */ /* 0x000fe20000800000 */
[----:B------:R-:W-:Y:S01]  /*2240*/  MUFU.EX2 R11, R11 ;  /* 0x0000000b000b7308 */ /* 0x000fe20000000800 */
[----:B------:R-:W-:Y:S01]  /*2250*/  FSEL R113, R128, -INF , P2 ;  /* 0xff80000080717808 */ /* 0x000fe20001000000 */
[--C-:B--2---:R-:W-:Y:S01]  /*2260*/  FFMA.FTZ R111, R111, UR10, -R112.reuse ;  /* 0x0000000a6f6f7c23 */ /* 0x104fe20008010870 */
[----:B------:R-:W-:Y:S01]  /*2270*/  FSEL R116, R129, -INF , P2 ;  /* 0xff80000081747808 */ /* 0x000fe20001000000 */
[----:B------:R-:W-:Y:S01]  /*2280*/  FFMA.FTZ R112, R127, UR10, -R112 ;  /* 0x0000000a7f707c23 */ /* 0x000fe20008010870 */
[----:B------:R-:W-:Y:S01]  /*2290*/  FSEL R117, R130, -INF , P1 ;  /* 0xff80000082757808 */ /* 0x000fe20000800000 */
[--C-:B------:R-:W-:Y:S01]  /*22a0*/  FFMA.FTZ R113, R113, UR10, -R114.reuse ;  /* 0x0000000a71717c23 */ /* 0x100fe20008010872 */
[----:B------:R-:W2:Y:S01]  /*22b0*/  SHFL.IDX PT, R109, R222, R232, 0x1f ;  /* 0x00001fe8de6d7589 */ /* 0x000ea200000e0000 */
[--C-:B---3--:R-:W-:Y:S01]  /*22c0*/  FFMA.FTZ R116, R116, UR10, -R115.reuse ;  /* 0x0000000a74747c23 */ /* 0x108fe20008010873 */
[----:B------:R-:W-:Y:S01]  /*22d0*/  FFMA.FTZ R115, R118, UR10, -R115 ;  /* 0x0000000a76737c23 */ /* 0x000fe20008010873 */
[----:B------:R-:W-:Y:S01]  /*22e0*/  FFMA.FTZ R114, R117, UR10, -R114 ;  /* 0x0000000a75727c23 */ /* 0x000fe20008010872 */
[----:B------:R-:W3:Y:S01]  /*22f0*/  SHFL.IDX PT, R127, R216, R231, 0x1f ;  /* 0x00001fe7d87f7589 */ /* 0x000ee200000e0000 */
[----:B------:R-:W-:Y:S01]  /*2300*/  FSEL R107, R107, -INF , P1 ;  /* 0xff8000006b6b7808 */ /* 0x000fe20000800000 */
[--C-:B-1----:R-:W-:Y:S01]  /*2310*/  FFMA.FTZ R91, R91, UR10, -R92.reuse ;  /* 0x0000000a5b5b7c23 */ /* 0x102fe2000801085c */
[----:B------:R-:W-:Y:S01]  /*2320*/  FSEL R117, R132, -INF , P2 ;  /* 0xff80000084757808 */ /* 0x000fe20001000000 */
[----:B------:R-:W1:Y:S01]  /*2330*/  SHFL.IDX PT, R122, R222, R227, 0x1f ;  /* 0x00001fe3de7a7589 */ /* 0x000e6200000e0000 */
[----:B------:R-:W-:Y:S01]  /*2340*/  FSEL R118, R134, -INF , P1 ;  /* 0xff80000086767808 */ /* 0x000fe20000800000 */
[----:B------:R-:W-:Y:S01]  /*2350*/  FFMA.FTZ R92, R107, UR10, -R92 ;  /* 0x0000000a6b5c7c23 */ /* 0x000fe2000801085c */
[----:B------:R-:W-:Y:S01]  /*2360*/  FSEL R107, R121, -INF , P2 ;  /* 0xff800000796b7808 */ /* 0x000fe20001000000 */
[----:B----4-:R-:W-:Y:S01]  /*2370*/  FFMA.FTZ R117, R117, UR10, -R119 ;  /* 0x0000000a75757c23 */ /* 0x010fe20008010877 */
[----:B------:R-:W4:Y:S01]  /*2380*/  SHFL.IDX PT, R129, R216, R229, 0x1f ;  /* 0x00001fe5d8817589 */ /* 0x000f2200000e0000 */
[----:B------:R-:W-:-:S02]  /*2390*/  WARPGROUP.DEPBAR.LE gsb0, 0x0 ;  /* 0x00008000000079c5 */ /* 0x000fc40000010000 */
[----:B------:R-:W-:Y:S01]  /*23a0*/  WARPGROUP.ARRIVE ;  /* 0x00000000000079c5 */ /* 0x000fe20000000000 */
[----:B------:R-:W-:Y:S01]  /*23b0*/  FFMA.FTZ R118, R118, UR10, -R119 ;  /* 0x0000000a76767c23 */ /* 0x000fe20008010877 */
[----:B------:R-:W-:Y:S01]  /*23c0*/  FSEL R119, R140, -INF , P2 ;  /* 0xff8000008c777808 */ /* 0x000fe20001000000 */
[----:B------:R-:W-:Y:S01]  /*23d0*/  FFMA.FTZ R107, R107, UR10, -R108 ;  /* 0x0000000a6b6b7c23 */ /* 0x000fe2000801086c */
[----:B------:R-:W-:Y:S01]  /*23e0*/  FSEL R123, R123, -INF , P1 ;  /* 0xff8000007b7b7808 */ /* 0x000fe20000800000 */
[----:B------:R-:W-:Y:S01]  /*23f0*/  SHFL.IDX PT, R134, R216, R230, 0x1f ;  /* 0x00001fe6d8867589 */ /* 0x000fe200000e0000 */
[----:B------:R-:W-:Y:S01]  /*2400*/  HGMMA.64x128x16.F32 R24, gdesc[UR4], R24, gsb0 ;  /* 0x01e00000041879f0 */ /* 0x000fe20008000818 */
[----:B------:R-:W-:Y:S01]  /*2410*/  UIADD3 UR6, UR8, 0x4, URZ ;  /* 0x0000000408067890 */ /* 0x000fe2000fffe03f */
[----:B------:R-:W-:Y:S01]  /*2420*/  FSEL R132, R137, -INF , P2 ;  /* 0xff80000089847808 */ /* 0x000fe20001000000 */
[----:B------:R-:W-:Y:S01]  /*2430*/  UIADD3 UR4, UR9, 0x4, URZ ;  /* 0x0000000409047890 */ /* 0x000fe2000fffe03f */
[----:B------:R-:W-:Y:S01]  /*2440*/  FSEL R120, R139, -INF , P1 ;  /* 0xff8000008b787808 */ /* 0x000fe20000800000 */
[----:B------:R-:W-:Y:S01]  /*2450*/  UMOV UR7, 0x40000040 ;  /* 0x4000004000077882 */ /* 0x000fe20000000000 */
[----:B------:R-:W-:Y:S01]  /*2460*/  UMOV UR5, 0x40000040 ;  /* 0x4000004000057882 */ /* 0x000fe20000000000 */
[----:B-----5:R-:W-:Y:S01]  /*2470*/  FFMA.FTZ R128, R119, UR10, -R124 ;  /* 0x0000000a77807c23 */ /* 0x020fe2000801087c */
[----:B------:R-:W-:Y:S01]  /*2480*/  FFMA.FTZ R108, R123, UR10, -R108 ;  /* 0x0000000a7b6c7c23 */ /* 0x000fe2000801086c */
[----:B------:R-:W5:Y:S01]  /*2490*/  SHFL.IDX PT, R119, R216, R227, 0x1f ;  /* 0x00001fe3d8777589 */ /* 0x000f6200000e0000 */
[--C-:B------:R-:W-:Y:S01]  /*24a0*/  FFMA.FTZ R132, R132, UR10, -R131.reuse ;  /* 0x0000000a84847c23 */ /* 0x100fe20008010883 */
[----:B------:R-:W-:Y:S01]  /*24b0*/  FFMA.FTZ R131, R120, UR10, -R131 ;  /* 0x0000000a78837c23 */ /* 0x000fe20008010883 */
[----:B------:R-:W-:Y:S01]  /*24c0*/  FSEL R130, R141, -INF , P2 ;  /* 0xff8000008d827808 */ /* 0x000fe20001000000 */
[----:B------:R-:W5:Y:S01]  /*24d0*/  SHFL.IDX PT, R123, R216, R2, 0x1f ;  /* 0x00001f02d87b7589 */ /* 0x000f6200000e0000 */
[----:B------:R-:W-:Y:S01]  /*24e0*/  FSEL R120, R143, -INF , P1 ;  /* 0xff8000008f787808 */ /* 0x000fe20000800000 */
[----:B--2---:R-:W-:Y:S01]  /*24f0*/  FFMA.FTZ R110, R110, UR10, -R109 ;  /* 0x0000000a6e6e7c23 */ /* 0x004fe2000801086d */
[----:B------:R-:W-:Y:S01]  /*2500*/  FSEL R126, R126, -INF , P1 ;  /* 0xff8000007e7e7808 */ /* 0x000fe20000800000 */
[--C-:B---3--:R-:W-:Y:S01]  /*2510*/  FFMA.FTZ R130, R130, UR10, -R127.reuse ;  /* 0x0000000a82827c23 */ /* 0x108fe2000801087f */
[----:B------:R-:W-:Y:S01]  /*2520*/  FSEL R133, R133, -INF , P2 ;  /* 0xff80000085857808 */ /* 0x000fe20001000000 */
[----:B------:R-:W-:Y:S01]  /*2530*/  FFMA.FTZ R127, R120, UR10, -R127 ;  /* 0x0000000a787f7c23 */ /* 0x000fe2000801087f */
[----:B------:R-:W-:Y:S01]  /*2540*/  FSEL R120, R145, -INF , P2 ;  /* 0xff80000091787808 */ /* 0x000fe20001000000 */
[----:B------:R-:W-:Y:S01]  /*2550*/  FFMA.FTZ R109, R126, UR10, -R109 ;  /* 0x0000000a7e6d7c23 */ /* 0x000fe2000801086d */
[----:B------:R-:W-:Y:S01]  /*2560*/  FSEL R126, R136, -INF , P2 ;  /* 0xff800000887e7808 */ /* 0x000fe20001000000 */
[--C-:B-1----:R-:W-:Y:S01]  /*2570*/  FFMA.FTZ R222, R133, UR10, -R122.reuse ;  /* 0x0000000a85de7c23 */ /* 0x102fe2000801087a */
[----:B------:R-:W-:Y:S01]  /*2580*/  FSEL R136, R147, -INF , P1 ;  /* 0xff80000093887808 */ /* 0x000fe20000800000 */
[--C-:B----4-:R-:W-:Y:S01]  /*2590*/  FFMA.FTZ R133, R120, UR10, -R129.reuse ;  /* 0x0000000a78857c23 */ /* 0x110fe20008010881 */
[----:B------:R-:W-:Y:S01]  /*25a0*/  FSEL R120, R149, -INF , P2 ;  /* 0xff80000095787808 */ /* 0x000fe20001000000 */
[----:B------:R-:W-:Y:S01]  /*25b0*/  MUFU.EX2 R12, R12 ;  /* 0x0000000c000c7308 */ /* 0x000fe20000000800 */
[----:B------:R-:W-:Y:S01]  /*25c0*/  FSEL R138, R138, -INF , P1 ;  /* 0xff8000008a8a7808 */ /* 0x000fe20000800000 */
[----:B------:R-:W-:Y:S01]  /*25d0*/  FFMA.FTZ R129, R136, UR10, -R129 ;  /* 0x0000000a88817c23 */ /* 0x000fe20008010881 */
[----:B------:R-:W-:Y:S01]  /*25e0*/  FSEL R136, R151, -INF , P1 ;  /* 0xff80000097887808 */ /* 0x000fe20000800000 */
[----:B------:R-:W-:Y:S01]  /*25f0*/  VIADD R234, R225, 0x20c00 ;  /* 0x00020c00e1ea7836 */ /* 0x000fe20000000000 */
[----:B------:R-:W-:Y:S01]  /*2600*/  FSEL R135, R135, -INF , P1 ;  /* 0xff80000087877808 */ /* 0x000fe20000800000 */
[--C-:B-----5:R-:W-:Y:S01]  /*2610*/  FFMA.FTZ R120, R120, UR10, -R119.reuse ;  /* 0x0000000a78787c23 */ /* 0x120fe20008010877 */
[----:B------:R-:W-:Y:S01]  /*2620*/  FSEL R121, R142, -INF , P1 ;  /* 0xff8000008e797808 */ /* 0x000fe20000800000 */
[----:B------:R-:W-:Y:S01]  /*2630*/  FFMA.FTZ R119, R136, UR10, -R119 ;  /* 0x0000000a88777c23 */ /* 0x000fe20008010877 */
[----:B------:R-:W-:Y:S01]  /*2640*/  FSEL R125, R146, -INF , P1 ;  /* 0xff800000927d7808 */ /* 0x000fe20000800000 */
[--C-:B------:R-:W-:Y:S01]  /*2650*/  FFMA.FTZ R126, R126, UR10, -R123.reuse ;  /* 0x0000000a7e7e7c23 */ /* 0x100fe2000801087b */
[----:B------:R-:W-:Y:S01]  /*2660*/  FFMA.FTZ R123, R138, UR10, -R123 ;  /* 0x0000000a8a7b7c23 */ /* 0x000fe2000801087b */
[----:B------:R-:W-:Y:S01]  /*2670*/  FFMA.FTZ R122, R135, UR10, -R122 ;  /* 0x0000000a877a7c23 */ /* 0x000fe2000801087a */
[----:B------:R-:W-:Y:S01]  /*2680*/  FFMA.FTZ R124, R121, UR10, -R124 ;  /* 0x0000000a797c7c23 */ /* 0x000fe2000801087c */
[----:B------:R-:W-:Y:S01]  /*2690*/  FSEL R135, R144, -INF , P2 ;  /* 0xff80000090877808 */ /* 0x000fe20001000000 */
[----:B------:R-:W1:Y:S01]  /*26a0*/  SHFL.IDX PT, R121, R216, R228, 0x1f ;  /* 0x00001fe4d8797589 */ /* 0x000e6200000e0000 */
[----:B------:R-:W-:Y:S01]  /*26b0*/  FSEL R148, R148, -INF , P2 ;  /* 0xff80000094947808 */ /* 0x000fe20001000000 */
[----:B------:R-:W-:Y:S01]  /*26c0*/  MUFU.EX2 R22, R22 ;  /* 0x0000001600167308 */ /* 0x000fe20000000800 */
[----:B------:R-:W-:Y:S01]  /*26d0*/  FSEL R150, R150, -INF , P1 ;  /* 0xff80000096967808 */ /* 0x000fe20000800000 */
[--C-:B------:R-:W-:Y:S01]  /*26e0*/  FFMA.FTZ R135, R135, UR10, -R134.reuse ;  /* 0x0000000a87877c23 */ /* 0x100fe20008010886 */
[----:B------:R-:W-:-:S05]  /*26f0*/  FFMA.FTZ R134, R125, UR10, -R134 ;  /* 0x0000000a7d867c23 */ /* 0x000fca0008010886 */
[----:B------:R-:W-:Y:S08]  /*2700*/  MUFU.EX2 R88, R88 ;  /* 0x0000005800587308 */ /* 0x000ff00000000800 */
[----:B------:R-:W2:Y:S01]  /*2710*/  MUFU.EX2 R14, R14 ;  /* 0x0000000e000e7308 */ /* 0x000ea20000000800 */
[--C-:B-1----:R-:W-:Y:S01]  /*2720*/  FFMA.FTZ R125, R148, UR10, -R121.reuse ;  /* 0x0000000a947d7c23 */ /* 0x102fe20008010879 */
[----:B------:R-:W-:-:S06]  /*2730*/  FFMA.FTZ R121, R150, UR10, -R121 ;  /* 0x0000000a96797c23 */ /* 0x000fcc0008010879 */
[----:B------:R-:W-:Y:S08]  /*2740*/  MUFU.EX2 R17, R17 ;  /* 0x0000001100117308 */ /* 0x000ff00000000800 */
[----:B------:R-:W1:Y:S08]  /*2750*/  MUFU.EX2 R89, R89 ;  /* 0x0000005900597308 */ /* 0x000e700000000800 */
[----:B------:R-:W-:Y:S08]  /*2760*/  MUFU.EX2 R90, R90 ;  /* 0x0000005a005a7308 */ /* 0x000ff00000000800 */
[----:B------:R-:W3:Y:S08]  /*2770*/  MUFU.EX2 R91, R91 ;  /* 0x0000005b005b7308 */ /* 0x000ef00000000800 */
[----:B------:R-:W4:Y:S08]  /*2780*/  MUFU.EX2 R92, R92 ;  /* 0x0000005c005c7308 */ /* 0x000f300000000800 */
[----:B------:R-:W5:Y:S08]  /*2790*/  MUFU.EX2 R110, R110 ;  /* 0x0000006e006e7308 */ /* 0x000f700000000800 */
[----:B------:R-:W5:Y:S08]  /*27a0*/  MUFU.EX2 R109, R109 ;  /* 0x0000006d006d7308 */ /* 0x000f700000000800 */
[----:B------:R-:W-:Y:S08]  /*27b0*/  MUFU.EX2 R111, R111 ;  /* 0x0000006f006f7308 */ /* 0x000ff00000000800 */
[----:B------:R-:W-:Y:S01]  /*27c0*/  MUFU.EX2 R112, R112 ;  /* 0x0000007000707308 */ /* 0x000fe20000000800 */
[----:B------:R-:W-:-:S02]  /*27d0*/  WARPGROUP.DEPBAR.LE gsb0, 0x0 ;  /* 0x00008000000079c5 */ /* 0x000fc40000010000 */
[----:B------:R-:W-:-:S05]  /*27e0*/  WARPGROUP.ARRIVE ;  /* 0x00000000000079c5 */ /* 0x000fca0000000000 */
[----:B------:R-:W-:Y:S01]  /*27f0*/  MUFU.EX2 R113, R113 ;  /* 0x0000007100717308 */ /* 0x000fe20000000800 */
[----:B------:R-:W-:Y:S01]  /*2800*/  HGMMA.64x128x16.F32 R24, gdesc[UR4], R24, gsb0 ;  /* 0x01e00000041879f0 */ /* 0x000fe20008000818 */
[----:B------:R-:W-:Y:S02]  /*2810*/  UIADD3 UR6, UR8, 0x6, URZ ;  /* 0x0000000608067890 */ /* 0x000fe4000fffe03f */
[----:B------:R-:W-:Y:S01]  /*2820*/  UIADD3 UR4, UR9, 0x6, URZ ;  /* 0x0000000609047890 */ /* 0x000fe2000fffe03f */
[----:B------:R-:W-:Y:S01]  /*2830*/  UMOV UR7, 0x40000040 ;  /* 0x4000004000077882 */ /* 0x000fe20000000000 */
[----:B------:R-:W-:Y:S02]  /*2840*/  UMOV UR5, 0x40000040 ;  /* 0x4000004000057882 */ /* 0x000fe40000000000 */
[----:B------:R-:W-:Y:S08]  /*2850*/  MUFU.EX2 R116, R116 ;  /* 0x0000007400747308 */ /* 0x000ff00000000800 */
[----:B------:R-:W5:Y:S08]  /*2860*/  MUFU.EX2 R19, R19 ;  /* 0x0000001300137308 */ /* 0x000f700000000800 */
[----:B------:R-:W-:Y:S08]  /*2870*/  MUFU.EX2 R105, R105 ;  /* 0x0000006900697308 */ /* 0x000ff00000000800 */
        /* <DEDUP_REMOVED lines=12> */
[----:B------:R-:W-:Y:S01]  /*2940*/  MUFU.EX2 R100, R100 ;  /* 0x0000006400647308 */ /* 0x000fe20000000800 */
[----:B------:R-:W-:-:S02]  /*2950*/  WARPGROUP.DEPBAR.LE gsb0, 0x0 ;  /* 0x00008000000079c5 */ /* 0x000fc40000010000 */
[----:B------:R-:W-:-:S05]  /*2960*/  WARPGROUP.ARRIVE ;  /* 0x00000000000079c5 */ /* 0x000fca0000000000 */
[----:B------:R-:W-:Y:S01]  /*2970*/  MUFU.EX2 R102, R102 ;  /* 0x0000006600667308 */ /* 0x000fe20000000800 */
[----:B------:R-:W-:Y:S01]  /*2980*/  HGMMA.64x128x16.F32 R24, gdesc[UR4], R24, gsb0 ;  /* 0x01e00000041879f0 */ /* 0x000fe20008000818 */
[----:B------:R-:W-:Y:S01]  /*2990*/  R2UR UR4, R218 ;  /* 0x00000000da0472ca */ /* 0x000fe200000e0000 */
[----:B------:R-:W-:-:S05]  /*29a0*/  UMOV UR7, 0x40000040 ;  /* 0x4000004000077882 */ /* 0x000fca0000000000 */
[----:B------:R-:W-:Y:S01]  /*29b0*/  MUFU.EX2 R101, R101 ;  /* 0x0000006500657308 */ /* 0x000fe20000000800 */
[----:B------:R-:W-:-:S07]  /*29c0*/  R2UR UR5, R225 ;  /* 0x00000000e10572ca */ /* 0x000fce00000e0000 */
[----:B------:R-:W-:Y:S01]  /*29d0*/  MUFU.EX2 R103, R103 ;  /* 0x0000006700677308 */ /* 0x000fe20000000800 */
[----:B------:R-:W-:-:S05]  /*29e0*/  UMOV UR6, UR4 ;  /* 0x0000000400067c82 */ /* 0x000fca0008000000 */
[----:B------:R-:W-:Y:S02]  /*29f0*/  USHF.R.U32.HI UR5, URZ, 0x4, UR5 ;  /* 0x000000043f057899 */ /* 0x000fe40008011605 */
[----:B------:R-:W-:Y:S02]  /*2a00*/  MUFU.EX2 R104, R104 ;  /* 0x0000006800687308 */ /* 0x000fe40000000800 */
[----:B------:R-:W-:-:S03]  /*2a10*/  ULOP3.LUT UR9, UR5, 0x3fff, URZ, 0xc0, !UPT ;  /* 0x00003fff05097892 */ /* 0x000fc6000f8ec03f */
[----:B------:R-:W-:-:S03]  /*2a20*/  UMOV UR5, 0x40000040 ;  /* 0x4000004000057882 */ /* 0x000fc60000000000 */
        /* <DEDUP_REMOVED lines=11> */
[----:B------:R-:W2:Y:S04]  /*2ae0*/  LDS R217, [R217+0x400] ;  /* 0x00040000d9d97984 */ /* 0x000ea80000000800 */
[----:B------:R-:W-:Y:S04]  /*2af0*/  LDS R221, [R221+0x400] ;  /* 0x00040000dddd7984 */ /* 0x000fe80000000800 */
[----:B------:R-:W-:Y:S04]  /*2b00*/  LDS R220, [R220+0x400] ;  /* 0x00040000dcdc7984 */ /* 0x000fe80000000800 */
[----:B------:R-:W-:Y:S04]  /*2b10*/  LDS R219, [R219+0x400] ;  /* 0x00040000dbdb7984 */ /* 0x000fe80000000800 */
[----:B--2---:R-:W2:Y:S04]  /*2b20*/  SHFL.IDX PT, R137, R217, R233, 0x1f ;  /* 0x00001fe9d9897589 */ /* 0x004ea800000e0000 */
[----:B------:R-:W1:Y:S04]  /*2b30*/  SHFL.IDX PT, R141, R217, R232, 0x1f ;  /* 0x00001fe8d98d7589 */ /* 0x000e6800000e0000 */
[----:B------:R-:W3:Y:S04]  /*2b40*/  SHFL.IDX PT, R143, R217, R229, 0x1f ;  /* 0x00001fe5d98f7589 */ /* 0x000ee800000e0000 */
[----:B------:R-:W4:Y:S04]  /*2b50*/  SHFL.IDX PT, R139, R217, R231, 0x1f ;  /* 0x00001fe7d98b7589 */ /* 0x000f2800000e0000 */
[----:B------:R-:W5:Y:S04]  /*2b60*/  SHFL.IDX PT, R140, R217, R230, 0x1f ;  /* 0x00001fe6d98c7589 */ /* 0x000f6800000e0000 */
[----:B------:R-:W5:Y:S01]  /*2b70*/  SHFL.IDX PT, R145, R217, R228, 0x1f ;  /* 0x00001fe4d9917589 */ /* 0x000f6200000e0000 */
[--C-:B--2---:R-:W-:Y:S01]  /*2b80*/  FADD.FTZ R136, R25, -R137.reuse ;  /* 0x8000008919887221 */ /* 0x104fe20000010000 */
[----:B------:R-:W-:-:S02]  /*2b90*/  FADD.FTZ R137, R27, -R137 ;  /* 0x800000891b897221 */ /* 0x000fc40000010000 */
[----:B------:R-:W2:Y:S01]  /*2ba0*/  SHFL.IDX PT, R147, R217, R2, 0x1f ;  /* 0x00001f02d9937589 */ /* 0x000ea200000e0000 */
[--C-:B-1----:R-:W-:Y:S01]  /*2bb0*/  FADD.FTZ R138, R28, -R141.reuse ;  /* 0x8000008d1c8a7221 */ /* 0x102fe20000010000 */
[----:B------:R-:W-:Y:S02]  /*2bc0*/  FADD.FTZ R25, R30, -R141 ;  /* 0x8000008d1e197221 */ /* 0x000fe40000010000 */
[----:B------:R-:W1:Y:S01]  /*2bd0*/  SHFL.IDX PT, R217, R217, R227, 0x1f ;  /* 0x00001fe3d9d97589 */ /* 0x000e6200000e0000 */
[----:B------:R-:W-:Y:S01]  /*2be0*/  MUFU.EX2 R30, R126 ;  /* 0x0000007e001e7308 */ /* 0x000fe20000000800 */
[--C-:B---3--:R-:W-:Y:S01]  /*2bf0*/  FADD.FTZ R141, R33, -R143.reuse ;  /* 0x8000008f218d7221 */ /* 0x108fe20000010000 */
[----:B------:R-:W-:Y:S01]  /*2c00*/  FADD.FTZ R143, R35, -R143 ;  /* 0x8000008f238f7221 */ /* 0x000fe20000010000 */
[----:B------:R-:W3:Y:S01]  /*2c10*/  SHFL.IDX PT, R33, R221, R230, 0x1f ;  /* 0x00001fe6dd217589 */ /* 0x000ee200000e0000 */
[----:B------:R-:W-:Y:S01]  /*2c20*/  FMUL.FTZ R25, R14, R25 ;  /* 0x000000190e197220 */ /* 0x000fe20000410000 */
[--C-:B----4-:R-:W-:Y:S01]  /*2c30*/  FADD.FTZ R142, R29, -R139.reuse ;  /* 0x8000008b1d8e7221 */ /* 0x110fe20000010000 */
[----:B------:R-:W-:Y:S01]  /*2c40*/  FADD.FTZ R27, R31, -R139 ;  /* 0x8000008b1f1b7221 */ /* 0x000fe20000010000 */
[----:B------:R-:W4:Y:S01]  /*2c50*/  SHFL.IDX PT, R146, R221, R2, 0x1f ;  /* 0x00001f02dd927589 */ /* 0x000f2200000e0000 */
[----:B------:R2:W-:Y:S01]  /*2c60*/  MUFU.EX2 R29, R122 ;  /* 0x0000007a001d7308 */ /* 0x0005e20000000800 */
[--C-:B-----5:R-:W-:Y:S01]  /*2c70*/  FADD.FTZ R139, R32, -R140.reuse ;  /* 0x8000008c208b7221 */ /* 0x120fe20000010000 */
[----:B------:R-:W-:Y:S01]  /*2c80*/  FADD.FTZ R140, R34, -R140 ;  /* 0x8000008c228c7221 */ /* 0x000fe20000010000 */
[----:B------:R-:W5:Y:S01]  /*2c90*/  SHFL.IDX PT, R32, R221, R233, 0x1f ;  /* 0x00001fe9dd207589 */ /* 0x000f6200000e0000 */
[----:B------:R-:W-:Y:S01]  /*2ca0*/  FMUL.FTZ R141, R18, R141 ;  /* 0x0000008d128d7220 */ /* 0x000fe20000410000 */
[--C-:B------:R-:W-:Y:S01]  /*2cb0*/  FADD.FTZ R144, R36, -R145.reuse ;  /* 0x8000009124907221 */ /* 0x100fe20000010000 */
[----:B------:R-:W-:Y:S01]  /*2cc0*/  FADD.FTZ R38, R38, -R145 ;  /* 0x8000009126267221 */ /* 0x000fe20000010000 */
[----:B------:R-:W5:Y:S01]  /*2cd0*/  SHFL.IDX PT, R34, R221, R228, 0x1f ;  /* 0x00001fe4dd227589 */ /* 0x000f6200000e0000 */
[----:B------:R-:W-:Y:S02]  /*2ce0*/  MUFU.EX2 R31, R123 ;  /* 0x0000007b001f7308 */ /* 0x000fe40000000800 */
[----:B------:R-:W-:Y:S01]  /*2cf0*/  FMUL.FTZ R38, R22, R38 ;  /* 0x0000002616267220 */ /* 0x000fe20000410000 */
[----:B--2---:R-:W2:Y:S01]  /*2d00*/  SHFL.IDX PT, R122, R221, R232, 0x1f ;  /* 0x00001fe8dd7a7589 */ /* 0x004ea200000e0000 */
[--C-:B------:R-:W-:Y:S01]  /*2d10*/  FADD.FTZ R24, R24, -R147.reuse ;  /* 0x8000009318187221 */ /* 0x100fe20000010000 */
[----:B------:R-:W-:-:S02]  /*2d20*/  FADD.FTZ R26, R26, -R147 ;  /* 0x800000931a1a7221 */ /* 0x000fc40000010000 */
[----:B------:R-:W2:Y:S01]  /*2d30*/  SHFL.IDX PT, R35, R221, R229, 0x1f ;  /* 0x00001fe5dd237589 */ /* 0x000ea200000e0000 */
[--C-:B-1----:R-:W-:Y:S01]  /*2d40*/  FADD.FTZ R37, R37, -R217.reuse ;  /* 0x800000d925257221 */ /* 0x102fe20000010000 */
[----:B------:R-:W-:Y:S01]  /*2d50*/  FADD.FTZ R39, R39, -R217 ;  /* 0x800000d927277221 */ /* 0x000fe20000010000 */
[----:B------:R-:W1:Y:S01]  /*2d60*/  MUFU.EX2 R28, R222 ;  /* 0x000000de001c7308 */ /* 0x000e620000000800 */
        /* <DEDUP_REMOVED lines=15> */
[----:B------:R5:W-:Y:S01]  /*2e60*/  MUFU.EX2 R34, R128 ;  /* 0x0000008000227308 */ /* 0x000be20000000800 */
[--C-:B--2---:R-:W-:Y:S01]  /*2e70*/  FADD.FTZ R44, R44, -R122.reuse ;  /* 0x8000007a2c2c7221 */ /* 0x104fe20000010000 */
[----:B------:R-:W-:Y:S01]  /*2e80*/  FADD.FTZ R46, R46, -R122 ;  /* 0x8000007a2e2e7221 */ /* 0x000fe20000010000 */
[----:B-1----:R-:W-:Y:S01]  /*2e90*/  SHFL.IDX PT, R131, R220, R227, 0x1f ;  /* 0x00001fe3dc837589 */ /* 0x002fe200000e0000 */
[----:B------:R-:W-:Y:S01]  /*2ea0*/  FMUL.FTZ R40, R89, R40 ;  /* 0x0000002859287220 */ /* 0x000fe20000410000 */
[--C-:B------:R-:W-:Y:S01]  /*2eb0*/  FADD.FTZ R49, R49, -R35.reuse ;  /* 0x8000002331317221 */ /* 0x100fe20000010000 */
[----:B------:R-:W-:Y:S01]  /*2ec0*/  FADD.FTZ R51, R51, -R35 ;  /* 0x8000002333337221 */ /* 0x000fe20000010000 */
[----:B------:R-:W1:Y:S01]  /*2ed0*/  SHFL.IDX PT, R122, R219, R229, 0x1f ;  /* 0x00001fe5db7a7589 */ /* 0x000e6200000e0000 */
[----:B------:R2:W2:Y:S01]  /*2ee0*/  MUFU.EX2 R32, R132 ;  /* 0x0000008400207308 */ /* 0x0004a20000000800 */
[----:B------:R-:W-:Y:S01]  /*2ef0*/  FMUL.FTZ R41, R91, R41 ;  /* 0x000000295b297220 */ /* 0x000fe20000410000 */
[----:B------:R-:W-:Y:S01]  /*2f00*/  FMUL.FTZ R42, R90, R42 ;  /* 0x0000002a5a2a7220 */ /* 0x000fe20000410000 */
[----:B------:R-:W2:Y:S01]  /*2f10*/  SHFL.IDX PT, R151, R219, R231, 0x1f ;  /* 0x00001fe7db977589 */ /* 0x000ea200000e0000 */
[--C-:B---3--:R-:W-:Y:S01]  /*2f20*/  FADD.FTZ R60, R60, -R216.reuse ;  /* 0x800000d83c3c7221 */ /* 0x108fe20000010000 */
[----:B------:R-:W-:Y:S01]  /*2f30*/  FADD.FTZ R62, R62, -R216 ;  /* 0x800000d83e3e7221 */ /* 0x000fe20000010000 */
[----:B------:R-:W-:Y:S01]  /*2f40*/  FMUL.FTZ R43, R92, R43 ;  /* 0x0000002b5c2b7220 */ /* 0x000fe20000410000 */
[----:B------:R-:W3:Y:S01]  /*2f50*/  SHFL.IDX PT, R148, R219, R230, 0x1f ;  /* 0x00001fe6db947589 */ /* 0x000ee200000e0000 */
[----:B------:R3:W3:Y:S01]  /*2f60*/  MUFU.EX2 R35, R124 ;  /* 0x0000007c00237308 */ /* 0x0006e20000000800 */
[--C-:B----4-:R-:W-:Y:S01]  /*2f70*/  FADD.FTZ R216, R81, -R145.reuse ;  /* 0x8000009151d87221 */ /* 0x110fe20000010000 */
[----:B------:R-:W-:Y:S01]  /*2f80*/  FADD.FTZ R145, R83, -R145 ;  /* 0x8000009153917221 */ /* 0x000fe20000010000 */
[----:B------:R-:W4:Y:S01]  /*2f90*/  SHFL.IDX PT, R126, R219, R228, 0x1f ;  /* 0x00001fe4db7e7589 */ /* 0x000f2200000e0000 */
[--C-:B-----5:R-:W-:Y:S01]  /*2fa0*/  FADD.FTZ R45, R45, -R36.reuse ;  /* 0x800000242d2d7221 */ /* 0x120fe20000010000 */
[----:B------:R-:W-:Y:S01]  /*2fb0*/  FADD.FTZ R47, R47, -R36 ;  /* 0x800000242f2f7221 */ /* 0x000fe20000010000 */
[----:B------:R-:W-:Y:S01]  /*2fc0*/  F2FP.F16.F32.PACK_AB R83, R39, R38 ;  /* 0x000000262753723e */ /* 0x000fe200000000ff */
[----:B------:R-:W5:Y:S01]  /*2fd0*/  SHFL.IDX PT, R123, R219, R227, 0x1f ;  /* 0x00001fe3db7b7589 */ /* 0x000f6200000e0000 */
[----:B------:R5:W5:Y:S01]  /*2fe0*/  MUFU.EX2 R36, R130 ;  /* 0x0000008200247308 */ /* 0x000b620000000800 */
[--C-:B------:R-:W-:Y:S01]  /*2ff0*/  FADD.FTZ R57, R57, -R218.reuse ;  /* 0x800000da39397221 */ /* 0x100fe20000010000 */
[----:B------:R-:W-:Y:S01]  /*3000*/  FADD.FTZ R59, R59, -R218 ;  /* 0x800000da3b3b7221 */ /* 0x000fe20000010000 */
[----:B------:R-:W5:Y:S01]  /*3010*/  SHFL.IDX PT, R149, R220, R228, 0x1f ;  /* 0x00001fe4dc957589 */ /* 0x000f6200000e0000 */
[----:B------:R-:W-:Y:S01]  /*3020*/  FMUL.FTZ R60, R110, R60 ;  /* 0x0000003c6e3c7220 */ /* 0x000fe20000410000 */
[----:B------:R-:W-:Y:S01]  /*3030*/  FMUL.FTZ R62, R109, R62 ;  /* 0x0000003e6d3e7220 */ /* 0x000fe20000410000 */
[----:B------:R-:W-:Y:S01]  /*3040*/  FMUL.FTZ R81, R19, R140 ;  /* 0x0000008c13517220 */ /* 0x000fe20000410000 */
[----:B------:R3:W5:Y:S01]  /*3050*/  SHFL.IDX PT, R217, R219, R2, 0x1f ;  /* 0x00001f02dbd97589 */ /* 0x00076200000e0000 */
[--C-:B-1----:R-:W-:Y:S01]  /*3060*/  FADD.FTZ R65, R65, -R122.reuse ;  /* 0x8000007a41417221 */ /* 0x102fe20000010000 */
[----:B------:R-:W-:Y:S01]  /*3070*/  FADD.FTZ R122, R67, -R122 ;  /* 0x8000007a437a7221 */ /* 0x000fe20000010000 */
[----:B------:R-:W1:Y:S01]  /*3080*/  MUFU.EX2 R38, R119 ;  /* 0x0000007700267308 */ /* 0x000e620000000800 */
[----:B------:R-:W1:Y:S01]  /*3090*/  SHFL.IDX PT, R150, R220, R232, 0x1f ;  /* 0x00001fe8dc967589 */ /* 0x000e6200000e0000 */
[--C-:B--2---:R-:W-:Y:S01]  /*30a0*/  FADD.FTZ R61, R61, -R151.reuse ;  /* 0x800000973d3d7221 */ /* 0x104fe20000010000 */
[----:B------:R-:W-:Y:S01]  /*30b0*/  FADD.FTZ R63, R63, -R151 ;  /* 0x800000973f3f7221 */ /* 0x000fe20000010000 */
[----:B------:R-:W-:Y:S01]  /*30c0*/  FMUL.FTZ R37, R23, R37 ;  /* 0x0000002517257220 */ /* 0x000fe20000410000 */
[----:B------:R-:W2:Y:S01]  /*30d0*/  SHFL.IDX PT, R146, R220, R233, 0x1f ;  /* 0x00001fe9dc927589 */ /* 0x000ea200000e0000 */
[----:B---3--:R-:W-:Y:S01]  /*30e0*/  FADD.FTZ R64, R64, -R148 ;  /* 0x8000009440407221 */ /* 0x008fe20000010000 */
[--C-:B------:R-:W-:Y:S01]  /*30f0*/  FADD.FTZ R219, R85, -R131.reuse ;  /* 0x8000008355db7221 */ /* 0x100fe20000010000 */
[----:B------:R-:W-:Y:S01]  /*3100*/  FMUL.FTZ R85, R12, R137 ;  /* 0x000000890c557220 */ /* 0x000fe20000410000 */
[----:B------:R-:W3:Y:S01]  /*3110*/  SHFL.IDX PT, R147, R220, R231, 0x1f ;  /* 0x00001fe7dc937589 */ /* 0x000ee200000e0000 */
[----:B----4-:R-:W-:Y:S01]  /*3120*/  FADD.FTZ R67, R70, -R126 ;  /* 0x8000007e46437221 */ /* 0x010fe20000010000 */
[----:B------:R-:W-:Y:S01]  /*3130*/  FADD.FTZ R131, R87, -R131 ;  /* 0x8000008357837221 */ /* 0x000fe20000010000 */
[----:B------:R-:W-:Y:S01]  /*3140*/  FADD.FTZ R66, R66, -R148 ;  /* 0x8000009442427221 */ /* 0x000fe20000010000 */
[----:B------:R-:W4:Y:S01]  /*3150*/  SHFL.IDX PT, R128, R220, R2, 0x1f ;  /* 0x00001f02dc807589 */ /* 0x000f2200000e0000 */
[----:B------:R-:W-:Y:S01]  /*3160*/  F2FP.F16.F32.PACK_AB R85, R85, R26 ;  /* 0x0000001a5555723e */ /* 0x000fe200000000ff */
[----:B------:R-:W-:Y:S01]  /*3170*/  FMUL.FTZ R26, R17, R27 ;  /* 0x0000001b111a7220 */ /* 0x000fe20000410000 */
[----:B-----5:R-:W-:Y:S01]  /*3180*/  FADD.FTZ R70, R69, -R123 ;  /* 0x8000007b45467221 */ /* 0x020fe20000010000 */
[----:B------:R-:W5:Y:S01]  /*3190*/  SHFL.IDX PT, R221, R221, R227, 0x1f ;  /* 0x00001fe3dddd7589 */ /* 0x000f6200000e0000 */
[----:B------:R-:W-:Y:S01]  /*31a0*/  FADD.FTZ R218, R84, -R149 ;  /* 0x8000009554da7221 */ /* 0x000fe20000010000 */
[----:B------:R-:W-:Y:S01]  /*31b0*/  FADD.FTZ R123, R71, -R123 ;  /* 0x8000007b477b7221 */ /* 0x000fe20000010000 */
[----:B------:R-:W-:Y:S01]  /*31c0*/  FADD.FTZ R149, R86, -R149 ;  /* 0x8000009556957221 */ /* 0x000fe20000010000 */
[----:B------:R-:W5:Y:S01]  /*31d0*/  SHFL.IDX PT, R132, R220, R230, 0x1f ;  /* 0x00001fe6dc847589 */ /* 0x000f6200000e0000 */
[----:B------:R-:W-:Y:S01]  /*31e0*/  FMUL.FTZ R86, R13, R138 ;  /* 0x0000008a0d567220 */ /* 0x000fe20000410000 */
[----:B------:R-:W-:Y:S01]  /*31f0*/  FMUL.FTZ R71, R15, R142 ;  /* 0x0000008e0f477220 */ /* 0x000fe20000410000 */
[----:B------:R-:W-:Y:S01]  /*3200*/  F2FP.F16.F32.PACK_AB R87, R26, R25 ;  /* 0x000000191a57723e */ /* 0x000fe200000000ff */
[----:B------:R-:W-:Y:S01]  /*3210*/  FMUL.FTZ R61, R111, R61 ;  /* 0x0000003d6f3d7220 */ /* 0x000fe20000410000 */
[----:B------:R-:W-:Y:S01]  /*3220*/  FMUL.FTZ R63, R112, R63 ;  /* 0x0000003f703f7220 */ /* 0x000fe20000410000 */
[----:B------:R-:W-:Y:S01]  /*3230*/  FMUL.FTZ R64, R113, R64 ;  /* 0x0000004071407220 */ /* 0x000fe20000410000 */
[----:B------:R-:W-:Y:S01]  /*3240*/  FMUL.FTZ R25, R116, R65 ;  /* 0x0000004174197220 */ /* 0x000fe20000410000 */
[--C-:B------:R-:W-:Y:S01]  /*3250*/  FADD.FTZ R56, R56, -R217.reuse ;  /* 0x800000d938387221 */ /* 0x100fe20000010000 */
[----:B------:R-:W-:Y:S01]  /*3260*/  FADD.FTZ R58, R58, -R217 ;  /* 0x800000d93a3a7221 */ /* 0x000fe20000010000 */
[----:B------:R-:W-:Y:S01]  /*3270*/  FADD.FTZ R124, R68, -R126 ;  /* 0x8000007e447c7221 */ /* 0x000fe20000010000 */
[----:B-1----:R-:W-:Y:S01]  /*3280*/  FADD.FTZ R148, R76, -R150 ;  /* 0x800000964c947221 */ /* 0x002fe20000010000 */
[----:B--2---:R-:W-:Y:S01]  /*3290*/  FADD.FTZ R130, R73, -R146 ;  /* 0x8000009249827221 */ /* 0x004fe20000010000 */
[----:B------:R-:W-:Y:S01]  /*32a0*/  FADD.FTZ R150, R78, -R150 ;  /* 0x800000964e967221 */ /* 0x000fe20000010000 */
[--C-:B---3--:R-:W-:Y:S01]  /*32b0*/  FADD.FTZ R217, R79, -R147.reuse ;  /* 0x800000934fd97221 */ /* 0x108fe20000010000 */
[----:B------:R-:W-:Y:S01]  /*32c0*/  FADD.FTZ R151, R77, -R147 ;  /* 0x800000934d977221 */ /* 0x000fe20000010000 */
[----:B----4-:R-:W-:Y:S01]  /*32d0*/  FADD.FTZ R126, R72, -R128 ;  /* 0x80000080487e7221 */ /* 0x010fe20000010000 */
[----:B------:R-:W-:Y:S01]  /*32e0*/  F2FP.F16.F32.PACK_AB R86, R71, R86 ;  /* 0x000000564756723e */ /* 0x000fe200000000ff */
[----:B------:R-:W-:Y:S01]  /*32f0*/  FMUL.FTZ R27, R28, R70 ;  /* 0x000000461c1b7220 */ /* 0x000fe20000410000 */
[----:B------:R-:W-:Y:S01]  /*3300*/  FMUL.FTZ R84, R223, R24 ;  /* 0x00000018df547220 */ /* 0x000fe20000410000 */
[--C-:B-----5:R-:W-:Y:S01]  /*3310*/  FADD.FTZ R53, R53, -R221.reuse ;  /* 0x800000dd35357221 */ /* 0x120fe20000010000 */
[----:B------:R-:W-:Y:S01]  /*3320*/  FADD.FTZ R55, R55, -R221 ;  /* 0x800000dd37377221 */ /* 0x000fe20000010000 */
[----:B------:R-:W-:Y:S01]  /*3330*/  FMUL.FTZ R69, R224, R136 ;  /* 0x00000088e0457220 */ /* 0x000fe20000410000 */
[----:B------:R-:W-:Y:S01]  /*3340*/  FMUL.FTZ R68, R20, R143 ;  /* 0x0000008f14447220 */ /* 0x000fe20000410000 */
[--C-:B------:R-:W-:Y:S01]  /*3350*/  FADD.FTZ R147, R80, -R132.reuse ;  /* 0x8000008450937221 */ /* 0x100fe20000010000 */
[----:B------:R-:W-:Y:S01]  /*3360*/  FADD.FTZ R132, R82, -R132 ;  /* 0x8000008452847221 */ /* 0x000fe20000010000 */
[----:B------:R-:W-:Y:S01]  /*3370*/  F2FP.F16.F32.PACK_AB R76, R41, R40 ;  /* 0x00000028294c723e */ /* 0x000fe200000000ff */
[----:B------:R-:W-:Y:S01]  /*3380*/  FMUL.FTZ R80, R16, R139 ;  /* 0x0000008b10507220 */ /* 0x000fe20000410000 */
        /* <DEDUP_REMOVED lines=8> */
[----:B------:R-:W-:Y:S01]  /*3410*/  FMUL.FTZ R59, R108, R59 ;  /* 0x0000003b6c3b7220 */ /* 0x000fe20000410000 */
[----:B------:R-:W-:Y:S01]  /*3420*/  FMUL.FTZ R67, R118, R67 ;  /* 0x0000004376437220 */ /* 0x000fe20000410000 */
[----:B------:R-:W-:Y:S01]  /*3430*/  FMUL.FTZ R26, R29, R123 ;  /* 0x0000007b1d1a7220 */ /* 0x000fe20000410000 */
[----:B------:R-:W-:Y:S01]  /*3440*/  FMUL.FTZ R60, R30, R126 ;  /* 0x0000007e1e3c7220 */ /* 0x000fe20000410000 */
[----:B------:R-:W-:Y:S01]  /*3450*/  FMUL.FTZ R25, R32, R130 ;  /* 0x0000008220197220 */ /* 0x000fe20000410000 */
[----:B------:R-:W-:Y:S01]  /*3460*/  FMUL.FTZ R63, R35, R150 ;  /* 0x00000096233f7220 */ /* 0x000fe20000410000 */
[----:B------:R-:W-:Y:S01]  /*3470*/  FMUL.FTZ R40, R127, R217 ;  /* 0x000000d97f287220 */ /* 0x000fe20000410000 */
[----:B------:R-:W-:-:S02]  /*3480*/  IMAD R42, R7, 0x4000, R236 ;  /* 0x00004000072a7824 */ /* 0x000fc400078e02ec */
[----:B------:R-:W-:Y:S01]  /*3490*/  FADD.FTZ R128, R74, -R128 ;  /* 0x800000804a807221 */ /* 0x000fe20000010000 */
[----:B------:R-:W-:Y:S01]  /*34a0*/  FADD.FTZ R146, R75, -R146 ;  /* 0x800000924b927221 */ /* 0x000fe20000010000 */
        /* <DEDUP_REMOVED lines=13> */
[----:B------:R-:W-:Y:S01]  /*3580*/  F2FP.F16.F32.PACK_AB R84, R69, R84 ;  /* 0x000000544554723e */ /* 0x000fe200000000ff */
[----:B------:R-:W-:Y:S01]  /*3590*/  FMUL.FTZ R122, R115, R122 ;  /* 0x0000007a737a7220 */ /* 0x000fe20000410000 */
[----:B------:R-:W-:Y:S01]  /*35a0*/  F2FP.F16.F32.PACK_AB R81, R68, R81 ;  /* 0x000000514451723e */ /* 0x000fe200000000ff */
[----:B------:R-:W-:Y:S01]  /*35b0*/  FMUL.FTZ R66, R117, R124 ;  /* 0x0000007c75427220 */ /* 0x000fe20000410000 */
[----:B------:R-:W-:Y:S01]  /*35c0*/  IMAD R42, R42, 0x2, R225 ;  /* 0x000000022a2a7824 */ /* 0x000fe200078e02e1 */
        /* <DEDUP_REMOVED lines=21> */
[----:B------:R-:W-:Y:S01]  /*3720*/  F2FP.F16.F32.PACK_AB R72, R49, R48 ;  /* 0x000000303148723e */ /* 0x000fe200000000ff */
[----:B------:R-:W-:Y:S01]  /*3730*/  STSM.16.MT88.4 [R42+0x20c00], R84 ;  /* 0x020c00542a007844 */ /* 0x000fe20000004200 */
[----:B------:R-:W-:-:S02]  /*3740*/  F2FP.F16.F32.PACK_AB R73, R51, R50 ;  /* 0x000000323349723e */ /* 0x000fc400000000ff */
[----:B------:R-:W-:Y:S01]  /*3750*/  F2FP.F16.F32.PACK_AB R74, R53, R52 ;  /* 0x00000034354a723e */ /* 0x000fe200000000ff */
[----:B------:R-:W-:Y:S01]  /*3760*/  STSM.16.MT88.4 [R42+0x21400], R80 ;  /* 0x021400502a007844 */ /* 0x000fe20000004200 */
[----:B------:R-:W-:Y:S02]  /*3770*/  F2FP.F16.F32.PACK_AB R75, R55, R54 ;  /* 0x00000036374b723e */ /* 0x000fe400000000ff */
[----:B------:R-:W-:Y:S01]  /*3780*/  F2FP.F16.F32.PACK_AB R65, R122, R65 ;  /* 0x000000417a41723e */ /* 0x000fe200000000ff */
[----:B------:R-:W-:Y:S01]  /*3790*/  STSM.16.MT88.4 [R42+0x21c00], R76 ;  /* 0x021c004c2a007844 */ /* 0x000fe20000004200 */
[----:B------:R-:W-:Y:S02]  /*37a0*/  F2FP.F16.F32.PACK_AB R66, R27, R66 ;  /* 0x000000421b42723e */ /* 0x000fe400000000ff */
        /* <DEDUP_REMOVED lines=11> */
[----:B------:R-:W-:Y:S01]  /*3860*/  F2FP.F16.F32.PACK_AB R25, R12, R11 ;  /* 0x0000000b0c19723e */ /* 0x000fe200000000ff */
[----:B------:R-:W-:Y:S01]  /*3870*/  IMAD R11, R0, 0x2000, R234 ;  /* 0x00002000000b7824 */ /* 0x000fe200078e02ea */
[----:B------:R-:W-:Y:S01]  /*3880*/  F2FP.F16.F32.PACK_AB R26, R15, R13 ;  /* 0x0000000d0f1a723e */ /* 0x000fe200000000ff */
[----:B------:R1:W-:Y:S01]  /*3890*/  STSM.16.MT88.4 [R42+0x24400], R56 ;  /* 0x024400382a007844 */ /* 0x0003e20000004200 */
[----:B------:R-:W-:-:S02]  /*38a0*/  F2FP.F16.F32.PACK_AB R27, R17, R14 ;  /* 0x0000000e111b723e */ /* 0x000fc400000000ff */
[----:B------:R-:W-:Y:S02]  /*38b0*/  F2FP.F16.F32.PACK_AB R32, R32, R30 ;  /* 0x0000001e2020723e */ /* 0x000fe400000000ff */
[----:B------:R-:W-:Y:S01]  /*38c0*/  WARPGROUP.ARRIVE ;  /* 0x00000000000079c5 */ /* 0x000fe20000000000 */
[----:B------:R-:W-:Y:S02]  /*38d0*/  F2FP.F16.F32.PACK_AB R33, R33, R31 ;  /* 0x0000001f2121723e */ /* 0x000fe400000000ff */
[----:B------:R-:W-:Y:S02]  /*38e0*/  F2FP.F16.F32.PACK_AB R34, R36, R34 ;  /* 0x000000222422723e */ /* 0x000fe400000000ff */
[----:B------:R-:W-:Y:S01]  /*38f0*/  F2FP.F16.F32.PACK_AB R35, R127, R35 ;  /* 0x000000237f23723e */ /* 0x000fe200000000ff */
[----:B------:R-:W-:Y:S01]  /*3900*/  HGMMA.64x64x16.F32 R152, R24, gdesc[UR4].tnspB, R152, gsb0 ;  /* 0x40e0000418987df0 */ /* 0x000fe20008000898 */
[----:B------:R-:W-:Y:S01]  /*3910*/  UIADD3 UR6, UR4, 0x80, URZ ;  /* 0x0000008004067890 */ /* 0x000fe2000fffe03f */
[----:B------:R-:W-:Y:S01]  /*3920*/  F2FP.F16.F32.PACK_AB R128, R133, R135 ;  /* 0x000000878580723e */ /* 0x000fe200000000ff */
[----:B------:R-:W-:Y:S01]  /*3930*/  UMOV UR7, 0x40000040 ;  /* 0x4000004000077882 */ /* 0x000fe20000000000 */
[----:B------:R-:W-:-:S02]  /*3940*/  F2FP.F16.F32.PACK_AB R129, R129, R134 ;  /* 0x000000868181723e */ /* 0x000fc400000000ff */
[----:B------:R-:W-:Y:S02]  /*3950*/  F2FP.F16.F32.PACK_AB R130, R120, R125 ;  /* 0x0000007d7882723e */ /* 0x000fe400000000ff */
[----:B------:R-:W-:Y:S02]  /*3960*/  F2FP.F16.F32.PACK_AB R131, R38, R121 ;  /* 0x000000792683723e */ /* 0x000fe400000000ff */
[----:B------:R-:W-:-:S04]  /*3970*/  SHF.R.U32.HI R11, RZ, 0x4, R11 ;  /* 0x00000004ff0b7819 */ /* 0x000fc8000001160b */
[----:B------:R-:W-:-:S04]  /*3980*/  LOP3.LUT R11, R11, 0x3fff, RZ, 0xc0, !PT ;  /* 0x00003fff0b0b7812 */ /* 0x000fc800078ec0ff */
[----:B------:R-:W-:-:S05]  /*3990*/  LOP3.LUT R12, R11, 0x10000, RZ, 0xfc, !PT ;  /* 0x000100000b0c7812 */ /* 0x000fca00078efcff */
[----:B------:R-:W-:-:S05]  /*39a0*/  IMAD R12, R7, 0x800, R12 ;  /* 0x00000800070c7824 */ /* 0x000fca00078e020c */
[----:B------:R-:W-:Y:S01]  /*39b0*/  R2UR UR8, R12 ;  /* 0x000000000c0872ca */ /* 0x000fe200000e0000 */
[----:B------:R-:W-:Y:S02]  /*39c0*/  WARPGROUP.DEPBAR.LE gsb0, 0x0 ;  /* 0x00008000000079c5 */ /* 0x000fe40000010000 */
[----:B------:R-:W-:Y:S02]  /*39d0*/  F2FP.F16.F32.PACK_AB R24, R18, R16 ;  /* 0x000000101218723e */ /* 0x000fe400000000ff */
[----:B------:R-:W-:Y:S02]  /*39e0*/  F2FP.F16.F32.PACK_AB R25, R20, R19 ;  /* 0x000000131419723e */ /* 0x000fe400000000ff */
[----:B------:R-:W-:Y:S02]  /*39f0*/  F2FP.F16.F32.PACK_AB R26, R23, R21 ;  /* 0x00000015171a723e */ /* 0x000fe400000000ff */
[----:B------:R-:W-:-:S04]  /*3a00*/  F2FP.F16.F32.PACK_AB R27, R88, R22 ;  /* 0x00000016581b723e */ /* 0x000fc800000000ff */
[----:B------:R-:W-:-:S06]  /*3a10*/  WARPGROUP.ARRIVE ;  /* 0x00000000000079c5 */ /* 0x000fcc0000000000 */
[----:B------:R-:W-:Y:S01]  /*3a20*/  HGMMA.64x64x16.F32 R152, R24, gdesc[UR4].tnspB, R152, gsb0 ;  /* 0x40e0000418987df0 */ /* 0x000fe20008000898 */
[----:B------:R-:W-:Y:S01]  /*3a30*/  UIADD3 UR6, UR4, 0x100, URZ ;  /* 0x0000010004067890 */ /* 0x000fe2000fffe03f */
[----:B------:R-:W-:Y:S01]  /*3a40*/  UMOV UR7, 0x40000040 ;  /* 0x4000004000077882 */ /* 0x000fe20000000000 */
        /* <DEDUP_REMOVED lines=36> */
[----:B------:R-:W-:Y:S01]  /*3c90*/  UIADD3 UR4, UR4, 0x380, URZ ;  /* 0x0000038004047890 */ /* 0x000fe2000fffe03f */
[----:B------:R-:W-:Y:S02]  /*3ca0*/  WARPGROUP.DEPBAR.LE gsb0, 0x0 ;  /* 0x00008000000079c5 */ /* 0x000fe40000010000 */
[----:B------:R-:W-:-:S06]  /*3cb0*/  WARPGROUP.ARRIVE ;  /* 0x00000000000079c5 */ /* 0x000fcc0000000000 */
[----:B------:R-:W-:Y:S01]  /*3cc0*/  HGMMA.64x64x16.F32 R152, R32, gdesc[UR4].tnspB, R152, gsb0 ;  /* 0x40e0000420987df0 */ /* 0x000fe20008000898 */
[----:B------:R-:W-:Y:S01]  /*3cd0*/  UMOV UR6, UR4 ;  /* 0x0000000400067c82 */ /* 0x000fe20008000000 */
[----:B------:R-:W-:Y:S01]  /*3ce0*/  UMOV UR7, 0x40000040 ;  /* 0x4000004000077882 */ /* 0x000fe20000000000 */
[----:B------:R-:W-:Y:S01]  /*3cf0*/  UMOV UR4, UR8 ;  /* 0x0000000800047c82 */ /* 0x000fe20008000000 */
[----:B------:R-:W-:Y:S02]  /*3d00*/  WARPGROUP.DEPBAR.LE gsb0, 0x0 ;  /* 0x00008000000079c5 */ /* 0x000fe40000010000 */
[----:B------:R-:W-:-:S06]  /*3d10*/  WARPGROUP.ARRIVE ;  /* 0x00000000000079c5 */ /* 0x000fcc0000000000 */
[----:B------:R-:W-:Y:S01]  /*3d20*/  HGMMA.64x64x16.F32 R152, R128, gdesc[UR4].tnspB, R152, gsb0 ;  /* 0x40e0000480987df0 */ /* 0x000fe20008000898 */
[----:B------:R-:W-:Y:S01]  /*3d30*/  UMOV UR6, UR9 ;  /* 0x0000000900067c82 */ /* 0x000fe20008000000 */
[----:B------:R-:W-:Y:S01]  /*3d40*/  UMOV UR7, 0x40000040 ;  /* 0x4000004000077882 */ /* 0x000fe20000000000 */
[----:B------:R-:W-:Y:S02]  /*3d50*/  WARPGROUP.DEPBAR.LE gsb0, 0x0 ;  /* 0x00008000000079c5 */ /* 0x000fe40000010000 */
[----:B------:R2:W-:Y:S06]  /*3d60*/  MEMBAR.ALL.CTA ;  /* 0x0000000000007992 */ /* 0x0005ec0000008000 */
[----:B--2---:R-:W2:Y:S02]  /*3d70*/  FENCE.VIEW.ASYNC.S ;  /* 0x00000000000073c6 */ /* 0x004ea40000000000 */
[----:B--2---:R-:W-:Y:S06]  /*3d80*/  BAR.SYNC.DEFER_BLOCKING 0x9, 0x100 ;  /* 0x0244000000007b1d */ /* 0x004fec0000010000 */
[----:B-1----:R-:W-:-:S06]  /*3d90*/  WARPGROUP.ARRIVE ;  /* 0x00000000000079c5 */ /* 0x002fcc0000000000 */
[----:B------:R-:W-:Y:S01]  /*3da0*/  HGMMA.64x64x16.F32 R24, gdesc[UR4].tnspB, RZ, !UPT, gsb0 ;  /* 0x40e00000041879f0 */ /* 0x000fe2000c0008ff */
[----:B------:R-:W-:Y:S02]  /*3db0*/  UIADD3 UR4, UR8, 0x2, URZ ;  /* 0x0000000208047890 */ /* 0x000fe4000fffe03f */
[----:B------:R-:W-:Y:S01]  /*3dc0*/  UIADD3 UR6, UR9, 0x80, URZ ;  /* 0x0000008009067890 */ /* 0x000fe2000fffe03f */
[----:B------:R-:W-:Y:S01]  /*3dd0*/  UMOV UR5, 0x40000040 ;  /* 0x4000004000057882 */ /* 0x000fe20000000000 */
[----:B------:R-:W-:Y:S01]  /*3de0*/  UMOV UR7, 0x40000040 ;  /* 0x4000004000077882 */ /* 0x000fe20000000000 */
[----:B------:R-:W-:Y:S02]  /*3df0*/  WARPGROUP.DEPBAR.LE gsb0, 0x0 ;  /* 0x00008000000079c5 */ /* 0x000fe40000010000 */
[----:B------:R-:W-:-:S06]  /*3e00*/  WARPGROUP.ARRIVE ;  /* 0x00000000000079c5 */ /* 0x000fcc0000000000 */
[----:B------:R-:W-:Y:S01]  /*3e10*/  HGMMA.64x64x16.F32 R24, gdesc[UR4].tnspB, R24, gsb0 ;  /* 0x40e00000041879f0 */ /* 0x000fe20008000818 */
        /* <DEDUP_REMOVED lines=41> */
[----:B------:R-:W-:Y:S03]  /*40b0*/  HGMMA.64x64x16.F32 R24, gdesc[UR4].tnspB, R24, gsb0 ;  /* 0x40e00000041879f0 */ /* 0x000fe60008000818 */
[----:B------:R-:W-:Y:S02]  /*40c0*/  WARPGROUP.DEPBAR.LE gsb0, 0x0 ;  /* 0x00008000000079c5 */ /* 0x000fe40000010000 */
[----:B------:R-:W-:Y:S05]  /*40d0*/  @!P0 BRA `(.L_x_24) ;  /* 0x0000000000048947 */ /* 0x000fea0003800000 */
[----:B------:R-:W-:Y:S01]  /*40e0*/  BPT.TRAP 0x1 ;  /* 0x000000040000795c */ /* 0x000fe20000300000 */
.L_x_24:
[----:B------:R-:W-:Y:S01]  /*40f0*/  IMAD R10, R7, 0x400, R10 ;  /* 0x00000400070a7824 */ /* 0x000fe200078e020a */
[----:B------:R-:W-:Y:S01]  /*4100*/  UMOV UR7, 0x40000040 ;  /* 0x4000004000077882 */ /* 0x000fe20000000000 */
[----:B------:R-:W1:Y:S03]  /*4110*/  S2R R11, SR_TID.X ;  /* 0x00000000000b7919 */ /* 0x000e660000002100 */
[----:B------:R-:W-:Y:S01]  /*4120*/  R2UR UR4, R10 ;  /* 0x000000000a0472ca */ /* 0x000fe200000e0000 */
[----:B------:R-:W-:-:S05]  /*4130*/  VIADD R10, R9, 0x30c40 ;  /* 0x00030c40090a7836 */ /* 0x000fca0000000000 */
[----:B------:R-:W-:-:S04]  /*4140*/  PRMT R10, RZ, 0x654, R10 ;  /* 0x00000654ff0a7816 */ /* 0x000fc8000000000a */
[----:B------:R2:W-:Y:S01]  /*4150*/  SYNCS.ARRIVE.TRANS64.RED.A1T0 RZ, [R10+URZ], RZ ;  /* 0x000000ff0aff79a7 */ /* 0x0005e2000810043f */
[----:B------:R-:W-:Y:S02]  /*4160*/  WARPGROUP.ARRIVE ;  /* 0x00000000000079c5 */ /* 0x000fe40000000000 */
[----:B------:R-:W-:-:S04]  /*4170*/  UMOV UR6, UR4 ;  /* 0x0000000400067c82 */ /* 0x000fc80008000000 */
[----:B------:R-:W-:Y:S01]  /*4180*/  HGMMA.64x64x16.F32 R184, R84, gdesc[UR4].tnspB, R184, gsb0 ;  /* 0x40e0000454b87df0 */ /* 0x000fe200080008b8 */
[----:B------:R-:W-:Y:S01]  /*4190*/  UIADD3 UR6, UR4, 0x80, URZ ;  /* 0x0000008004067890 */ /* 0x000fe2000fffe03f */
[----:B------:R-:W-:Y:S01]  /*41a0*/  UMOV UR7, 0x40000040 ;  /* 0x4000004000077882 */ /* 0x000fe20000000000 */
[----:B-1----:R-:W-:-:S05]  /*41b0*/  SHF.R.U32.HI R12, RZ, 0x7, R11 ;  /* 0x00000007ff0c7819 */ /* 0x002fca000001160b */
[C---:B------:R-:W-:Y:S02]  /*41c0*/  VIADD R11, R12.reuse, 0x9 ;  /* 0x000000090c0b7836 */ /* 0x040fe40000000000 */
[----:B--2---:R-:W-:Y:S01]  /*41d0*/  VIADD R10, R12, 0xc ;  /* 0x0000000c0c0a7836 */ /* 0x004fe20000000000 */
[----:B------:R-:W-:Y:S02]  /*41e0*/  WARPGROUP.DEPBAR.LE gsb0, 0x0 ;  /* 0x00008000000079c5 */ /* 0x000fe40000010000 */
[----:B------:R-:W-:-:S06]  /*41f0*/  WARPGROUP.ARRIVE ;  /* 0x00000000000079c5 */ /* 0x000fcc0000000000 */
[----:B------:R-:W-:Y:S01]  /*4200*/  HGMMA.64x64x16.F32 R184, R80, gdesc[UR4].tnspB, R184, gsb0 ;  /* 0x40e0000450b87df0 */ /* 0x000fe200080008b8 */
[----:B------:R-:W-:Y:S01]  /*4210*/  UIADD3 UR6, UR4, 0x100, URZ ;  /* 0x0000010004067890 */ /* 0x000fe2000fffe03f */
[----:B------:R-:W-:Y:S01]  /*4220*/  UMOV UR7, 0x40000040 ;  /* 0x4000004000077882 */ /* 0x000fe20000000000 */
        /* <DEDUP_REMOVED lines=26> */
[----:B------:R-:W-:Y:S02]  /*43d0*/  WARPGROUP.DEPBAR.LE gsb0, 0x0 ;  /* 0x00008000000079c5 */ /* 0x000fe40000010000 */
[----:B------:R-:W-:-:S06]  /*43e0*/  WARPGROUP.ARRIVE ;  /* 0x00000000000079c5 */ /* 0x000fcc0000000000 */
[----:B------:R-:W-:Y:S03]  /*43f0*/  HGMMA.64x64x16.F32 R184, R56, gdesc[UR4].tnspB, R184, gsb0 ;  /* 0x40e0000438b87df0 */ /* 0x000fe600080008b8 */
[----:B------:R-:W-:Y:S02]  /*4400*/  WARPGROUP.DEPBAR.LE gsb0, 0x0 ;  /* 0x00008000000079c5 */ /* 0x000fe40000010000 */
[----:B------:R1:W-:Y:S06]  /*4410*/  BAR.SYNC.DEFER_BLOCKING R11, 0xa0 ;  /* 0x0002800b0000751d */ /* 0x0003ec0000010000 */
[----:B------:R1:W-:Y:S04]  /*4420*/  STS.128 [R8+0x8000], R24 ;  /* 0x0080001808007388 */ /* 0x0003e80000000c00 */
[----:B------:R1:W-:Y:S04]  /*4430*/  STS.128 [R8+0x8800], R28 ;  /* 0x0088001c08007388 */ /* 0x0003e80000000c00 */
[----:B------:R1:W-:Y:S04]  /*4440*/  STS.128 [R8+0x9000], R32 ;  /* 0x0090002008007388 */ /* 0x0003e80000000c00 */
[----:B------:R1:W-:Y:S04]  /*4450*/  STS.128 [R8+0x9800], R36 ;  /* 0x0098002408007388 */ /* 0x0003e80000000c00 */
[----:B------:R1:W-:Y:S04]  /*4460*/  STS.128 [R8+0xa000], R40 ;  /* 0x00a0002808007388 */ /* 0x0003e80000000c00 */
[----:B------:R1:W-:Y:S04]  /*4470*/  STS.128 [R8+0xa800], R44 ;  /* 0x00a8002c08007388 */ /* 0x0003e80000000c00 */
[----:B------:R1:W-:Y:S04]  /*4480*/  STS.128 [R8+0xb000], R48 ;  /* 0x00b0003008007388 */ /* 0x0003e80000000c00 */
[----:B------:R1:W-:Y:S01]  /*4490*/  STS.128 [R8+0xb800], R52 ;  /* 0x00b8003408007388 */ /* 0x0003e20000000c00 */
[----:B------:R-:W-:Y:S01]  /*44a0*/  @!PT LDS RZ, [RZ] ;  /* 0x00000000fffff984 */ /* 0x000fe20000000800 */
[----:B------:R-:W-:Y:S01]  /*44b0*/  @!PT LDS RZ, [RZ] ;  /* 0x00000000fffff984 */ /* 0x000fe20000000800 */
[----:B------:R-:W-:Y:S01]  /*44c0*/  @!PT LDS RZ, [RZ] ;  /* 0x00000000fffff984 */ /* 0x000fe20000000800 */
[----:B------:R-:W-:Y:S01]  /*44d0*/  @!PT LDS RZ, [RZ] ;  /* 0x00000000fffff984 */ /* 0x000fe20000000800 */
[----:B------:R2:W-:Y:S06]  /*44e0*/  MEMBAR.ALL.CTA ;  /* 0x0000000000007992 */ /* 0x0005ec0000008000 */
[----:B--2---:R-:W2:Y:S02]  /*44f0*/  FENCE.VIEW.ASYNC.S ;  /* 0x00000000000073c6 */ /* 0x004ea40000000000 */
[----:B--2---:R1:W-:Y:S06]  /*4500*/  BAR.ARV R10, 0xa0 ;  /* 0x0002800a0000751d */ /* 0x0043ec0000002000 */
[----:B------:R-:W-:Y:S05]  /*4510*/  @!P0 BRA `(.L_x_25) ;  /* 0x0000000000048947 */ /* 0x000fea0003800000 */
[----:B------:R-:W-:Y:S01]  /*4520*/  BPT.TRAP 0x1 ;  /* 0x000000040000795c */ /* 0x000fe20000300000 */
.L_x_25:
[----:B------:R-:W-:Y:S02]  /*4530*/  VIADD R5, R5, 0x1 ;  /* 0x0000000105057836 */ /* 0x000fe40000000000 */
[----:B------:R-:W-:Y:S02]  /*4540*/  VIADD R9, R9, 0x30c20 ;  /* 0x00030c2009097836 */ /* 0x000fe40000000000 */
[----:B------:R-:W-:Y:S01]  /*4550*/  VIADD R7, R7, 0x1 ;  /* 0x0000000107077836 */ /* 0x000fe20000000000 */
[----:B------:R-:W-:Y:S02]  /*4560*/  ISETP.GE.AND P1, PT, R5, R235, PT ;  /* 0x000000eb0500720c */ /* 0x000fe40003f26270 */
[----:B------:R-:W-:Y:S02]  /*4570*/  PRMT R9, RZ, 0x654, R9 ;  /* 0x00000654ff097816 */ /* 0x000fe40000000009 */
[C---:B------:R-:W-:Y:S02]  /*4580*/  ISETP.NE.AND P0, PT, R7.reuse, 0x2, PT ;  /* 0x000000020700780c */ /* 0x040fe40003f05270 */
[----:B------:R2:W-:Y:S02]  /*4590*/  SYNCS.ARRIVE.TRANS64.RED.A1T0 RZ, [R9+URZ], RZ ;  /* 0x000000ff09ff79a7 */ /* 0x0005e4000810043f */
[----:B------:R-:W-:-:S02]  /*45a0*/  SEL R7, R7, RZ, P0 ;  /* 0x000000ff07077207 */ /* 0x000fc40000000000 */
[----:B--2---:R-:W-:-:S04]  /*45b0*/  SEL R9, RZ, 0x1, P0 ;  /* 0x00000001ff097807 */ /* 0x004fc80000000000 */
[----:B------:R-:W-:Y:S01]  /*45c0*/  LOP3.LUT R6, R6, R9, RZ, 0x3c, !PT ;  /* 0x0000000906067212 */ /* 0x000fe200078e3cff */
[----:B------:R-:W-:Y:S06]  /*45d0*/  @!P1 BRA `(.L_x_26) ;  /* 0xffffffcc00b49947 */ /* 0x000fec000383ffff */
.L_x_15:
[----:B------:R-:W-:Y:S01]  /*45e0*/  LOP3.LUT P0, RZ, R225, 0x3ff, RZ, 0xc0, !PT ;  /* 0x000003ffe1ff7812 */ /* 0x000fe2000780c0ff */
[----:B------:R-:W-:Y:S02]  /*45f0*/  ULDC UR4, c[0x0][0x740] ;  /* 0x0001d00000047ab9 */ /* 0x000fe40000000800 */
[----:B------:R-:W-:Y:S01]  /*4600*/  FMUL.FTZ R184, R184, UR4 ;  /* 0x00000004b8b87c20 */ /* 0x000fe20008410000 */
        /* <DEDUP_REMOVED lines=31> */
[----:B------:R-:W-:Y:S06]  /*4800*/  @!P0 BRA `(.L_x_27) ;  /* 0x0000000000408947 */ /* 0x000fec0003800000 */
[----:B------:R-:W-:Y:S01]  /*4810*/  MOV R0, 0x0 ;  /* 0x0000000000007802 */ /* 0x000fe20000000f00 */
[----:B------:R-:W-:Y:S01]  /*4820*/  ULDC.64 UR4, c[0x4][0x80] ;  /* 0x0100200000047ab9 */ /* 0x000fe20000000a00 */
[----:B------:R-:W-:Y:S01]  /*4830*/  ULDC.64 UR6, c[0x4][0x88] ;  /* 0x0100220000067ab9 */ /* 0x000fe20000000a00 */
[----:B------:R-:W-:Y:S01]  /*4840*/  IMAD.U32 R4, RZ, RZ, UR4 ;  /* 0x00000004ff047e24 */ /* 0x000fe2000f8e00ff */
[----:B------:R3:W4:Y:S01]  /*4850*/  LDC.64 R2, c[0x4][R0] ;  /* 0x0100000000027b82 */ /* 0x0007220000000a00 */
[----:B------:R-:W-:Y:S01]  /*4860*/  IMAD.U32 R5, RZ, RZ, UR5 ;  /* 0x00000005ff057e24 */ /* 0x000fe2000f8e00ff */
[----:B------:R-:W-:Y:S01]  /*4870*/  ULDC.64 UR4, c[0x4][0x18] ;  /* 0x0100060000047ab9 */ /* 0x000fe20000000a00 */
[----:B--2---:R-:W-:Y:S02]  /*4880*/  IMAD.U32 R6, RZ, RZ, UR6 ;  /* 0x00000006ff067e24 */ /* 0x004fe4000f8e00ff */
[----:B------:R-:W-:Y:S02]  /*4890*/  IMAD.U32 R7, RZ, RZ, UR7 ;  /* 0x00000007ff077e24 */ /* 0x000fe4000f8e00ff */
[----:B-1----:R-:W-:-:S02]  /*48a0*/  IMAD.U32 R10, RZ, RZ, UR4 ;  /* 0x00000004ff0a7e24 */ /* 0x002fc4000f8e00ff */
[----:B------:R-:W-:Y:S02]  /*48b0*/  IMAD.U32 R11, RZ, RZ, UR5 ;  /* 0x00000005ff0b7e24 */ /* 0x000fe4000f8e00ff */
[----:B------:R-:W-:Y:S02]  /*48c0*/  IMAD.MOV.U32 R8, RZ, RZ, 0x70 ;  /* 0x00000070ff087424 */ /* 0x000fe400078e00ff */
[----:B------:R-:W-:Y:S02]  /*48d0*/  IMAD.MOV.U32 R12, RZ, RZ, 0x1 ;  /* 0x00000001ff0c7424 */ /* 0x000fe400078e00ff */
[----:B---3--:R-:W-:-:S07]  /*48e0*/  IMAD.MOV.U32 R13, RZ, RZ, RZ ;  /* 0x000000ffff0d7224 */ /* 0x008fce00078e00ff */
[----:B------:R-:W-:-:S07]  /*48f0*/  LEPC R20, `(.L_x_27) ;  /* 0x000000001014794e */ /* 0x000fce0000000000 */
[----:B----4-:R-:W-:Y:S05]  /*4900*/  CALL.ABS.NOINC R2 ;  /* 0x0000000002007343 */ /* 0x010fea0003c00000 */
.L_x_27:
[----:B------:R-:W-:-:S05]  /*4910*/  VIADD R23, R225, 0x4000 ;  /* 0x00004000e1177836 */ /* 0x000fca0000000000 */
[----:B------:R-:W-:-:S13]  /*4920*/  LOP3.LUT P0, RZ, R23, 0x3ff, RZ, 0xc0, !PT ;  /* 0x000003ff17ff7812 */ /* 0x000fda000780c0ff */
[----:B------:R-:W-:Y:S05]  /*4930*/  @!P0 BRA `(.L_x_28) ;  /* 0x0000000000408947 */ /* 0x000fea0003800000 */
[----:B------:R-:W-:Y:S01]  /*4940*/  MOV R0, 0x0 ;  /* 0x0000000000007802 */ /* 0x000fe20000000f00 */
[----:B------:R-:W-:Y:S01]  /*4950*/  ULDC.64 UR4, c[0x4][0x80] ;  /* 0x0100200000047ab9 */ /* 0x000fe20000000a00 */
[----:B------:R-:W-:Y:S01]  /*4960*/  ULDC.64 UR6, c[0x4][0x18] ;  /* 0x0100060000067ab9 */ /* 0x000fe20000000a00 */
[----:B------:R-:W-:Y:S01]  /*4970*/  IMAD.U32 R4, RZ, RZ, UR4 ;  /* 0x00000004ff047e24 */ /* 0x000fe2000f8e00ff */
[----:B------:R3:W4:Y:S01]  /*4980*/  LDC.64 R2, c[0x4][R0] ;  /* 0x0100000000027b82 */ /* 0x0007220000000a00 */
[----:B------:R-:W-:Y:S01]  /*4990*/  IMAD.U32 R5, RZ, RZ, UR5 ;  /* 0x00000005ff057e24 */ /* 0x000fe2000f8e00ff */
[----:B------:R-:W-:Y:S01]  /*49a0*/  ULDC.64 UR4, c[0x4][0x88] ;  /* 0x0100220000047ab9 */ /* 0x000fe20000000a00 */
[----:B-1----:R-:W-:Y:S02]  /*49b0*/  IMAD.U32 R10, RZ, RZ, UR6 ;  /* 0x00000006ff0a7e24 */ /* 0x002fe4000f8e00ff */
[----:B--2---:R-:W-:Y:S02]  /*49c0*/  IMAD.U32 R6, RZ, RZ, UR4 ;  /* 0x00000004ff067e24 */ /* 0x004fe4000f8e00ff */
[----:B------:R-:W-:-:S02]  /*49d0*/  IMAD.U32 R7, RZ, RZ, UR5 ;  /* 0x00000005ff077e24 */ /* 0x000fc4000f8e00ff */
[----:B------:R-:W-:Y:S02]  /*49e0*/  IMAD.U32 R11, RZ, RZ, UR7 ;  /* 0x00000007ff0b7e24 */ /* 0x000fe4000f8e00ff */
[----:B------:R-:W-:Y:S02]  /*49f0*/  IMAD.MOV.U32 R8, RZ, RZ, 0x70 ;  /* 0x00000070ff087424 */ /* 0x000fe400078e00ff */
[----:B------:R-:W-:Y:S02]  /*4a00*/  IMAD.MOV.U32 R12, RZ, RZ, 0x1 ;  /* 0x00000001ff0c7424 */ /* 0x000fe400078e00ff */
[----:B---3--:R-:W-:-:S07]  /*4a10*/  IMAD.MOV.U32 R13, RZ, RZ, RZ ;  /* 0x000000ffff0d7224 */ /* 0x008fce00078e00ff */
[----:B------:R-:W-:-:S07]  /*4a20*/  LEPC R20, `(.L_x_28) ;  /* 0x000000001014794e */ /* 0x000fce0000000000 */
[----:B----4-:R-:W-:Y:S05]  /*4a30*/  CALL.ABS.NOINC R2 ;  /* 0x0000000002007343 */ /* 0x010fea0003c00000 */
.L_x_28:
        /* <DEDUP_REMOVED lines=18> */
.L_x_29:
        /* <DEDUP_REMOVED lines=18> */
.L_x_30:
[----:B------:R-:W3:Y:S01]  /*4c80*/  LDL.LU R20, [R1+0xc] ;  /* 0x00000c0001147983 */ /* 0x000ee20000300800 */
[----:B------:R-:W-:Y:S02]  /*4c90*/  F2FP.F16.F32.PACK_AB R152, R153, R152 ;  /* 0x000000989998723e */ /* 0x000fe400000000ff */
[----:B------:R-:W-:Y:S01]  /*4ca0*/  F2FP.F16.F32.PACK_AB R153, R155, R154 ;  /* 0x0000009a9b99723e */ /* 0x000fe200000000ff */
[----:B------:R-:W4:Y:S01]  /*4cb0*/  S2R R0, SR_TID.X ;  /* 0x0000000000007919 */ /* 0x000f220000002100 */
[----:B------:R-:W-:Y:S02]  /*4cc0*/  F2FP.F16.F32.PACK_AB R160, R161, R160 ;  /* 0x000000a0a1a0723e */ /* 0x000fe400000000ff */
[----:B------:R-:W-:Y:S02]  /*4cd0*/  F2FP.F16.F32.PACK_AB R154, R157, R156 ;  /* 0x0000009c9d9a723e */ /* 0x000fe400000000ff */
[----:B------:R-:W-:Y:S02]  /*4ce0*/  F2FP.F16.F32.PACK_AB R155, R159, R158 ;  /* 0x0000009e9f9b723e */ /* 0x000fe400000000ff */
[----:B------:R-:W-:-:S02]  /*4cf0*/  F2FP.F16.F32.PACK_AB R161, R163, R162 ;  /* 0x000000a2a3a1723e */ /* 0x000fc400000000ff */
[----:B------:R-:W-:Y:S02]  /*4d00*/  F2FP.F16.F32.PACK_AB R168, R169, R168 ;  /* 0x000000a8a9a8723e */ /* 0x000fe400000000ff */
[----:B------:R-:W-:Y:S02]  /*4d10*/  F2FP.F16.F32.PACK_AB R162, R165, R164 ;  /* 0x000000a4a5a2723e */ /* 0x000fe400000000ff */
        /* <DEDUP_REMOVED lines=9> */
[----:B--2---:R-:W-:Y:S01]  /*4db0*/  F2FP.F16.F32.PACK_AB R6, R189, R188 ;  /* 0x000000bcbd06723e */ /* 0x004fe200000000ff */
[----:B----4-:R-:W-:Y:S01]  /*4dc0*/  VIADD R9, R0, 0xffffff80 ;  /* 0xffffff8000097836 */ /* 0x010fe20000000000 */
[----:B-1----:R-:W-:-:S02]  /*4dd0*/  F2FP.F16.F32.PACK_AB R8, R193, R192 ;  /* 0x000000c0c108723e */ /* 0x002fc400000000ff */
[----:B------:R-:W-:Y:S02]  /*4de0*/  F2FP.F16.F32.PACK_AB R10, R197, R196 ;  /* 0x000000c4c50a723e */ /* 0x000fe400000000ff */
[----:B------:R-:W-:Y:S02]  /*4df0*/  SHF.R.S32.HI R2, RZ, 0x1f, R9 ;  /* 0x0000001fff027819 */ /* 0x000fe40000011409 */
[----:B------:R-:W-:Y:S02]  /*4e00*/  F2FP.F16.F32.PACK_AB R11, R199, R198 ;  /* 0x000000c6c70b723e */ /* 0x000fe400000000ff */
[CC--:B------:R-:W-:Y:S02]  /*4e10*/  LEA.HI R0, R2.reuse, R9.reuse, RZ, 0x4 ;  /* 0x0000000902007211 */ /* 0x0c0fe400078f20ff */
[----:B------:R-:W-:Y:S02]  /*4e20*/  LEA.HI R2, R2, R9, RZ, 0x5 ;  /* 0x0000000902027211 */ /* 0x000fe400078f28ff */
[----:B------:R-:W-:-:S02]  /*4e30*/  LOP3.LUT R0, R0, 0xfffffff0, RZ, 0xc0, !PT ;  /* 0xfffffff000007812 */ /* 0x000fc400078ec0ff */
[----:B------:R-:W-:Y:S02]  /*4e40*/  SHF.R.S32.HI R24, RZ, 0x5, R2 ;  /* 0x00000005ff187819 */ /* 0x000fe40000011402 */
[----:B------:R-:W-:Y:S01]  /*4e50*/  F2FP.F16.F32.PACK_AB R12, R201, R200 ;  /* 0x000000c8c90c723e */ /* 0x000fe200000000ff */
[----:B------:R-:W-:Y:S01]  /*4e60*/  IMAD.IADD R0, R9, 0x1, -R0 ;  /* 0x0000000109007824 */ /* 0x000fe200078e0a00 */
[----:B------:R-:W-:Y:S01]  /*4e70*/  F2FP.F16.F32.PACK_AB R9, R195, R194 ;  /* 0x000000c2c309723e */ /* 0x000fe200000000ff */
[----:B------:R-:W1:Y:S01]  /*4e80*/  SHFL.IDX PT, R21, R24, RZ, 0x1f ;  /* 0x00001fff18157589 */ /* 0x000e6200000e0000 */
[----:B------:R-:W-:Y:S02]  /*4e90*/  F2FP.F16.F32.PACK_AB R13, R203, R202 ;  /* 0x000000cacb0d723e */ /* 0x000fe400000000ff */
[----:B------:R-:W-:Y:S02]  /*4ea0*/  SHF.R.S32.HI R3, RZ, 0x1f, R0 ;  /* 0x0000001fff037819 */ /* 0x000fe40000011400 */
[----:B------:R-:W-:-:S02]  /*4eb0*/  F2FP.F16.F32.PACK_AB R14, R205, R204 ;  /* 0x000000cccd0e723e */ /* 0x000fc400000000ff */
[----:B------:R-:W-:Y:S02]  /*4ec0*/  LEA.HI R3, R3, R0, RZ, 0x3 ;  /* 0x0000000003037211 */ /* 0x000fe400078f18ff */
[----:B------:R-:W-:Y:S02]  /*4ed0*/  F2FP.F16.F32.PACK_AB R15, R207, R206 ;  /* 0x000000cecf0f723e */ /* 0x000fe400000000ff */
[C---:B------:R-:W-:Y:S01]  /*4ee0*/  LOP3.LUT R5, R3.reuse, 0xfffffff8, RZ, 0xc0, !PT ;  /* 0xfffffff803057812 */ /* 0x040fe200078ec0ff */
[----:B------:R-:W-:Y:S01]  /*4ef0*/  IMAD.SHL.U32 R3, R3, 0x40, RZ ;  /* 0x0000004003037824 */ /* 0x000fe200078e00ff */
[----:B------:R-:W-:Y:S02]  /*4f00*/  F2FP.F16.F32.PACK_AB R17, R18, R17 ;  /* 0x000000111211723e */ /* 0x000fe400000000ff */
[----:B------:R-:W-:Y:S01]  /*4f10*/  F2FP.F16.F32.PACK_AB R16, R209, R16 ;  /* 0x00000010d110723e */ /* 0x000fe200000000ff */
[----:B------:R-:W-:Y:S01]  /*4f20*/  IMAD.IADD R5, R0, 0x1, -R5 ;  /* 0x0000000100057824 */ /* 0x000fe200078e0a05 */
[----:B------:R-:W-:-:S02]  /*4f30*/  LOP3.LUT R3, R3, 0x7ffffe00, RZ, 0xc0, !PT ;  /* 0x7ffffe0003037812 */ /* 0x000fc400078ec0ff */
[----:B------:R-:W-:Y:S01]  /*4f40*/  F2FP.F16.F32.PACK_AB R18, R213, R212 ;  /* 0x000000d4d512723e */ /* 0x000fe200000000ff */
[C---:B------:R-:W-:Y:S01]  /*4f50*/  IMAD.SHL.U32 R0, R5.reuse, 0x40, RZ ;  /* 0x0000004005007824 */ /* 0x040fe200078e00ff */
[----:B------:R-:W-:Y:S01]  /*4f60*/  BAR.SYNC.DEFER_BLOCKING 0x1, 0x100 ;  /* 0x0044000000007b1d */ /* 0x000fe20000010000 */
[----:B------:R-:W-:Y:S01]  /*4f70*/  IMAD R3, R24, 0x400, R3 ;  /* 0x0000040018037824 */ /* 0x000fe200078e0203 */
[----:B------:R-:W-:Y:S01]  /*4f80*/  R2P PR, R5, 0x6 ;  /* 0x0000000605007804 */ /* 0x000fe20000000000 */
[----:B------:R-:W-:Y:S01]  /*4f90*/  IMAD.MOV.U32 R5, RZ, RZ, 0x40 ;  /* 0x00000040ff057424 */ /* 0x000fe200078e00ff */
[----:B------:R-:W-:Y:S02]  /*4fa0*/  LOP3.LUT R0, R0, 0x1c0, RZ, 0xc0, !PT ;  /* 0x000001c000007812 */ /* 0x000fe400078ec0ff */
[----:B------:R-:W-:Y:S02]  /*4fb0*/  F2FP.F16.F32.PACK_AB R19, R22, R19 ;  /* 0x000000131613723e */ /* 0x000fe400000000ff */
[----:B------:R-:W-:-:S02]  /*4fc0*/  SEL R5, R5, 0xffffffc0, !P2 ;  /* 0xffffffc005057807 */ /* 0x000fc40005000000 */
[----:B-1----:R-:W-:Y:S01]  /*4fd0*/  ISETP.NE.AND P0, PT, R21, 0x7, PT ;  /* 0x000000071500780c */ /* 0x002fe20003f05270 */
[----:B---3--:R-:W-:-:S05]  /*4fe0*/  IMAD.SHL.U32 R7, R20, 0x8, RZ ;  /* 0x0000000814077824 */ /* 0x008fca00078e00ff */
[----:B------:R-:W-:Y:S02]  /*4ff0*/  LOP3.LUT R7, R0, 0x8, R7, 0xf8, !PT ;  /* 0x0000000800077812 */ /* 0x000fe400078ef807 */
[----:B------:R-:W-:-:S04]  /*5000*/  SHF.R.U32.HI R0, RZ, 0x3, R0 ;  /* 0x00000003ff007819 */ /* 0x000fc80000011600 */
[----:B------:R-:W-:Y:S02]  /*5010*/  LOP3.LUT R0, R7, R0, RZ, 0x3c, !PT ;  /* 0x0000000007007212 */ /* 0x000fe400078e3cff */
[----:B------:R-:W-:-:S03]  /*5020*/  F2FP.F16.F32.PACK_AB R7, R191, R190 ;  /* 0x000000bebf07723e */ /* 0x000fc600000000ff */
[----:B------:R-:W-:Y:S02]  /*5030*/  IMAD.IADD R0, R0, 0x1, R3 ;  /* 0x0000000100007824 */ /* 0x000fe400078e0203 */
[----:B------:R-:W-:Y:S02]  /*5040*/  IMAD.MOV.U32 R3, RZ, RZ, 0x20 ;  /* 0x00000020ff037424 */ /* 0x000fe400078e00ff */
[----:B------:R-:W-:-:S03]  /*5050*/  IMAD R0, R0, 0x2, R225 ;  /* 0x0000000200007824 */ /* 0x000fc600078e02e1 */
[----:B------:R-:W-:Y:S02]  /*5060*/  SEL R3, R3, 0xffffffe0, !P1 ;  /* 0xffffffe003037807 */ /* 0x000fe40004800000 */
[--C-:B------:R-:W-:Y:S01]  /*5070*/  IADD3 R20, R5, 0x4000, R0.reuse ;  /* 0x0000400005147810 */ /* 0x100fe20007ffe000 */
[----:B------:R1:W-:Y:S01]  /*5080*/  STSM.16.M88.4 [R0+0x4000], R152 ;  /* 0x0040009800007844 */ /* 0x0003e20000000200 */
[----:B------:R-:W-:Y:S02]  /*5090*/  IADD3 R2, R3, 0x4000, R0 ;  /* 0x0000400003027810 */ /* 0x000fe40007ffe000 */
[----:B------:R-:W-:Y:S01]  /*50a0*/  F2FP.F16.F32.PACK_AB R5, R187, R186 ;  /* 0x000000babb05723e */ /* 0x000fe200000000ff */
[----:B------:R-:W-:Y:S02]  /*50b0*/  IMAD.IADD R3, R3, 0x1, R20 ;  /* 0x0000000103037824 */ /* 0x000fe400078e0214 */
[----:B------:R1:W-:Y:S04]  /*50c0*/  STSM.16.M88.4 [R2], R160 ;  /* 0x000000a002007844 */ /* 0x0003e80000000200 */
[----:B------:R1:W-:Y:S04]  /*50d0*/  STSM.16.M88.4 [R20], R168 ;  /* 0x000000a814007844 */ /* 0x0003e80000000200 */
[----:B------:R1:W-:Y:S04]  /*50e0*/  STSM.16.M88.4 [R3], R176 ;  /* 0x000000b003007844 */ /* 0x0003e80000000200 */
[----:B------:R1:W-:Y:S04]  /*50f0*/  STSM.16.M88.4 [R0], R4 ;  /* 0x0000000400007844 */ /* 0x0003e80000000200 */
[----:B------:R1:W-:Y:S04]  /*5100*/  STSM.16.M88.4 [R2+-0x4000], R8 ;  /* 0xffc0000802007844 */ /* 0x0003e80000000200 */
[----:B------:R1:W-:Y:S04]  /*5110*/  STSM.16.M88.4 [R20+-0x4000], R12 ;  /* 0xffc0000c14007844 */ /* 0x0003e80000000200 */
[----:B------:R1:W-:Y:S01]  /*5120*/  STSM.16.M88.4 [R3+-0x4000], R16 ;  /* 0xffc0001003007844 */ /* 0x0003e20000000200 */
[----:B------:R-:W-:Y:S01]  /*5130*/  @!PT LDS RZ, [RZ] ;  /* 0x00000000fffff984 */ /* 0x000fe20000000800 */
[----:B------:R-:W-:Y:S01]  /*5140*/  @!PT LDS RZ, [RZ] ;  /* 0x00000000fffff984 */ /* 0x000fe20000000800 */
[----:B------:R-:W-:Y:S01]  /*5150*/  @!PT LDS RZ, [RZ] ;  /* 0x00000000fffff984 */ /* 0x000fe20000000800 */
[----:B------:R-:W-:Y:S01]  /*5160*/  @!PT LDS RZ, [RZ] ;  /* 0x00000000fffff984 */ /* 0x000fe20000000800 */
[----:B------:R2:W-:Y:S06]  /*5170*/  MEMBAR.ALL.CTA ;  /* 0x0000000000007992 */ /* 0x0005ec0000008000 */
[----:B--2---:R-:W2:Y:S02]  /*5180*/  FENCE.VIEW.ASYNC.S ;  /* 0x00000000000073c6 */ /* 0x004ea40000000000 */
[----:B--2---:R-:W-:Y:S06]  /*5190*/  BAR.ARV 0x1, 0x120 ;  /* 0x0044800000007b1d */ /* 0x004fec0000002000 */
[----:B------:R-:W-:Y:S05]  /*51a0*/  @P0 BRA `(.L_x_31) ;  /* 0x0000000000540947 */ /* 0x000fea0003800000 */
[----:B------:R-:W-:Y:S01]  /*51b0*/  BAR.SYNC.DEFER_BLOCKING 0x1, 0x120 ;  /* 0x0044800000007b1d */ /* 0x000fe20000010000 */
[----:B------:R-:W-:-:S05]  /*51c0*/  ELECT P0, URZ, PT ;  /* 0x00000000003f782f */ /* 0x000fca0003800000 */
[----:B------:R-:W-:Y:S08]  /*51d0*/  BSSY B0, `(.L_x_31) ;  /* 0x0000012000007945 */ /* 0x000ff00003800000 */
[----:B------:R-:W-:Y:S05]  /*51e0*/  @!P0 BRA `(.L_x_32) ;  /* 0x0000000000408947 */ /* 0x000fea0003800000 */
[----:B------:R-:W2:Y:S01]  /*51f0*/  S2UR UR10, SR_CTAID.X ;  /* 0x00000000000a79c3 */ /* 0x000ea20000002500 */
[----:B------:R-:W-:Y:S01]  /*5200*/  R2UR UR6, R225 ;  /* 0x00000000e10672ca */ /* 0x000fe200000e0000 */
[----:B------:R-:W-:Y:S01]  /*5210*/  ULDC.64 UR14, c[0x0][0x198] ;  /* 0x00006600000e7ab9 */ /* 0x000fe20000000a00 */
[----:B------:R-:W-:Y:S01]  /*5220*/  UMOV UR9, URZ ;  /* 0x0000003f00097c82 */ /* 0x000fe20008000000 */
[----:B------:R-:W-:Y:S02]  /*5230*/  UIADD3 UR4, UP0, UR14, 0x770, URZ ;  /* 0x000007700e047890 */ /* 0x000fe4000ff1e03f */
[----:B------:R-:W-:Y:S02]  /*5240*/  UIADD3 UR14, UP1, UR14, 0x670, URZ ;  /* 0x000006700e0e7890 */ /* 0x000fe4000ff3e03f */
[----:B------:R-:W-:Y:S01]  /*5250*/  S2UR UR12, SR_CTAID.Z ;  /* 0x00000000000c79c3 */ /* 0x000fe20000002700 */
[----:B------:R-:W-:Y:S02]  /*5260*/  UIADD3.X UR5, URZ, UR15, URZ, UP0, !UPT ;  /* 0x0000000f3f057290 */ /* 0x000fe400087fe43f */
[----:B------:R-:W-:-:S03]  /*5270*/  UIADD3.X UR15, URZ, UR15, URZ, UP1, !UPT ;  /* 0x0000000f3f0f7290 */ /* 0x000fc60008ffe43f */
[----:B------:R-:W-:Y:S02]  /*5280*/  UIADD3 UR8, UR6, 0x4000, URZ ;  /* 0x0000400006087890 */ /* 0x000fe4000fffe03f */
[----:B------:R-:W3:Y:S01]  /*5290*/  S2UR UR11, SR_CTAID.Y ;  /* 0x00000000000b79c3 */ /* 0x000ee20000002600 */
[----:B--2---:R-:W-:-:S09]  /*52a0*/  USHF.L.U32 UR10, UR10, 0x7, URZ ;  /* 0x000000070a0a7899 */ /* 0x004fd2000800063f */
[----:B---3--:R2:W-:Y:S02]  /*52b0*/  UTMASTG.4D [UR8], [UR4] ;  /* 0x00000008040073b5 */ /* 0x0085e40008018000 */
[----:B--2---:R-:W-:Y:S02]  /*52c0*/  UMOV UR8, UR6 ;  /* 0x0000000600087c82 */ /* 0x004fe40008000000 */
[----:B------:R2:W-:Y:S02]  /*52d0*/  UTMASTG.4D [UR8], [UR14] ;  /* 0x000000080e0073b5 */ /* 0x0005e40008018000 */
[----:B--2---:R0:W-:Y:S02]  /*52e0*/  UTMACMDFLUSH ;  /* 0x00000000000079b7 */ /* 0x0041e40000000000 */
.L_x_32:
[----:B------:R-:W-:Y:S05]  /*52f0*/  BSYNC B0 ;  /* 0x0000000000007941 */ /* 0x000fea0003800000 */
.L_x_31:
[----:B------:R-:W-:-:S04]  /*5300*/  DEPBAR.LE SB0, 0x0 ;  /* 0x000080000000791a */ /* 0x000fc80000000000 */
[----:B------:R-:W-:Y:S05]  /*5310*/  BRA `(.L_x_7) ;  /* 0x00000024000c7947 */ /* 0x000fea0003800000 */
.L_x_5:
[----:B------:R-:W-:-:S08]  /*5320*/  NOP ;  /* 0x0000000000007918 */ /* 0x000fd00000000000 */
[----:B------:R-:W1:-:S00]  /*5330*/  USETMAXREG.DEALLOC.CTAPOOL 0x18 ;  /* 0x00000018000079c8 */ /* 0x000e4000080e0500 */
[----:B-1----:R-:W-:Y:S01]  /*5340*/  LOP3.LUT R2, R0, 0x3, RZ, 0xc0, !PT ;  /* 0x0000000300027812 */ /* 0x002fe200078ec0ff */
[----:B------:R-:W-:-:S05]  /*5350*/  IMAD.MOV.U32 R0, RZ, RZ, RZ ;  /* 0x000000ffff007224 */ /* 0x000fca00078e00ff */
[----:B------:R-:W1:Y:S02]  /*5360*/  SHFL.IDX PT, R2, R2, RZ, 0x1f ;  /* 0x00001fff02027589 */ /* 0x000e6400000e0000 */
[----:B-1----:R-:W-:-:S13]  /*5370*/  ISETP.NE.AND P0, PT, R2, RZ, PT ;  /* 0x000000ff0200720c */ /* 0x002fda0003f05270 */
[----:B------:R-:W-:Y:S05]  /*5380*/  @!P0 BRA `(.L_x_33) ;  /* 0x0000000800b08947 */ /* 0x000fea0003800000 */
[----:B------:R-:W-:-:S13]  /*5390*/  ISETP.NE.AND P0, PT, R2, 0x1, PT ;  /* 0x000000010200780c */ /* 0x000fda0003f05270 */
[----:B------:R-:W-:Y:S05]  /*53a0*/  @P0 BRA `(.L_x_7) ;  /* 0x0000002000e80947 */ /* 0x000fea0003800000 */
[----:B------:R-:W1:Y:S02]  /*53b0*/  S2UR UR11, SR_CTAID.Z ;  /* 0x00000000000b79c3 */ /* 0x000e640000002700 */
[----:B-1----:R-:W-:-:S13]  /*53c0*/  ISETP.LE.AND P0, PT, RZ, UR11, PT ;  /* 0x0000000bff007c0c */ /* 0x002fda000bf03270 */
[----:B------:R-:W-:Y:S05]  /*53d0*/  @!P0 BRA `(.L_x_7) ;  /* 0x0000002000dc8947 */ /* 0x000fea0003800000 */
[----:B------:R-:W1:Y:S01]  /*53e0*/  S2UR UR7, SR_CTAID.Y ;  /* 0x00000000000779c3 */ /* 0x000e620000002600 */
[----:B------:R-:W-:Y:S01]  /*53f0*/  ULDC.64 UR8, c[0x0][0x2d8] ;  /* 0x0000b60000087ab9 */ /* 0x000fe20000000a00 */
[----:B------:R-:W-:-:S06]  /*5400*/  ELECT P0, URZ, PT ;  /* 0x00000000003f782f */ /* 0x000fcc0003800000 */
[----:B------:R-:W2:Y:S01]  /*5410*/  LDC R2, c[0x0][0x280] ;  /* 0x0000a000ff027b82 */ /* 0x000ea20000000800 */
[----:B-1----:R-:W-:-:S04]  /*5420*/  USHF.R.S32.HI UR4, URZ, 0x1f, UR7 ;  /* 0x0000001f3f047899 */ /* 0x002fc80008011407 */
[----:B------:R-:W-:Y:S02]  /*5430*/  UIMAD UR6, UR4, UR8, URZ ;  /* 0x00000008040672a4 */ /* 0x000fe4000f8e023f */
[----:B------:R-:W-:Y:S01]  /*5440*/  UIMAD.WIDE.U32 UR4, UR7, UR8, URZ ;  /* 0x00000008070472a5 */ /* 0x000fe2000f8e003f */
[----:B--2---:R-:W-:Y:S01]  /*5450*/  ISETP.GE.AND P1, PT, R2, 0x1, PT ;  /* 0x000000010200780c */ /* 0x004fe20003f26270 */
[----:B------:R-:W-:Y:S02]  /*5460*/  UIMAD UR7, UR7, UR9, UR6 ;  /* 0x00000009070772a4 */ /* 0x000fe4000f8e0206 */
[----:B------:R-:W-:Y:S01]  /*5470*/  USHF.R.S32.HI UR6, URZ, 0x1f, UR11 ;  /* 0x0000001f3f067899 */ /* 0x000fe2000801140b */
[----:B------:R-:W-:Y:S01]  /*5480*/  ULDC.64 UR8, c[0x0][0x2e0] ;  /* 0x0000b80000087ab9 */ /* 0x000fe20000000a00 */
[----:B------:R-:W-:Y:S02]  /*5490*/  UIADD3 UR5, UR5, UR7, URZ ;  /* 0x0000000705057290 */ /* 0x000fe4000fffe03f */
[----:B------:R-:W-:-:S04]  /*54a0*/  UIMAD UR6, UR6, UR8, URZ ;  /* 0x00000008060672a4 */ /* 0x000fc8000f8e023f */
[----:B------:R-:W-:Y:S02]  /*54b0*/  UIMAD UR10, UR11, UR9, UR6 ;  /* 0x000000090b0a72a4 */ /* 0x000fe4000f8e0206 */
[----:B------:R-:W-:Y:S01]  /*54c0*/  UIMAD.WIDE.U32 UR6, UR11, UR8, UR4 ;  /* 0x000000080b0672a5 */ /* 0x000fe2000f8e0004 */
[----:B------:R-:W-:Y:S11]  /*54d0*/  @!P1 BRA `(.L_x_7) ;  /* 0x00000020009c9947 */ /* 0x000ff60003800000 */
[C---:B------:R-:W-:Y:S01]  /*54e0*/  VIADD R0, R2.reuse, 0x7f ;  /* 0x0000007f02007836 */ /* 0x040fe20000000000 */
[----:B------:R-:W-:Y:S01]  /*54f0*/  ISETP.GE.AND P1, PT, R2, 0x81, PT ;  /* 0x000000810200780c */ /* 0x000fe20003f26270 */
[----:B------:R-:W-:Y:S01]  /*5500*/  UIADD3 UR10, UR7, UR10, URZ ;  /* 0x0000000a070a7290 */ /* 0x000fe2000fffe03f */
[----:B------:R-:W-:Y:S02]  /*5510*/  UMOV UR5, URZ ;  /* 0x0000003f00057c82 */ /* 0x000fe40008000000 */
[----:B------:R-:W-:-:S04]  /*5520*/  SHF.R.S32.HI R3, RZ, 0x1f, R0 ;  /* 0x0000001fff037819 */ /* 0x000fc80000011400 */
[----:B------:R-:W-:-:S04]  /*5530*/  LEA.HI R3, R3, R0, RZ, 0x7 ;  /* 0x0000000003037211 */ /* 0x000fc800078f38ff */
[----:B------:R-:W-:-:S04]  /*5540*/  SHF.R.S32.HI R0, RZ, 0x7, R3 ;  /* 0x00000007ff007819 */ /* 0x000fc80000011403 */
[----:B------:R-:W-:-:S04]  /*5550*/  VIMNMX R0, R0, 0x1, !PT ;  /* 0x0000000100007848 */ /* 0x000fc80007fe0100 */
[----:B------:R-:W-:Y:S01]  /*5560*/  LOP3.LUT R3, R0, 0x1, RZ, 0xc0, !PT ;  /* 0x0000000100037812 */ /* 0x000fe200078ec0ff */
[----:B------:R-:W-:Y:S06]  /*5570*/  @!P1 BRA `(.L_x_34) ;  /* 0x0000000400789947 */ /* 0x000fec0003800000 */
[----:B------:R-:W-:Y:S01]  /*5580*/  ULDC.64 UR16, c[0x0][0x2c0] ;  /* 0x0000b00000107ab9 */ /* 0x000fe20000000a00 */
[----:B------:R-:W-:Y:S01]  /*5590*/  IMAD.IADD R0, R0, 0x1, -R3 ;  /* 0x0000000100007824 */ /* 0x000fe200078e0a03 */
[----:B------:R-:W-:Y:S01]  /*55a0*/  ULEA UR16, UP0, UR6, UR16, 0x2 ;  /* 0x0000001006107291 */ /* 0x000fe2000f80103f */
[----:B------:R-:W-:Y:S01]  /*55b0*/  UMOV UR4, URZ ;  /* 0x0000003f00047c82 */ /* 0x000fe20008000000 */
[----:B------:R-:W-:Y:S02]  /*55c0*/  UMOV UR5, URZ ;  /* 0x0000003f00057c82 */ /* 0x000fe40008000000 */
[----:B------:R-:W-:Y:S02]  /*55d0*/  ULEA.HI.X UR17, UR6, UR17, UR10, 0x2, UP0 ;  /* 0x0000001106117291 */ /* 0x000fe400080f140a */
[----:B------:R-:W-:Y:S02]  /*55e0*/  UIADD3 UR12, UP0, UR16, 0x4000, URZ ;  /* 0x00004000100c7890 */ /* 0x000fe4000ff1e03f */
[----:B------:R-:W-:-:S02]  /*55f0*/  UIADD3 UR14, UP1, UR16, 0x8000, URZ ;  /* 0x00008000100e7890 */ /* 0x000fc4000ff3e03f */
[----:B------:R-:W-:Y:S02]  /*5600*/  UIADD3 UR16, UP2, UR16, 0xc000, URZ ;  /* 0x0000c00010107890 */ /* 0x000fe4000ff5e03f */
[----:B------:R-:W-:Y:S02]  /*5610*/  UIADD3.X UR13, URZ, UR17, URZ, UP0, !UPT ;  /* 0x000000113f0d7290 */ /* 0x000fe400087fe43f */
[----:B------:R-:W-:Y:S02]  /*5620*/  UIADD3.X UR15, URZ, UR17, URZ, UP1, !UPT ;  /* 0x000000113f0f7290 */ /* 0x000fe40008ffe43f */
[----:B------:R-:W-:Y:S01]  /*5630*/  UIADD3.X UR17, URZ, UR17, URZ, UP2, !UPT ;  /* 0x000000113f117290 */ /* 0x000fe200097fe43f */
[----:B------:R-:W-:-:S11]  /*5640*/  ULDC.64 UR20, c[0x0][0x2c0] ;  /* 0x0000b00000147ab9 */ /* 0x000fd60000000a00 */
.L_x_47:
[----:B------:R-:W-:Y:S01]  /*5650*/  USHF.L.U32 UR8, UR4, 0xe, URZ ;  /* 0x0000000e04087899 */ /* 0x000fe2000800063f */
[----:B------:R-:W-:Y:S03]  /*5660*/  BAR.SYNC.DEFER_BLOCKING 0xd, 0xa0 ;  /* 0x0342800000007b1d */ /* 0x000fe60000010000 */
[----:B------:R-:W-:Y:S02]  /*5670*/  UIMAD.WIDE UR24, UR8, 0x4, UR12 ;  /* 0x00000004081878a5 */ /* 0x000fe4000f8e020c */
[----:B------:R-:W-:Y:S01]  /*5680*/  UIMAD.WIDE UR22, UR8, 0x4, UR14 ;  /* 0x00000004081678a5 */ /* 0x000fe2000f8e020e */
[----:B------:R-:W-:Y:S01]  /*5690*/  BSSY B0, `(.L_x_35) ;  /* 0x0000011000007945 */ /* 0x000fe20003800000 */
[----:B------:R-:W-:-:S03]  /*56a0*/  UIMAD.WIDE UR8, UR8, 0x4, UR16 ;  /* 0x00000004080878a5 */ /* 0x000fc6000f8e0210 */
[----:B------:R-:W-:Y:S09]  /*56b0*/  @!P0 BRA `(.L_x_36) ;  /* 0x0000000000388947 */ /* 0x000ff20003800000 */
[----:B------:R-:W1:Y:S01]  /*56c0*/  S2UR UR19, SR_CgaCtaId ;  /* 0x00000000001379c3 */ /* 0x000e620000008800 */
[----:B------:R-:W-:Y:S01]  /*56d0*/  USHF.L.U32 UR11, UR5, 0xd, URZ ;  /* 0x0000000d050b7899 */ /* 0x000fe2000800063f */
[----:B------:R-:W-:Y:S01]  /*56e0*/  UMOV UR18, 0x400 ;  /* 0x0000040000127882 */ /* 0x000fe20000000000 */
[----:B------:R-:W-:Y:S02]  /*56f0*/  UMOV UR27, 0x14f00000 ;  /* 0x14f00000001b7882 */ /* 0x000fe40000000000 */
[----:B------:R-:W-:-:S04]  /*5700*/  UIADD3 UR26, UP0, UR11, UR6, URZ ;  /* 0x000000060b1a7290 */ /* 0x000fc8000ff1e03f */
[----:B------:R-:W-:Y:S02]  /*5710*/  ULEA.HI.X.SX32 UR11, UR11, UR10, 0x1, UP0 ;  /* 0x0000000a0b0b7291 */ /* 0x000fe400080f0e3f */
[----:B------:R-:W-:-:S04]  /*5720*/  ULEA UR28, UP0, UR26, UR20, 0x2 ;  /* 0x000000141a1c7291 */ /* 0x000fc8000f80103f */
[----:B------:R-:W-:-:S03]  /*5730*/  ULEA.HI.X UR29, UR26, UR21, UR11, 0x2, UP0 ;  /* 0x000000151a1d7291 */ /* 0x000fc600080f140b */
[----:B------:R-:W-:Y:S01]  /*5740*/  UMOV UR11, 0x400 ;  /* 0x00000400000b7882 */ /* 0x000fe20000000000 */
[----:B------:R-:W-:Y:S01]  /*5750*/  UMOV UR26, 0x0 ;  /* 0x00000000001a7882 */ /* 0x000fe20000000000 */
[----:B-1----:R-:W-:-:S04]  /*5760*/  ULEA UR18, UR19, UR18, 0x18 ;  /* 0x0000001213127291 */ /* 0x002fc8000f8ec03f */
[----:B------:R-:W-:-:S09]  /*5770*/  UIADD3 UR18, UR18, 0x8000, URZ ;  /* 0x0000800012127890 */ /* 0x000fd2000fffe03f */
[----:B------:R1:W-:Y:S02]  /*5780*/  UBLKRED.G.S.ADD.F32.RN [UR28], [UR18], UR11, desc[UR26] ;  /* 0x00001a1c120073bb */ /* 0x0003e400080a140b */
[----:B-1----:R0:W-:Y:S02]  /*5790*/  UTMACMDFLUSH ;  /* 0x00000000000079b7 */ /* 0x0021e40000000000 */
.L_x_36:
[----:B------:R-:W-:Y:S05]  /*57a0*/  BSYNC B0 ;  /* 0x0000000000007941 */ /* 0x000fea0003800000 */
.L_x_35:
[----:B------:R-:W-:Y:S06]  /*57b0*/  BAR.SYNC.DEFER_BLOCKING 0xe, 0xa0 ;  /* 0x0382800000007b1d */ /* 0x000fec0000010000 */
[----:B------:R-:W-:Y:S04]  /*57c0*/  BSSY B0, `(.L_x_37) ;  /* 0x000000c000007945 */ /* 0x000fe80003800000 */
[----:B------:R-:W-:Y:S05]  /*57d0*/  @!P0 BRA `(.L_x_38) ;  /* 0x0000000000288947 */ /* 0x000fea0003800000 */
[----:B------:R-:W1:Y:S01]  /*57e0*/  S2UR UR18, SR_CgaCtaId ;  /* 0x00000000001279c3 */ /* 0x000e620000008800 */
[----:B------:R-:W-:Y:S01]  /*57f0*/  UMOV UR11, 0x400 ;  /* 0x00000400000b7882 */ /* 0x000fe20000000000 */
[----:B------:R-:W-:Y:S01]  /*5800*/  UMOV UR26, 0x0 ;  /* 0x00000000001a7882 */ /* 0x000fe20000000000 */
[----:B------:R-:W-:Y:S01]  /*5810*/  UMOV UR27, 0x14f00000 ;  /* 0x14f00000001b7882 */ /* 0x000fe20000000000 */
[----:B-1----:R-:W-:-:S03]  /*5820*/  ULEA UR11, UR18, UR11, 0x18 ;  /* 0x0000000b120b7291 */ /* 0x002fc6000f8ec03f */
[----:B------:R-:W-:Y:S01]  /*5830*/  UMOV UR18, 0x400 ;  /* 0x0000040000127882 */ /* 0x000fe20000000000 */
[----:B------:R-:W-:-:S09]  /*5840*/  UIADD3 UR11, UR11, 0xc000, URZ ;  /* 0x0000c0000b0b7890 */ /* 0x000fd2000fffe03f */
[----:B------:R1:W-:Y:S01]  /*5850*/  UBLKRED.G.S.ADD.F32.RN [UR24], [UR11], UR18, desc[UR26] ;  /* 0x00001a180b0073bb */ /* 0x0003e200080a1412 */
[----:B------:R0:W-:Y:S01]  /*5860*/  UTMACMDFLUSH ;  /* 0x00000000000079b7 */ /* 0x0001e20000000000 */
[----:B-1----:R-:W-:-:S04]  /*5870*/  DEPBAR.LE SB0, 0x1 ;  /* 0x000080400000791a */ /* 0x002fc80000000000 */
.L_x_38:
[----:B------:R-:W-:Y:S05]  /*5880*/  BSYNC B0 ;  /* 0x0000000000007941 */ /* 0x000fea0003800000 */
.L_x_37:
[----:B------:R-:W-:Y:S06]  /*5890*/  BAR.ARV 0xa, 0xa0 ;  /* 0x0282800000007b1d */ /* 0x000fec0000002000 */
[----:B------:R-:W-:Y:S04]  /*58a0*/  BSSY B0, `(.L_x_39) ;  /* 0x0000003000007945 */ /* 0x000fe80003800000 */
[----:B------:R-:W-:Y:S05]  /*58b0*/  @!P0 BRA `(.L_x_40) ;  /* 0x0000000000048947 */ /* 0x000fea0003800000 */
[----:B------:R-:W-:-:S04]  /*58c0*/  DEPBAR.LE SB0, 0x0 ;  /* 0x000080000000791a */ /* 0x000fc80000000000 */
.L_x_40:
[----:B------:R-:W-:Y:S05]  /*58d0*/  BSYNC B0 ;  /* 0x0000000000007941 */ /* 0x000fea0003800000 */
.L_x_39:
[----:B------:R-:W-:Y:S06]  /*58e0*/  BAR.ARV 0xb, 0xa0 ;  /* 0x02c2800000007b1d */ /* 0x000fec0000002000 */
[----:B------:R-:W-:Y:S02]  /*58f0*/  BSSY B0, `(.L_x_41) ;  /* 0x000000c000007945 */ /* 0x000fe40003800000 */
[----:B------:R-:W-:Y:S06]  /*5900*/  BAR.SYNC.DEFER_BLOCKING 0xd, 0xa0 ;  /* 0x0342800000007b1d */ /* 0x000fec0000010000 */
        /* <DEDUP_REMOVED lines=8> */
[----:B------:R1:W-:Y:S02]  /*5990*/  UBLKRED.G.S.ADD.F32.RN [UR22], [UR11], UR18, desc[UR24] ;  /* 0x000018160b0073bb */ /* 0x0003e400080a1412 */
[----:B-1----:R0:W-:Y:S02]  /*59a0*/  UTMACMDFLUSH ;  /* 0x00000000000079b7 */ /* 0x0021e40000000000 */
.L_x_42:
[----:B------:R-:W-:Y:S05]  /*59b0*/  BSYNC B0 ;  /* 0x0000000000007941 */ /* 0x000fea0003800000 */
.L_x_41:
        /* <DEDUP_REMOVED lines=13> */
.L_x_44:
[----:B------:R-:W-:Y:S05]  /*5a90*/  BSYNC B0 ;  /* 0x0000000000007941 */ /* 0x000fea0003800000 */
.L_x_43:
[----:B------:R-:W-:Y:S01]  /*5aa0*/  VIADD R0, R0, 0xfffffffe ;  /* 0xfffffffe00007836 */ /* 0x000fe20000000000 */
[----:B------:R-:W-:Y:S06]  /*5ab0*/  BAR.ARV 0xa, 0xa0 ;  /* 0x0282800000007b1d */ /* 0x000fec0000002000 */
[----:B------:R-:W-:Y:S01]  /*5ac0*/  BSSY B0, `(.L_x_45) ;  /* 0x0000004000007945 */ /* 0x000fe20003800000 */
[----:B------:R-:W-:-:S03]  /*5ad0*/  ISETP.NE.AND P1, PT, R0, RZ, PT ;  /* 0x000000ff0000720c */ /* 0x000fc60003f25270 */
[----:B------:R-:W-:Y:S10]  /*5ae0*/  @!P0 BRA `(.L_x_46) ;  /* 0x0000000000048947 */ /* 0x000ff40003800000 */
[----:B------:R-:W-:-:S04]  /*5af0*/  DEPBAR.LE SB0, 0x0 ;  /* 0x000080000000791a */ /* 0x000fc80000000000 */
.L_x_46:
[----:B------:R-:W-:Y:S05]  /*5b00*/  BSYNC B0 ;  /* 0x0000000000007941 */ /* 0x000fea0003800000 */
.L_x_45:
[----:B------:R-:W-:Y:S06]  /*5b10*/  BAR.ARV 0xb, 0xa0 ;  /* 0x02c2800000007b1d */ /* 0x000fec0000002000 */
[----:B------:R-:W-:Y:S02]  /*5b20*/  UIADD3 UR5, UR5, 0x2, URZ ;  /* 0x0000000205057890 */ /* 0x000fe4000fffe03f */
[----:B------:R-:W-:Y:S01]  /*5b30*/  UIADD3 UR4, UR4, 0x1, URZ ;  /* 0x0000000104047890 */ /* 0x000fe2000fffe03f */
[----:B------:R-:W-:Y:S11]  /*5b40*/  @P1 BRA `(.L_x_47) ;  /* 0xfffffff800c01947 */ /* 0x000ff6000383ffff */
[----:B------:R-:W-:-:S12]  /*5b50*/  USHF.L.U32 UR5, UR5, 0xd, URZ ;  /* 0x0000000d05057899 */ /* 0x000fd8000800063f */
.L_x_34:
[----:B------:R-:W-:-:S13]  /*5b60*/  ISETP.NE.AND P1, PT, R3, RZ, PT ;  /* 0x000000ff0300720c */ /* 0x000fda0003f25270 */
[----:B------:R-:W-:Y:S05]  /*5b70*/  @!P1 BRA `(.L_x_7) ;  /* 0x0000001800f49947 */ /* 0x000fea0003800000 */
[----:B------:R-:W-:Y:S06]  /*5b80*/  BAR.SYNC.DEFER_BLOCKING 0xd, 0xa0 ;  /* 0x0342800000007b1d */ /* 0x000fec0000010000 */
[----:B------:R-:W-:Y:S04]  /*5b90*/  BSSY B0, `(.L_x_48) ;  /* 0x0000010000007945 */ /* 0x000fe80003800000 */
[----:B------:R-:W-:Y:S05]  /*5ba0*/  @!P0 BRA `(.L_x_49) ;  /* 0x0000000000388947 */ /* 0x000fea0003800000 */
[----:B------:R-:W1:Y:S01]  /*5bb0*/  S2UR UR11, SR_CgaCtaId ;  /* 0x00000000000b79c3 */ /* 0x000e620000008800 */
[----:B------:R-:W-:Y:S01]  /*5bc0*/  UIADD3 UR12, UP0, UR5, UR6, URZ ;  /* 0x00000006050c7290 */ /* 0x000fe2000ff1e03f */
[----:B------:R-:W-:Y:S01]  /*5bd0*/  UMOV UR4, 0x400 ;  /* 0x0000040000047882 */ /* 0x000fe20000000000 */
[----:B------:R-:W-:Y:S02]  /*5be0*/  ULDC.64 UR8, c[0x0][0x2c0] ;  /* 0x0000b00000087ab9 */ /* 0x000fe40000000a00 */
[----:B------:R-:W-:Y:S02]  /*5bf0*/  ULEA.HI.X.SX32 UR13, UR5, UR10, 0x1, UP0 ;  /* 0x0000000a050d7291 */ /* 0x000fe400080f0e3f */
[----:B------:R-:W-:-:S04]  /*5c00*/  ULEA UR8, UP0, UR12, UR8, 0x2 ;  /* 0x000000080c087291 */ /* 0x000fc8000f80103f */
[----:B------:R-:W-:-:S03]  /*5c10*/  ULEA.HI.X UR9, UR12, UR9, UR13, 0x2, UP0 ;  /* 0x000000090c097291 */ /* 0x000fc600080f140d */
[----:B------:R-:W-:Y:S01]  /*5c20*/  UMOV UR12, 0x0 ;  /* 0x00000000000c7882 */ /* 0x000fe20000000000 */
[----:B------:R-:W-:Y:S01]  /*5c30*/  UMOV UR13, 0x14f00000 ;  /* 0x14f00000000d7882 */ /* 0x000fe20000000000 */
[----:B-1----:R-:W-:-:S03]  /*5c40*/  ULEA UR4, UR11, UR4, 0x18 ;  /* 0x000000040b047291 */ /* 0x002fc6000f8ec03f */
[----:B------:R-:W-:Y:S01]  /*5c50*/  UMOV UR11, 0x400 ;  /* 0x00000400000b7882 */ /* 0x000fe20000000000 */
[----:B------:R-:W-:-:S09]  /*5c60*/  UIADD3 UR4, UR4, 0x8000, URZ ;  /* 0x0000800004047890 */ /* 0x000fd2000fffe03f */
[----:B------:R1:W-:Y:S02]  /*5c70*/  UBLKRED.G.S.ADD.F32.RN [UR8], [UR4], UR11, desc[UR12] ;  /* 0x00000c08040073bb */ /* 0x0003e400080a140b */
[----:B-1----:R0:W-:Y:S02]  /*5c80*/  UTMACMDFLUSH ;  /* 0x00000000000079b7 */ /* 0x0021e40000000000 */
.L_x_49:
[----:B------:R-:W-:Y:S05]  /*5c90*/  BSYNC B0 ;  /* 0x0000000000007941 */ /* 0x000fea0003800000 */
.L_x_48:
[----:B------:R-:W-:Y:S06]  /*5ca0*/  BAR.SYNC.DEFER_BLOCKING 0xe, 0xa0 ;  /* 0x0382800000007b1d */ /* 0x000fec0000010000 */
[----:B------:R-:W-:Y:S04]  /*5cb0*/  BSSY B0, `(.L_x_50) ;  /* 0x0000012000007945 */ /* 0x000fe80003800000 */
[----:B------:R-:W-:Y:S05]  /*5cc0*/  @!P0 BRA `(.L_x_51) ;  /* 0x0000000000408947 */ /* 0x000fea0003800000 */
[----:B------:R-:W1:Y:S01]  /*5cd0*/  S2UR UR12, SR_CgaCtaId ;  /* 0x00000000000c79c3 */ /* 0x000e620000008800 */
[----:B------:R-:W-:Y:S01]  /*5ce0*/  UIADD3 UR4, UR5, 0x1000, URZ ;  /* 0x0000100005047890 */ /* 0x000fe2000fffe03f */
[----:B------:R-:W-:Y:S01]  /*5cf0*/  UMOV UR11, 0x400 ;  /* 0x00000400000b7882 */ /* 0x000fe20000000000 */
[----:B------:R-:W-:Y:S02]  /*5d00*/  ULDC.64 UR8, c[0x0][0x2c0] ;  /* 0x0000b00000087ab9 */ /* 0x000fe40000000a00 */
[----:B------:R-:W-:-:S04]  /*5d10*/  UIADD3 UR13, UP0, UR4, UR6, URZ ;  /* 0x00000006040d7290 */ /* 0x000fc8000ff1e03f */
        /* <DEDUP_REMOVED lines=11> */
.L_x_51:
[----:B------:R-:W-:Y:S05]  /*5dd0*/  BSYNC B0 ;  /* 0x0000000000007941 */ /* 0x000fea0003800000 */
.L_x_50:
[----:B------:R-:W-:Y:S06]  /*5de0*/  BAR.ARV 0xa, 0xa0 ;  /* 0x0282800000007b1d */ /* 0x000fec0000002000 */
[----:B------:R-:W-:Y:S04]  /*5df0*/  BSSY B0, `(.L_x_52) ;  /* 0x0000003000007945 */ /* 0x000fe80003800000 */
[----:B------:R-:W-:Y:S05]  /*5e00*/  @!P0 BRA `(.L_x_53) ;  /* 0x0000000000048947 */ /* 0x000fea0003800000 */
[----:B------:R-:W-:-:S04]  /*5e10*/  DEPBAR.LE SB0, 0x0 ;  /* 0x000080000000791a */ /* 0x000fc80000000000 */
.L_x_53:
[----:B------:R-:W-:Y:S05]  /*5e20*/  BSYNC B0 ;  /* 0x0000000000007941 */ /* 0x000fea0003800000 */
.L_x_52:
[----:B------:R-:W-:Y:S06]  /*5e30*/  BAR.ARV 0xb, 0xa0 ;  /* 0x02c2800000007b1d */ /* 0x000fec0000002000 */
[----:B------:R-:W-:Y:S05]  /*5e40*/  BRA `(.L_x_7) ;  /* 0x0000001800407947 */ /* 0x000fea0003800000 */
.L_x_33:
[----:B------:R-:W1:Y:S01]  /*5e50*/  S2UR UR21, SR_CTAID.Z ;  /* 0x00000000001579c3 */ /* 0x000e620000002700 */
[----:B------:R-:W-:Y:S01]  /*5e60*/  IMAD.MOV.U32 R9, RZ, RZ, 0x1 ;  /* 0x00000001ff097424 */ /* 0x000fe200078e00ff */
[----:B-1----:R-:W-:-:S13]  /*5e70*/  ISETP.LE.AND P0, PT, RZ, UR21, PT ;  /* 0x00000015ff007c0c */ /* 0x002fda000bf03270 */
[----:B------:R-:W-:Y:S05]  /*5e80*/  @!P0 BRA `(.L_x_54) ;  /* 0x0000001400a08947 */ /* 0x000fea0003800000 */
[----:B------:R-:W1:Y:S01]  /*5e90*/  S2R R15, SR_CTAID.Y ;  /* 0x00000000000f7919 */ /* 0x000e620000002600 */
[----:B------:R-:W2:Y:S01]  /*5ea0*/  LDC.64 R2, c[0x0][0x718] ;  /* 0x0001c600ff027b82 */ /* 0x000ea20000000a00 */
[----:B------:R-:W-:Y:S01]  /*5eb0*/  ULDC UR4, c[0x0][0x2e8] ;  /* 0x0000ba0000047ab9 */ /* 0x000fe20000000800 */
[----:B------:R-:W-:Y:S01]  /*5ec0*/  BSSY B0, `(.L_x_54) ;  /* 0x0000164000007945 */ /* 0x000fe20003800000 */
[----:B------:R-:W3:Y:S01]  /*5ed0*/  S2R R13, SR_CTAID.Z ;  /* 0x00000000000d7919 */ /* 0x000ee20000002700 */
[----:B------:R-:W-:-:S04]  /*5ee0*/  UISETP.NE.AND UP0, UPT, UR4, 0x1, UPT ;  /* 0x000000010400788c */ /* 0x000fc8000bf05270 */
[----:B------:R-:W4:Y:S07]  /*5ef0*/  S2UR UR20, SR_CTAID.Y ;  /* 0x00000000001479c3 */ /* 0x000f2e0000002600 */
[----:B------:R-:W-:Y:S01]  /*5f00*/  @UP0 ULDC UR6, c[0x0][0x2ec] ;  /* 0x0000bb0000060ab9 */ /* 0x000fe20000000800 */
[----:B------:R-:W5:Y:S01]  /*5f10*/  LDC.64 R10, c[0x0][0x720] ;  /* 0x0001c800ff0a7b82 */ /* 0x000f620000000a00 */
[----:B------:R-:W-:-:S07]  /*5f20*/  @UP0 ULDC UR8, c[0x0][0x2f0] ;  /* 0x0000bc0000080ab9 */ /* 0x000fce0000000800 */
[----:B------:R-:W5:Y:S01]  /*5f30*/  LDC.64 R4, c[0x0][0x700] ;  /* 0x0001c000ff047b82 */ /* 0x000f620000000a00 */
[----:B-1----:R-:W-:Y:S01]  /*5f40*/  SHF.R.S32.HI R15, RZ, 0x1f, R15 ;  /* 0x0000001fff0f7819 */ /* 0x002fe2000001140f */
[----:B----4-:R-:W-:Y:S02]  /*5f50*/  UIMAD.WIDE.U32 UR6, UR20, UR6, URZ ;  /* 0x00000006140672a5 */ /* 0x010fe4000f8e003f */
[----:B------:R-:W-:Y:S01]  /*5f60*/  UMOV UR12, UR20 ;  /* 0x00000014000c7c82 */ /* 0x000fe20008000000 */
[----:B---3--:R-:W-:Y:S01]  /*5f70*/  SHF.R.S32.HI R13, RZ, 0x1f, R13 ;  /* 0x0000001fff0d7819 */ /* 0x008fe2000001140d */
[----:B--2---:R-:W-:Y:S01]  /*5f80*/  IMAD R0, R15, R2, RZ ;  /* 0x000000020f007224 */ /* 0x004fe200078e02ff */
[----:B------:R-:W-:-:S03]  /*5f90*/  @UP0 USHF.R.U32.HI UR12, URZ, UR8, UR7 ;  /* 0x000000083f0c0299 */ /* 0x000fc60008011607 */
[----:B------:R-:W-:Y:S02]  /*5fa0*/  IMAD R7, R3, UR20, R0 ;  /* 0x0000001403077c24 */ /* 0x000fe4000f8e0200 */
[----:B------:R-:W-:-:S04]  /*5fb0*/  IMAD.WIDE.U32 R2, R2, UR20, RZ ;  /* 0x0000001402027c25 */ /* 0x000fc8000f8e00ff */
[----:B------:R-:W-:Y:S02]  /*5fc0*/  IMAD.IADD R3, R3, 0x1, R7 ;  /* 0x0000000103037824 */ /* 0x000fe400078e0207 */
[----:B------:R-:W1:Y:S01]  /*5fd0*/  LDC.64 R6, c[0x0][0x730] ;  /* 0x0001cc00ff067b82 */ /* 0x000e620000000a00 */
[----:B-----5:R-:W-:Y:S02]  /*5fe0*/  IMAD R0, R13, R10, RZ ;  /* 0x0000000a0d007224 */ /* 0x020fe400078e02ff */
[----:B------:R-:W-:-:S04]  /*5ff0*/  IMAD.WIDE.U32 R2, R10, UR21, R2 ;  /* 0x000000150a027c25 */ /* 0x000fc8000f8e0002 */
[----:B------:R-:W-:Y:S01]  /*6000*/  IMAD R11, R11, UR21, R0 ;  /* 0x000000150b0b7c24 */ /* 0x000fe2000f8e0200 */
[----:B------:R-:W-:-:S03]  /*6010*/  LEA R4, P0, R2, R4, 0x2 ;  /* 0x0000000402047211 */ /* 0x000fc600078010ff */
[----:B------:R-:W-:Y:S01]  /*6020*/  IMAD.IADD R0, R3, 0x1, R11 ;  /* 0x0000000103007824 */ /* 0x000fe200078e020b */
[----:B------:R-:W-:-:S04]  /*6030*/  R2UR UR4, R4 ;  /* 0x00000000040472ca */ /* 0x000fc800000e0000 */
[----:B------:R-:W-:Y:S02]  /*6040*/  LEA.HI.X R0, R2, R5, R0, 0x2, P0 ;  /* 0x0000000502007211 */ /* 0x000fe400000f1400 */
[----:B------:R-:W-:Y:S02]  /*6050*/  ELECT P0, URZ, PT ;  /* 0x00000000003f782f */ /* 0x000fe40003800000 */
[----:B------:R-:W-:Y:S01]  /*6060*/  R2UR UR5, R0 ;  /* 0x00000000000572ca */ /* 0x000fe200000e0000 */
[----:B-1----:R-:W-:-:S04]  /*6070*/  IMAD R2, R15, R6, RZ ;  /* 0x000000060f027224 */ /* 0x002fc800078e02ff */
[----:B------:R-:W-:Y:S02]  /*6080*/  IMAD R5, R7, UR20, R2 ;  /* 0x0000001407057c24 */ /* 0x000fe4000f8e0202 */
[----:B------:R-:W1:Y:S01]  /*6090*/  LDC.64 R2, c[0x0][0x738] ;  /* 0x0001ce00ff027b82 */ /* 0x000e620000000a00 */
[----:B------:R-:W-:-:S04]  /*60a0*/  IMAD.WIDE.U32 R6, R6, UR20, RZ ;  /* 0x0000001406067c25 */ /* 0x000fc8000f8e00ff */
[----:B------:R-:W-:Y:S02]  /*60b0*/  IMAD.IADD R7, R7, 0x1, R5 ;  /* 0x0000000107077824 */ /* 0x000fe400078e0205 */
[----:B-1----:R-:W-:Y:S02]  /*60c0*/  IMAD R0, R13, R2, RZ ;  /* 0x000000020d007224 */ /* 0x002fe400078e02ff */
[----:B------:R-:W-:-:S04]  /*60d0*/  IMAD.WIDE.U32 R6, R2, UR21, R6 ;  /* 0x0000001502067c25 */ /* 0x000fc8000f8e0006 */
[----:B------:R-:W-:Y:S02]  /*60e0*/  IMAD R3, R3, UR21, R0 ;  /* 0x0000001503037c24 */ /* 0x000fe4000f8e0200 */
[----:B------:R-:W-:Y:S01]  /*60f0*/  IMAD.MOV.U32 R0, RZ, RZ, RZ ;  /* 0x000000ffff007224 */ /* 0x000fe200078e00ff */
[----:B------:R-:W-:Y:S06]  /*6100*/  @!P0 BRA `(.L_x_55) ;  /* 0x0000001000fc8947 */ /* 0x000fec0003800000 */
[----:B------:R-:W1:Y:S01]  /*6110*/  S2R R0, SR_CgaCtaId ;  /* 0x0000000000007919 */ /* 0x000e620000008800 */
[----:B------:R-:W-:Y:S01]  /*6120*/  MOV R11, 0x400 ;  /* 0x00000400000b7802 */ /* 0x000fe20000000f00 */
[----:B------:R-:W2:Y:S01]  /*6130*/  S2R R8, SR_TID.X ;  /* 0x0000000000087919 */ /* 0x000ea20000002100 */
[----:B------:R-:W3:Y:S02]  /*6140*/  S2R R2, SR_CTAID.X ;  /* 0x0000000000027919 */ /* 0x000ee40000002500 */
[----:B-1----:R-:W-:Y:S01]  /*6150*/  LEA R11, R0, R11, 0x18 ;  /* 0x0000000b000b7211 */ /* 0x002fe200078ec0ff */
[----:B------:R-:W-:Y:S01]  /*6160*/  IMAD.MOV.U32 R0, RZ, RZ, 0x1 ;  /* 0x00000001ff007424 */ /* 0x000fe200078e00ff */
[----:B--2---:R-:W-:-:S04]  /*6170*/  LOP3.LUT R8, R8, 0x7f, RZ, 0xc0, !PT ;  /* 0x0000007f08087812 */ /* 0x004fc800078ec0ff */
[----:B------:R-:W-:Y:S02]  /*6180*/  SHF.L.U32 R0, R0, 0x1f, RZ ;  /* 0x0000001f00007819 */ /* 0x000fe400000006ff */
[----:B------:R-:W-:Y:S02]  /*6190*/  ISETP.NE.AND P0, PT, R8, RZ, PT ;  /* 0x000000ff0800720c */ /* 0x000fe40003f05270 */
[----:B------:R-:W1:Y:S02]  /*61a0*/  SYNCS.PHASECHK.TRANS64.TRYWAIT P1, [R11+URZ+0x30c20], R0 ;  /* 0x030c20000b0075a7 */ /* 0x000e64000802017f */
[----:B-1-3--:R-:W-:Y:S09]  /*61b0*/  @!P1 BRA `(.L_x_56) ;  /* 0x0000001400c49947 */ /* 0x00aff20003800000 */
.L_x_84:
[----:B------:R-:W-:Y:S02]  /*61c0*/  IMAD.IADD R10, R7, 0x1, R3 ;  /* 0x00000001070a7824 */ /* 0x000fe400078e0203 */
[----:B------:R-:W-:Y:S02]  /*61d0*/  IMAD.SHL.U32 R2, R2, 0x80, RZ ;  /* 0x0000008002027824 */ /* 0x000fe400078e00ff */
[----:B------:R-:W-:Y:S01]  /*61e0*/  IMAD.MOV.U32 R9, RZ, RZ, 0x1 ;  /* 0x00000001ff097424 */ /* 0x000fe200078e00ff */
[----:B------:R-:W-:Y:S06]  /*61f0*/  @P0 BRA `(.L_x_57) ;  /* 0x0000000000180947 */ /* 0x000fec0003800000 */
[----:B------:R-:W2:Y:S01]  /*6200*/  S2R R4, SR_TID.X ;  /* 0x0000000000047919 */ /* 0x000ea20000002100 */
[----:B-1----:R-:W-:-:S04]  /*6210*/  IMAD.MOV.U32 R0, RZ, RZ, 0x4200 ;  /* 0x00004200ff007424 */ /* 0x002fc800078e00ff */
[----:B------:R3:W-:Y:S01]  /*6220*/  SYNCS.ARRIVE.TRANS64 RZ, [R11+URZ+0x30c10], R0 ;  /* 0x030c10000bff79a7 */ /* 0x0007e2000800003f */
[----:B--2---:R-:W-:-:S13]  /*6230*/  LOP3.LUT P1, RZ, R4, 0x1f, RZ, 0xc0, !PT ;  /* 0x0000001f04ff7812 */ /* 0x004fda000782c0ff */
[----:B---3--:R-:W-:Y:S05]  /*6240*/  @!P1 BRA `(.L_x_57) ;  /* 0x0000000000049947 */ /* 0x008fea0003800000 */
[----:B------:R-:W-:Y:S01]  /*6250*/  BPT.TRAP 0x1 ;  /* 0x000000040000795c */ /* 0x000fe20000300000 */
.L_x_57:
[----:B------:R-:W2:Y:S01]  /*6260*/  LDC.64 R4, c[0x0][0x198] ;  /* 0x00006600ff047b82 */ /* 0x000ea20000000a00 */
[----:B------:R-:W-:Y:S01]  /*6270*/  R2UR UR11, R2 ;  /* 0x00000000020b72ca */ /* 0x000fe200000e0000 */
[----:B------:R-:W-:Y:S01]  /*6280*/  UMOV UR14, 0x0 ;  /* 0x00000000000e7882 */ /* 0x000fe20000000000 */
[----:B------:R-:W-:Y:S01]  /*6290*/  R2UR UR8, R11 ;  /* 0x000000000b0872ca */ /* 0x000fe200000e0000 */
[----:B------:R-:W-:Y:S01]  /*62a0*/  UMOV UR15, 0x14f00000 ;  /* 0x14f00000000f7882 */ /* 0x000fe20000000000 */
[----:B------:R-:W-:Y:S01]  /*62b0*/  UMOV UR19, URZ ;  /* 0x0000003f00137c82 */ /* 0x000fe20008000000 */
[----:B------:R-:W-:Y:S01]  /*62c0*/  UMOV UR18, URZ ;  /* 0x0000003f00127c82 */ /* 0x000fe20008000000 */
[----:B------:R-:W-:Y:S01]  /*62d0*/  UMOV UR25, 0x20 ;  /* 0x0000002000197882 */ /* 0x000fe20000000000 */
[----:B------:R-:W3:Y:S01]  /*62e0*/  LDC R12, c[0x0][0x280] ;  /* 0x0000a000ff0c7b82 */ /* 0x000ee20000000800 */
[----:B------:R-:W-:Y:S01]  /*62f0*/  UMOV UR22, 0x0 ;  /* 0x0000000000167882 */ /* 0x000fe20000000000 */
[----:B------:R-:W-:Y:S01]  /*6300*/  UMOV UR23, 0x10000000 ;  /* 0x1000000000177882 */ /* 0x000fe20000000000 */
[----:B------:R-:W-:Y:S01]  /*6310*/  UMOV UR13, UR21 ;  /* 0x00000015000d7c82 */ /* 0x000fe20008000000 */
[----:B------:R-:W-:Y:S01]  /*6320*/  UMOV UR10, UR18 ;  /* 0x00000012000a7c82 */ /* 0x000fe20008000000 */
[----:B------:R-:W-:Y:S01]  /*6330*/  UMOV UR28, UR12 ;  /* 0x0000000c001c7c82 */ /* 0x000fe20008000000 */
[----:B------:R-:W-:Y:S01]  /*6340*/  UMOV UR29, UR21 ;  /* 0x00000015001d7c82 */ /* 0x000fe20008000000 */
[----:B------:R-:W-:Y:S01]  /*6350*/  UMOV UR26, UR18 ;  /* 0x00000012001a7c82 */ /* 0x000fe20008000000 */
[----:B------:R-:W-:Y:S01]  /*6360*/  UIADD3 UR16, UR8, 0x10000, URZ ;  /* 0x0001000008107890 */ /* 0x000fe2000fffe03f */
[----:B------:R-:W-:Y:S01]  /*6370*/  IMAD.MOV.U32 R20, RZ, RZ, RZ ;  /* 0x000000ffff147224 */ /* 0x000fe200078e00ff */
[----:B------:R-:W-:-:S02]  /*6380*/  UIADD3 UR17, UR8, 0x30c10, URZ ;  /* 0x00030c1008117890 */ /* 0x000fc4000fffe03f */
[----:B------:R-:W-:Y:S02]  /*6390*/  UIADD3 UR30, UR8, 0x20000, URZ ;  /* 0x00020000081e7890 */ /* 0x000fe4000fffe03f */
[----:B------:R-:W-:Y:S01]  /*63a0*/  UIADD3 UR9, UR8, 0x30c00, URZ ;  /* 0x00030c0008097890 */ /* 0x000fe2000fffe03f */
[----:B--2---:R-:W-:Y:S01]  /*63b0*/  IMAD.MOV.U32 R8, RZ, RZ, R4 ;  /* 0x000000ffff087224 */ /* 0x004fe200078e0004 */
[----:B------:R-:W-:Y:S01]  /*63c0*/  UIADD3 UR24, UR8, 0x4000, URZ ;  /* 0x0000400008187890 */ /* 0x000fe2000fffe03f */
[----:B------:R-:W-:Y:S01]  /*63d0*/  IMAD.MOV.U32 R4, RZ, RZ, 0x8000 ;  /* 0x00008000ff047424 */ /* 0x000fe200078e00ff */
[----:B------:R-:W-:Y:S01]  /*63e0*/  UMOV UR31, UR17 ;  /* 0x00000011001f7c82 */ /* 0x000fe20008000000 */
[----:B------:R-:W-:Y:S01]  /*63f0*/  UMOV UR27, UR11 ;  /* 0x0000000b001b7c82 */ /* 0x000fe20008000000 */
[----:B-1----:R-:W-:-:S04]  /*6400*/  IADD3 R0, P1, R8, 0x2f0, RZ ;  /* 0x000002f008007810 */ /* 0x002fc80007f3e0ff */
[----:B------:R-:W-:Y:S02]  /*6410*/  R2UR UR32, R0 ;  /* 0x00000000002072ca */ /* 0x000fe400000e0000 */
[----:B------:R-:W-:-:S04]  /*6420*/  IADD3 R0, P2, R8, 0x3f0, RZ ;  /* 0x000003f008007810 */ /* 0x000fc80007f5e0ff */
[----:B------:R-:W-:Y:S01]  /*6430*/  R2UR UR34, R0 ;  /* 0x00000000002272ca */ /* 0x000fe200000e0000 */
[----:B------:R-:W-:Y:S02]  /*6440*/  IMAD.MOV.U32 R0, RZ, RZ, R5 ;  /* 0x000000ffff007224 */ /* 0x000fe400078e0005 */
[----:B------:R-:W-:Y:S02]  /*6450*/  IMAD.MOV.U32 R5, RZ, RZ, RZ ;  /* 0x000000ffff057224 */ /* 0x000fe400078e00ff */
[----:B------:R-:W-:-:S05]  /*6460*/  IMAD.X R2, RZ, RZ, R0, P1 ;  /* 0x000000ffff027224 */ /* 0x000fca00008e0600 */
[----:B------:R-:W-:Y:S01]  /*6470*/  R2UR UR33, R2 ;  /* 0x00000000022172ca */ /* 0x000fe200000e0000 */
[----:B------:R-:W-:-:S05]  /*6480*/  IMAD.X R2, RZ, RZ, R0, P2 ;  /* 0x000000ffff027224 */ /* 0x000fca00010e0600 */
[----:B------:R-:W-:Y:S02]  /*6490*/  R2UR UR35, R2 ;  /* 0x00000000022372ca */ /* 0x000fe400000e0000 */
[----:B------:R-:W-:-:S04]  /*64a0*/  IADD3 R2, P1, R8, 0xf0, RZ ;  /* 0x000000f008027810 */ /* 0x000fc80007f3e0ff */
[----:B------:R-:W-:Y:S01]  /*64b0*/  R2UR UR6, R2 ;  /* 0x00000000020672ca */ /* 0x000fe200000e0000 */
[----:B------:R-:W-:Y:S01]  /*64c0*/  IMAD.X R3, RZ, RZ, R0, P1 ;  /* 0x000000ffff037224 */ /* 0x000fe200008e0600 */
[----:B---3--:R-:W-:-:S04]  /*64d0*/  ISETP.GE.AND P1, PT, R12, 0x81, PT ;  /* 0x000000810c00780c */ /* 0x008fc80003f26270 */
[----:B------:R-:W-:-:S13]  /*64e0*/  R2UR UR7, R3 ;  /* 0x00000000030772ca */ /* 0x000fda00000e0000 */
[----:B------:R-:W-:Y:S01]  /*64f0*/  UTMALDG.4D [UR16], [UR6], desc[UR14] ;  /* 0x00000e10060075b4 */ /* 0x000fe20008019000 */
[----:B------:R1:W-:Y:S01]  /*6500*/  UBLKCP.S.G [UR30], [UR4], UR25 ;  /* 0x0000001e040073ba */ /* 0x0003e20008000219 */
[----:B------:R2:W-:Y:S01]  /*6510*/  SYNCS.ARRIVE.TRANS64 RZ, [R11+URZ+0x30c00], R4 ;  /* 0x030c00040bff79a7 */ /* 0x0005e2000800003f */
[----:B------:R2:W-:Y:S01]  /*6520*/  UTMALDG.4D [UR8], [UR32], desc[UR22] ;  /* 0x00001608200075b4 */ /* 0x0005e20008019000 */
[----:B-1----:R-:W-:Y:S02]  /*6530*/  UMOV UR25, UR9 ;  /* 0x0000000900197c82 */ /* 0x002fe40008000000 */
[----:B------:R2:W-:Y:S01]  /*6540*/  UTMALDG.4D [UR24], [UR34], desc[UR22] ;  /* 0x00001618220075b4 */ /* 0x0005e20008019000 */
[----:B------:R-:W-:Y:S05]  /*6550*/  @!P1 BRA `(.L_x_58) ;  /* 0x0000000c002c9947 */ /* 0x000fea0003800000 */
[----:B------:R-:W1:Y:S01]  /*6560*/  S2R R13, SR_TID.X ;  /* 0x00000000000d7919 */ /* 0x000e620000002100 */
[C---:B--2---:R-:W-:Y:S01]  /*6570*/  VIADD R4, R12.reuse, 0x7f ;  /* 0x0000007f0c047836 */ /* 0x044fe20000000000 */
[----:B------:R-:W-:Y:S01]  /*6580*/  ISETP.GE.AND P1, PT, R12, 0x101, PT ;  /* 0x000001010c00780c */ /* 0x000fe20003f26270 */
[----:B------:R-:W-:Y:S02]  /*6590*/  IMAD.MOV.U32 R20, RZ, RZ, RZ ;  /* 0x000000ffff147224 */ /* 0x000fe400078e00ff */
[----:B------:R-:W-:Y:S01]  /*65a0*/  IMAD.MOV.U32 R15, RZ, RZ, RZ ;  /* 0x000000ffff0f7224 */ /* 0x000fe200078e00ff */
[----:B------:R-:W-:-:S04]  /*65b0*/  SHF.R.S32.HI R9, RZ, 0x1f, R4 ;  /* 0x0000001fff097819 */ /* 0x000fc80000011404 */
[----:B------:R-:W-:Y:S01]  /*65c0*/  LEA.HI R4, R9, R4, RZ, 0x7 ;  /* 0x0000000409047211 */ /* 0x000fe200078f38ff */
[----:B------:R-:W-:-:S03]  /*65d0*/  IMAD.MOV.U32 R9, RZ, RZ, 0x1 ;  /* 0x00000001ff097424 */ /* 0x000fc600078e00ff */
[----:B------:R-:W-:-:S04]  /*65e0*/  LEA.HI.SX32 R4, R4, 0xffffffff, 0x19 ;  /* 0xffffffff04047811 */ /* 0x000fc800078fcaff */
[----:B------:R-:W-:-:S04]  /*65f0*/  VIMNMX R4, R4, 0x1, !PT ;  /* 0x0000000104047848 */ /* 0x000fc80007fe0100 */
[----:B------:R-:W-:Y:S02]  /*6600*/  LOP3.LUT R19, R4, 0x1, RZ, 0xc0, !PT ;  /* 0x0000000104137812 */ /* 0x000fe400078ec0ff */
[----:B-1----:R-:W-:Y:S01]  /*6610*/  LOP3.LUT R14, R13, 0x1f, RZ, 0xc0, !PT ;  /* 0x0000001f0d0e7812 */ /* 0x002fe200078ec0ff */
[----:B------:R-:W-:Y:S06]  /*6620*/  @!P1 BRA `(.L_x_59) ;  /* 0x0000000800009947 */ /* 0x000fec0003800000 */
[----:B------:R-:W-:Y:S02]  /*6630*/  IMAD.IADD R18, R4, 0x1, -R19 ;  /* 0x0000000104127824 */ /* 0x000fe400078e0a13 */
[----:B------:R-:W-:Y:S02]  /*6640*/  IMAD.MOV.U32 R9, RZ, RZ, 0x1 ;  /* 0x00000001ff097424 */ /* 0x000fe400078e00ff */
[----:B------:R-:W-:-:S07]  /*6650*/  IMAD.MOV.U32 R15, RZ, RZ, RZ ;  /* 0x000000ffff0f7224 */ /* 0x000fce00078e00ff */
.L_x_68:
[----:B------:R-:W-:-:S04]  /*6660*/  SHF.L.U32 R21, R9, 0x1f, RZ ;  /* 0x0000001f09157819 */ /* 0x000fc800000006ff */
[----:B-1----:R-:W1:Y:S02]  /*6670*/  SYNCS.PHASECHK.TRANS64.TRYWAIT P1, [R11+URZ+0x30c40], R21 ;  /* 0x030c40150b0075a7 */ /* 0x002e64000802017f */
[----:B-12---:R-:W-:Y:S05]  /*6680*/  @!P1 BRA `(.L_x_60) ;  /* 0x0000001000a49947 */ /* 0x006fea0003800000 */
.L_x_85:
[----:B------:R-:W-:Y:S05]  /*6690*/  @P0 BRA `(.L_x_61) ;  /* 0x0000000000140947 */ /* 0x000fea0003800000 */
[----:B------:R-:W-:Y:S01]  /*66a0*/  ISETP.NE.AND P1, PT, R14, RZ, PT ;  /* 0x000000ff0e00720c */ /* 0x000fe20003f25270 */
[----:B------:R-:W-:-:S04]  /*66b0*/  IMAD.MOV.U32 R0, RZ, RZ, 0x4200 ;  /* 0x00004200ff007424 */ /* 0x000fc800078e00ff */
[----:B------:R2:W-:Y:S08]  /*66c0*/  SYNCS.ARRIVE.TRANS64 RZ, [R11+URZ+0x30c30], R0 ;  /* 0x030c30000bff79a7 */ /* 0x0005f0000800003f */
[----:B------:R-:W-:Y:S05]  /*66d0*/  @!P1 BRA `(.L_x_61) ;  /* 0x0000000000049947 */ /* 0x000fea0003800000 */
[----:B------:R-:W-:Y:S01]  /*66e0*/  BPT.TRAP 0x1 ;  /* 0x000000040000795c */ /* 0x000fe20000300000 */
.L_x_61:
[----:B------:R-:W3:Y:S01]  /*66f0*/  LDC.64 R12, c[0x0][0x728] ;  /* 0x0001ca00ff0c7b82 */ /* 0x000ee20000000a00 */
[----:B------:R-:W-:Y:S01]  /*6700*/  IMAD.SHL.U32 R17, R15, 0x80, RZ ;  /* 0x000000800f117824 */ /* 0x000fe200078e00ff */
[----:B------:R-:W-:Y:S01]  /*6710*/  R2UR UR6, R11 ;  /* 0x000000000b0672ca */ /* 0x000fe200000e0000 */
[----:B------:R-:W-:Y:S01]  /*6720*/  UMOV UR14, 0x0 ;  /* 0x00000000000e7882 */ /* 0x000fe20000000000 */
[----:B------:R-:W-:Y:S01]  /*6730*/  UMOV UR15, 0x14f00000 ;  /* 0x14f00000000f7882 */ /* 0x000fe20000000000 */
[----:B------:R-:W-:Y:S01]  /*6740*/  UMOV UR18, URZ ;  /* 0x0000003f00127c82 */ /* 0x000fe20008000000 */
[C---:B--2---:R-:W-:Y:S01]  /*6750*/  IADD3 R0, P1, R17.reuse, R6, RZ ;  /* 0x0000000611007210 */ /* 0x044fe20007f3e0ff */
[----:B------:R-:W-:Y:S01]  /*6760*/  UMOV UR13, 0x20 ;  /* 0x00000020000d7882 */ /* 0x000fe20000000000 */
[----:B------:R-:W2:Y:S01]  /*6770*/  LDC.64 R4, c[0x0][0x198] ;  /* 0x00006600ff047b82 */ /* 0x000ea20000000a00 */
[----:B------:R-:W-:-:S06]  /*6780*/  R2UR UR19, R17 ;  /* 0x00000000111372ca */ /* 0x000fcc00000e0000 */
[----:B------:R-:W-:Y:S02]  /*6790*/  UIADD3 UR16, UR6, 0x18000, URZ ;  /* 0x0001800006107890 */ /* 0x000fe4000fffe03f */
[----:B------:R-:W-:Y:S02]  /*67a0*/  UIADD3 UR17, UR6, 0x30c30, URZ ;  /* 0x00030c3006117890 */ /* 0x000fe4000fffe03f */
[----:B------:R-:W-:Y:S01]  /*67b0*/  UIADD3 UR6, UR6, 0x20400, URZ ;  /* 0x0002040006067890 */ /* 0x000fe2000fffe03f */
[----:B---3--:R-:W-:-:S04]  /*67c0*/  LEA R2, P2, R0, R12, 0x2 ;  /* 0x0000000c00027211 */ /* 0x008fc800078410ff */
[----:B------:R-:W-:Y:S01]  /*67d0*/  UMOV UR7, UR17 ;  /* 0x0000001100077c82 */ /* 0x000fe20008000000 */
[----:B------:R-:W-:Y:S02]  /*67e0*/  R2UR UR8, R2 ;  /* 0x00000000020872ca */ /* 0x000fe400000e0000 */
[----:B------:R-:W-:Y:S01]  /*67f0*/  LEA.HI.X.SX32 R2, R17, R10, 0x1, P1 ;  /* 0x0000000a11027211 */ /* 0x000fe200008f0eff */
[----:B--2---:R-:W-:-:S03]  /*6800*/  IMAD.MOV.U32 R8, RZ, RZ, R4 ;  /* 0x000000ffff087224 */ /* 0x004fc600078e0004 */
[----:B------:R-:W-:Y:S02]  /*6810*/  LEA.HI.X R0, R0, R13, R2, 0x2, P2 ;  /* 0x0000000d00007211 */ /* 0x000fe400010f1402 */
[----:B------:R-:W-:Y:S02]  /*6820*/  IADD3 R4, P1, R8, 0x1f0, RZ ;  /* 0x000001f008047810 */ /* 0x000fe40007f3e0ff */
[----:B------:R-:W-:Y:S01]  /*6830*/  R2UR UR9, R0 ;  /* 0x00000000000972ca */ /* 0x000fe200000e0000 */
[----:B------:R-:W-:Y:S01]  /*6840*/  IMAD.MOV.U32 R0, RZ, RZ, R5 ;  /* 0x000000ffff007224 */ /* 0x000fe200078e0005 */
[----:B------:R-:W-:-:S03]  /*6850*/  R2UR UR10, R4 ;  /* 0x00000000040a72ca */ /* 0x000fc600000e0000 */
[----:B------:R-:W-:-:S05]  /*6860*/  IMAD.X R5, RZ, RZ, R0, P1 ;  /* 0x000000ffff057224 */ /* 0x000fca00008e0600 */
[----:B------:R-:W-:-:S13]  /*6870*/  R2UR UR11, R5 ;  /* 0x00000000050b72ca */ /* 0x000fda00000e0000 */
[----:B------:R2:W-:Y:S01]  /*6880*/  UTMALDG.4D [UR16], [UR10], desc[UR14] ;  /* 0x00000e100a0075b4 */ /* 0x0005e20008019000 */
[----:B------:R2:W-:Y:S01]  /*6890*/  UBLKCP.S.G [UR6], [UR8], UR13 ;  /* 0x00000006080073ba */ /* 0x0005e2000800020d */
[----:B------:R-:W3:Y:S02]  /*68a0*/  SYNCS.PHASECHK.TRANS64.TRYWAIT P1, [R11+URZ+0x30c28], R21 ;  /* 0x030c28150b0075a7 */ /* 0x000ee4000802017f */
[----:B--23--:R-:W-:Y:S05]  /*68b0*/  @!P1 BRA `(.L_x_62) ;  /* 0x00000010002c9947 */ /* 0x00cfea0003800000 */
.L_x_86:
[----:B------:R-:W-:Y:S05]  /*68c0*/  @P0 BRA `(.L_x_63) ;  /* 0x0000000000140947 */ /* 0x000fea0003800000 */
[----:B------:R-:W-:Y:S01]  /*68d0*/  ISETP.NE.AND P1, PT, R14, RZ, PT ;  /* 0x000000ff0e00720c */ /* 0x000fe20003f25270 */
[----:B------:R-:W-:-:S04]  /*68e0*/  IMAD.MOV.U32 R2, RZ, RZ, 0x4200 ;  /* 0x00004200ff027424 */ /* 0x000fc800078e00ff */
[----:B------:R3:W-:Y:S08]  /*68f0*/  SYNCS.ARRIVE.TRANS64 RZ, [R11+URZ+0x30c18], R2 ;  /* 0x030c18020bff79a7 */ /* 0x0007f0000800003f */
[----:B------:R-:W-:Y:S05]  /*6900*/  @!P1 BRA `(.L_x_63) ;  /* 0x0000000000049947 */ /* 0x000fea0003800000 */
[----:B------:R-:W-:Y:S01]  /*6910*/  BPT.TRAP 0x1 ;  /* 0x000000040000795c */ /* 0x000fe20000300000 */
.L_x_63:
[----:B------:R-:W-:Y:S01]  /*6920*/  VIADD R17, R17, 0x80 ;  /* 0x0000008011117836 */ /* 0x000fe20000000000 */
[----:B------:R-:W-:Y:S01]  /*6930*/  R2UR UR17, R11 ;  /* 0x000000000b1172ca */ /* 0x000fe200000e0000 */
[----:B------:R-:W-:Y:S01]  /*6940*/  UMOV UR14, 0x0 ;  /* 0x00000000000e7882 */ /* 0x000fe20000000000 */
[----:B---3--:R-:W-:Y:S01]  /*6950*/  IADD3 R2, P1, R8, 0xf0, RZ ;  /* 0x000000f008027810 */ /* 0x008fe20007f3e0ff */
[----:B------:R-:W-:Y:S01]  /*6960*/  UMOV UR15, 0x14f00000 ;  /* 0x14f00000000f7882 */ /* 0x000fe20000000000 */
[----:B------:R-:W-:Y:S01]  /*6970*/  R2UR UR19, R17 ;  /* 0x00000000111372ca */ /* 0x000fe200000e0000 */
[----:B------:R-:W-:Y:S01]  /*6980*/  UMOV UR18, URZ ;  /* 0x0000003f00127c82 */ /* 0x000fe20008000000 */
[----:B------:R-:W-:Y:S01]  /*6990*/  R2UR UR10, R2 ;  /* 0x00000000020a72ca */ /* 0x000fe200000e0000 */
[----:B------:R-:W-:Y:S01]  /*69a0*/  IMAD.X R3, RZ, RZ, R0, P1 ;  /* 0x000000ffff037224 */ /* 0x000fe200008e0600 */
[----:B------:R-:W-:-:S04]  /*69b0*/  UMOV UR13, 0x20 ;  /* 0x00000020000d7882 */ /* 0x000fc80000000000 */
[----:B------:R-:W-:Y:S01]  /*69c0*/  R2UR UR11, R3 ;  /* 0x00000000030b72ca */ /* 0x000fe200000e0000 */
[----:B------:R-:W-:Y:S02]  /*69d0*/  UIADD3 UR8, UR17, 0x20200, URZ ;  /* 0x0002020011087890 */ /* 0x000fe4000fffe03f */
[----:B------:R-:W-:Y:S02]  /*69e0*/  UIADD3 UR16, UR17, 0x14000, URZ ;  /* 0x0001400011107890 */ /* 0x000fe4000fffe03f */
[----:B------:R-:W-:Y:S02]  /*69f0*/  UIADD3 UR17, UR17, 0x30c18, URZ ;  /* 0x00030c1811117890 */ /* 0x000fe4000fffe03f */
[----:B------:R-:W-:-:S05]  /*6a00*/  UIMAD.WIDE UR6, UR19, 0x4, UR4 ;  /* 0x00000004130678a5 */ /* 0x000fca000f8e0204 */
[----:B------:R-:W-:Y:S02]  /*6a10*/  UMOV UR9, UR17 ;  /* 0x0000001100097c82 */ /* 0x000fe40008000000 */
[----:B------:R3:W-:Y:S02]  /*6a20*/  UTMALDG.4D [UR16], [UR10], desc[UR14] ;  /* 0x00000e100a0075b4 */ /* 0x0007e40008019000 */
[----:B------:R3:W-:Y:S01]  /*6a30*/  UBLKCP.S.G [UR8], [UR6], UR13 ;  /* 0x00000008060073ba */ /* 0x0007e2000800020d */
[----:B------:R-:W4:Y:S02]  /*6a40*/  SYNCS.PHASECHK.TRANS64.TRYWAIT P1, [R11+URZ+0x30c48], R21 ;  /* 0x030c48150b0075a7 */ /* 0x000f24000802017f */
[----:B---34-:R-:W-:Y:S05]  /*6a50*/  @!P1 BRA `(.L_x_64) ;  /* 0x0000000c00d89947 */ /* 0x018fea0003800000 */
.L_x_87:
[----:B-123--:R-:W-:Y:S01]  /*6a60*/  SHF.R.S32.HI R21, RZ, 0x1f, R17 ;  /* 0x0000001fff157819 */ /* 0x00efe20000011411 */
[----:B------:R-:W-:Y:S06]  /*6a70*/  @P0 BRA `(.L_x_65) ;  /* 0x00000000001c0947 */ /* 0x000fec0003800000 */
[----:B------:R-:W-:-:S04]  /*6a80*/  IMAD.MOV.U32 R14, RZ, RZ, 0x4200 ;  /* 0x00004200ff0e7424 */ /* 0x000fc800078e00ff */
[----:B------:R1:W-:Y:S02]  /*6a90*/  SYNCS.ARRIVE.TRANS64 RZ, [R11+URZ+0x30c38], R14 ;  /* 0x030c380e0bff79a7 */ /* 0x0003e4000800003f */
[----:B-1----:R-:W1:Y:S02]  /*6aa0*/  S2R R14, SR_TID.X ;  /* 0x00000000000e7919 */ /* 0x002e640000002100 */
[----:B-1----:R-:W-:-:S04]  /*6ab0*/  LOP3.LUT R14, R14, 0x1f, RZ, 0xc0, !PT ;  /* 0x0000001f0e0e7812 */ /* 0x002fc800078ec0ff */
[----:B------:R-:W-:-:S13]  /*6ac0*/  ISETP.NE.AND P1, PT, R14, RZ, PT ;  /* 0x000000ff0e00720c */ /* 0x000fda0003f25270 */
[----:B------:R-:W-:Y:S05]  /*6ad0*/  @!P1 BRA `(.L_x_65) ;  /* 0x0000000000049947 */ /* 0x000fea0003800000 */
[----:B------:R-:W-:Y:S01]  /*6ae0*/  BPT.TRAP 0x1 ;  /* 0x000000040000795c */ /* 0x000fe20000300000 */
.L_x_65:
[C---:B------:R-:W-:Y:S01]  /*6af0*/  R2UR UR19, R17.reuse ;  /* 0x00000000111372ca */ /* 0x040fe200000e0000 */
[----:B------:R-:W-:Y:S01]  /*6b00*/  UMOV UR8, 0x0 ;  /* 0x0000000000087882 */ /* 0x000fe20000000000 */
[----:B------:R-:W-:Y:S01]  /*6b10*/  IADD3 R17, P1, R17, R6, RZ ;  /* 0x0000000611117210 */ /* 0x000fe20007f3e0ff */
[----:B------:R-:W-:Y:S01]  /*6b20*/  UMOV UR9, 0x14f00000 ;  /* 0x14f0000000097882 */ /* 0x000fe20000000000 */
[----:B------:R-:W-:Y:S01]  /*6b30*/  R2UR UR10, R11 ;  /* 0x000000000b0a72ca */ /* 0x000fe200000e0000 */
[----:B------:R-:W-:Y:S01]  /*6b40*/  UMOV UR18, URZ ;  /* 0x0000003f00127c82 */ /* 0x000fe20008000000 */
[----:B------:R-:W-:Y:S01]  /*6b50*/  R2UR UR6, R4 ;  /* 0x00000000040672ca */ /* 0x000fe200000e0000 */
[----:B------:R-:W-:Y:S01]  /*6b60*/  IMAD.X R21, R21, 0x1, R10, P1 ;  /* 0x0000000115157824 */ /* 0x000fe200008e060a */
[----:B------:R-:W-:Y:S01]  /*6b70*/  LEA R12, P1, R17, R12, 0x2 ;  /* 0x0000000c110c7211 */ /* 0x000fe200078210ff */
[----:B------:R-:W-:Y:S01]  /*6b80*/  UMOV UR13, 0x20 ;  /* 0x00000020000d7882 */ /* 0x000fe20000000000 */
[----:B------:R-:W-:-:S02]  /*6b90*/  R2UR UR7, R5 ;  /* 0x00000000050772ca */ /* 0x000fc400000e0000 */
[----:B------:R-:W-:Y:S02]  /*6ba0*/  LEA.HI.X R21, R17, R13, R21, 0x2, P1 ;  /* 0x0000000d11157211 */ /* 0x000fe400008f1415 */
[----:B------:R-:W-:Y:S02]  /*6bb0*/  R2UR UR14, R12 ;  /* 0x000000000c0e72ca */ /* 0x000fe400000e0000 */
[----:B------:R-:W-:Y:S01]  /*6bc0*/  R2UR UR15, R21 ;  /* 0x00000000150f72ca */ /* 0x000fe200000e0000 */
[----:B------:R-:W-:Y:S01]  /*6bd0*/  UIADD3 UR16, UR10, 0x1c000, URZ ;  /* 0x0001c0000a107890 */ /* 0x000fe2000fffe03f */
[----:B------:R-:W-:Y:S01]  /*6be0*/  LOP3.LUT R9, R9, 0x1, RZ, 0x3c, !PT ;  /* 0x0000000109097812 */ /* 0x000fe200078e3cff */
[----:B------:R-:W-:Y:S02]  /*6bf0*/  UIADD3 UR17, UR10, 0x30c38, URZ ;  /* 0x00030c380a117890 */ /* 0x000fe4000fffe03f */
[----:B------:R-:W-:Y:S01]  /*6c00*/  UIADD3 UR10, UR10, 0x20600, URZ ;  /* 0x000206000a0a7890 */ /* 0x000fe2000fffe03f */
[----:B------:R-:W-:-:S04]  /*6c10*/  SHF.L.U32 R4, R9, 0x1f, RZ ;  /* 0x0000001f09047819 */ /* 0x000fc800000006ff */
[----:B------:R-:W-:Y:S02]  /*6c20*/  UMOV UR11, UR17 ;  /* 0x00000011000b7c82 */ /* 0x000fe40008000000 */
[----:B------:R1:W-:Y:S02]  /*6c30*/  UTMALDG.4D [UR16], [UR6], desc[UR8] ;  /* 0x00000810060075b4 */ /* 0x0003e40008019000 */
[----:B------:R1:W-:Y:S01]  /*6c40*/  UBLKCP.S.G [UR10], [UR14], UR13 ;  /* 0x0000000a0e0073ba */ /* 0x0003e2000800020d */
[----:B------:R-:W2:Y:S02]  /*6c50*/  SYNCS.PHASECHK.TRANS64.TRYWAIT P1, [R11+URZ+0x30c20], R4 ;  /* 0x030c20040b0075a7 */ /* 0x000ea4000802017f */
[----:B-12---:R-:W-:Y:S05]  /*6c60*/  @!P1 BRA `(.L_x_66) ;  /* 0x0000000c00689947 */ /* 0x006fea0003800000 */
.L_x_89:
[----:B------:R-:W-:Y:S05]  /*6c70*/  @P0 BRA `(.L_x_67) ;  /* 0x0000000000140947 */ /* 0x000fea0003800000 */
[----:B------:R-:W-:Y:S01]  /*6c80*/  ISETP.NE.AND P1, PT, R14, RZ, PT ;  /* 0x000000ff0e00720c */ /* 0x000fe20003f25270 */
[----:B-1----:R-:W-:-:S04]  /*6c90*/  IMAD.MOV.U32 R4, RZ, RZ, 0x4200 ;  /* 0x00004200ff047424 */ /* 0x002fc800078e00ff */
[----:B------:R2:W-:Y:S08]  /*6ca0*/  SYNCS.ARRIVE.TRANS64 RZ, [R11+URZ+0x30c10], R4 ;  /* 0x030c10040bff79a7 */ /* 0x0005f0000800003f */
[----:B------:R-:W-:Y:S05]  /*6cb0*/  @!P1 BRA `(.L_x_67) ;  /* 0x0000000000049947 */ /* 0x000fea0003800000 */
[----:B------:R-:W-:Y:S01]  /*6cc0*/  BPT.TRAP 0x1 ;  /* 0x000000040000795c */ /* 0x000fe20000300000 */
.L_x_67:
[----:B------:R-:W-:Y:S01]  /*6cd0*/  R2UR UR6, R15 ;  /* 0x000000000f0672ca */ /* 0x000fe200000e0000 */
[----:B------:R-:W-:Y:S01]  /*6ce0*/  VIADD R18, R18, 0xfffffffe ;  /* 0xfffffffe12127836 */ /* 0x000fe20000000000 */
[----:B------:R-:W-:Y:S01]  /*6cf0*/  R2UR UR17, R11 ;  /* 0x000000000b1172ca */ /* 0x000fe200000e0000 */
[----:B------:R-:W-:Y:S01]  /*6d00*/  UMOV UR22, 0x0 ;  /* 0x0000000000167882 */ /* 0x000fe20000000000 */
[----:B------:R-:W-:Y:S01]  /*6d10*/  R2UR UR14, R2 ;  /* 0x00000000020e72ca */ /* 0x000fe200000e0000 */
[----:B------:R-:W-:Y:S01]  /*6d20*/  UMOV UR23, 0x14f00000 ;  /* 0x14f0000000177882 */ /* 0x000fe20000000000 */
[----:B------:R-:W-:Y:S01]  /*6d30*/  R2UR UR15, R3 ;  /* 0x00000000030f72ca */ /* 0x000fe200000e0000 */
[----:B------:R-:W-:Y:S01]  /*6d40*/  UMOV UR18, URZ ;  /* 0x0000003f00127c82 */ /* 0x000fe20008000000 */
[----:B------:R-:W-:Y:S01]  /*6d50*/  ISETP.NE.AND P1, PT, R18, RZ, PT ;  /* 0x000000ff1200720c */ /* 0x000fe20003f25270 */
[----:B------:R-:W-:-:S04]  /*6d60*/  UMOV UR7, 0x20 ;  /* 0x0000002000077882 */ /* 0x000fc80000000000 */
[----:B------:R-:W-:Y:S02]  /*6d70*/  UIADD3 UR6, UR6, 0x2, URZ ;  /* 0x0000000206067890 */ /* 0x000fe4000fffe03f */
[----:B------:R-:W-:Y:S02]  /*6d80*/  UIADD3 UR10, UR17, 0x20000, URZ ;  /* 0x00020000110a7890 */ /* 0x000fe4000fffe03f */
[----:B------:R-:W-:Y:S02]  /*6d90*/  USHF.L.U32 UR19, UR6, 0x7, URZ ;  /* 0x0000000706137899 */ /* 0x000fe4000800063f */
[----:B------:R-:W-:Y:S01]  /*6da0*/  UIADD3 UR16, UR17, 0x10000, URZ ;  /* 0x0001000011107890 */ /* 0x000fe2000fffe03f */
[----:B------:R-:W-:Y:S01]  /*6db0*/  IMAD.U32 R15, RZ, RZ, UR6 ;  /* 0x00000006ff0f7e24 */ /* 0x000fe2000f8e00ff */
[----:B------:R-:W-:Y:S02]  /*6dc0*/  UIADD3 UR17, UR17, 0x30c10, URZ ;  /* 0x00030c1011117890 */ /* 0x000fe4000fffe03f */
[----:B------:R-:W-:-:S05]  /*6dd0*/  UIMAD.WIDE UR8, UR19, 0x4, UR4 ;  /* 0x00000004130878a5 */ /* 0x000fca000f8e0204 */
[----:B------:R-:W-:Y:S02]  /*6de0*/  UMOV UR11, UR17 ;  /* 0x00000011000b7c82 */ /* 0x000fe40008000000 */
[----:B------:R3:W-:Y:S02]  /*6df0*/  UTMALDG.4D [UR16], [UR14], desc[UR22] ;  /* 0x000016100e0075b4 */ /* 0x0007e40008019000 */
[----:B------:R3:W-:Y:S02]  /*6e00*/  UBLKCP.S.G [UR10], [UR8], UR7 ;  /* 0x0000000a080073ba */ /* 0x0007e40008000207 */
[----:B---3--:R-:W-:Y:S05]  /*6e10*/  @P1 BRA `(.L_x_68) ;  /* 0xfffffff800101947 */ /* 0x008fea000383ffff */
[----:B------:R-:W-:-:S07]  /*6e20*/  IMAD.U32 R5, RZ, RZ, UR19 ;  /* 0x00000013ff057e24 */ /* 0x000fce000f8e00ff */
.L_x_59:
[----:B------:R-:W-:-:S13]  /*6e30*/  ISETP.NE.AND P1, PT, R19, RZ, PT ;  /* 0x000000ff1300720c */ /* 0x000fda0003f25270 */
[----:B------:R-:W-:Y:S05]  /*6e40*/  @!P1 BRA `(.L_x_58) ;  /* 0x0000000000f09947 */ /* 0x000fea0003800000 */
[----:B------:R-:W-:-:S04]  /*6e50*/  SHF.L.U32 R12, R9, 0x1f, RZ ;  /* 0x0000001f090c7819 */ /* 0x000fc800000006ff */
[----:B------:R-:W3:Y:S02]  /*6e60*/  SYNCS.PHASECHK.TRANS64.TRYWAIT P1, [R11+URZ+0x30c40], R12 ;  /* 0x030c400c0b0075a7 */ /* 0x000ee4000802017f */
[----:B---3--:R-:W-:Y:S05]  /*6e70*/  @!P1 BRA `(.L_x_69) ;  /* 0x0000000800fc9947 */ /* 0x008fea0003800000 */
.L_x_90:
[----:B------:R-:W-:Y:S05]  /*6e80*/  @P0 BRA `(.L_x_70) ;  /* 0x0000000000140947 */ /* 0x000fea0003800000 */
[----:B------:R-:W-:Y:S01]  /*6e90*/  ISETP.NE.AND P1, PT, R14, RZ, PT ;  /* 0x000000ff0e00720c */ /* 0x000fe20003f25270 */
[----:B-12---:R-:W-:-:S04]  /*6ea0*/  IMAD.MOV.U32 R4, RZ, RZ, 0x4200 ;  /* 0x00004200ff047424 */ /* 0x006fc800078e00ff */
[----:B------:R4:W-:Y:S08]  /*6eb0*/  SYNCS.ARRIVE.TRANS64 RZ, [R11+URZ+0x30c30], R4 ;  /* 0x030c30040bff79a7 */ /* 0x0009f0000800003f */
[----:B------:R-:W-:Y:S05]  /*6ec0*/  @!P1 BRA `(.L_x_70) ;  /* 0x0000000000049947 */ /* 0x000fea0003800000 */
[----:B------:R-:W-:Y:S01]  /*6ed0*/  BPT.TRAP 0x1 ;  /* 0x000000040000795c */ /* 0x000fe20000300000 */
.L_x_70:
[----:B-12-4-:R-:W1:Y:S01]  /*6ee0*/  LDC.64 R4, c[0x0][0x728] ;  /* 0x0001ca00ff047b82 */ /* 0x016e620000000a00 */
[----:B------:R-:W-:Y:S01]  /*6ef0*/  IMAD.SHL.U32 R15, R15, 0x80, RZ ;  /* 0x000000800f0f7824 */ /* 0x000fe200078e00ff */
[----:B------:R-:W-:Y:S01]  /*6f00*/  R2UR UR10, R11 ;  /* 0x000000000b0a72ca */ /* 0x000fe200000e0000 */
[----:B------:R-:W-:Y:S01]  /*6f10*/  UMOV UR8, 0x0 ;  /* 0x0000000000087882 */ /* 0x000fe20000000000 */
[----:B------:R-:W-:Y:S01]  /*6f20*/  UMOV UR9, 0x14f00000 ;  /* 0x14f0000000097882 */ /* 0x000fe20000000000 */
[----:B------:R-:W-:Y:S01]  /*6f30*/  UMOV UR18, URZ ;  /* 0x0000003f00127c82 */ /* 0x000fe20008000000 */
[C---:B------:R-:W-:Y:S01]  /*6f40*/  IADD3 R13, P1, R15.reuse, R6, RZ ;  /* 0x000000060f0d7210 */ /* 0x040fe20007f3e0ff */
[----:B------:R-:W-:Y:S01]  /*6f50*/  UMOV UR13, 0x20 ;  /* 0x00000020000d7882 */ /* 0x000fe20000000000 */
[----:B------:R-:W-:-:S07]  /*6f60*/  R2UR UR19, R15 ;  /* 0x000000000f1372ca */ /* 0x000fce00000e0000 */
[----:B------:R-:W-:Y:S02]  /*6f70*/  UIADD3 UR16, UR10, 0x18000, URZ ;  /* 0x000180000a107890 */ /* 0x000fe4000fffe03f */
[----:B------:R-:W-:Y:S02]  /*6f80*/  UIADD3 UR17, UR10, 0x30c30, URZ ;  /* 0x00030c300a117890 */ /* 0x000fe4000fffe03f */
[----:B------:R-:W-:Y:S01]  /*6f90*/  UIADD3 UR10, UR10, 0x20400, URZ ;  /* 0x000204000a0a7890 */ /* 0x000fe2000fffe03f */
[----:B-1----:R-:W-:-:S04]  /*6fa0*/  LEA R4, P2, R13, R4, 0x2 ;  /* 0x000000040d047211 */ /* 0x002fc800078410ff */
[----:B------:R-:W-:Y:S01]  /*6fb0*/  UMOV UR11, UR17 ;  /* 0x00000011000b7c82 */ /* 0x000fe20008000000 */
[----:B------:R-:W-:Y:S02]  /*6fc0*/  R2UR UR14, R4 ;  /* 0x00000000040e72ca */ /* 0x000fe400000e0000 */
[----:B------:R-:W-:-:S04]  /*6fd0*/  LEA.HI.X.SX32 R4, R15, R10, 0x1, P1 ;  /* 0x0000000a0f047211 */ /* 0x000fc800008f0eff */
[----:B------:R-:W-:Y:S02]  /*6fe0*/  LEA.HI.X R5, R13, R5, R4, 0x2, P2 ;  /* 0x000000050d057211 */ /* 0x000fe400010f1404 */
[----:B------:R-:W-:Y:S02]  /*6ff0*/  IADD3 R4, P1, R8, 0x1f0, RZ ;  /* 0x000001f008047810 */ /* 0x000fe40007f3e0ff */
[----:B------:R-:W-:Y:S02]  /*7000*/  R2UR UR15, R5 ;  /* 0x00000000050f72ca */ /* 0x000fe400000e0000 */
[----:B------:R-:W-:Y:S01]  /*7010*/  R2UR UR6, R4 ;  /* 0x00000000040672ca */ /* 0x000fe200000e0000 */
[----:B------:R-:W-:-:S05]  /*7020*/  IMAD.X R4, RZ, RZ, R0, P1 ;  /* 0x000000ffff047224 */ /* 0x000fca00008e0600 */
[----:B------:R-:W-:-:S13]  /*7030*/  R2UR UR7, R4 ;  /* 0x00000000040772ca */ /* 0x000fda00000e0000 */
[----:B------:R1:W-:Y:S01]  /*7040*/  UTMALDG.4D [UR16], [UR6], desc[UR8] ;  /* 0x00000810060075b4 */ /* 0x0003e20008019000 */
[----:B------:R1:W-:Y:S01]  /*7050*/  UBLKCP.S.G [UR10], [UR14], UR13 ;  /* 0x0000000a0e0073ba */ /* 0x0003e2000800020d */
[----:B------:R-:W2:Y:S02]  /*7060*/  SYNCS.PHASECHK.TRANS64.TRYWAIT P1, [R11+URZ+0x30c28], R12 ;  /* 0x030c280c0b0075a7 */ /* 0x000ea4000802017f */
[----:B-12---:R-:W-:Y:S05]  /*7070*/  @!P1 BRA `(.L_x_71) ;  /* 0x0000000800909947 */ /* 0x006fea0003800000 */
.L_x_91:
[----:B------:R-:W-:Y:S05]  /*7080*/  @P0 BRA `(.L_x_72) ;  /* 0x0000000000140947 */ /* 0x000fea0003800000 */
[----:B------:R-:W-:Y:S01]  /*7090*/  ISETP.NE.AND P0, PT, R14, RZ, PT ;  /* 0x000000ff0e00720c */ /* 0x000fe20003f05270 */
[----:B------:R-:W-:-:S04]  /*70a0*/  IMAD.MOV.U32 R4, RZ, RZ, 0x4200 ;  /* 0x00004200ff047424 */ /* 0x000fc800078e00ff */
[----:B------:R2:W-:Y:S08]  /*70b0*/  SYNCS.ARRIVE.TRANS64 RZ, [R11+URZ+0x30c18], R4 ;  /* 0x030c18040bff79a7 */ /* 0x0005f0000800003f */
[----:B------:R-:W-:Y:S05]  /*70c0*/  @!P0 BRA `(.L_x_72) ;  /* 0x0000000000048947 */ /* 0x000fea0003800000 */
[----:B------:R-:W-:Y:S01]  /*70d0*/  BPT.TRAP 0x1 ;  /* 0x000000040000795c */ /* 0x000fe20000300000 */
.L_x_72:
[----:B------:R-:W-:Y:S01]  /*70e0*/  R2UR UR19, R15 ;  /* 0x000000000f1372ca */ /* 0x000fe200000e0000 */
[----:B------:R-:W-:Y:S01]  /*70f0*/  UMOV UR14, 0x0 ;  /* 0x00000000000e7882 */ /* 0x000fe20000000000 */
[----:B------:R-:W-:Y:S01]  /*7100*/  R2UR UR17, R11 ;  /* 0x000000000b1172ca */ /* 0x000fe200000e0000 */
[----:B------:R-:W-:Y:S01]  /*7110*/  UMOV UR15, 0x14f00000 ;  /* 0x14f00000000f7882 */ /* 0x000fe20000000000 */
[----:B------:R-:W-:Y:S01]  /*7120*/  R2UR UR10, R2 ;  /* 0x00000000020a72ca */ /* 0x000fe200000e0000 */
[----:B------:R-:W-:Y:S01]  /*7130*/  UMOV UR18, URZ ;  /* 0x0000003f00127c82 */ /* 0x000fe20008000000 */
[----:B------:R-:W-:Y:S01]  /*7140*/  R2UR UR11, R3 ;  /* 0x00000000030b72ca */ /* 0x000fe200000e0000 */
[----:B------:R-:W-:Y:S01]  /*7150*/  UMOV UR13, 0x20 ;  /* 0x00000020000d7882 */ /* 0x000fe20000000000 */
[----:B------:R-:W-:-:S05]  /*7160*/  IMAD.MOV.U32 R20, RZ, RZ, 0x1 ;  /* 0x00000001ff147424 */ /* 0x000fca00078e00ff */
[----:B------:R-:W-:Y:S02]  /*7170*/  UIADD3 UR19, UR19, 0x80, URZ ;  /* 0x0000008013137890 */ /* 0x000fe4000fffe03f */
[----:B------:R-:W-:Y:S02]  /*7180*/  UIADD3 UR8, UR17, 0x20200, URZ ;  /* 0x0002020011087890 */ /* 0x000fe4000fffe03f */
[----:B------:R-:W-:Y:S02]  /*7190*/  UIADD3 UR16, UR17, 0x14000, URZ ;  /* 0x0001400011107890 */ /* 0x000fe4000fffe03f */
[----:B------:R-:W-:Y:S01]  /*71a0*/  UIADD3 UR17, UR17, 0x30c18, URZ ;  /* 0x00030c1811117890 */ /* 0x000fe2000fffe03f */
[----:B------:R-:W-:Y:S01]  /*71b0*/  IMAD.U32 R5, RZ, RZ, UR19 ;  /* 0x00000013ff057e24 */ /* 0x000fe2000f8e00ff */
[----:B------:R-:W-:-:S05]  /*71c0*/  UIMAD.WIDE UR6, UR19, 0x4, UR4 ;  /* 0x00000004130678a5 */ /* 0x000fca000f8e0204 */
[----:B------:R-:W-:Y:S02]  /*71d0*/  UMOV UR9, UR17 ;  /* 0x0000001100097c82 */ /* 0x000fe40008000000 */
[----:B------:R4:W-:Y:S02]  /*71e0*/  UTMALDG.4D [UR16], [UR10], desc[UR14] ;  /* 0x00000e100a0075b4 */ /* 0x0009e40008019000 */
[----:B------:R4:W-:Y:S02]  /*71f0*/  UBLKCP.S.G [UR8], [UR6], UR13 ;  /* 0x00000008060073ba */ /* 0x0009e4000800020d */
[----:B----4-:R-:W-:Y:S01]  /*7200*/  NOP ;  /* 0x0000000000007918 */ /* 0x010fe20000000000 */
.L_x_58:
[----:B------:R-:W4:Y:S01]  /*7210*/  S2R R2, SR_TID.X ;  /* 0x0000000000027919 */ /* 0x000f220000002100 */
[----:B------:R-:W-:Y:S01]  /*7220*/  IMAD R13, R20, 0x8, R11 ;  /* 0x00000008140d7824 */ /* 0x000fe200078e020b */
[----:B----4-:R-:W-:Y:S02]  /*7230*/  LOP3.LUT R3, R2, 0x7f, RZ, 0xc0, !PT ;  /* 0x0000007f02037812 */ /* 0x010fe400078ec0ff */
[----:B------:R-:W-:Y:S02]  /*7240*/  SHF.L.U32 R2, R9, 0x1f, RZ ;  /* 0x0000001f09027819 */ /* 0x000fe400000006ff */
[----:B------:R-:W-:Y:S02]  /*7250*/  ISETP.NE.AND P1, PT, R3, RZ, PT ;  /* 0x000000ff0300720c */ /* 0x000fe40003f25270 */
[----:B------:R-:W4:Y:S02]  /*7260*/  SYNCS.PHASECHK.TRANS64.TRYWAIT P0, [R13+URZ+0x30c40], R2 ;  /* 0x030c40020d0075a7 */ /* 0x000f24000800017f */
[----:B----4-:R-:W-:Y:S09]  /*7270*/  @!P0 BRA `(.L_x_73) ;  /* 0x0000000800248947 */ /* 0x010ff20003800000 */
.L_x_92:
[----:B------:R-:W-:Y:S05]  /*7280*/  @P1 BRA `(.L_x_74) ;  /* 0x0000000000181947 */ /* 0x000fea0003800000 */
[----:B------:R-:W5:Y:S01]  /*7290*/  S2R R3, SR_TID.X ;  /* 0x0000000000037919 */ /* 0x000f620000002100 */
[----:B----4-:R-:W-:-:S04]  /*72a0*/  IMAD.MOV.U32 R2, RZ, RZ, 0x4200 ;  /* 0x00004200ff027424 */ /* 0x010fc800078e00ff */
[----:B------:R4:W-:Y:S01]  /*72b0*/  SYNCS.ARRIVE.TRANS64 RZ, [R13+URZ+0x30c30], R2 ;  /* 0x030c30020dff79a7 */ /* 0x0009e2000800003f */
[----:B-----5:R-:W-:-:S13]  /*72c0*/  LOP3.LUT P0, RZ, R3, 0x1f, RZ, 0xc0, !PT ;  /* 0x0000001f03ff7812 */ /* 0x020fda000780c0ff */
[----:B----4-:R-:W-:Y:S05]  /*72d0*/  @!P0 BRA `(.L_x_74) ;  /* 0x0000000000048947 */ /* 0x010fea0003800000 */
[----:B--2---:R-:W-:Y:S01]  /*72e0*/  BPT.TRAP 0x1 ;  /* 0x000000040000795c */ /* 0x004fe20000300000 */
.L_x_74:
[----:B----4-:R-:W4:Y:S01]  /*72f0*/  LDC.64 R2, c[0x0][0x728] ;  /* 0x0001ca00ff027b82 */ /* 0x010f220000000a00 */
[----:B------:R-:W-:Y:S01]  /*7300*/  IADD3 R6, P0, R5, R6, RZ ;  /* 0x0000000605067210 */ /* 0x000fe20007f1e0ff */
[C-C-:B-12---:R-:W-:Y:S01]  /*7310*/  IMAD R4, R20.reuse, 0x4000, R11.reuse ;  /* 0x0000400014047824 */ /* 0x146fe200078e020b */
[----:B------:R-:W-:Y:S01]  /*7320*/  R2UR UR17, R13 ;  /* 0x000000000d1172ca */ /* 0x000fe200000e0000 */
[----:B---3--:R-:W-:Y:S01]  /*7330*/  IMAD R11, R20, 0x200, R11 ;  /* 0x00000200140b7824 */ /* 0x008fe200078e020b */
[----:B------:R-:W-:Y:S01]  /*7340*/  LEA.HI.X.SX32 R10, R5, R10, 0x1, P0 ;  /* 0x0000000a050a7211 */ /* 0x000fe200000f0eff */
[----:B------:R-:W-:Y:S01]  /*7350*/  UMOV UR8, 0x0 ;  /* 0x0000000000087882 */ /* 0x000fe20000000000 */
[----:B------:R-:W-:Y:S01]  /*7360*/  R2UR UR16, R4 ;  /* 0x00000000041072ca */ /* 0x000fe200000e0000 */
[----:B------:R-:W-:Y:S01]  /*7370*/  UMOV UR9, 0x14f00000 ;  /* 0x14f0000000097882 */ /* 0x000fe20000000000 */
[----:B------:R-:W-:Y:S01]  /*7380*/  R2UR UR10, R11 ;  /* 0x000000000b0a72ca */ /* 0x000fe200000e0000 */
[----:B------:R-:W-:Y:S01]  /*7390*/  UMOV UR18, URZ ;  /* 0x0000003f00127c82 */ /* 0x000fe20008000000 */
[----:B------:R-:W-:Y:S01]  /*73a0*/  R2UR UR19, R5 ;  /* 0x00000000051372ca */ /* 0x000fe200000e0000 */
[----:B------:R-:W-:-:S04]  /*73b0*/  UMOV UR13, 0x20 ;  /* 0x00000020000d7882 */ /* 0x000fc80000000000 */
[----:B------:R-:W-:-:S04]  /*73c0*/  UIADD3 UR17, UR17, 0x30c30, URZ ;  /* 0x00030c3011117890 */ /* 0x000fc8000fffe03f */
[----:B------:R-:W-:Y:S02]  /*73d0*/  UIADD3 UR16, UR16, 0x18000, URZ ;  /* 0x0001800010107890 */ /* 0x000fe4000fffe03f */
[----:B------:R-:W-:Y:S01]  /*73e0*/  UIADD3 UR10, UR10, 0x20400, URZ ;  /* 0x000204000a0a7890 */ /* 0x000fe2000fffe03f */
[----:B----4-:R-:W-:Y:S01]  /*73f0*/  LEA R2, P0, R6, R2, 0x2 ;  /* 0x0000000206027211 */ /* 0x010fe200078010ff */
[----:B------:R-:W-:-:S03]  /*7400*/  UMOV UR11, UR17 ;  /* 0x00000011000b7c82 */ /* 0x000fc60008000000 */
[----:B------:R-:W-:Y:S02]  /*7410*/  LEA.HI.X R3, R6, R3, R10, 0x2, P0 ;  /* 0x0000000306037211 */ /* 0x000fe400000f140a */
[----:B------:R-:W-:Y:S02]  /*7420*/  IADD3 R8, P0, R8, 0x1f0, RZ ;  /* 0x000001f008087810 */ /* 0x000fe40007f1e0ff */
[----:B------:R-:W-:Y:S02]  /*7430*/  R2UR UR14, R2 ;  /* 0x00000000020e72ca */ /* 0x000fe400000e0000 */
[----:B------:R-:W-:Y:S01]  /*7440*/  R2UR UR6, R8 ;  /* 0x00000000080672ca */ /* 0x000fe200000e0000 */
[----:B------:R-:W-:Y:S01]  /*7450*/  IMAD.X R0, RZ, RZ, R0, P0 ;  /* 0x000000ffff007224 */ /* 0x000fe200000e0600 */
[----:B------:R-:W-:-:S04]  /*7460*/  R2UR UR15, R3 ;  /* 0x00000000030f72ca */ /* 0x000fc800000e0000 */
[----:B------:R-:W-:Y:S01]  /*7470*/  R2UR UR7, R0 ;  /* 0x00000000000772ca */ /* 0x000fe200000e0000 */
[----:B------:R-:W-:-:S05]  /*7480*/  VIADD R0, R20, 0x1 ;  /* 0x0000000114007836 */ /* 0x000fca0000000000 */
[----:B------:R-:W-:-:S04]  /*7490*/  ISETP.NE.AND P0, PT, R0, 0x2, PT ;  /* 0x000000020000780c */ /* 0x000fc80003f05270 */
[----:B------:R-:W-:Y:S02]  /*74a0*/  SEL R2, RZ, 0x1, P0 ;  /* 0x00000001ff027807 */ /* 0x000fe40000000000 */
[----:B------:R-:W-:Y:S01]  /*74b0*/  SEL R0, R0, RZ, P0 ;  /* 0x000000ff00007207 */ /* 0x000fe20000000000 */
[----:B------:R1:W-:Y:S01]  /*74c0*/  UTMALDG.4D [UR16], [UR6], desc[UR8] ;  /* 0x00000810060075b4 */ /* 0x0003e20008019000 */
[----:B------:R-:W-:Y:S01]  /*74d0*/  LOP3.LUT R9, R9, R2, RZ, 0x3c, !PT ;  /* 0x0000000209097212 */ /* 0x000fe200078e3cff */
[----:B------:R1:W-:Y:S02]  /*74e0*/  UBLKCP.S.G [UR10], [UR14], UR13 ;  /* 0x0000000a0e0073ba */ /* 0x0003e4000800020d */
[----:B-1----:R-:W-:-:S04]  /*74f0*/  NOP ;  /* 0x0000000000007918 */ /* 0x002fc80000000000 */
.L_x_55:
[----:B------:R-:W-:Y:S05]  /*7500*/  BSYNC B0 ;  /* 0x0000000000007941 */ /* 0x000fea0003800000 */
.L_x_54:
[----:B------:R-:W-:-:S03]  /*7510*/  UMOV UR6, 0xffffffff ;  /* 0xffffffff00067882 */ /* 0x000fc60000000000 */
[----:B------:R-:W-:Y:S05]  /*7520*/  BRA.DIV UR6, `(.L_x_75) ;  /* 0x00000006068c7947 */ /* 0x000fea000b800000 */
[----:B------:R-:W-:-:S13]  /*7530*/  ELECT P0, URZ, PT ;  /* 0x00000000003f782f */ /* 0x000fda0003800000 */
.L_x_95:
[----:B------:R-:W-:Y:S05]  /*7540*/  @!P0 BRA `(.L_x_7) ;  /* 0x0000000000808947 */ /* 0x000fea0003800000 */
[----:B------:R-:W-:-:S04]  /*7550*/  LOP3.LUT R16, R16, 0x2, RZ, 0xfc, !PT ;  /* 0x0000000210107812 */ /* 0x000fc800078efcff */
[----:B------:R-:W-:-:S13]  /*7560*/  ISETP.NE.AND P0, PT, R16, 0x3, PT ;  /* 0x000000031000780c */ /* 0x000fda0003f05270 */
[----:B------:R-:W-:Y:S05]  /*7570*/  @!P0 BRA `(.L_x_76) ;  /* 0x0000000000048947 */ /* 0x000fea0003800000 */
[----:B------:R-:W-:Y:S01]  /*7580*/  BPT.TRAP 0x1 ;  /* 0x000000040000795c */ /* 0x000fe20000300000 */
.L_x_76:
[----:B------:R-:W1:Y:S01]  /*7590*/  S2R R3, SR_CgaCtaId ;  /* 0x0000000000037919 */ /* 0x000e620000008800 */
[----:B------:R-:W-:Y:S02]  /*75a0*/  MOV R2, 0x400 ;  /* 0x0000040000027802 */ /* 0x000fe40000000f00 */
[----:B------:R-:W-:Y:S02]  /*75b0*/  SHF.L.U32 R5, R9, 0x1f, RZ ;  /* 0x0000001f09057819 */ /* 0x000fe400000006ff */
[----:B-1----:R-:W-:Y:S01]  /*75c0*/  LEA R7, R3, R2, 0x18 ;  /* 0x0000000203077211 */ /* 0x002fe200078ec0ff */
[----:B------:R-:W-:-:S04]  /*75d0*/  VIADD R2, R0, 0x1 ;  /* 0x0000000100027836 */ /* 0x000fc80000000000 */
[----:B------:R-:W-:Y:S01]  /*75e0*/  VIADD R3, R7, 0x30c20 ;  /* 0x00030c2007037836 */ /* 0x000fe20000000000 */
[----:B------:R-:W-:-:S03]  /*75f0*/  ISETP.NE.AND P2, PT, R2, 0x2, PT ;  /* 0x000000020200780c */ /* 0x000fc60003f45270 */
[----:B------:R-:W-:Y:S01]  /*7600*/  IMAD R6, R0, 0x8, R3 ;  /* 0x0000000800067824 */ /* 0x000fe200078e0203 */
[----:B------:R-:W-:-:S03]  /*7610*/  SEL R4, RZ, 0x1, P2 ;  /* 0x00000001ff047807 */ /* 0x000fc60001000000 */
[----:B------:R-:W1:Y:S01]  /*7620*/  SYNCS.PHASECHK.TRANS64.TRYWAIT P1, [R6+URZ], R5 ;  /* 0x00000005060075a7 */ /* 0x000e62000802017f */
[----:B------:R-:W-:Y:S02]  /*7630*/  LOP3.LUT R9, R9, R4, RZ, 0x3c, !PT ;  /* 0x0000000409097212 */ /* 0x000fe400078e3cff */
[----:B------:R-:W-:Y:S02]  /*7640*/  SEL R4, R2, RZ, P2 ;  /* 0x000000ff02047207 */ /* 0x000fe40001000000 */
[----:B------:R-:W-:-:S03]  /*7650*/  SHF.L.U32 R2, R9, 0x1f, RZ ;  /* 0x0000001f09027819 */ /* 0x000fc600000006ff */
[----:B------:R-:W-:Y:S01]  /*7660*/  IMAD R3, R4, 0x8, R3 ;  /* 0x0000000804037824 */ /* 0x000fe200078e0203 */
[----:B-1----:R-:W-:Y:S06]  /*7670*/  @!P1 BRA `(.L_x_77) ;  /* 0x00000004005c9947 */ /* 0x002fec0003800000 */
.L_x_96:
[----:B------:R-:W2:Y:S02]  /*7680*/  SYNCS.PHASECHK.TRANS64.TRYWAIT P1, [R3+URZ], R2 ;  /* 0x00000002030075a7 */ /* 0x000ea4000802017f */
[----:B--2---:R-:W-:Y:S05]  /*7690*/  @!P1 BRA `(.L_x_78) ;  /* 0x0000000400689947 */ /* 0x004fea0003800000 */
.L_x_97:
[----:B------:R-:W-:Y:S05]  /*76a0*/  @!P0 BRA `(.L_x_79) ;  /* 0x0000000000048947 */ /* 0x000fea0003800000 */
[----:B------:R-:W-:Y:S01]  /*76b0*/  BPT.TRAP 0x1 ;  /* 0x000000040000795c */ /* 0x000fe20000300000 */
.L_x_79:
[----:B--2---:R-:W-:-:S04]  /*76c0*/  VIADD R3, R7, 0x30c40 ;  /* 0x00030c4007037836 */ /* 0x004fc80000000000 */
[----:B------:R-:W-:-:S04]  /*76d0*/  IMAD R0, R0, 0x8, R3 ;  /* 0x0000000800007824 */ /* 0x000fc800078e0203 */
[----:B------:R-:W2:Y:S02]  /*76e0*/  SYNCS.PHASECHK.TRANS64.TRYWAIT P0, [R0+URZ], R5 ;  /* 0x00000005000075a7 */ /* 0x000ea4000800017f */
[----:B--2---:R-:W-:Y:S05]  /*76f0*/  @!P0 BRA `(.L_x_80) ;  /* 0x0000000400648947 */ /* 0x004fea0003800000 */
.L_x_98:
[----:B------:R-:W-:-:S07]  /*7700*/  IMAD R3, R4, 0x8, R3 ;  /* 0x0000000804037824 */ /* 0x000fce00078e0203 */
.L_x_81:
[----:B---3--:R3:W4:Y:S02]  /*7710*/  SYNCS.PHASECHK.TRANS64.TRYWAIT P0, [R3+URZ], R2 ;  /* 0x00000002030075a7 */ /* 0x008724000800017f */
[----:B----4-:R-:W-:Y:S05]  /*7720*/  @!P0 NANOSLEEP.SYNCS 0x989680 ;  /* 0x009896800000895d */ /* 0x010fea0003900000 */
[----:B------:R-:W4:Y:S02]  /*7730*/  @!P0 SYNCS.PHASECHK.TRANS64 P0, [R3+URZ], R2 ;  /* 0x00000002030085a7 */ /* 0x000f24000800007f */
[----:B----4-:R-:W-:Y:S05]  /*7740*/  @!P0 BRA `(.L_x_81) ;  /* 0xfffffffc00f08947 */ /* 0x010fea000383ffff */
.L_x_7:
[----:B------:R-:W-:Y:S05]  /*7750*/  BSYNC B6 ;  /* 0x0000000000067941 */ /* 0x000fea0003800000 */
.L_x_4:
[----:B------:R-:W-:Y:S05]  /*7760*/  EXIT ;  /* 0x000000000000794d */ /* 0x000fea0003800000 */
.L_x_12:
[----:B------:R-:W-:Y:S02]  /*7770*/  IMAD.MOV.U32 R12, RZ, RZ, RZ ;  /* 0x000000ffff0c7224 */ /* 0x000fe400078e00ff */
[----:B------:R-:W-:Y:S02]  /*7780*/  IMAD.MOV.U32 R11, RZ, RZ, 0x1f ;  /* 0x0000001fff0b7424 */ /* 0x000fe400078e00ff */
[----:B------:R-:W-:-:S07]  /*7790*/  IMAD.MOV.U32 R15, RZ, RZ, -0x1 ;  /* 0xffffffffff0f7424 */ /* 0x000fce00078e00ff */
[----:B------:R-:W-:Y:S05]  /*77a0*/  WARPSYNC.COLLECTIVE R15, `(.L_x_82) ;  /* 0x000000000f087348 */ /* 0x000fea0003c00000 */
[----:B------:R1:W2:Y:S02]  /*77b0*/  SHFL.IDX P6, R14, R13, R12, R11 ;  /* 0x0000000c0d0e7389 */ /* 0x0002a400000c000b */
[----:B-12---:R-:W-:Y:S01]  /*77c0*/  ENDCOLLECTIVE ;  /* 0x000000000000791b */ /* 0x006fe20003800000 */
.L_x_82:
[----:B------:R-:W-:Y:S05]  /*77d0*/  BRA `(.L_x_83) ;  /* 0xffffff9000f07947 */ /* 0x000fea000383ffff */
.L_x_14:
[----:B--2---:R2:W3:Y:S02]  /*77e0*/  SYNCS.PHASECHK.TRANS64.TRYWAIT P0, [R225+URZ+0x30c00], R6 ;  /* 0x030c0006e10075a7 */ /* 0x0044e4000800017f */
[----:B---3--:R-:W-:Y:S05]  /*77f0*/  @!P0 NANOSLEEP.SYNCS 0x989680 ;  /* 0x009896800000895d */ /* 0x008fea0003900000 */
[----:B------:R-:W3:Y:S02]  /*7800*/  @!P0 SYNCS.PHASECHK.TRANS64 P0, [R225+URZ+0x30c00], R6 ;  /* 0x030c0006e10085a7 */ /* 0x000ee4000800007f */
[----:B---3--:R-:W-:Y:S05]  /*7810*/  @!P0 BRA `(.L_x_14) ;  /* 0xfffffffc00f08947 */ /* 0x008fea000383ffff */
[----:B------:R-:W-:Y:S05]  /*7820*/  BRA `(.L_x_13) ;  /* 0xffffff9400147947 */ /* 0x000fea000383ffff */
.L_x_19:
[----:B--2---:R2:W3:Y:S02]  /*7830*/  SYNCS.PHASECHK.TRANS64.TRYWAIT P1, [R9+URZ+0x30c10], R22 ;  /* 0x030c1016090075a7 */ /* 0x0044e4000802017f */
[----:B---3--:R-:W-:Y:S05]  /*7840*/  @!P1 NANOSLEEP.SYNCS 0x989680 ;  /* 0x009896800000995d */ /* 0x008fea0003900000 */
[----:B------:R-:W3:Y:S02]  /*7850*/  @!P1 SYNCS.PHASECHK.TRANS64 P1, [R9+URZ+0x30c10], R22 ;  /* 0x030c1016090095a7 */ /* 0x000ee4000802007f */
[----:B---3--:R-:W-:Y:S05]  /*7860*/  @!P1 BRA `(.L_x_19) ;  /* 0xfffffffc00f09947 */ /* 0x008fea000383ffff */
[----:B------:R-:W-:Y:S05]  /*7870*/  BRA `(.L_x_18) ;  /* 0xffffff9c00487947 */ /* 0x000fea000383ffff */
.L_x_23:
[----:B------:R1:W1:Y:S02]  /*7880*/  SYNCS.PHASECHK.TRANS64.TRYWAIT P1, [R9+URZ+0x30c30], R22 ;  /* 0x030c3016090075a7 */ /* 0x000264000802017f */
[----:B-1----:R-:W-:Y:S05]  /*7890*/  @!P1 NANOSLEEP.SYNCS 0x989680 ;  /* 0x009896800000995d */ /* 0x002fea0003900000 */
[----:B------:R-:W1:Y:S02]  /*78a0*/  @!P1 SYNCS.PHASECHK.TRANS64 P1, [R9+URZ+0x30c30], R22 ;  /* 0x030c3016090095a7 */ /* 0x000e64000802007f */
[----:B-1----:R-:W-:Y:S05]  /*78b0*/  @!P1 BRA `(.L_x_23) ;  /* 0xfffffffc00f09947 */ /* 0x002fea000383ffff */
[----:B------:R-:W-:Y:S05]  /*78c0*/  BRA `(.L_x_22) ;  /* 0xffffffa000587947 */ /* 0x000fea000383ffff */
.L_x_56:
[----:B-1----:R1:W2:Y:S02]  /*78d0*/  SYNCS.PHASECHK.TRANS64.TRYWAIT P1, [R11+URZ+0x30c20], R0 ;  /* 0x030c20000b0075a7 */ /* 0x0022a4000802017f */
[----:B--2---:R-:W-:Y:S05]  /*78e0*/  @!P1 NANOSLEEP.SYNCS 0x989680 ;  /* 0x009896800000995d */ /* 0x004fea0003900000 */
[----:B------:R-:W2:Y:S02]  /*78f0*/  @!P1 SYNCS.PHASECHK.TRANS64 P1, [R11+URZ+0x30c20], R0 ;  /* 0x030c20000b0095a7 */ /* 0x000ea4000802007f */
[----:B--2---:R-:W-:Y:S05]  /*7900*/  @!P1 BRA `(.L_x_56) ;  /* 0xfffffffc00f09947 */ /* 0x004fea000383ffff */
[----:B------:R-:W-:Y:S05]  /*7910*/  BRA `(.L_x_84) ;  /* 0xffffffe800287947 */ /* 0x000fea000383ffff */
.L_x_60:
[----:B-1----:R1:W2:Y:S02]  /*7920*/  SYNCS.PHASECHK.TRANS64.TRYWAIT P1, [R11+URZ+0x30c40], R21 ;  /* 0x030c40150b0075a7 */ /* 0x0022a4000802017f */
[----:B--2---:R-:W-:Y:S05]  /*7930*/  @!P1 NANOSLEEP.SYNCS 0x989680 ;  /* 0x009896800000995d */ /* 0x004fea0003900000 */
[----:B------:R-:W2:Y:S02]  /*7940*/  @!P1 SYNCS.PHASECHK.TRANS64 P1, [R11+URZ+0x30c40], R21 ;  /* 0x030c40150b0095a7 */ /* 0x000ea4000802007f */
[----:B--2---:R-:W-:Y:S05]  /*7950*/  @!P1 BRA `(.L_x_60) ;  /* 0xfffffffc00f09947 */ /* 0x004fea000383ffff */
[----:B------:R-:W-:Y:S05]  /*7960*/  BRA `(.L_x_85) ;  /* 0xffffffec00487947 */ /* 0x000fea000383ffff */
.L_x_62:
[----:B--2---:R2:W3:Y:S02]  /*7970*/  SYNCS.PHASECHK.TRANS64.TRYWAIT P1, [R11+URZ+0x30c28], R21 ;  /* 0x030c28150b0075a7 */ /* 0x0044e4000802017f */
[----:B---3--:R-:W-:Y:S05]  /*7980*/  @!P1 NANOSLEEP.SYNCS 0x989680 ;  /* 0x009896800000995d */ /* 0x008fea0003900000 */
[----:B------:R-:W3:Y:S02]  /*7990*/  @!P1 SYNCS.PHASECHK.TRANS64 P1, [R11+URZ+0x30c28], R21 ;  /* 0x030c28150b0095a7 */ /* 0x000ee4000802007f */
[----:B---3--:R-:W-:Y:S05]  /*79a0*/  @!P1 BRA `(.L_x_62) ;  /* 0xfffffffc00f09947 */ /* 0x008fea000383ffff */
[----:B------:R-:W-:Y:S05]  /*79b0*/  BRA `(.L_x_86) ;  /* 0xffffffec00c07947 */ /* 0x000fea000383ffff */
.L_x_64:
[----:B---3--:R3:W4:Y:S02]  /*79c0*/  SYNCS.PHASECHK.TRANS64.TRYWAIT P1, [R11+URZ+0x30c48], R21 ;  /* 0x030c48150b0075a7 */ /* 0x008724000802017f */
[----:B----4-:R-:W-:Y:S05]  /*79d0*/  @!P1 NANOSLEEP.SYNCS 0x989680 ;  /* 0x009896800000995d */ /* 0x010fea0003900000 */
[----:B------:R-:W4:Y:S02]  /*79e0*/  @!P1 SYNCS.PHASECHK.TRANS64 P1, [R11+URZ+0x30c48], R21 ;  /* 0x030c48150b0095a7 */ /* 0x000f24000802007f */
[----:B----4-:R-:W-:Y:S05]  /*79f0*/  @!P1 BRA `(.L_x_64) ;  /* 0xfffffffc00f09947 */ /* 0x010fea000383ffff */
[----:B------:R-:W-:Y:S05]  /*7a00*/  BRA `(.L_x_87) ;  /* 0xfffffff000147947 */ /* 0x000fea000383ffff */
.L_x_66:
[----:B------:R-:W-:-:S07]  /*7a10*/  SHF.L.U32 R4, R9, 0x1f, RZ ;  /* 0x0000001f09047819 */ /* 0x000fce00000006ff */
.L_x_88:
[----:B-1----:R1:W2:Y:S02]  /*7a20*/  SYNCS.PHASECHK.TRANS64.TRYWAIT P1, [R11+URZ+0x30c20], R4 ;  /* 0x030c20040b0075a7 */ /* 0x0022a4000802017f */
[----:B--2---:R-:W-:Y:S05]  /*7a30*/  @!P1 NANOSLEEP.SYNCS 0x989680 ;  /* 0x009896800000995d */ /* 0x004fea0003900000 */
[----:B------:R-:W2:Y:S02]  /*7a40*/  @!P1 SYNCS.PHASECHK.TRANS64 P1, [R11+URZ+0x30c20], R4 ;  /* 0x030c20040b0095a7 */ /* 0x000ea4000802007f */
[----:B--2---:R-:W-:Y:S05]  /*7a50*/  @!P1 BRA `(.L_x_88) ;  /* 0xfffffffc00f09947 */ /* 0x004fea000383ffff */
[----:B------:R-:W-:Y:S05]  /*7a60*/  BRA `(.L_x_89) ;  /* 0xfffffff000807947 */ /* 0x000fea000383ffff */
.L_x_69:
[----:B---3--:R3:W4:Y:S02]  /*7a70*/  SYNCS.PHASECHK.TRANS64.TRYWAIT P1, [R11+URZ+0x30c40], R12 ;  /* 0x030c400c0b0075a7 */ /* 0x008724000802017f */
[----:B----4-:R-:W-:Y:S05]  /*7a80*/  @!P1 NANOSLEEP.SYNCS 0x989680 ;  /* 0x009896800000995d */ /* 0x010fea0003900000 */
[----:B------:R-:W4:Y:S02]  /*7a90*/  @!P1 SYNCS.PHASECHK.TRANS64 P1, [R11+URZ+0x30c40], R12 ;  /* 0x030c400c0b0095a7 */ /* 0x000f24000802007f */
[----:B----4-:R-:W-:Y:S05]  /*7aa0*/  @!P1 BRA `(.L_x_69) ;  /* 0xfffffffc00f09947 */ /* 0x010fea000383ffff */
[----:B------:R-:W-:Y:S05]  /*7ab0*/  BRA `(.L_x_90) ;  /* 0xfffffff000f07947 */ /* 0x000fea000383ffff */
.L_x_71:
[----:B-1----:R1:W2:Y:S02]  /*7ac0*/  SYNCS.PHASECHK.TRANS64.TRYWAIT P1, [R11+URZ+0x30c28], R12 ;  /* 0x030c280c0b0075a7 */ /* 0x0022a4000802017f */
[----:B--2---:R-:W-:Y:S05]  /*7ad0*/  @!P1 NANOSLEEP.SYNCS 0x989680 ;  /* 0x009896800000995d */ /* 0x004fea0003900000 */
[----:B------:R-:W2:Y:S02]  /*7ae0*/  @!P1 SYNCS.PHASECHK.TRANS64 P1, [R11+URZ+0x30c28], R12 ;  /* 0x030c280c0b0095a7 */ /* 0x000ea4000802007f */
[----:B--2---:R-:W-:Y:S05]  /*7af0*/  @!P1 BRA `(.L_x_71) ;  /* 0xfffffffc00f09947 */ /* 0x004fea000383ffff */
[----:B------:R-:W-:Y:S05]  /*7b00*/  BRA `(.L_x_91) ;  /* 0xfffffff4005c7947 */ /* 0x000fea000383ffff */
.L_x_73:
[----:B----4-:R4:W1:Y:S02]  /*7b10*/  SYNCS.PHASECHK.TRANS64.TRYWAIT P0, [R13+URZ+0x30c40], R2 ;  /* 0x030c40020d0075a7 */ /* 0x010864000800017f */
[----:B-1----:R-:W-:Y:S05]  /*7b20*/  @!P0 NANOSLEEP.SYNCS 0x989680 ;  /* 0x009896800000895d */ /* 0x002fea0003900000 */
[----:B------:R-:W1:Y:S02]  /*7b30*/  @!P0 SYNCS.PHASECHK.TRANS64 P0, [R13+URZ+0x30c40], R2 ;  /* 0x030c40020d0085a7 */ /* 0x000e64000800007f */
[----:B-1----:R-:W-:Y:S05]  /*7b40*/  @!P0 BRA `(.L_x_73) ;  /* 0xfffffffc00f08947 */ /* 0x002fea000383ffff */
[----:B------:R-:W-:Y:S05]  /*7b50*/  BRA `(.L_x_92) ;  /* 0xfffffff400c87947 */ /* 0x000fea000383ffff */
.L_x_75:
[----:B------:R-:W-:Y:S01]  /*7b60*/  BSSY B0, `(.L_x_93) ;  /* 0x0000006000007945 */ /* 0x000fe20003800000 */
[----:B------:R-:W-:-:S07]  /*7b70*/  IMAD.MOV.U32 R15, RZ, RZ, -0x1 ;  /* 0xffffffffff0f7424 */ /* 0x000fce00078e00ff */
[----:B------:R-:W-:Y:S05]  /*7b80*/  WARPSYNC.COLLECTIVE R15, `(.L_x_94) ;  /* 0x000000000f0c7348 */ /* 0x000fea0003c00000 */
[----:B------:R-:W-:Y:S02]  /*7b90*/  ELECT P6, UR62, PT ;  /* 0x00000000003e782f */ /* 0x000fe400038c0000 */
[----:B------:R-:W-:Y:S01]  /*7ba0*/  MOV R14, UR62 ;  /* 0x0000003e000e7c02 */ /* 0x000fe20008000f00 */
[----:B------:R-:W-:Y:S10]  /*7bb0*/  ENDCOLLECTIVE ;  /* 0x000000000000791b */ /* 0x000ff40003800000 */
.L_x_94:
[----:B------:R-:W-:Y:S05]  /*7bc0*/  BSYNC B0 ;  /* 0x0000000000007941 */ /* 0x000fea0003800000 */
.L_x_93:
[----:B------:R-:W-:Y:S01]  /*7bd0*/  PLOP3.LUT P0, PT, P6, PT, PT, 0x80, 0x0 ;  /* 0x000000000000781c */ /* 0x000fe2000370f070 */
[----:B------:R-:W-:-:S12]  /*7be0*/  BRA `(.L_x_95) ;  /* 0xfffffff800547947 */ /* 0x000fd8000383ffff */
.L_x_77:
[----:B-1----:R1:W2:Y:S02]  /*7bf0*/  SYNCS.PHASECHK.TRANS64.TRYWAIT P1, [R6+URZ], R5 ;  /* 0x00000005060075a7 */ /* 0x0022a4000802017f */
[----:B--2---:R-:W-:Y:S05]  /*7c00*/  @!P1 NANOSLEEP.SYNCS 0x989680 ;  /* 0x009896800000995d */ /* 0x004fea0003900000 */
[----:B------:R-:W2:Y:S02]  /*7c10*/  @!P1 SYNCS.PHASECHK.TRANS64 P1, [R6+URZ], R5 ;  /* 0x00000005060095a7 */ /* 0x000ea4000802007f */
[----:B--2---:R-:W-:Y:S05]  /*7c20*/  @!P1 BRA `(.L_x_77) ;  /* 0xfffffffc00f09947 */ /* 0x004fea000383ffff */
[----:B------:R-:W-:Y:S05]  /*7c30*/  BRA `(.L_x_96) ;  /* 0xfffffff800907947 */ /* 0x000fea000383ffff */
.L_x_78:
[----:B--2---:R2:W3:Y:S02]  /*7c40*/  SYNCS.PHASECHK.TRANS64.TRYWAIT P1, [R3+URZ], R2 ;  /* 0x00000002030075a7 */ /* 0x0044e4000802017f */
[----:B---3--:R-:W-:Y:S05]  /*7c50*/  @!P1 NANOSLEEP.SYNCS 0x989680 ;  /* 0x009896800000995d */ /* 0x008fea0003900000 */
[----:B------:R-:W3:Y:S02]  /*7c60*/  @!P1 SYNCS.PHASECHK.TRANS64 P1, [R3+URZ], R2 ;  /* 0x00000002030095a7 */ /* 0x000ee4000802007f */
[----:B---3--:R-:W-:Y:S05]  /*7c70*/  @!P1 BRA `(.L_x_78) ;  /* 0xfffffffc00f09947 */ /* 0x008fea000383ffff */
[----:B------:R-:W-:Y:S05]  /*7c80*/  BRA `(.L_x_97) ;  /* 0xfffffff800847947 */ /* 0x000fea000383ffff */
.L_x_80:
[----:B--2---:R2:W3:Y:S02]  /*7c90*/  SYNCS.PHASECHK.TRANS64.TRYWAIT P0, [R0+URZ], R5 ;  /* 0x00000005000075a7 */ /* 0x0044e4000800017f */
[----:B---3--:R-:W-:Y:S05]  /*7ca0*/  @!P0 NANOSLEEP.SYNCS 0x989680 ;  /* 0x009896800000895d */ /* 0x008fea0003900000 */
[----:B------:R-:W3:Y:S02]  /*7cb0*/  @!P0 SYNCS.PHASECHK.TRANS64 P0, [R0+URZ], R5 ;  /* 0x00000005000085a7 */ /* 0x000ee4000800007f */
[----:B---3--:R-:W-:Y:S05]  /*7cc0*/  @!P0 BRA `(.L_x_80) ;  /* 0xfffffffc00f08947 */ /* 0x008fea000383ffff */
[----:B------:R-:W-:Y:S05]  /*7cd0*/  BRA `(.L_x_98) ;  /* 0xfffffff800887947 */ /* 0x000fea000383ffff */
.L_x_99:
[----:B------:R-:W-:-:S00]  /*7ce0*/  BRA `(.L_x_99) ;  /* 0xfffffffc00fc7947 */ /* 0x000fc0000383ffff */
[----:B------:R-:W-:-:S00]  /*7cf0*/  NOP ;  /* 0x0000000000007918 */ /* 0x000fc00000000000 */
        /* <DEDUP_REMOVED lines=8> */
.L_x_3693:


//--------------------- .text._ZN7cutlass13device_kernelIN5flash11enable_sm90INS1_16FlashAttnBwdSm90INS1_25CollectiveMainloopBwdSm90ILi2ELi2ELi2EN4cute5tupleIJNS5_1CILi1EEES8_S8_EEENS6_IJNS7_ILi128EEESA_NS7_ILi64EEEEEENS_6half_tEfNS_4arch4Sm90ELb0ELb0ELb0ELb0ELb1ELb1ELb0ELb0ELi2ELi1ELi2ELi2ELb0EEENS1_21CollectiveEpilogueBwdISC_SD_SF_Li256ELb0ELb0ELi1EEENS1_19SingleTileSchedulerILb0ELb0ELb0ELi128EEEEEEEEEvNT_6ParamsE --------------------------
	.section	.text._ZN7cutlass13device_kernelIN5flash11enable_sm90INS1_16FlashAttnBwdSm90INS1_25CollectiveMainloopBwdSm90ILi2ELi2ELi2EN4cute5tupleIJNS5_1CILi1EEES8_S8_EEENS6_IJNS7_ILi128EEESA_NS7_ILi64EEEEEENS_6half_tEfNS_4arch4Sm90ELb0ELb0ELb0ELb0ELb1ELb1ELb0ELb0ELi2ELi1ELi2ELi2ELb0EEENS1_21CollectiveEpilogueBwdISC_SD_SF_Li256ELb0ELb0ELi1EEENS1_19SingleTileSchedulerILb0ELb0ELb0ELi128EEEEEEEEEvNT_6ParamsE,"ax",@progbits
	.align	128
.text._ZN7cutlass13device_kernelIN5flash11enable_sm90INS1_16FlashAttnBwdSm90INS1_25CollectiveMainloopBwdSm90ILi2ELi2ELi2EN4cute5tupleIJNS5_1CILi1EEES8_S8_EEENS6_IJNS7_ILi128EEESA_NS7_ILi64EEEEEENS_6half_tEfNS_4arch4Sm90ELb0ELb0ELb0ELb0ELb1ELb1ELb0ELb0ELi2ELi1ELi2ELi2ELb0EEENS1_21CollectiveEpilogueBwdISC_SD_SF_Li256ELb0ELb0ELi1EEENS1_19SingleTileSchedulerILb0ELb0ELb0ELi128EEEEEEEEEvNT_6ParamsE:
        .type           _ZN7cutlass13device_kernelIN5flash11enable_sm90INS1_16FlashAttnBwdSm90INS1_25CollectiveMainloopBwdSm90ILi2ELi2ELi2EN4cute5tupleIJNS5_1CILi1EEES8_S8_EEENS6_IJNS7_ILi128EEESA_NS7_ILi64EEEEEENS_6half_tEfNS_4arch4Sm90ELb0ELb0ELb0ELb0ELb1ELb1ELb0ELb0ELi2ELi1ELi2ELi2ELb0EEENS1_21CollectiveEpilogueBwdISC_SD_SF_Li256ELb0ELb0ELi1EEENS1_19SingleTileSchedulerILb0ELb0ELb0ELi128EEEEEEEEEvNT_6ParamsE,@function
        .size           _ZN7cutlass13device_kernelIN5flash11enable_sm90INS1_16FlashAttnBwdSm90INS1_25CollectiveMainloopBwdSm90ILi2ELi2ELi2EN4cute5tupleIJNS5_1CILi1EEES8_S8_EEENS6_IJNS7_ILi128EEESA_NS7_ILi64EEEEEENS_6half_tEfNS_4arch4Sm90ELb0ELb0ELb0ELb0ELb1ELb1ELb0ELb0ELi2ELi1ELi2ELi2ELb0EEENS1_21CollectiveEpilogueBwdISC_SD_SF_Li256ELb0ELb0ELi1EEENS1_19SingleTileSchedulerILb0ELb0ELb0ELi128EEEEEEEEEvNT_6ParamsE,(.L_x_3694 - _ZN7cutlass13device_kernelIN5flash11enable_sm90INS1_16FlashAttnBwdSm90INS1_25CollectiveMainloopBwdSm90ILi2ELi2ELi2EN4cute5tupleIJNS5_1CILi1EEES8_S8_EEENS6_IJNS7_ILi128EEESA_NS7_ILi64EEEEEENS_6half_tEfNS_4arch4Sm90ELb0ELb0ELb0ELb0ELb1ELb1ELb0ELb0ELi2ELi1ELi2ELi2ELb0EEENS1_21CollectiveEpilogueBwdISC_SD_SF_Li256ELb0ELb0ELi1EEENS1_19SingleTileSchedulerILb0ELb0ELb0ELi128EEEEEEEEEvNT_6ParamsE)
        .other          _ZN7cutlass13device_kernelIN5flash11enable_sm90INS1_16FlashAttnBwdSm90INS1_25CollectiveMainloopBwdSm90ILi2ELi2ELi2EN4cute5tupleIJNS5_1CILi1EEES8_S8_EEENS6_IJNS7_ILi128EEESA_NS7_ILi64EEEEEENS_6half_tEfNS_4arch4Sm90ELb0ELb0ELb0ELb0ELb1ELb1ELb0ELb0ELi2ELi1ELi2ELi2ELb0EEENS1_21CollectiveEpilogueBwdISC_SD_SF_Li256ELb0ELb0ELi1EEENS1_19SingleTileSchedulerILb0ELb0ELb0ELi128EEEEEEEEEvNT_6ParamsE,@"STO_CUDA_ENTRY STV_DEFAULT"
_ZN7cutlass13device_kernelIN5flash11enable_sm90INS1_16FlashAttnBwdSm90INS1_25CollectiveMainloopBwdSm90ILi2ELi2ELi2EN4cute5tupleIJNS5_1CILi1EEES8_S8_EEENS6_IJNS7_ILi128EEESA_NS7_ILi64EEEEEENS_6half_tEfNS_4arch4Sm90ELb0ELb0ELb0ELb0ELb1ELb1ELb0ELb0ELi2ELi1ELi2ELi2ELb0EEENS1_21CollectiveEpilogueBwdISC_SD_SF_Li256ELb0ELb0ELi1EEENS1_19SingleTileSchedulerILb0ELb0ELb0ELi128EEEEEEEEEvNT_6ParamsE:
        /* <DEDUP_REMOVED lines=29> */
.L_x_101:
[----:B------:R-:W-:Y:S05]  /*01d0*/  BSYNC B0 ;  /* 0x0000000000007941 */ /* 0x000fea0003800000 */
.L_x_100:
        /* <DEDUP_REMOVED lines=34> */
.L_x_102:
        /* <DEDUP_REMOVED lines=22> */
.L_x_103:
[----:B---3--:R-:W-:Y:S01]  /*0560*/  ISETP.NE.AND P0, PT, R2, RZ, PT ;  /* 0x000000ff0200720c */ /* 0x008fe20003f05270 */
[----:B------:R-:W-:Y:S01]  /*0570*/  IMAD.MOV.U32 R16, RZ, RZ, 0x1 ;  /* 0x00000001ff107424 */ /* 0x000fe200078e00ff */
[----:B------:R-:W-:Y:S01]  /*0580*/  NOP ;  /* 0x0000000000007918 */ /* 0x000fe20000000000 */
[----:B------:R-:W-:Y:S03]  /*0590*/  BSSY B6, `(.L_x_104) ;  /* 0x000079e000067945 */ /* 0x000fe60003800000 */
[----:B------:R-:W-:Y:S01]  /*05a0*/  SEL R16, R16, 0x2, !P0 ;  /* 0x0000000210107807 */ /* 0x000fe20004000000 */
[----:B-12-4-:R-:W-:Y:S06]  /*05b0*/  BAR.SYNC.DEFER_BLOCKING 0x0 ;  /* 0x0000000000007b1d */ /* 0x016fec0000010000 */
[----:B------:R-:W-:Y:S05]  /*05c0*/  @!P0 BRA `(.L_x_105) ;  /* 0x0000004c00548947 */ /* 0x000fea0003800000 */
.L_x_106:
        /* <DEDUP_REMOVED lines=35> */
.L_x_109:
        /* <DEDUP_REMOVED lines=15> */
.L_x_108:
        /* <DEDUP_REMOVED lines=22> */
.L_x_111:
        /* <DEDUP_REMOVED lines=15> */
.L_x_110:
[----:B------:R-:W-:Y:S01]  /*0b40*/  SHF.R.S32.HI R2, RZ, 0x1f, R17 ;  /* 0x0000001fff027819 */ /* 0x000fe20000011411 */
[----:B------:R-:W-:-:S03]  /*0b50*/  UMOV UR4, 0xffffffff ;  /* 0xffffffff00047882 */ /* 0x000fc60000000000 */
[----:B------:R-:W-:-:S04]  /*0b60*/  LEA.HI R3, R2, R17, RZ, 0x7 ;  /* 0x0000001102037211 */ /* 0x000fc800078f38ff */
[----:B------:R-:W-:Y:S01]  /*0b70*/  SHF.R.S32.HI R13, RZ, 0x7, R3 ;  /* 0x00000007ff0d7819 */ /* 0x000fe20000011403 */
[----:B------:R-:W-:Y:S06]  /*0b80*/  BRA.DIV UR4, `(.L_x_112) ;  /* 0x0000007604007947 */ /* 0x000fec000b800000 */
[----:B------:R1:W2:Y:S02]  /*0b90*/  SHFL.IDX PT, R14, R13, RZ, 0x1f ;  /* 0x00001fff0d0e7589 */ /* 0x0002a400000e0000 */
.L_x_199:
        /* <DEDUP_REMOVED lines=14> */
.L_x_113:
        /* <DEDUP_REMOVED lines=131> */
.L_x_126:
[----:B------:R-:W-:Y:S01]  /*14b0*/  ISETP.NE.AND P0, PT, R4, 0x3, PT ;  /* 0x000000030400780c */ /* 0x000fe20003f05270 */
[----:B------:R-:W-:-:S12]  /*14c0*/  YIELD ;  /* 0x0000000000007946 */ /* 0x000fd80003800000 */
[----:B-1----:R-:W-:Y:S05]  /*14d0*/  @!P0 BRA `(.L_x_116) ;  /* 0x0000000000048947 */ /* 0x002fea0003800000 */
[----:B------:R-:W-:Y:S01]  /*14e0*/  BPT.TRAP 0x1 ;  /* 0x000000040000795c */ /* 0x000fe20000300000 */
.L_x_116:
[----:B------:R-:W-:Y:S01]  /*14f0*/  IMAD R9, R7, 0x8, R225 ;  /* 0x0000000807097824 */ /* 0x000fe200078e02e1 */
[----:B------:R-:W-:-:S04]  /*1500*/  SHF.L.U32 R22, R6, 0x1f, RZ ;  /* 0x0000001f06167819 */ /* 0x000fc800000006ff */
[----:B------:R1:W2:Y:S01]  /*1510*/  SYNCS.PHASECHK.TRANS64.TRYWAIT P1, [R9+URZ+0x30c10], R22 ;  /* 0x030c1016090075a7 */ /* 0x0002a2000802017f */
[----:B------:R-:W-:Y:S05]  /*1520*/  @!P0 BRA `(.L_x_117) ;  /* 0x0000000000048947 */ /* 0x000fea0003800000 */
[----:B------:R-:W-:Y:S01]  /*1530*/  BPT.TRAP 0x1 ;  /* 0x000000040000795c */ /* 0x000fe20000300000 */
.L_x_117:
[----:B------:R-:W-:-:S05]  /*1540*/  VIADD R10, R225, 0x10000 ;  /* 0x00010000e10a7836 */ /* 0x000fca0000000000 */
[----:B------:R-:W-:-:S04]  /*1550*/  SHF.R.U32.HI R10, RZ, 0x4, R10 ;  /* 0x00000004ff0a7819 */ /* 0x000fc8000001160a */
[----:B------:R-:W-:Y:S01]  /*1560*/  LOP3.LUT R10, R10, 0x3fff, RZ, 0xc0, !PT ;  /* 0x00003fff0a0a7812 */ /* 0x000fe200078ec0ff */
[----:B--2---:R-:W-:Y:S06]  /*1570*/  @P1 BRA `(.L_x_118) ;  /* 0x0000000000081947 */ /* 0x004fec0003800000 */
[----:B------:R-:W2:Y:S02]  /*1580*/  SYNCS.PHASECHK.TRANS64.TRYWAIT P1, [R9+URZ+0x30c10], R22 ;  /* 0x030c1016090075a7 */ /* 0x000ea4000802017f */
[----:B--2---:R-:W-:Y:S05]  /*1590*/  @!P1 BRA `(.L_x_119) ;  /* 0x0000006800ac9947 */ /* 0x004fea0003800000 */
.L_x_118:
        /* <DEDUP_REMOVED lines=63> */
.L_x_120:
[----:B------:R1:W1:Y:S01]  /*1990*/  SYNCS.PHASECHK.TRANS64.TRYWAIT P1, [R9+URZ+0x30c30], R22 ;  /* 0x030c3016090075a7 */ /* 0x000262000802017f */
[----:B------:R-:W-:Y:S05]  /*19a0*/  @!P0 BRA `(.L_x_121) ;  /* 0x0000000000048947 */ /* 0x000fea0003800000 */
[----:B------:R-:W-:Y:S01]  /*19b0*/  BPT.TRAP 0x1 ;  /* 0x000000040000795c */ /* 0x000fe20000300000 */
.L_x_121:
[----:B------:R-:W-:-:S05]  /*19c0*/  VIADD R11, R225, 0x18000 ;  /* 0x00018000e10b7836 */ /* 0x000fca0000000000 */
[----:B------:R-:W-:-:S04]  /*19d0*/  SHF.R.U32.HI R11, RZ, 0x4, R11 ;  /* 0x00000004ff0b7819 */ /* 0x000fc8000001160b */
[----:B------:R-:W-:-:S04]  /*19e0*/  LOP3.LUT R218, R11, 0x3fff, RZ, 0xc0, !PT ;  /* 0x00003fff0bda7812 */ /* 0x000fc800078ec0ff */
[----:B------:R-:W-:Y:S01]  /*19f0*/  LOP3.LUT R12, R218, 0x10000, RZ, 0xfc, !PT ;  /* 0x00010000da0c7812 */ /* 0x000fe200078efcff */
[----:B-1----:R-:W-:Y:S06]  /*1a00*/  @P1 BRA `(.L_x_122) ;  /* 0x0000000000081947 */ /* 0x002fec0003800000 */
[----:B------:R-:W1:Y:S02]  /*1a10*/  SYNCS.PHASECHK.TRANS64.TRYWAIT P1, [R9+URZ+0x30c30], R22 ;  /* 0x030c3016090075a7 */ /* 0x000e64000802017f */
[----:B-1----:R-:W-:Y:S05]  /*1a20*/  @!P1 BRA `(.L_x_123) ;  /* 0x00000064009c9947 */ /* 0x002fea0003800000 */
.L_x_122:
        /* <DEDUP_REMOVED lines=620> */
.L_x_124:
        /* <DEDUP_REMOVED lines=68> */
.L_x_125:
        /* <DEDUP_REMOVED lines=11> */
.L_x_115:
        /* <DEDUP_REMOVED lines=51> */
.L_x_127:
        /* <DEDUP_REMOVED lines=19> */
.L_x_128:
        /* <DEDUP_REMOVED lines=18> */
.L_x_129:
        /* <DEDUP_REMOVED lines=18> */
.L_x_130:
        /* <DEDUP_REMOVED lines=103> */
.L_x_132:
[----:B------:R-:W-:Y:S05]  /*52f0*/  BSYNC B0 ;  /* 0x0000000000007941 */ /* 0x000fea0003800000 */
.L_x_131:
[----:B------:R-:W-:-:S04]  /*5300*/  DEPBAR.LE SB0, 0x0 ;  /* 0x000080000000791a */ /* 0x000fc80000000000 */
[----:B------:R-:W-:Y:S05]  /*5310*/  BRA `(.L_x_107) ;  /* 0x0000002c00147947 */ /* 0x000fea0003800000 */
.L_x_105:
        /* <DEDUP_REMOVED lines=14> */
[----:B------:R-:W-:Y:S01]  /*5400*/  ULDC UR13, c[0x0][0x288] ;  /* 0x0000a200000d7ab9 */ /* 0x000fe20000000800 */
[----:B------:R-:W-:Y:S01]  /*5410*/  ULDC.64 UR14, c[0x0][0x2e0] ;  /* 0x0000b800000e7ab9 */ /* 0x000fe20000000a00 */
[----:B------:R-:W-:-:S04]  /*5420*/  ELECT P0, URZ, PT ;  /* 0x00000000003f782f */ /* 0x000fc80003800000 */
[----:B------:R-:W2:Y:S01]  /*5430*/  LDC R4, c[0x0][0x280] ;  /* 0x0000a000ff047b82 */ /* 0x000ea20000000800 */
[----:B-1----:R-:W-:Y:S02]  /*5440*/  USHF.R.S32.HI UR8, URZ, 0x1f, UR16 ;  /* 0x0000001f3f087899 */ /* 0x002fe40008011410 */
[----:B------:R-:W-:Y:S02]  /*5450*/  UIMAD.WIDE.U32 UR4, UR16, UR10, URZ ;  /* 0x0000000a100472a5 */ /* 0x000fe4000f8e003f */
[----:B------:R-:W-:Y:S01]  /*5460*/  UIMAD UR6, UR8, UR10, URZ ;  /* 0x0000000a080672a4 */ /* 0x000fe2000f8e023f */
[----:B--2---:R-:W-:-:S03]  /*5470*/  ISETP.GE.AND P1, PT, R4, 0x1, PT ;  /* 0x000000010400780c */ /* 0x004fc60003f26270 */
[----:B------:R-:W-:Y:S02]  /*5480*/  UIMAD UR7, UR16, UR11, UR6 ;  /* 0x0000000b100772a4 */ /* 0x000fe4000f8e0206 */
[----:B------:R-:W-:Y:S02]  /*5490*/  USHF.R.S32.HI UR6, URZ, 0x1f, UR9 ;  /* 0x0000001f3f067899 */ /* 0x000fe40008011409 */
[----:B------:R-:W-:Y:S02]  /*54a0*/  UIMAD UR11, UR9, UR13, URZ ;  /* 0x0000000d090b72a4 */ /* 0x000fe4000f8e023f */
[----:B------:R-:W-:Y:S02]  /*54b0*/  UIMAD UR6, UR6, UR14, URZ ;  /* 0x0000000e060672a4 */ /* 0x000fe4000f8e023f */
[----:B------:R-:W-:Y:S02]  /*54c0*/  UIADD3 UR5, UR5, UR7, URZ ;  /* 0x0000000705057290 */ /* 0x000fe4000fffe03f */
[----:B------:R-:W-:-:S02]  /*54d0*/  UIADD3 UR10, UP0, UR11, UR16, URZ ;  /* 0x000000100b0a7290 */ /* 0x000fc4000ff1e03f */
[----:B------:R-:W-:Y:S02]  /*54e0*/  UIMAD UR12, UR9, UR15, UR6 ;  /* 0x0000000f090c72a4 */ /* 0x000fe4000f8e0206 */
[----:B------:R-:W-:Y:S02]  /*54f0*/  UIMAD.WIDE.U32 UR6, UR9, UR14, UR4 ;  /* 0x0000000e090672a5 */ /* 0x000fe4000f8e0004 */
[----:B------:R-:W-:Y:S01]  /*5500*/  ULEA.HI.X.SX32 UR11, UR11, UR8, 0x1, UP0 ;  /* 0x000000080b0b7291 */ /* 0x000fe200080f0e3f */
[----:B------:R-:W-:Y:S11]  /*5510*/  @!P1 BRA `(.L_x_107) ;  /* 0x0000002800949947 */ /* 0x000ff60003800000 */
[----:B------:R-:W1:Y:S01]  /*5520*/  S2R R5, SR_TID.X ;  /* 0x0000000000057919 */ /* 0x000e620000002100 */
[C---:B------:R-:W-:Y:S01]  /*5530*/  VIADD R0, R4.reuse, 0x7f ;  /* 0x0000007f04007836 */ /* 0x040fe20000000000 */
[----:B------:R-:W-:Y:S01]  /*5540*/  ISETP.GE.AND P1, PT, R4, 0x81, PT ;  /* 0x000000810400780c */ /* 0x000fe20003f26270 */
[----:B------:R-:W-:Y:S01]  /*5550*/  ULDC UR4, c[0x0][0x760] ;  /* 0x0001d80000047ab9 */ /* 0x000fe20000000800 */
[----:B------:R-:W2:Y:S01]  /*5560*/  S2UR UR28, SR_CTAID.X ;  /* 0x00000000001c79c3 */ /* 0x000ea20000002500 */
[----:B------:R-:W-:Y:S01]  /*5570*/  UIMAD UR13, UR13, UR4, URZ ;  /* 0x000000040d0d72a4 */ /* 0x000fe2000f8e023f */
[----:B------:R-:W-:Y:S01]  /*5580*/  SHF.R.S32.HI R3, RZ, 0x1f, R0 ;  /* 0x0000001fff037819 */ /* 0x000fe20000011400 */
[----:B------:R-:W-:Y:S01]  /*5590*/  UIADD3 UR12, UR7, UR12, URZ ;  /* 0x0000000c070c7290 */ /* 0x000fe2000fffe03f */
[----:B------:R-:W-:Y:S02]  /*55a0*/  UMOV UR4, URZ ;  /* 0x0000003f00047c82 */ /* 0x000fe40008000000 */
[----:B------:R-:W-:Y:S01]  /*55b0*/  LEA.HI R3, R3, R0, RZ, 0x7 ;  /* 0x0000000003037211 */ /* 0x000fe200078f38ff */
[----:B------:R-:W-:-:S03]  /*55c0*/  ULDC.64 UR26, c[0x0][0x208] ;  /* 0x00008200001a7ab9 */ /* 0x000fc60000000a00 */
[----:B------:R-:W-:-:S04]  /*55d0*/  SHF.R.S32.HI R2, RZ, 0x7, R3 ;  /* 0x00000007ff027819 */ /* 0x000fc80000011403 */
[----:B------:R-:W-:Y:S02]  /*55e0*/  VIMNMX R2, R2, 0x1, !PT ;  /* 0x0000000102027848 */ /* 0x000fe40007fe0100 */
[----:B-1----:R-:W-:Y:S02]  /*55f0*/  LOP3.LUT R0, R5, 0x1f, RZ, 0xc0, !PT ;  /* 0x0000001f05007812 */ /* 0x002fe400078ec0ff */
[----:B------:R-:W-:Y:S01]  /*5600*/  LOP3.LUT R5, R2, 0x1, RZ, 0xc0, !PT ;  /* 0x0000000102057812 */ /* 0x000fe200078ec0ff */
[----:B--2---:R-:W-:Y:S06]  /*5610*/  @!P1 BRA `(.L_x_134) ;  /* 0x0000000800ac9947 */ /* 0x004fec0003800000 */
        /* <DEDUP_REMOVED lines=11> */
[----:B------:R-:W-:-:S12]  /*56d0*/  UIADD3.X UR21, URZ, UR21, URZ, UP2, !UPT ;  /* 0x000000153f157290 */ /* 0x000fd800097fe43f */
.L_x_159:
[----:B------:R-:W-:Y:S01]  /*56e0*/  UIMAD UR22, UR13, UR4, URZ ;  /* 0x000000040d1672a4 */ /* 0x000fe2000f8e023f */
[----:B------:R-:W-:Y:S01]  /*56f0*/  ISETP.NE.AND P1, PT, R0, RZ, PT ;  /* 0x000000ff0000720c */ /* 0x000fe20003f25270 */
[----:B------:R-:W-:Y:S01]  /*5700*/  ULDC.64 UR8, c[0x0][0x768] ;  /* 0x0001da0000087ab9 */ /* 0x000fe20000000a00 */
[----:B------:R-:W-:Y:S01]  /*5710*/  USHF.L.U32 UR14, UR5, 0xe, URZ ;  /* 0x0000000e050e7899 */ /* 0x000fe2000800063f */
[----:B------:R-:W-:Y:S01]  /*5720*/  VIADD R4, R4, 0xfffffffe ;  /* 0xfffffffe04047836 */ /* 0x000fe20000000000 */
[----:B------:R-:W-:Y:S01]  /*5730*/  UIADD3 UR15, UP0, UR22, UR10, URZ ;  /* 0x0000000a160f7290 */ /* 0x000fe2000ff1e03f */
[----:B------:R-:W-:Y:S01]  /*5740*/  BSSY B0, `(.L_x_135) ;  /* 0x0000010000007945 */ /* 0x000fe20003800000 */
[----:B------:R-:W-:Y:S02]  /*5750*/  UIMAD.WIDE UR32, UR14, 0x4, UR16 ;  /* 0x000000040e2078a5 */ /* 0x000fe4000f8e0210 */
[----:B------:R-:W-:Y:S01]  /*5760*/  ULEA.HI.X.SX32 UR23, UR22, UR11, 0x1, UP0 ;  /* 0x0000000b16177291 */ /* 0x000fe200080f0e3f */
[----:B------:R-:W-:Y:S01]  /*5770*/  ISETP.NE.AND P2, PT, R4, RZ, PT ;  /* 0x000000ff0400720c */ /* 0x000fe20003f45270 */
[----:B------:R-:W-:-:S02]  /*5780*/  ULEA UR24, UP0, UR15, UR8, 0x2 ;  /* 0x000000080f187291 */ /* 0x000fc4000f80103f */
[----:B------:R-:W-:Y:S02]  /*5790*/  UIMAD.WIDE UR30, UR14, 0x4, UR18 ;  /* 0x000000040e1e78a5 */ /* 0x000fe4000f8e0212 */
[----:B------:R-:W-:Y:S02]  /*57a0*/  ULEA.HI.X UR23, UR15, UR9, UR23, 0x2, UP0 ;  /* 0x000000090f177291 */ /* 0x000fe400080f1417 */
[----:B-1----:R-:W-:Y:S01]  /*57b0*/  IMAD.U32 R2, RZ, RZ, UR24 ;  /* 0x00000018ff027e24 */ /* 0x002fe2000f8e00ff */
[----:B------:R-:W-:-:S03]  /*57c0*/  UIMAD.WIDE UR14, UR14, 0x4, UR20 ;  /* 0x000000040e0e78a5 */ /* 0x000fc6000f8e0214 */
[----:B------:R-:W-:Y:S01]  /*57d0*/  IMAD.U32 R3, RZ, RZ, UR23 ;  /* 0x00000017ff037e24 */ /* 0x000fe2000f8e00ff */
[----:B------:R-:W-:Y:S08]  /*57e0*/  @P1 BRA `(.L_x_136) ;  /* 0x0000000000141947 */ /* 0x000ff00003800000 */
.L_x_137:
[----:B------:R-:W2:Y:S04]  /*57f0*/  LDG.E.STRONG.GPU R6, desc[UR26][R2.64] ;  /* 0x0000001a02067981 */ /* 0x000ea8000c1ef900 */
[----:B--2---:R-:W-:Y:S01]  /*5800*/  CCTL.IVALL ;  /* 0x00000000ff00798f */ /* 0x004fe20002000000 */
[----:B------:R-:W-:Y:S05]  /*5810*/  YIELD ;  /* 0x0000000000007946 */ /* 0x000fea0003800000 */
[----:B------:R-:W-:-:S13]  /*5820*/  ISETP.NE.AND P3, PT, R6, UR28, PT ;  /* 0x0000001c06007c0c */ /* 0x000fda000bf65270 */
[----:B------:R-:W-:Y:S05]  /*5830*/  @P3 BRA `(.L_x_137) ;  /* 0xfffffffc00ec3947 */ /* 0x000fea000383ffff */
.L_x_136:
[----:B------:R-:W-:Y:S05]  /*5840*/  BSYNC B0 ;  /* 0x0000000000007941 */ /* 0x000fea0003800000 */
.L_x_135:
[----:B------:R-:W-:-:S03]  /*5850*/  UMOV UR23, 0xffffffff ;  /* 0xffffffff00177882 */ /* 0x000fc60000000000 */
[----:B------:R-:W-:Y:S05]  /*5860*/  BRA.DIV UR23, `(.L_x_138) ;  /* 0x0000002a17207947 */ /* 0x000fea000b800000 */
[----:B------:R-:W-:Y:S01]  /*5870*/  NOP ;  /* 0x0000000000007918 */ /* 0x000fe20000000000 */
.L_x_202:
[----:B------:R-:W-:Y:S05]  /*5880*/  WARPSYNC.ALL ;  /* 0x0000000000007948 */ /* 0x000fea0003800000 */
[----:B------:R-:W-:Y:S06]  /*5890*/  BAR.SYNC.DEFER_BLOCKING 0xd, 0xa0 ;  /* 0x0342800000007b1d */ /* 0x000fec0000010000 */
[----:B------:R-:W-:Y:S04]  /*58a0*/  BSSY B0, `(.L_x_139) ;  /* 0x0000011000007945 */ /* 0x000fe80003800000 */
[----:B------:R-:W-:Y:S05]  /*58b0*/  @!P0 BRA `(.L_x_140) ;  /* 0x00000000003c8947 */ /* 0x000fea0003800000 */
[----:B------:R-:W1:Y:S01]  /*58c0*/  S2UR UR34, SR_CgaCtaId ;  /* 0x00000000002279c3 */ /* 0x000e620000008800 */
[----:B------:R-:W-:Y:S01]  /*58d0*/  USHF.L.U32 UR23, UR4, 0xd, URZ ;  /* 0x0000000d04177899 */ /* 0x000fe2000800063f */
        /* <DEDUP_REMOVED lines=13> */
.L_x_140:
[----:B------:R-:W-:Y:S05]  /*59b0*/  BSYNC B0 ;  /* 0x0000000000007941 */ /* 0x000fea0003800000 */
.L_x_139:
        /* <DEDUP_REMOVED lines=13> */
.L_x_142:
[----:B------:R-:W-:Y:S05]  /*5a90*/  BSYNC B0 ;  /* 0x0000000000007941 */ /* 0x000fea0003800000 */
.L_x_141:
[----:B------:R-:W-:Y:S06]  /*5aa0*/  BAR.ARV 0xa, 0xa0 ;  /* 0x0282800000007b1d */ /* 0x000fec0000002000 */
[----:B------:R-:W-:Y:S04]  /*5ab0*/  BSSY B0, `(.L_x_143) ;  /* 0x0000003000007945 */ /* 0x000fe80003800000 */
[----:B------:R-:W-:Y:S05]  /*5ac0*/  @!P0 BRA `(.L_x_144) ;  /* 0x0000000000048947 */ /* 0x000fea0003800000 */
[----:B------:R-:W-:-:S04]  /*5ad0*/  DEPBAR.LE SB0, 0x0 ;  /* 0x000080000000791a */ /* 0x000fc80000000000 */
.L_x_144:
[----:B------:R-:W-:Y:S05]  /*5ae0*/  BSYNC B0 ;  /* 0x0000000000007941 */ /* 0x000fea0003800000 */
.L_x_143:
[----:B------:R-:W-:Y:S06]  /*5af0*/  BAR.ARV 0xb, 0xa0 ;  /* 0x02c2800000007b1d */ /* 0x000fec0000002000 */
[----:B------:R-:W-:Y:S01]  /*5b00*/  NOP ;  /* 0x0000000000007918 */ /* 0x000fe20000000000 */
[----:B------:R-:W-:Y:S04]  /*5b10*/  BSSY B0, `(.L_x_145) ;  /* 0x0000011000007945 */ /* 0x000fe80003800000 */
[----:B------:R-:W-:Y:S05]  /*5b20*/  @P1 BRA `(.L_x_146) ;  /* 0x00000000003c1947 */ /* 0x000fea0003800000 */
[----:B------:R-:W-:Y:S01]  /*5b30*/  @!PT LDS RZ, [RZ] ;  /* 0x00000000fffff984 */ /* 0x000fe20000000800 */
[----:B------:R-:W-:Y:S01]  /*5b40*/  @!PT LDS RZ, [RZ] ;  /* 0x00000000fffff984 */ /* 0x000fe20000000800 */
[----:B------:R-:W-:Y:S01]  /*5b50*/  @!PT LDS RZ, [RZ] ;  /* 0x00000000fffff984 */ /* 0x000fe20000000800 */
[----:B------:R-:W-:Y:S01]  /*5b60*/  @!PT LDS RZ, [RZ] ;  /* 0x00000000fffff984 */ /* 0x000fe20000000800 */
[----:B------:R1:W-:Y:S06]  /*5b70*/  MEMBAR.ALL.CTA ;  /* 0x0000000000007992 */ /* 0x0003ec0000008000 */
[----:B-1----:R-:W-:Y:S06]  /*5b80*/  MEMBAR.ALL.GPU ;  /* 0x0000000000007992 */ /* 0x002fec000000a000 */
[----:B------:R-:W-:-:S00]  /*5b90*/  ERRBAR ;  /* 0x00000000000079ab */ /* 0x000fc00000000000 */
[----:B------:R-:W-:Y:S06]  /*5ba0*/  CGAERRBAR ;  /* 0x00000000000075ab */ /* 0x000fec0000000000 */
[----:B012345:R-:W-:Y:S01]  /*5bb0*/  CCTL.IVALL ;  /* 0x00000000ff00798f */ /* 0x03ffe20002000000 */
[----:B------:R-:W1:Y:S01]  /*5bc0*/  S2R R6, SR_LANEID ;  /* 0x0000000000067919 */ /* 0x000e620000000000 */
[----:B------:R-:W-:Y:S02]  /*5bd0*/  VOTEU.ANY UR23, UPT, PT ;  /* 0x0000000000177886 */ /* 0x000fe400038e0100 */
[----:B------:R-:W-:-:S02]  /*5be0*/  UFLO.U32 UR24, UR23 ;  /* 0x00000017001872bd */ /* 0x000fc400080e0000 */
[----:B------:R-:W2:Y:S04]  /*5bf0*/  POPC R7, UR23 ;  /* 0x0000001700077d09 */ /* 0x000ea80008000000 */
[----:B-1----:R-:W-:-:S13]  /*5c00*/  ISETP.EQ.U32.AND P3, PT, R6, UR24, PT ;  /* 0x0000001806007c0c */ /* 0x002fda000bf62070 */
[----:B--2---:R1:W-:Y:S02]  /*5c10*/  @P3 REDG.E.ADD.S32.STRONG.GPU desc[UR26][R2.64], R7 ;  /* 0x000000070200398e */ /* 0x0043e4000c10e39a */
.L_x_146:
[----:B------:R-:W-:Y:S05]  /*5c20*/  BSYNC B0 ;  /* 0x0000000000007941 */ /* 0x000fea0003800000 */
.L_x_145:
[----:B------:R-:W-:Y:S01]  /*5c30*/  UIADD3 UR22, UR13, UR22, URZ ;  /* 0x000000160d167290 */ /* 0x000fe2000fffe03f */
[----:B------:R-:W-:Y:S03]  /*5c40*/  BSSY B0, `(.L_x_147) ;  /* 0x000000d000007945 */ /* 0x000fe60003800000 */
[----:B------:R-:W-:-:S04]  /*5c50*/  UIADD3 UR23, UP0, UR22, UR10, URZ ;  /* 0x0000000a16177290 */ /* 0x000fc8000ff1e03f */
[----:B------:R-:W-:Y:S02]  /*5c60*/  ULEA.HI.X.SX32 UR22, UR22, UR11, 0x1, UP0 ;  /* 0x0000000b16167291 */ /* 0x000fe400080f0e3f */
[----:B------:R-:W-:-:S04]  /*5c70*/  ULEA UR8, UP0, UR23, UR8, 0x2 ;  /* 0x0000000817087291 */ /* 0x000fc8000f80103f */
[----:B------:R-:W-:Y:S02]  /*5c80*/  ULEA.HI.X UR22, UR23, UR9, UR22, 0x2, UP0 ;  /* 0x0000000917167291 */ /* 0x000fe400080f1416 */
[----:B-1----:R-:W-:-:S04]  /*5c90*/  IMAD.U32 R2, RZ, RZ, UR8 ;  /* 0x00000008ff027e24 */ /* 0x002fc8000f8e00ff */
[----:B------:R-:W-:Y:S01]  /*5ca0*/  IMAD.U32 R3, RZ, RZ, UR22 ;  /* 0x00000016ff037e24 */ /* 0x000fe2000f8e00ff */
[----:B------:R-:W-:Y:S06]  /*5cb0*/  @P1 BRA `(.L_x_148) ;  /* 0x0000000000141947 */ /* 0x000fec0003800000 */
.L_x_149:
[----:B------:R-:W2:Y:S04]  /*5cc0*/  LDG.E.STRONG.GPU R6, desc[UR26][R2.64] ;  /* 0x0000001a02067981 */ /* 0x000ea8000c1ef900 */
[----:B--2---:R-:W-:Y:S01]  /*5cd0*/  CCTL.IVALL ;  /* 0x00000000ff00798f */ /* 0x004fe20002000000 */
[----:B------:R-:W-:Y:S05]  /*5ce0*/  YIELD ;  /* 0x0000000000007946 */ /* 0x000fea0003800000 */
[----:B------:R-:W-:-:S13]  /*5cf0*/  ISETP.NE.AND P3, PT, R6, UR28, PT ;  /* 0x0000001c06007c0c */ /* 0x000fda000bf65270 */
[----:B------:R-:W-:Y:S05]  /*5d00*/  @P3 BRA `(.L_x_149) ;  /* 0xfffffffc00ec3947 */ /* 0x000fea000383ffff */
.L_x_148:
[----:B------:R-:W-:Y:S05]  /*5d10*/  BSYNC B0 ;  /* 0x0000000000007941 */ /* 0x000fea0003800000 */
.L_x_147:
[----:B------:R-:W-:-:S03]  /*5d20*/  UMOV UR8, 0xffffffff ;  /* 0xffffffff00087882 */ /* 0x000fc60000000000 */
[----:B------:R-:W-:Y:S05]  /*5d30*/  BRA.DIV UR8, `(.L_x_150) ;  /* 0x0000002608087947 */ /* 0x000fea000b800000 */
[----:B------:R-:W-:Y:S01]  /*5d40*/  NOP ;  /* 0x0000000000007918 */ /* 0x000fe20000000000 */
.L_x_205:
[----:B------:R-:W-:Y:S05]  /*5d50*/  WARPSYNC.ALL ;  /* 0x0000000000007948 */ /* 0x000fea0003800000 */
        /* <DEDUP_REMOVED lines=12> */
.L_x_152:
[----:B------:R-:W-:Y:S05]  /*5e20*/  BSYNC B0 ;  /* 0x0000000000007941 */ /* 0x000fea0003800000 */
.L_x_151:
        /* <DEDUP_REMOVED lines=13> */
.L_x_154:
[----:B------:R-:W-:Y:S05]  /*5f00*/  BSYNC B0 ;  /* 0x0000000000007941 */ /* 0x000fea0003800000 */
.L_x_153:
[----:B------:R-:W-:Y:S06]  /*5f10*/  BAR.ARV 0xa, 0xa0 ;  /* 0x0282800000007b1d */ /* 0x000fec0000002000 */
[----:B------:R-:W-:Y:S04]  /*5f20*/  BSSY B0, `(.L_x_155) ;  /* 0x0000003000007945 */ /* 0x000fe80003800000 */
[----:B------:R-:W-:Y:S05]  /*5f30*/  @!P0 BRA `(.L_x_156) ;  /* 0x0000000000048947 */ /* 0x000fea0003800000 */
[----:B------:R-:W-:-:S04]  /*5f40*/  DEPBAR.LE SB0, 0x0 ;  /* 0x000080000000791a */ /* 0x000fc80000000000 */
.L_x_156:
[----:B------:R-:W-:Y:S05]  /*5f50*/  BSYNC B0 ;  /* 0x0000000000007941 */ /* 0x000fea0003800000 */
.L_x_155:
[----:B------:R-:W-:Y:S06]  /*5f60*/  BAR.ARV 0xb, 0xa0 ;  /* 0x02c2800000007b1d */ /* 0x000fec0000002000 */
[----:B------:R-:W-:Y:S01]  /*5f70*/  NOP ;  /* 0x0000000000007918 */ /* 0x000fe20000000000 */
[----:B------:R-:W-:Y:S04]  /*5f80*/  BSSY B0, `(.L_x_157) ;  /* 0x0000011000007945 */ /* 0x000fe80003800000 */
[----:B------:R-:W-:Y:S05]  /*5f90*/  @P1 BRA `(.L_x_158) ;  /* 0x00000000003c1947 */ /* 0x000fea0003800000 */
[----:B------:R-:W1:Y:S01]  /*5fa0*/  S2R R6, SR_LANEID ;  /* 0x0000000000067919 */ /* 0x000e620000000000 */
[----:B------:R-:W-:Y:S01]  /*5fb0*/  @!PT LDS RZ, [RZ] ;  /* 0x00000000fffff984 */ /* 0x000fe20000000800 */
[----:B------:R-:W-:Y:S01]  /*5fc0*/  @!PT LDS RZ, [RZ] ;  /* 0x00000000fffff984 */ /* 0x000fe20000000800 */
[----:B------:R-:W-:Y:S01]  /*5fd0*/  @!PT LDS RZ, [RZ] ;  /* 0x00000000fffff984 */ /* 0x000fe20000000800 */
[----:B------:R-:W-:Y:S01]  /*5fe0*/  @!PT LDS RZ, [RZ] ;  /* 0x00000000fffff984 */ /* 0x000fe20000000800 */
[----:B------:R2:W-:Y:S06]  /*5ff0*/  MEMBAR.ALL.CTA ;  /* 0x0000000000007992 */ /* 0x0005ec0000008000 */
[----:B--2---:R-:W-:Y:S06]  /*6000*/  MEMBAR.ALL.GPU ;  /* 0x0000000000007992 */ /* 0x004fec000000a000 */
[----:B------:R-:W-:-:S00]  /*6010*/  ERRBAR ;  /* 0x00000000000079ab */ /* 0x000fc00000000000 */
[----:B------:R-:W-:Y:S06]  /*6020*/  CGAERRBAR ;  /* 0x00000000000075ab */ /* 0x000fec0000000000 */
[----:B012345:R-:W-:Y:S01]  /*6030*/  CCTL.IVALL ;  /* 0x00000000ff00798f */ /* 0x03ffe20002000000 */
[----:B------:R-:W-:Y:S02]  /*6040*/  VOTEU.ANY UR8, UPT, PT ;  /* 0x0000000000087886 */ /* 0x000fe400038e0100 */
[----:B------:R-:W-:Y:S02]  /*6050*/  UFLO.U32 UR9, UR8 ;  /* 0x00000008000972bd */ /* 0x000fe400080e0000 */
[----:B------:R-:W2:Y:S04]  /*6060*/  POPC R7, UR8 ;  /* 0x0000000800077d09 */ /* 0x000ea80008000000 */
[----:B-1----:R-:W-:-:S13]  /*6070*/  ISETP.EQ.U32.AND P1, PT, R6, UR9, PT ;  /* 0x0000000906007c0c */ /* 0x002fda000bf22070 */
[----:B--2---:R1:W-:Y:S02]  /*6080*/  @P1 REDG.E.ADD.S32.STRONG.GPU desc[UR26][R2.64], R7 ;  /* 0x000000070200198e */ /* 0x0043e4000c10e39a */
.L_x_158:
[----:B------:R-:W-:Y:S05]  /*6090*/  BSYNC B0 ;  /* 0x0000000000007941 */ /* 0x000fea0003800000 */
.L_x_157:
[----:B------:R-:W-:Y:S02]  /*60a0*/  UIADD3 UR4, UR4, 0x2, URZ ;  /* 0x0000000204047890 */ /* 0x000fe4000fffe03f */
[----:B------:R-:W-:Y:S01]  /*60b0*/  UIADD3 UR5, UR5, 0x1, URZ ;  /* 0x0000000105057890 */ /* 0x000fe2000fffe03f */
[----:B------:R-:W-:Y:S11]  /*60c0*/  @P2 BRA `(.L_x_159) ;  /* 0xfffffff400842947 */ /* 0x000ff6000383ffff */
.L_x_134:
[----:B------:R-:W-:-:S13]  /*60d0*/  ISETP.NE.AND P1, PT, R5, RZ, PT ;  /* 0x000000ff0500720c */ /* 0x000fda0003f25270 */
[----:B------:R-:W-:Y:S05]  /*60e0*/  @!P1 BRA `(.L_x_107) ;  /* 0x0000001c00a09947 */ /* 0x000fea0003800000 */
[----:B------:R-:W-:Y:S01]  /*60f0*/  UIMAD UR5, UR13, UR4, URZ ;  /* 0x000000040d0572a4 */ /* 0x000fe2000f8e023f */
[----:B------:R-:W-:Y:S01]  /*6100*/  ISETP.NE.AND P1, PT, R0, RZ, PT ;  /* 0x000000ff0000720c */ /* 0x000fe20003f25270 */
[----:B------:R-:W-:Y:S01]  /*6110*/  ULDC.64 UR14, c[0x0][0x768] ;  /* 0x0001da00000e7ab9 */ /* 0x000fe20000000a00 */
[----:B------:R-:W-:Y:S01]  /*6120*/  BSSY B0, `(.L_x_160) ;  /* 0x000000d000007945 */ /* 0x000fe20003800000 */
[----:B------:R-:W-:-:S04]  /*6130*/  UIADD3 UR8, UP0, UR5, UR10, URZ ;  /* 0x0000000a05087290 */ /* 0x000fc8000ff1e03f */
[----:B------:R-:W-:Y:S02]  /*6140*/  ULEA.HI.X.SX32 UR5, UR5, UR11, 0x1, UP0 ;  /* 0x0000000b05057291 */ /* 0x000fe400080f0e3f */
[----:B------:R-:W-:-:S04]  /*6150*/  ULEA UR9, UP0, UR8, UR14, 0x2 ;  /* 0x0000000e08097291 */ /* 0x000fc8000f80103f */
[----:B------:R-:W-:Y:S02]  /*6160*/  ULEA.HI.X UR5, UR8, UR15, UR5, 0x2, UP0 ;  /* 0x0000000f08057291 */ /* 0x000fe400080f1405 */
[----:B-1----:R-:W-:-:S04]  /*6170*/  IMAD.U32 R2, RZ, RZ, UR9 ;  /* 0x00000009ff027e24 */ /* 0x002fc8000f8e00ff */
[----:B------:R-:W-:Y:S01]  /*6180*/  IMAD.U32 R3, RZ, RZ, UR5 ;  /* 0x00000005ff037e24 */ /* 0x000fe2000f8e00ff */
[----:B------:R-:W-:Y:S06]  /*6190*/  @P1 BRA `(.L_x_161) ;  /* 0x0000000000141947 */ /* 0x000fec0003800000 */
.L_x_162:
[----:B------:R-:W2:Y:S04]  /*61a0*/  LDG.E.STRONG.GPU R0, desc[UR26][R2.64] ;  /* 0x0000001a02007981 */ /* 0x000ea8000c1ef900 */
[----:B--2---:R-:W-:Y:S01]  /*61b0*/  CCTL.IVALL ;  /* 0x00000000ff00798f */ /* 0x004fe20002000000 */
[----:B------:R-:W-:Y:S05]  /*61c0*/  YIELD ;  /* 0x0000000000007946 */ /* 0x000fea0003800000 */
[----:B------:R-:W-:-:S13]  /*61d0*/  ISETP.NE.AND P2, PT, R0, UR28, PT ;  /* 0x0000001c00007c0c */ /* 0x000fda000bf45270 */
[----:B------:R-:W-:Y:S05]  /*61e0*/  @P2 BRA `(.L_x_162) ;  /* 0xfffffffc00ec2947 */ /* 0x000fea000383ffff */
.L_x_161:
[----:B------:R-:W-:Y:S05]  /*61f0*/  BSYNC B0 ;  /* 0x0000000000007941 */ /* 0x000fea0003800000 */
.L_x_160:
[----:B------:R-:W-:-:S03]  /*6200*/  UMOV UR5, 0xffffffff ;  /* 0xffffffff00057882 */ /* 0x000fc60000000000 */
[----:B------:R-:W-:Y:S05]  /*6210*/  BRA.DIV UR5, `(.L_x_163) ;  /* 0x0000001e05ec7947 */ /* 0x000fea000b800000 */
[----:B------:R-:W-:Y:S01]  /*6220*/  NOP ;  /* 0x0000000000007918 */ /* 0x000fe20000000000 */
.L_x_208:
[----:B------:R-:W-:Y:S01]  /*6230*/  IMAD.U32 R6, RZ, RZ, UR4 ;  /* 0x00000004ff067e24 */ /* 0x000fe2000f8e00ff */
[----:B------:R-:W-:Y:S05]  /*6240*/  WARPSYNC.ALL ;  /* 0x0000000000007948 */ /* 0x000fea0003800000 */
[----:B------:R-:W-:Y:S01]  /*6250*/  BAR.SYNC.DEFER_BLOCKING 0xd, 0xa0 ;  /* 0x0342800000007b1d */ /* 0x000fe20000010000 */
[----:B------:R-:W-:-:S05]  /*6260*/  IMAD.SHL.U32 R6, R6, 0x2000, RZ ;  /* 0x0000200006067824 */ /* 0x000fca00078e00ff */
[----:B------:R-:W-:Y:S04]  /*6270*/  BSSY B0, `(.L_x_164) ;  /* 0x0000012000007945 */ /* 0x000fe80003800000 */
[----:B------:R-:W-:Y:S05]  /*6280*/  @!P0 BRA `(.L_x_165) ;  /* 0x0000000000408947 */ /* 0x000fea0003800000 */
[----:B------:R-:W1:Y:S01]  /*6290*/  LDC.64 R8, c[0x0][0x2c0] ;  /* 0x0000b000ff087b82 */ /* 0x000e620000000a00 */
[C---:B------:R-:W-:Y:S01]  /*62a0*/  IADD3 R4, P2, R6.reuse, UR6, RZ ;  /* 0x0000000606047c10 */ /* 0x040fe2000ff5e0ff */
[----:B------:R-:W-:Y:S01]  /*62b0*/  UMOV UR5, 0x400 ;  /* 0x0000040000057882 */ /* 0x000fe20000000000 */
[----:B------:R-:W-:Y:S01]  /*62c0*/  UMOV UR16, 0x0 ;  /* 0x0000000000107882 */ /* 0x000fe20000000000 */
[----:B------:R-:W-:Y:S01]  /*62d0*/  UMOV UR17, 0x14f00000 ;  /* 0x14f0000000117882 */ /* 0x000fe20000000000 */
[----:B------:R-:W-:-:S03]  /*62e0*/  LEA.HI.X.SX32 R5, R6, UR12, 0x1, P2 ;  /* 0x0000000c06057c11 */ /* 0x000fc600090f0eff */
[----:B------:R-:W2:Y:S01]  /*62f0*/  S2UR UR8, SR_CgaCtaId ;  /* 0x00000000000879c3 */ /* 0x000ea20000008800 */
[----:B-1----:R-:W-:-:S04]  /*6300*/  LEA R0, P3, R4, R8, 0x2 ;  /* 0x0000000804007211 */ /* 0x002fc800078610ff */
[----:B------:R-:W-:Y:S02]  /*6310*/  LEA.HI.X R4, R4, R9, R5, 0x2, P3 ;  /* 0x0000000904047211 */ /* 0x000fe400018f1405 */
[----:B------:R-:W-:Y:S02]  /*6320*/  R2UR UR14, R0 ;  /* 0x00000000000e72ca */ /* 0x000fe400000e0000 */
[----:B------:R-:W-:Y:S01]  /*6330*/  R2UR UR15, R4 ;  /* 0x00000000040f72ca */ /* 0x000fe200000e0000 */
[----:B--2---:R-:W-:-:S03]  /*6340*/  ULEA UR5, UR8, UR5, 0x18 ;  /* 0x0000000508057291 */ /* 0x004fc6000f8ec03f */
[----:B------:R-:W-:Y:S01]  /*6350*/  UMOV UR8, 0x400 ;  /* 0x0000040000087882 */ /* 0x000fe20000000000 */
[----:B------:R-:W-:-:S09]  /*6360*/  UIADD3 UR5, UR5, 0x8000, URZ ;  /* 0x0000800005057890 */ /* 0x000fd2000fffe03f */
[----:B------:R1:W-:Y:S02]  /*6370*/  UBLKRED.G.S.ADD.F32.RN [UR14], [UR5], UR8, desc[UR16] ;  /* 0x0000100e050073bb */ /* 0x0003e400080a1408 */
[----:B-1----:R0:W-:Y:S02]  /*6380*/  UTMACMDFLUSH ;  /* 0x00000000000079b7 */ /* 0x0021e40000000000 */
.L_x_165:
[----:B------:R-:W-:Y:S05]  /*6390*/  BSYNC B0 ;  /* 0x0000000000007941 */ /* 0x000fea0003800000 */
.L_x_164:
[----:B------:R-:W-:Y:S06]  /*63a0*/  BAR.SYNC.DEFER_BLOCKING 0xe, 0xa0 ;  /* 0x0382800000007b1d */ /* 0x000fec0000010000 */
[----:B------:R-:W-:Y:S04]  /*63b0*/  BSSY B0, `(.L_x_166) ;  /* 0x0000013000007945 */ /* 0x000fe80003800000 */
[----:B------:R-:W-:Y:S05]  /*63c0*/  @!P0 BRA `(.L_x_167) ;  /* 0x0000000000448947 */ /* 0x000fea0003800000 */
[----:B------:R-:W1:Y:S01]  /*63d0*/  S2UR UR15, SR_CgaCtaId ;  /* 0x00000000000f79c3 */ /* 0x000e620000008800 */
[----:B------:R-:W-:Y:S01]  /*63e0*/  R2UR UR5, R6 ;  /* 0x00000000060572ca */ /* 0x000fe200000e0000 */
[----:B------:R-:W-:Y:S01]  /*63f0*/  UMOV UR14, 0x400 ;  /* 0x00000400000e7882 */ /* 0x000fe20000000000 */
[----:B------:R-:W-:Y:S01]  /*6400*/  ULDC.64 UR8, c[0x0][0x2c0] ;  /* 0x0000b00000087ab9 */ /* 0x000fe20000000a00 */
[----:B------:R-:W-:-:S10]  /*6410*/  UMOV UR17, 0x14f00000 ;  /* 0x14f0000000117882 */ /* 0x000fd40000000000 */
[----:B------:R-:W-:-:S04]  /*6420*/  UIADD3 UR5, UR5, 0x1000, URZ ;  /* 0x0000100005057890 */ /* 0x000fc8000fffe03f */
[----:B------:R-:W-:-:S04]  /*6430*/  UIADD3 UR16, UP0, UR5, UR6, URZ ;  /* 0x0000000605107290 */ /* 0x000fc8000ff1e03f */
[----:B------:R-:W-:Y:S02]  /*6440*/  ULEA.HI.X.SX32 UR5, UR5, UR12, 0x1, UP0 ;  /* 0x0000000c05057291 */ /* 0x000fe400080f0e3f */
[----:B-1----:R-:W-:Y:S02]  /*6450*/  ULEA UR14, UR15, UR14, 0x18 ;  /* 0x0000000e0f0e7291 */ /* 0x002fe4000f8ec03f */
[----:B------:R-:W-:Y:S02]  /*6460*/  ULEA UR8, UP0, UR16, UR8, 0x2 ;  /* 0x0000000810087291 */ /* 0x000fe4000f80103f */
[----:B------:R-:W-:Y:S02]  /*6470*/  UIADD3 UR14, UR14, 0xc000, URZ ;  /* 0x0000c0000e0e7890 */ /* 0x000fe4000fffe03f */
[----:B------:R-:W-:-:S03]  /*6480*/  ULEA.HI.X UR9, UR16, UR9, UR5, 0x2, UP0 ;  /* 0x0000000910097291 */ /* 0x000fc600080f1405 */
[----:B------:R-:W-:Y:S01]  /*6490*/  UMOV UR5, 0x400 ;  /* 0x0000040000057882 */ /* 0x000fe20000000000 */
[----:B------:R-:W-:-:S05]  /*64a0*/  UMOV UR16, 0x0 ;  /* 0x0000000000107882 */ /* 0x000fca0000000000 */
[----:B------:R1:W-:Y:S01]  /*64b0*/  UBLKRED.G.S.ADD.F32.RN [UR8], [UR14], UR5, desc[UR16] ;  /* 0x000010080e0073bb */ /* 0x0003e200080a1405 */
[----:B------:R0:W-:Y:S01]  /*64c0*/  UTMACMDFLUSH ;  /* 0x00000000000079b7 */ /* 0x0001e20000000000 */
[----:B-1----:R-:W-:-:S04]  /*64d0*/  DEPBAR.LE SB0, 0x1 ;  /* 0x000080400000791a */ /* 0x002fc80000000000 */
.L_x_167:
[----:B------:R-:W-:Y:S05]  /*64e0*/  BSYNC B0 ;  /* 0x0000000000007941 */ /* 0x000fea0003800000 */
.L_x_166:
[----:B------:R-:W-:Y:S06]  /*64f0*/  BAR.ARV 0xa, 0xa0 ;  /* 0x0282800000007b1d */ /* 0x000fec0000002000 */
[----:B------:R-:W-:Y:S04]  /*6500*/  BSSY B0, `(.L_x_168) ;  /* 0x0000003000007945 */ /* 0x000fe80003800000 */
[----:B------:R-:W-:Y:S05]  /*6510*/  @!P0 BRA `(.L_x_169) ;  /* 0x0000000000048947 */ /* 0x000fea0003800000 */
[----:B------:R-:W-:-:S04]  /*6520*/  DEPBAR.LE SB0, 0x0 ;  /* 0x000080000000791a */ /* 0x000fc80000000000 */
.L_x_169:
[----:B------:R-:W-:Y:S05]  /*6530*/  BSYNC B0 ;  /* 0x0000000000007941 */ /* 0x000fea0003800000 */
.L_x_168:
[----:B------:R-:W-:Y:S06]  /*6540*/  BAR.ARV 0xb, 0xa0 ;  /* 0x02c2800000007b1d */ /* 0x000fec0000002000 */
[----:B------:R-:W-:Y:S01]  /*6550*/  NOP ;  /* 0x0000000000007918 */ /* 0x000fe20000000000 */
        /* <DEDUP_REMOVED lines=15> */
[----:B--2---:R4:W-:Y:S01]  /*6650*/  @P0 REDG.E.ADD.S32.STRONG.GPU desc[UR26][R2.64], R5 ;  /* 0x000000050200098e */ /* 0x0049e2000c10e39a */
[----:B------:R-:W-:Y:S05]  /*6660*/  BRA `(.L_x_107) ;  /* 0x0000001800407947 */ /* 0x000fea0003800000 */
.L_x_133:
        /* <DEDUP_REMOVED lines=55> */
.L_x_209:
        /* <DEDUP_REMOVED lines=10> */
.L_x_173:
        /* <DEDUP_REMOVED lines=64> */
.L_x_184:
[----:B------:R-:W-:-:S04]  /*6e80*/  SHF.L.U32 R21, R9, 0x1f, RZ ;  /* 0x0000001f09157819 */ /* 0x000fc800000006ff */
[----:B-1----:R-:W1:Y:S02]  /*6e90*/  SYNCS.PHASECHK.TRANS64.TRYWAIT P1, [R11+URZ+0x30c40], R21 ;  /* 0x030c40150b0075a7 */ /* 0x002e64000802017f */
[----:B-12---:R-:W-:Y:S05]  /*6ea0*/  @!P1 BRA `(.L_x_176) ;  /* 0x0000001000f89947 */ /* 0x006fea0003800000 */
.L_x_210:
[----:B------:R-:W-:Y:S05]  /*6eb0*/  @P0 BRA `(.L_x_177) ;  /* 0x0000000000140947 */ /* 0x000fea0003800000 */
[----:B------:R-:W-:Y:S01]  /*6ec0*/  ISETP.NE.AND P1, PT, R14, RZ, PT ;  /* 0x000000ff0e00720c */ /* 0x000fe20003f25270 */
[----:B------:R-:W-:-:S04]  /*6ed0*/  IMAD.MOV.U32 R0, RZ, RZ, 0x4200 ;  /* 0x00004200ff007424 */ /* 0x000fc800078e00ff */
[----:B------:R2:W-:Y:S08]  /*6ee0*/  SYNCS.ARRIVE.TRANS64 RZ, [R11+URZ+0x30c30], R0 ;  /* 0x030c30000bff79a7 */ /* 0x0005f0000800003f */
[----:B------:R-:W-:Y:S05]  /*6ef0*/  @!P1 BRA `(.L_x_177) ;  /* 0x0000000000049947 */ /* 0x000fea0003800000 */
[----:B------:R-:W-:Y:S01]  /*6f00*/  BPT.TRAP 0x1 ;  /* 0x000000040000795c */ /* 0x000fe20000300000 */
.L_x_177:
        /* <DEDUP_REMOVED lines=29> */
.L_x_211:
[----:B------:R-:W-:Y:S05]  /*70e0*/  @P0 BRA `(.L_x_179) ;  /* 0x0000000000140947 */ /* 0x000fea0003800000 */
[----:B------:R-:W-:Y:S01]  /*70f0*/  ISETP.NE.AND P1, PT, R14, RZ, PT ;  /* 0x000000ff0e00720c */ /* 0x000fe20003f25270 */
[----:B------:R-:W-:-:S04]  /*7100*/  IMAD.MOV.U32 R2, RZ, RZ, 0x4200 ;  /* 0x00004200ff027424 */ /* 0x000fc800078e00ff */
[----:B------:R3:W-:Y:S08]  /*7110*/  SYNCS.ARRIVE.TRANS64 RZ, [R11+URZ+0x30c18], R2 ;  /* 0x030c18020bff79a7 */ /* 0x0007f0000800003f */
[----:B------:R-:W-:Y:S05]  /*7120*/  @!P1 BRA `(.L_x_179) ;  /* 0x0000000000049947 */ /* 0x000fea0003800000 */
[----:B------:R-:W-:Y:S01]  /*7130*/  BPT.TRAP 0x1 ;  /* 0x000000040000795c */ /* 0x000fe20000300000 */
.L_x_179:
        /* <DEDUP_REMOVED lines=20> */
.L_x_212:
        /* <DEDUP_REMOVED lines=9> */
.L_x_181:
        /* <DEDUP_REMOVED lines=24> */
.L_x_214:
[----:B------:R-:W-:Y:S05]  /*7490*/  @P0 BRA `(.L_x_183) ;  /* 0x0000000000140947 */ /* 0x000fea0003800000 */
[----:B------:R-:W-:Y:S01]  /*74a0*/  ISETP.NE.AND P1, PT, R14, RZ, PT ;  /* 0x000000ff0e00720c */ /* 0x000fe20003f25270 */
[----:B-1----:R-:W-:-:S04]  /*74b0*/  IMAD.MOV.U32 R4, RZ, RZ, 0x4200 ;  /* 0x00004200ff047424 */ /* 0x002fc800078e00ff */
[----:B------:R2:W-:Y:S08]  /*74c0*/  SYNCS.ARRIVE.TRANS64 RZ, [R11+URZ+0x30c10], R4 ;  /* 0x030c10040bff79a7 */ /* 0x0005f0000800003f */
[----:B------:R-:W-:Y:S05]  /*74d0*/  @!P1 BRA `(.L_x_183) ;  /* 0x0000000000049947 */ /* 0x000fea0003800000 */
[----:B------:R-:W-:Y:S01]  /*74e0*/  BPT.TRAP 0x1 ;  /* 0x000000040000795c */ /* 0x000fe20000300000 */
.L_x_183:
        /* <DEDUP_REMOVED lines=22> */
.L_x_175:
[----:B------:R-:W-:-:S13]  /*7650*/  ISETP.NE.AND P1, PT, R19, RZ, PT ;  /* 0x000000ff1300720c */ /* 0x000fda0003f25270 */
[----:B------:R-:W-:Y:S05]  /*7660*/  @!P1 BRA `(.L_x_174) ;  /* 0x0000000000f09947 */ /* 0x000fea0003800000 */
[----:B------:R-:W-:-:S04]  /*7670*/  SHF.L.U32 R12, R9, 0x1f, RZ ;  /* 0x0000001f090c7819 */ /* 0x000fc800000006ff */
[----:B------:R-:W3:Y:S02]  /*7680*/  SYNCS.PHASECHK.TRANS64.TRYWAIT P1, [R11+URZ+0x30c40], R12 ;  /* 0x030c400c0b0075a7 */ /* 0x000ee4000802017f */
[----:B---3--:R-:W-:Y:S05]  /*7690*/  @!P1 BRA `(.L_x_185) ;  /* 0x0000000c00509947 */ /* 0x008fea0003800000 */
.L_x_215:
[----:B------:R-:W-:Y:S05]  /*76a0*/  @P0 BRA `(.L_x_186) ;  /* 0x0000000000140947 */ /* 0x000fea0003800000 */
[----:B------:R-:W-:Y:S01]  /*76b0*/  ISETP.NE.AND P1, PT, R14, RZ, PT ;  /* 0x000000ff0e00720c */ /* 0x000fe20003f25270 */
[----:B-12---:R-:W-:-:S04]  /*76c0*/  IMAD.MOV.U32 R4, RZ, RZ, 0x4200 ;  /* 0x00004200ff047424 */ /* 0x006fc800078e00ff */
[----:B------:R4:W-:Y:S08]  /*76d0*/  SYNCS.ARRIVE.TRANS64 RZ, [R11+URZ+0x30c30], R4 ;  /* 0x030c30040bff79a7 */ /* 0x0009f0000800003f */
[----:B------:R-:W-:Y:S05]  /*76e0*/  @!P1 BRA `(.L_x_186) ;  /* 0x0000000000049947 */ /* 0x000fea0003800000 */
[----:B------:R-:W-:Y:S01]  /*76f0*/  BPT.TRAP 0x1 ;  /* 0x000000040000795c */ /* 0x000fe20000300000 */
.L_x_186:
        /* <DEDUP_REMOVED lines=26> */
.L_x_216:
[----:B------:R-:W-:Y:S05]  /*78a0*/  @P0 BRA `(.L_x_188) ;  /* 0x0000000000140947 */ /* 0x000fea0003800000 */
[----:B------:R-:W-:Y:S01]  /*78b0*/  ISETP.NE.AND P0, PT, R14, RZ, PT ;  /* 0x000000ff0e00720c */ /* 0x000fe20003f05270 */
[----:B------:R-:W-:-:S04]  /*78c0*/  IMAD.MOV.U32 R4, RZ, RZ, 0x4200 ;  /* 0x00004200ff047424 */ /* 0x000fc800078e00ff */
[----:B------:R2:W-:Y:S08]  /*78d0*/  SYNCS.ARRIVE.TRANS64 RZ, [R11+URZ+0x30c18], R4 ;  /* 0x030c18040bff79a7 */ /* 0x0005f0000800003f */
[----:B------:R-:W-:Y:S05]  /*78e0*/  @!P0 BRA `(.L_x_188) ;  /* 0x0000000000048947 */ /* 0x000fea0003800000 */
[----:B------:R-:W-:Y:S01]  /*78f0*/  BPT.TRAP 0x1 ;  /* 0x000000040000795c */ /* 0x000fe20000300000 */
.L_x_188:
        /* <DEDUP_REMOVED lines=19> */
.L_x_174:
[----:B------:R-:W4:Y:S01]  /*7a30*/  S2R R2, SR_TID.X ;  /* 0x0000000000027919 */ /* 0x000f220000002100 */
[----:B------:R-:W-:Y:S01]  /*7a40*/  IMAD R13, R20, 0x8, R11 ;  /* 0x00000008140d7824 */ /* 0x000fe200078e020b */
[----:B----4-:R-:W-:Y:S02]  /*7a50*/  LOP3.LUT R3, R2, 0x7f, RZ, 0xc0, !PT ;  /* 0x0000007f02037812 */ /* 0x010fe400078ec0ff */
[----:B------:R-:W-:Y:S02]  /*7a60*/  SHF.L.U32 R2, R9, 0x1f, RZ ;  /* 0x0000001f09027819 */ /* 0x000fe400000006ff */
[----:B------:R-:W-:Y:S02]  /*7a70*/  ISETP.NE.AND P1, PT, R3, RZ, PT ;  /* 0x000000ff0300720c */ /* 0x000fe40003f25270 */
[----:B------:R-:W4:Y:S02]  /*7a80*/  SYNCS.PHASECHK.TRANS64.TRYWAIT P0, [R13+URZ+0x30c40], R2 ;  /* 0x030c40020d0075a7 */ /* 0x000f24000800017f */
[----:B----4-:R-:W-:Y:S09]  /*7a90*/  @!P0 BRA `(.L_x_189) ;  /* 0x0000000800788947 */ /* 0x010ff20003800000 */
.L_x_217:
[----:B------:R-:W-:Y:S05]  /*7aa0*/  @P1 BRA `(.L_x_190) ;  /* 0x0000000000181947 */ /* 0x000fea0003800000 */
[----:B------:R-:W5:Y:S01]  /*7ab0*/  S2R R3, SR_TID.X ;  /* 0x0000000000037919 */ /* 0x000f620000002100 */
[----:B----4-:R-:W-:-:S04]  /*7ac0*/  IMAD.MOV.U32 R2, RZ, RZ, 0x4200 ;  /* 0x00004200ff027424 */ /* 0x010fc800078e00ff */
[----:B------:R4:W-:Y:S01]  /*7ad0*/  SYNCS.ARRIVE.TRANS64 RZ, [R13+URZ+0x30c30], R2 ;  /* 0x030c30020dff79a7 */ /* 0x0009e2000800003f */
[----:B-----5:R-:W-:-:S13]  /*7ae0*/  LOP3.LUT P0, RZ, R3, 0x1f, RZ, 0xc0, !PT ;  /* 0x0000001f03ff7812 */ /* 0x020fda000780c0ff */
[----:B----4-:R-:W-:Y:S05]  /*7af0*/  @!P0 BRA `(.L_x_190) ;  /* 0x0000000000048947 */ /* 0x010fea0003800000 */
[----:B--2---:R-:W-:Y:S01]  /*7b00*/  BPT.TRAP 0x1 ;  /* 0x000000040000795c */ /* 0x004fe20000300000 */
.L_x_190:
        /* <DEDUP_REMOVED lines=33> */
.L_x_171:
[----:B------:R-:W-:Y:S05]  /*7d20*/  BSYNC B0 ;  /* 0x0000000000007941 */ /* 0x000fea0003800000 */
.L_x_170:
[----:B------:R-:W-:-:S03]  /*7d30*/  UMOV UR6, 0xffffffff ;  /* 0xffffffff00067882 */ /* 0x000fc60000000000 */
[----:B------:R-:W-:Y:S05]  /*7d40*/  BRA.DIV UR6, `(.L_x_191) ;  /* 0x0000000606e07947 */ /* 0x000fea000b800000 */
[----:B------:R-:W-:-:S13]  /*7d50*/  ELECT P0, URZ, PT ;  /* 0x00000000003f782f */ /* 0x000fda0003800000 */
.L_x_220:
[----:B------:R-:W-:Y:S05]  /*7d60*/  @!P0 BRA `(.L_x_107) ;  /* 0x0000000000808947 */ /* 0x000fea0003800000 */
[----:B------:R-:W-:-:S04]  /*7d70*/  LOP3.LUT R16, R16, 0x2, RZ, 0xfc, !PT ;  /* 0x0000000210107812 */ /* 0x000fc800078efcff */
[----:B------:R-:W-:-:S13]  /*7d80*/  ISETP.NE.AND P0, PT, R16, 0x3, PT ;  /* 0x000000031000780c */ /* 0x000fda0003f05270 */
[----:B------:R-:W-:Y:S05]  /*7d90*/  @!P0 BRA `(.L_x_192) ;  /* 0x0000000000048947 */ /* 0x000fea0003800000 */
[----:B------:R-:W-:Y:S01]  /*7da0*/  BPT.TRAP 0x1 ;  /* 0x000000040000795c */ /* 0x000fe20000300000 */
.L_x_192:
        /* <DEDUP_REMOVED lines=15> */
.L_x_221:
[----:B------:R-:W2:Y:S02]  /*7ea0*/  SYNCS.PHASECHK.TRANS64.TRYWAIT P1, [R3+URZ], R2 ;  /* 0x00000002030075a7 */ /* 0x000ea4000802017f */
[----:B--2---:R-:W-:Y:S05]  /*7eb0*/  @!P1 BRA `(.L_x_194) ;  /* 0x0000000400bc9947 */ /* 0x004fea0003800000 */
.L_x_222:
[----:B------:R-:W-:Y:S05]  /*7ec0*/  @!P0 BRA `(.L_x_195) ;  /* 0x0000000000048947 */ /* 0x000fea0003800000 */
[----:B------:R-:W-:Y:S01]  /*7ed0*/  BPT.TRAP 0x1 ;  /* 0x000000040000795c */ /* 0x000fe20000300000 */
.L_x_195:
[----:B--2---:R-:W-:-:S04]  /*7ee0*/  VIADD R3, R7, 0x30c40 ;  /* 0x00030c4007037836 */ /* 0x004fc80000000000 */
[----:B------:R-:W-:-:S04]  /*7ef0*/  IMAD R0, R0, 0x8, R3 ;  /* 0x0000000800007824 */ /* 0x000fc800078e0203 */
[----:B------:R-:W2:Y:S02]  /*7f00*/  SYNCS.PHASECHK.TRANS64.TRYWAIT P0, [R0+URZ], R5 ;  /* 0x00000005000075a7 */ /* 0x000ea4000800017f */
[----:B--2---:R-:W-:Y:S05]  /*7f10*/  @!P0 BRA `(.L_x_196) ;  /* 0x0000000400b88947 */ /* 0x004fea0003800000 */
.L_x_223:
[----:B------:R-:W-:-:S07]  /*7f20*/  IMAD R3, R4, 0x8, R3 ;  /* 0x0000000804037824 */ /* 0x000fce00078e0203 */
.L_x_197:
[----:B---3--:R3:W4:Y:S02]  /*7f30*/  SYNCS.PHASECHK.TRANS64.TRYWAIT P0, [R3+URZ], R2 ;  /* 0x00000002030075a7 */ /* 0x008724000800017f */
[----:B----4-:R-:W-:Y:S05]  /*7f40*/  @!P0 NANOSLEEP.SYNCS 0x989680 ;  /* 0x009896800000895d */ /* 0x010fea0003900000 */
[----:B------:R-:W4:Y:S02]  /*7f50*/  @!P0 SYNCS.PHASECHK.TRANS64 P0, [R3+URZ], R2 ;  /* 0x00000002030085a7 */ /* 0x000f24000800007f */
[----:B----4-:R-:W-:Y:S05]  /*7f60*/  @!P0 BRA `(.L_x_197) ;  /* 0xfffffffc00f08947 */ /* 0x010fea000383ffff */
.L_x_107:
[----:B------:R-:W-:Y:S05]  /*7f70*/  BSYNC B6 ;  /* 0x0000000000067941 */ /* 0x000fea0003800000 */
.L_x_104:
[----:B------:R-:W-:Y:S05]  /*7f80*/  EXIT ;  /* 0x000000000000794d */ /* 0x000fea0003800000 */
.L_x_112:
[----:B------:R-:W-:Y:S02]  /*7f90*/  IMAD.MOV.U32 R12, RZ, RZ, RZ ;  /* 0x000000ffff0c7224 */ /* 0x000fe400078e00ff */
[----:B------:R-:W-:Y:S02]  /*7fa0*/  IMAD.MOV.U32 R11, RZ, RZ, 0x1f ;  /* 0x0000001fff0b7424 */ /* 0x000fe400078e00ff */
[----:B------:R-:W-:-:S07]  /*7fb0*/  IMAD.MOV.U32 R15, RZ, RZ, -0x1 ;  /* 0xffffffffff0f7424 */ /* 0x000fce00078e00ff */
[----:B------:R-:W-:Y:S05]  /*7fc0*/  WARPSYNC.COLLECTIVE R15, `(.L_x_198) ;  /* 0x000000000f087348 */ /* 0x000fea0003c00000 */
[----:B------:R1:W2:Y:S02]  /*7fd0*/  SHFL.IDX P6, R14, R13, R12, R11 ;  /* 0x0000000c0d0e7389 */ /* 0x0002a400000c000b */
[----:B-12---:R-:W-:Y:S01]  /*7fe0*/  ENDCOLLECTIVE ;  /* 0x000000000000791b */ /* 0x006fe20003800000 */
.L_x_198:
[----:B------:R-:W-:Y:S05]  /*7ff0*/  BRA `(.L_x_199) ;  /* 0xffffff8800e87947 */ /* 0x000fea000383ffff */
.L_x_114:
[----:B--2---:R2:W3:Y:S02]  /*8000*/  SYNCS.PHASECHK.TRANS64.TRYWAIT P0, [R225+URZ+0x30c00], R6 ;  /* 0x030c0006e10075a7 */ /* 0x0044e4000800017f */
[----:B---3--:R-:W-:Y:S05]  /*8010*/  @!P0 NANOSLEEP.SYNCS 0x989680 ;  /* 0x009896800000895d */ /* 0x008fea0003900000 */
[----:B------:R-:W3:Y:S02]  /*8020*/  @!P0 SYNCS.PHASECHK.TRANS64 P0, [R225+URZ+0x30c00], R6 ;  /* 0x030c0006e10085a7 */ /* 0x000ee4000800007f */
[----:B---3--:R-:W-:Y:S05]  /*8030*/  @!P0 BRA `(.L_x_114) ;  /* 0xfffffffc00f08947 */ /* 0x008fea000383ffff */
[----:B------:R-:W-:Y:S05]  /*8040*/  BRA `(.L_x_113) ;  /* 0xffffff8c000c7947 */ /* 0x000fea000383ffff */
.L_x_119:
[----:B--2---:R2:W3:Y:S02]  /*8050*/  SYNCS.PHASECHK.TRANS64.TRYWAIT P1, [R9+URZ+0x30c10], R22 ;  /* 0x030c1016090075a7 */ /* 0x0044e4000802017f */
[----:B---3--:R-:W-:Y:S05]  /*8060*/  @!P1 NANOSLEEP.SYNCS 0x989680 ;  /* 0x009896800000995d */ /* 0x008fea0003900000 */
[----:B------:R-:W3:Y:S02]  /*8070*/  @!P1 SYNCS.PHASECHK.TRANS64 P1, [R9+URZ+0x30c10], R22 ;  /* 0x030c1016090095a7 */ /* 0x000ee4000802007f */
[----:B---3--:R-:W-:Y:S05]  /*8080*/  @!P1 BRA `(.L_x_119) ;  /* 0xfffffffc00f09947 */ /* 0x008fea000383ffff */
[----:B------:R-:W-:Y:S05]  /*8090*/  BRA `(.L_x_118) ;  /* 0xffffff9400407947 */ /* 0x000fea000383ffff */
.L_x_123:
[----:B------:R1:W1:Y:S02]  /*80a0*/  SYNCS.PHASECHK.TRANS64.TRYWAIT P1, [R9+URZ+0x30c30], R22 ;  /* 0x030c3016090075a7 */ /* 0x000264000802017f */
[----:B-1----:R-:W-:Y:S05]  /*80b0*/  @!P1 NANOSLEEP.SYNCS 0x989680 ;  /* 0x009896800000995d */ /* 0x002fea0003900000 */
[----:B------:R-:W1:Y:S02]  /*80c0*/  @!P1 SYNCS.PHASECHK.TRANS64 P1, [R9+URZ+0x30c30], R22 ;  /* 0x030c3016090095a7 */ /* 0x000e64000802007f */
[----:B-1----:R-:W-:Y:S05]  /*80d0*/  @!P1 BRA `(.L_x_123) ;  /* 0xfffffffc00f09947 */ /* 0x002fea000383ffff */
[----:B------:R-:W-:Y:S05]  /*80e0*/  BRA `(.L_x_122) ;  /* 0xffffff9800507947 */ /* 0x000fea000383ffff */
.L_x_138:
[----:B------:R-:W-:Y:S01]  /*80f0*/  BSSY B0, `(.L_x_200) ;  /* 0x0000005000007945 */ /* 0x000fe20003800000 */
[----:B------:R-:W-:-:S07]  /*8100*/  IMAD.MOV.U32 R15, RZ, RZ, -0x1 ;  /* 0xffffffffff0f7424 */ /* 0x000fce00078e00ff */
[----:B------:R-:W-:Y:S05]  /*8110*/  WARPSYNC.COLLECTIVE R15, `(.L_x_201) ;  /* 0x000000000f087348 */ /* 0x000fea0003c00000 */
[----:B------:R-:W-:Y:S01]  /*8120*/  NOP ;  /* 0x0000000000007918 */ /* 0x000fe20000000000 */
[----:B------:R-:W-:Y:S01]  /*8130*/  ENDCOLLECTIVE ;  /* 0x000000000000791b */ /* 0x000fe20003800000 */
.L_x_201:
[----:B------:R-:W-:Y:S05]  /*8140*/  BSYNC B0 ;  /* 0x0000000000007941 */ /* 0x000fea0003800000 */
.L_x_200:
[----:B------:R-:W-:Y:S05]  /*8150*/  BRA `(.L_x_202) ;  /* 0xffffffd400c87947 */ /* 0x000fea000383ffff */
.L_x_150:
[----:B------:R-:W-:Y:S01]  /*8160*/  BSSY B0, `(.L_x_203) ;  /* 0x0000005000007945 */ /* 0x000fe20003800000 */
[----:B------:R-:W-:-:S07]  /*8170*/  IMAD.MOV.U32 R15, RZ, RZ, -0x1 ;  /* 0xffffffffff0f7424 */ /* 0x000fce00078e00ff */
[----:B------:R-:W-:Y:S05]  /*8180*/  WARPSYNC.COLLECTIVE R15, `(.L_x_204) ;  /* 0x000000000f087348 */ /* 0x000fea0003c00000 */
[----:B------:R-:W-:Y:S01]  /*8190*/  NOP ;  /* 0x0000000000007918 */ /* 0x000fe20000000000 */
[----:B------:R-:W-:Y:S01]  /*81a0*/  ENDCOLLECTIVE ;  /* 0x000000000000791b */ /* 0x000fe20003800000 */
.L_x_204:
[----:B------:R-:W-:Y:S05]  /*81b0*/  BSYNC B0 ;  /* 0x0000000000007941 */ /* 0x000fea0003800000 */
.L_x_203:
[----:B------:R-:W-:Y:S05]  /*81c0*/  BRA `(.L_x_205) ;  /* 0xffffffd800e07947 */ /* 0x000fea000383ffff */
.L_x_163:
[----:B------:R-:W-:Y:S01]  /*81d0*/  BSSY B0, `(.L_x_206) ;  /* 0x0000005000007945 */ /* 0x000fe20003800000 */
[----:B------:R-:W-:-:S07]  /*81e0*/  IMAD.MOV.U32 R15, RZ, RZ, -0x1 ;  /* 0xffffffffff0f7424 */ /* 0x000fce00078e00ff */
[----:B------:R-:W-:Y:S05]  /*81f0*/  WARPSYNC.COLLECTIVE R15, `(.L_x_207) ;  /* 0x000000000f087348 */ /* 0x000fea0003c00000 */
[----:B------:R-:W-:Y:S01]  /*8200*/  NOP ;  /* 0x0000000000007918 */ /* 0x000fe20000000000 */
[----:B------:R-:W-:Y:S01]  /*8210*/  ENDCOLLECTIVE ;  /* 0x000000000000791b */ /* 0x000fe20003800000 */
.L_x_207:
[----:B------:R-:W-:Y:S05]  /*8220*/  BSYNC B0 ;  /* 0x0000000000007941 */ /* 0x000fea0003800000 */
.L_x_206:
[----:B------:R-:W-:Y:S05]  /*8230*/  BRA `(.L_x_208) ;  /* 0xffffffdc00fc7947 */ /* 0x000fea000383ffff */
.L_x_172:
[----:B-1----:R1:W2:Y:S02]  /*8240*/  SYNCS.PHASECHK.TRANS64.TRYWAIT P1, [R11+URZ+0x30c20], R0 ;  /* 0x030c20000b0075a7 */ /* 0x0022a4000802017f */
[----:B--2---:R-:W-:Y:S05]  /*8250*/  @!P1 NANOSLEEP.SYNCS 0x989680 ;  /* 0x009896800000995d */ /* 0x004fea0003900000 */
[----:B------:R-:W2:Y:S02]  /*8260*/  @!P1 SYNCS.PHASECHK.TRANS64 P1, [R11+URZ+0x30c20], R0 ;  /* 0x030c20000b0095a7 */ /* 0x000ea4000802007f */
[----:B--2---:R-:W-:Y:S05]  /*8270*/  @!P1 BRA `(.L_x_172) ;  /* 0xfffffffc00f09947 */ /* 0x004fea000383ffff */
[----:B------:R-:W-:Y:S05]  /*8280*/  BRA `(.L_x_209) ;  /* 0xffffffe400d47947 */ /* 0x000fea000383ffff */
.L_x_176:
[----:B-1----:R1:W2:Y:S02]  /*8290*/  SYNCS.PHASECHK.TRANS64.TRYWAIT P1, [R11+URZ+0x30c40], R21 ;  /* 0x030c40150b0075a7 */ /* 0x0022a4000802017f */
[----:B--2---:R-:W-:Y:S05]  /*82a0*/  @!P1 NANOSLEEP.SYNCS 0x989680 ;  /* 0x009896800000995d */ /* 0x004fea0003900000 */
[----:B------:R-:W2:Y:S02]  /*82b0*/  @!P1 SYNCS.PHASECHK.TRANS64 P1, [R11+URZ+0x30c40], R21 ;  /* 0x030c40150b0095a7 */ /* 0x000ea4000802007f */
[----:B--2---:R-:W-:Y:S05]  /*82c0*/  @!P1 BRA `(.L_x_176) ;  /* 0xfffffffc00f09947 */ /* 0x004fea000383ffff */
[----:B------:R-:W-:Y:S05]  /*82d0*/  BRA `(.L_x_210) ;  /* 0xffffffe800f47947 */ /* 0x000fea000383ffff */
.L_x_178:
[----:B--2---:R2:W3:Y:S02]  /*82e0*/  SYNCS.PHASECHK.TRANS64.TRYWAIT P1, [R11+URZ+0x30c28], R21 ;  /* 0x030c28150b0075a7 */ /* 0x0044e4000802017f */
[----:B---3--:R-:W-:Y:S05]  /*82f0*/  @!P1 NANOSLEEP.SYNCS 0x989680 ;  /* 0x009896800000995d */ /* 0x008fea0003900000 */
[----:B------:R-:W3:Y:S02]  /*8300*/  @!P1 SYNCS.PHASECHK.TRANS64 P1, [R11+URZ+0x30c28], R21 ;  /* 0x030c28150b0095a7 */ /* 0x000ee4000802007f */
[----:B---3--:R-:W-:Y:S05]  /*8310*/  @!P1 BRA `(.L_x_178) ;  /* 0xfffffffc00f09947 */ /* 0x008fea000383ffff */
[----:B------:R-:W-:Y:S05]  /*8320*/  BRA `(.L_x_211) ;  /* 0xffffffec006c7947 */ /* 0x000fea000383ffff */
.L_x_180:
[----:B---3--:R3:W4:Y:S02]  /*8330*/  SYNCS.PHASECHK.TRANS64.TRYWAIT P1, [R11+URZ+0x30c48], R21 ;  /* 0x030c48150b0075a7 */ /* 0x008724000802017f */
[----:B----4-:R-:W-:Y:S05]  /*8340*/  @!P1 NANOSLEEP.SYNCS 0x989680 ;  /* 0x009896800000995d */ /* 0x010fea0003900000 */
[----:B------:R-:W4:Y:S02]  /*8350*/  @!P1 SYNCS.PHASECHK.TRANS64 P1, [R11+URZ+0x30c48], R21 ;  /* 0x030c48150b0095a7 */ /* 0x000f24000802007f */
[----:B----4-:R-:W-:Y:S05]  /*8360*/  @!P1 BRA `(.L_x_180) ;  /* 0xfffffffc00f09947 */ /* 0x010fea000383ffff */
[----:B------:R-:W-:Y:S05]  /*8370*/  BRA `(.L_x_212) ;  /* 0xffffffec00c07947 */ /* 0x000fea000383ffff */
.L_x_182:
[----:B------:R-:W-:-:S07]  /*8380*/  SHF.L.U32 R4, R9, 0x1f, RZ ;  /* 0x0000001f09047819 */ /* 0x000fce00000006ff */
.L_x_213:
[----:B-1----:R1:W2:Y:S02]  /*8390*/  SYNCS.PHASECHK.TRANS64.TRYWAIT P1, [R11+URZ+0x30c20], R4 ;  /* 0x030c20040b0075a7 */ /* 0x0022a4000802017f */
[----:B--2---:R-:W-:Y:S05]  /*83a0*/  @!P1 NANOSLEEP.SYNCS 0x989680 ;  /* 0x009896800000995d */ /* 0x004fea0003900000 */
[----:B------:R-:W2:Y:S02]  /*83b0*/  @!P1 SYNCS.PHASECHK.TRANS64 P1, [R11+URZ+0x30c20], R4 ;  /* 0x030c20040b0095a7 */ /* 0x000ea4000802007f */
[----:B--2---:R-:W-:Y:S05]  /*83c0*/  @!P1 BRA `(.L_x_213) ;  /* 0xfffffffc00f09947 */ /* 0x004fea000383ffff */
[----:B------:R-:W-:Y:S05]  /*83d0*/  BRA `(.L_x_214) ;  /* 0xfffffff0002c7947 */ /* 0x000fea000383ffff */
.L_x_185:
[----:B---3--:R3:W4:Y:S02]  /*83e0*/  SYNCS.PHASECHK.TRANS64.TRYWAIT P1, [R11+URZ+0x30c40], R12 ;  /* 0x030c400c0b0075a7 */ /* 0x008724000802017f */
[----:B----4-:R-:W-:Y:S05]  /*83f0*/  @!P1 NANOSLEEP.SYNCS 0x989680 ;  /* 0x009896800000995d */ /* 0x010fea0003900000 */
[----:B------:R-:W4:Y:S02]  /*8400*/  @!P1 SYNCS.PHASECHK.TRANS64 P1, [R11+URZ+0x30c40], R12 ;  /* 0x030c400c0b0095a7 */ /* 0x000f24000802007f */
[----:B----4-:R-:W-:Y:S05]  /*8410*/  @!P1 BRA `(.L_x_185) ;  /* 0xfffffffc00f09947 */ /* 0x010fea000383ffff */
[----:B------:R-:W-:Y:S05]  /*8420*/  BRA `(.L_x_215) ;  /* 0xfffffff0009c7947 */ /* 0x000fea000383ffff */
.L_x_187:
[----:B-1----:R1:W2:Y:S02]  /*8430*/  SYNCS.PHASECHK.TRANS64.TRYWAIT P1, [R11+URZ+0x30c28], R12 ;  /* 0x030c280c0b0075a7 */ /* 0x0022a4000802017f */
[----:B--2---:R-:W-:Y:S05]  /*8440*/  @!P1 NANOSLEEP.SYNCS 0x989680 ;  /* 0x009896800000995d */ /* 0x004fea0003900000 */
[----:B------:R-:W2:Y:S02]  /*8450*/  @!P1 SYNCS.PHASECHK.TRANS64 P1, [R11+URZ+0x30c28], R12 ;  /* 0x030c280c0b0095a7 */ /* 0x000ea4000802007f */
[----:B--2---:R-:W-:Y:S05]  /*8460*/  @!P1 BRA `(.L_x_187) ;  /* 0xfffffffc00f09947 */ /* 0x004fea000383ffff */
[----:B------:R-:W-:Y:S05]  /*8470*/  BRA `(.L_x_216) ;  /* 0xfffffff400087947 */ /* 0x000fea000383ffff */
.L_x_189:
[----:B----4-:R4:W1:Y:S02]  /*8480*/  SYNCS.PHASECHK.TRANS64.TRYWAIT P0, [R13+URZ+0x30c40], R2 ;  /* 0x030c40020d0075a7 */ /* 0x010864000800017f */
[----:B-1----:R-:W-:Y:S05]  /*8490*/  @!P0 NANOSLEEP.SYNCS 0x989680 ;  /* 0x009896800000895d */ /* 0x002fea0003900000 */
[----:B------:R-:W1:Y:S02]  /*84a0*/  @!P0 SYNCS.PHASECHK.TRANS64 P0, [R13+URZ+0x30c40], R2 ;  /* 0x030c40020d0085a7 */ /* 0x000e64000800007f */
[----:B-1----:R-:W-:Y:S05]  /*84b0*/  @!P0 BRA `(.L_x_189) ;  /* 0xfffffffc00f08947 */ /* 0x002fea000383ffff */
[----:B------:R-:W-:Y:S05]  /*84c0*/  BRA `(.L_x_217) ;  /* 0xfffffff400747947 */ /* 0x000fea000383ffff */
.L_x_191:
[----:B------:R-:W-:Y:S01]  /*84d0*/  BSSY B0, `(.L_x_218) ;  /* 0x0000006000007945 */ /* 0x000fe20003800000 */
[----:B------:R-:W-:-:S07]  /*84e0*/  IMAD.MOV.U32 R15, RZ, RZ, -0x1 ;  /* 0xffffffffff0f7424 */ /* 0x000fce00078e00ff */
[----:B------:R-:W-:Y:S05]  /*84f0*/  WARPSYNC.COLLECTIVE R15, `(.L_x_219) ;  /* 0x000000000f0c7348 */ /* 0x000fea0003c00000 */
[----:B------:R-:W-:Y:S02]  /*8500*/  ELECT P6, UR62, PT ;  /* 0x00000000003e782f */ /* 0x000fe400038c0000 */
[----:B------:R-:W-:Y:S01]  /*8510*/  MOV R14, UR62 ;  /* 0x0000003e000e7c02 */ /* 0x000fe20008000f00 */
[----:B------:R-:W-:Y:S10]  /*8520*/  ENDCOLLECTIVE ;  /* 0x000000000000791b */ /* 0x000ff40003800000 */
.L_x_219:
[----:B------:R-:W-:Y:S05]  /*8530*/  BSYNC B0 ;  /* 0x0000000000007941 */ /* 0x000fea0003800000 */
.L_x_218:
[----:B------:R-:W-:Y:S01]  /*8540*/  PLOP3.LUT P0, PT, P6, PT, PT, 0x80, 0x0 ;  /* 0x000000000000781c */ /* 0x000fe2000370f070 */
[----:B------:R-:W-:-:S12]  /*8550*/  BRA `(.L_x_220) ;  /* 0xfffffff800007947 */ /* 0x000fd8000383ffff */
.L_x_193:
[----:B-1----:R1:W2:Y:S02]  /*8560*/  SYNCS.PHASECHK.TRANS64.TRYWAIT P1, [R6+URZ], R5 ;  /* 0x00000005060075a7 */ /* 0x0022a4000802017f */
[----:B--2---:R-:W-:Y:S05]  /*8570*/  @!P1 NANOSLEEP.SYNCS 0x989680 ;  /* 0x009896800000995d */ /* 0x004fea0003900000 */
[----:B------:R-:W2:Y:S02]  /*8580*/  @!P1 SYNCS.PHASECHK.TRANS64 P1, [R6+URZ], R5 ;  /* 0x00000005060095a7 */ /* 0x000ea4000802007f */
[----:B--2---:R-:W-:Y:S05]  /*8590*/  @!P1 BRA `(.L_x_193) ;  /* 0xfffffffc00f09947 */ /* 0x004fea000383ffff */
[----:B------:R-:W-:Y:S05]  /*85a0*/  BRA `(.L_x_221) ;  /* 0xfffffff8003c7947 */ /* 0x000fea000383ffff */
.L_x_194:
[----:B--2---:R2:W3:Y:S02]  /*85b0*/  SYNCS.PHASECHK.TRANS64.TRYWAIT P1, [R3+URZ], R2 ;  /* 0x00000002030075a7 */ /* 0x0044e4000802017f */
[----:B---3--:R-:W-:Y:S05]  /*85c0*/  @!P1 NANOSLEEP.SYNCS 0x989680 ;  /* 0x009896800000995d */ /* 0x008fea0003900000 */
[----:B------:R-:W3:Y:S02]  /*85d0*/  @!P1 SYNCS.PHASECHK.TRANS64 P1, [R3+URZ], R2 ;  /* 0x00000002030095a7 */ /* 0x000ee4000802007f */
[----:B---3--:R-:W-:Y:S05]  /*85e0*/  @!P1 BRA `(.L_x_194) ;  /* 0xfffffffc00f09947 */ /* 0x008fea000383ffff */
[----:B------:R-:W-:Y:S05]  /*85f0*/  BRA `(.L_x_222) ;  /* 0xfffffff800307947 */ /* 0x000fea000383ffff */
.L_x_196:
[----:B--2---:R2:W3:Y:S02]  /*8600*/  SYNCS.PHASECHK.TRANS64.TRYWAIT P0, [R0+URZ], R5 ;  /* 0x00000005000075a7 */ /* 0x0044e4000800017f */
[----:B---3--:R-:W-:Y:S05]  /*8610*/  @!P0 NANOSLEEP.SYNCS 0x989680 ;  /* 0x009896800000895d */ /* 0x008fea0003900000 */
[----:B------:R-:W3:Y:S02]  /*8620*/  @!P0 SYNCS.PHASECHK.TRANS64 P0, [R0+URZ], R5 ;  /* 0x00000005000085a7 */ /* 0x000ee4000800007f */
[----:B---3--:R-:W-:Y:S05]  /*8630*/  @!P0 BRA `(.L_x_196) ;  /* 0xfffffffc00f08947 */ /* 0x008fea000383ffff */
[----:B------:R-:W-:Y:S05]  /*8640*/  BRA `(.L_x_223) ;  /* 0xfffffff800347947 */ /* 0x000fea000383ffff */
.L_x_224:
        /* <DEDUP_REMOVED lines=11> */
.L_x_3694:


//--------------------- .text._ZN7cutlass13device_kernelIN5flash11enable_sm90INS1_16FlashAttnBwdSm90INS1_25CollectiveMainloopBwdSm90ILi2ELi2ELi2EN4cute5tupleIJNS5_1CILi1EEES8_S8_EEENS6_IJNS7_ILi128EEESA_NS7_ILi64EEEEEENS_6half_tEfNS_4arch4Sm90ELb0ELb0ELb0ELb0ELb0ELb1ELb0ELb0ELi2ELi1ELi2ELi2ELb0EEENS1_24CollectiveEpilogueBwdGQAISC_fSF_Li256ELb0ELb0EEENS1_19SingleTileSchedulerILb0ELb0ELb0ELi128EEEEEEEEEvNT_6ParamsE --------------------------
	.section	.text._ZN7cutlass13device_kernelIN5flash11enable_sm90INS1_16FlashAttnBwdSm90INS1_25CollectiveMainloopBwdSm90ILi2ELi2ELi2EN4cute5tupleIJNS5_1CILi1EEES8_S8_EEENS6_IJNS7_ILi128EEESA_NS7_ILi64EEEEEENS_6half_tEfNS_4arch4Sm90ELb0ELb0ELb0ELb0ELb0ELb1ELb0ELb0ELi2ELi1ELi2ELi2ELb0EEENS1_24CollectiveEpilogueBwdGQAISC_fSF_Li256ELb0ELb0EEENS1_19SingleTileSchedulerILb0ELb0ELb0ELi128EEEEEEEEEvNT_6ParamsE,"ax",@progbits
	.align	128
.text._ZN7cutlass13device_kernelIN5flash11enable_sm90INS1_16FlashAttnBwdSm90INS1_25CollectiveMainloopBwdSm90ILi2ELi2ELi2EN4cute5tupleIJNS5_1CILi1EEES8_S8_EEENS6_IJNS7_ILi128EEESA_NS7_ILi64EEEEEENS_6half_tEfNS_4arch4Sm90ELb0ELb0ELb0ELb0ELb0ELb1ELb0ELb0ELi2ELi1ELi2ELi2ELb0EEENS1_24CollectiveEpilogueBwdGQAISC_fSF_Li256ELb0ELb0EEENS1_19SingleTileSchedulerILb0ELb0ELb0ELi128EEEEEEEEEvNT_6ParamsE:
        .type           _ZN7cutlass13device_kernelIN5flash11enable_sm90INS1_16FlashAttnBwdSm90INS1_25CollectiveMainloopBwdSm90ILi2ELi2ELi2EN4cute5tupleIJNS5_1CILi1EEES8_S8_EEENS6_IJNS7_ILi128EEESA_NS7_ILi64EEEEEENS_6half_tEfNS_4arch4Sm90ELb0ELb0ELb0ELb0ELb0ELb1ELb0ELb0ELi2ELi1ELi2ELi2ELb0EEENS1_24CollectiveEpilogueBwdGQAISC_fSF_Li256ELb0ELb0EEENS1_19SingleTileSchedulerILb0ELb0ELb0ELi128EEEEEEEEEvNT_6ParamsE,@function
        .size           _ZN7cutlass13device_kernelIN5flash11enable_sm90INS1_16FlashAttnBwdSm90INS1_25CollectiveMainloopBwdSm90ILi2ELi2ELi2EN4cute5tupleIJNS5_1CILi1EEES8_S8_EEENS6_IJNS7_ILi128EEESA_NS7_ILi64EEEEEENS_6half_tEfNS_4arch4Sm90ELb0ELb0ELb0ELb0ELb0ELb1ELb0ELb0ELi2ELi1ELi2ELi2ELb0EEENS1_24CollectiveEpilogueBwdGQAISC_fSF_Li256ELb0ELb0EEENS1_19SingleTileSchedulerILb0ELb0ELb0ELi128EEEEEEEEEvNT_6ParamsE,(.L_x_3695 - _ZN7cutlass13device_kernelIN5flash11enable_sm90INS1_16FlashAttnBwdSm90INS1_25CollectiveMainloopBwdSm90ILi2ELi2ELi2EN4cute5tupleIJNS5_1CILi1EEES8_S8_EEENS6_IJNS7_ILi128EEESA_NS7_ILi64EEEEEENS_6half_tEfNS_4arch4Sm90ELb0ELb0ELb0ELb0ELb0ELb1ELb0ELb0ELi2ELi1ELi2ELi2ELb0EEENS1_24CollectiveEpilogueBwdGQAISC_fSF_Li256ELb0ELb0EEENS1_19SingleTileSchedulerILb0ELb0ELb0ELi128EEEEEEEEEvNT_6ParamsE)
        .other          _ZN7cutlass13device_kernelIN5flash11enable_sm90INS1_16FlashAttnBwdSm90INS1_25CollectiveMainloopBwdSm90ILi2ELi2ELi2EN4cute5tupleIJNS5_1CILi1EEES8_S8_EEENS6_IJNS7_ILi128EEESA_NS7_ILi64EEEEEENS_6half_tEfNS_4arch4Sm90ELb0ELb0ELb0ELb0ELb0ELb1ELb0ELb0ELi2ELi1ELi2ELi2ELb0EEENS1_24CollectiveEpilogueBwdGQAISC_fSF_Li256ELb0ELb0EEENS1_19SingleTileSchedulerILb0ELb0ELb0ELi128EEEEEEEEEvNT_6ParamsE,@"STO_CUDA_ENTRY STV_DEFAULT"
_ZN7cutlass13device_kernelIN5flash11enable_sm90INS1_16FlashAttnBwdSm90INS1_25CollectiveMainloopBwdSm90ILi2ELi2ELi2EN4cute5tupleIJNS5_1CILi1EEES8_S8_EEENS6_IJNS7_ILi128EEESA_NS7_ILi64EEEEEENS_6half_tEfNS_4arch4Sm90ELb0ELb0ELb0ELb0ELb0ELb1ELb0ELb0ELi2ELi1ELi2ELi2ELb0EEENS1_24CollectiveEpilogueBwdGQAISC_fSF_Li256ELb0ELb0EEENS1_19SingleTileSchedulerILb0ELb0ELb0ELi128EEEEEEEEEvNT_6ParamsE:
        /* <DEDUP_REMOVED lines=14> */
[----:B------:R-:W-:-:S02]  /*00e0*/  UIADD3.X UR7, URZ, UR5, URZ, UP0, !UPT ;  /* 0x000000053f077290 */ /* 0x000fc400087fe43f */
[----:B------:R-:W-:Y:S02]  /*00f0*/  UIADD3.X UR9, URZ, UR5, URZ, UP1, !UPT ;  /* 0x000000053f097290 */ /* 0x000fe40008ffe43f */
[----:B------:R-:W-:Y:S02]  /*0100*/  UIADD3.X UR11, URZ, UR5, URZ, UP2, !UPT ;  /* 0x000000053f0b7290 */ /* 0x000fe400097fe43f */
[----:B------:R-:W-:-:S03]  /*0110*/  UIADD3.X UR5, URZ, UR5, URZ, UP3, !UPT ;  /* 0x000000053f057290 */ /* 0x000fc60009ffe43f */
[----:B------:R1:W-:Y:S02]  /*0120*/  UTMACCTL.PF [UR6] ;  /* 0x00000000060079b9 */ /* 0x0003e40008040000 */
[----:B------:R1:W-:Y:S02]  /*0130*/  UTMACCTL.PF [UR8] ;  /* 0x00000000080079b9 */ /* 0x0003e40008040000 */
[----:B------:R1:W-:Y:S02]  /*0140*/  UTMACCTL.PF [UR10] ;  /* 0x000000000a0079b9 */ /* 0x0003e40008040000 */
[----:B------:R1:W-:Y:S02]  /*0150*/  UTMACCTL.PF [UR4] ;  /* 0x00000000040079b9 */ /* 0x0003e40008040000 */
[----:B-1----:R-:W-:Y:S01]  /*0160*/  NOP ;  /* 0x0000000000007918 */ /* 0x002fe20000000000 */
.L_x_226:
[----:B------:R-:W-:Y:S05]  /*0170*/  BSYNC B0 ;  /* 0x0000000000007941 */ /* 0x000fea0003800000 */
.L_x_225:
        /* <DEDUP_REMOVED lines=34> */
.L_x_227:
        /* <DEDUP_REMOVED lines=22> */
.L_x_228:
[----:B---3--:R-:W-:Y:S01]  /*0500*/  ISETP.NE.AND P0, PT, R2, RZ, PT ;  /* 0x000000ff0200720c */ /* 0x008fe20003f05270 */
[----:B------:R-:W-:Y:S01]  /*0510*/  IMAD.MOV.U32 R16, RZ, RZ, 0x1 ;  /* 0x00000001ff107424 */ /* 0x000fe200078e00ff */
[----:B------:R-:W-:Y:S01]  /*0520*/  NOP ;  /* 0x0000000000007918 */ /* 0x000fe20000000000 */
[----:B------:R-:W-:Y:S03]  /*0530*/  BSSY B6, `(.L_x_229) ;  /* 0x00006f6000067945 */ /* 0x000fe60003800000 */
[----:B------:R-:W-:Y:S01]  /*0540*/  SEL R16, R16, 0x2, !P0 ;  /* 0x0000000210107807 */ /* 0x000fe20004000000 */
[----:B-12-4-:R-:W-:Y:S06]  /*0550*/  BAR.SYNC.DEFER_BLOCKING 0x0 ;  /* 0x0000000000007b1d */ /* 0x016fec0000010000 */
[----:B------:R-:W-:Y:S05]  /*0560*/  @!P0 BRA `(.L_x_230) ;  /* 0x0000004800bc8947 */ /* 0x000fea0003800000 */
.L_x_231:
        /* <DEDUP_REMOVED lines=13> */
[----:B----4-:R-:W-:Y:S05]  /*0640*/  @!P0 BRA `(.L_x_232) ;  /* 0x0000006c00908947 */ /* 0x010fea0003800000 */
        /* <DEDUP_REMOVED lines=21> */
.L_x_234:
        /* <DEDUP_REMOVED lines=15> */
.L_x_233:
        /* <DEDUP_REMOVED lines=22> */
.L_x_236:
[----:B------:R1:W2:Y:S01]  /*09f0*/  LDC.64 R14, c[0x4][R17] ;  /* 0x01000000110e7b82 */ /* 0x0002a20000000a00 */
        /* <DEDUP_REMOVED lines=14> */
.L_x_235:
[----:B------:R-:W-:Y:S01]  /*0ae0*/  SHF.R.S32.HI R3, RZ, 0x1f, R18 ;  /* 0x0000001fff037819 */ /* 0x000fe20000011412 */
[----:B------:R-:W-:-:S03]  /*0af0*/  UMOV UR4, 0xffffffff ;  /* 0xffffffff00047882 */ /* 0x000fc60000000000 */
[----:B------:R-:W-:-:S04]  /*0b00*/  LEA.HI R0, R3, R18, RZ, 0x7 ;  /* 0x0000001203007211 */ /* 0x000fc800078f38ff */
[----:B------:R-:W-:Y:S01]  /*0b10*/  SHF.R.S32.HI R13, RZ, 0x7, R0 ;  /* 0x00000007ff0d7819 */ /* 0x000fe20000011400 */
[----:B------:R-:W-:Y:S06]  /*0b20*/  BRA.DIV UR4, `(.L_x_237) ;  /* 0x0000006a04607947 */ /* 0x000fec000b800000 */
[----:B------:R1:W2:Y:S02]  /*0b30*/  SHFL.IDX PT, R14, R13, RZ, 0x1f ;  /* 0x00001fff0d0e7589 */ /* 0x0002a400000e0000 */
.L_x_306:
[----:B------:R-:W-:Y:S02]  /*0b40*/  SHF.L.U32 R7, RZ, 0x1f, RZ ;  /* 0x0000001fff077819 */ /* 0x000fe400000006ff */
[----:B--2---:R-:W-:Y:S02]  /*0b50*/  LEA.HI R4, R14, R14, RZ, 0x1 ;  /* 0x0000000e0e047211 */ /* 0x004fe400078f08ff */
[----:B------:R-:W2:Y:S01]  /*0b60*/  SYNCS.PHASECHK.TRANS64.TRYWAIT P0, [R2+URZ+0x30c00], R7 ;  /* 0x030c0007020075a7 */ /* 0x000ea2000800017f */
[----:B------:R-:W-:Y:S02]  /*0b70*/  LOP3.LUT R5, R0, 0xffffff80, RZ, 0xc0, !PT ;  /* 0xffffff8000057812 */ /* 0x000fe400078ec0ff */
[----:B------:R-:W-:-:S05]  /*0b80*/  LOP3.LUT R225, R4, 0xffffe, RZ, 0xc0, !PT ;  /* 0x000ffffe04e17812 */ /* 0x000fca00078ec0ff */
[----:B------:R-:W-:Y:S01]  /*0b90*/  IMAD.IADD R225, R14, 0x1, -R225 ;  /* 0x000000010ee17824 */ /* 0x000fe200078e0ae1 */
[----:B--2---:R-:W-:Y:S06]  /*0ba0*/  @P0 BRA `(.L_x_238) ;  /* 0x0000000000080947 */ /* 0x004fec0003800000 */
[----:B------:R-:W2:Y:S02]  /*0bb0*/  SYNCS.PHASECHK.TRANS64.TRYWAIT P0, [R2+URZ+0x30c00], R7 ;  /* 0x030c0007020075a7 */ /* 0x000ea4000800017f */
[----:B--2---:R-:W-:Y:S05]  /*0bc0*/  @!P0 BRA `(.L_x_239) ;  /* 0x0000006800548947 */ /* 0x004fea0003800000 */
.L_x_238:
[----:B------:R-:W3:Y:S01]  /*0bd0*/  LDC R11, c[0x0][0x280] ;  /* 0x0000a000ff0b7b82 */ /* 0x000ee20000000800 */
[----:B------:R-:W-:Y:S01]  /*0be0*/  IMAD.IADD R4, R18, 0x1, -R5 ;  /* 0x0000000112047824 */ /* 0x000fe200078e0a05 */
[----:B------:R-:W-:Y:S02]  /*0bf0*/  CS2R R152, SRZ ;  /* 0x0000000000987805 */ /* 0x000fe4000001ff00 */
[----:B------:R-:W-:Y:S02]  /*0c00*/  CS2R R184, SRZ ;  /* 0x0000000000b87805 */ /* 0x000fe4000001ff00 */
[----:B------:R-:W-:Y:S01]  /*0c10*/  CS2R R186, SRZ ;  /* 0x0000000000ba7805 */ /* 0x000fe2000001ff00 */
[----:B------:R-:W-:Y:S01]  /*0c20*/  IMAD R5, R13, 0x400, R4 ;  /* 0x000004000d057824 */ /* 0x000fe200078e0204 */
[----:B------:R-:W-:Y:S02]  /*0c30*/  CS2R R188, SRZ ;  /* 0x0000000000bc7805 */ /* 0x000fe4000001ff00 */
[----:B------:R-:W-:-:S02]  /*0c40*/  CS2R R190, SRZ ;  /* 0x0000000000be7805 */ /* 0x000fc4000001ff00 */
[----:B------:R-:W-:Y:S01]  /*0c50*/  CS2R R192, SRZ ;  /* 0x0000000000c07805 */ /* 0x000fe2000001ff00 */
[----:B------:R-:W-:Y:S01]  /*0c60*/  IMAD.SHL.U32 R5, R5, 0x4, RZ ;  /* 0x0000000405057824 */ /* 0x000fe200078e00ff */
        /* <DEDUP_REMOVED lines=14> */
[----:B---3--:R-:W-:Y:S02]  /*0d50*/  ISETP.GE.AND P0, PT, R11, 0x1, PT ;  /* 0x000000010b00780c */ /* 0x008fe40003f06270 */
        /* <DEDUP_REMOVED lines=11> */
[----:B------:R-:W-:Y:S01]  /*0e10*/  CS2R R182, SRZ ;  /* 0x0000000000b67805 */ /* 0x000fe2000001ff00 */
[----:B------:R-:W-:Y:S01]  /*0e20*/  IMAD R0, R5, 0x4, R2 ;  /* 0x0000000405007824 */ /* 0x000fe200078e0202 */
[----:B------:R-:W-:Y:S06]  /*0e30*/  @!P0 BRA `(.L_x_240) ;  /* 0x0000003800408947 */ /* 0x000fec0003800000 */
[-C--:B------:R-:W-:Y:S01]  /*0e40*/  LEA.HI R8, R3, R18.reuse, RZ, 0x4 ;  /* 0x0000001203087211 */ /* 0x080fe200078f20ff */
[----:B------:R-:W-:Y:S01]  /*0e50*/  VIADD R11, R11, 0x7f ;  /* 0x0000007f0b0b7836 */ /* 0x000fe20000000000 */
[CC--:B--2---:R-:W-:Y:S01]  /*0e60*/  LEA.HI R7, R3.reuse, R18.reuse, RZ, 0x2 ;  /* 0x0000001203077211 */ /* 0x0c4fe200078f10ff */
[----:B------:R-:W-:Y:S01]  /*0e70*/  IMAD.SHL.U32 R5, R18, 0x40, RZ ;  /* 0x0000004012057824 */ /* 0x000fe200078e00ff */
[CC--:B------:R-:W-:Y:S01]  /*0e80*/  LEA.HI R6, R3.reuse, R18.reuse, RZ, 0x5 ;  /* 0x0000001203067211 */ /* 0x0c0fe200078f28ff */
[----:B------:R-:W2:Y:S01]  /*0e90*/  S2R R19, SR_CTAID.X ;  /* 0x0000000000137919 */ /* 0x000ea20000002500 */
[----:B------:R-:W-:Y:S01]  /*0ea0*/  LEA.HI R10, R3, R18, RZ, 0x3 ;  /* 0x00000012030a7211 */ /* 0x000fe200078f18ff */
[----:B------:R-:W2:Y:S01]  /*0eb0*/  LDC R20, c[0x0][0x290] ;  /* 0x0000a400ff147b82 */ /* 0x000ea20000000800 */
[----:B------:R-:W-:Y:S02]  /*0ec0*/  LOP3.LUT R3, R7, 0xfffffffc, RZ, 0xc0, !PT ;  /* 0xfffffffc07037812 */ /* 0x000fe400078ec0ff */
[----:B------:R-:W-:-:S02]  /*0ed0*/  CS2R R214, SRZ ;  /* 0x0000000000d67805 */ /* 0x000fc4000001ff00 */
[----:B------:R-:W-:Y:S02]  /*0ee0*/  SHF.R.S32.HI R9, RZ, 0x4, R8 ;  /* 0x00000004ff097819 */ /* 0x000fe40000011408 */
[----:B------:R-:W-:Y:S02]  /*0ef0*/  CS2R R212, SRZ ;  /* 0x0000000000d47805 */ /* 0x000fe4000001ff00 */
[----:B------:R-:W-:Y:S01]  /*0f00*/  LOP3.LUT R7, R6, 0xffffffe0, RZ, 0xc0, !PT ;  /* 0xffffffe006077812 */ /* 0x000fe200078ec0ff */
[----:B------:R-:W-:Y:S01]  /*0f10*/  IMAD.IADD R3, R18, 0x1, -R3 ;  /* 0x0000000112037824 */ /* 0x000fe200078e0a03 */
[----:B------:R-:W-:Y:S02]  /*0f20*/  SHF.R.S32.HI R6, RZ, 0x5, R6 ;  /* 0x00000005ff067819 */ /* 0x000fe40000011406 */
[----:B------:R-:W-:Y:S02]  /*0f30*/  CS2R R210, SRZ ;  /* 0x0000000000d27805 */ /* 0x000fe4000001ff00 */
[----:B------:R-:W-:Y:S01]  /*0f40*/  LEA.HI R8, R8, R9, RZ, 0x1 ;  /* 0x0000000908087211 */ /* 0x000fe200078f08ff */
[----:B------:R-:W-:Y:S01]  /*0f50*/  IMAD.IADD R7, R18, 0x1, -R7 ;  /* 0x0000000112077824 */ /* 0x000fe200078e0a07 */
[----:B------:R-:W-:Y:S01]  /*0f60*/  SHF.R.S32.HI R14, RZ, 0x1f, R11 ;  /* 0x0000001fff0e7819 */ /* 0x000fe2000001140b */
[----:B------:R-:W-:Y:S01]  /*0f70*/  IMAD.SHL.U32 R12, R6, 0x10, RZ ;  /* 0x00000010060c7824 */ /* 0x000fe200078e00ff */
[----:B------:R-:W-:-:S02]  /*0f80*/  LOP3.LUT R6, R8, 0x7ffffe, RZ, 0xc0, !PT ;  /* 0x007ffffe08067812 */ /* 0x000fc400078ec0ff */
[----:B------:R-:W-:Y:S02]  /*0f90*/  CS2R R208, SRZ ;  /* 0x0000000000d07805 */ /* 0x000fe4000001ff00 */
[----:B------:R-:W-:Y:S02]  /*0fa0*/  LOP3.LUT R5, R5, 0x1c0, RZ, 0xc0, !PT ;  /* 0x000001c005057812 */ /* 0x000fe400078ec0ff */
[----:B------:R-:W-:Y:S02]  /*0fb0*/  CS2R R206, SRZ ;  /* 0x0000000000ce7805 */ /* 0x000fe4000001ff00 */
[----:B------:R-:W-:Y:S01]  /*0fc0*/  LEA.HI R235, R14, R11, RZ, 0x7 ;  /* 0x0000000b0eeb7211 */ /* 0x000fe200078f38ff */
[----:B------:R-:W-:Y:S01]  /*0fd0*/  IMAD.IADD R14, R9, 0x1, -R6 ;  /* 0x00000001090e7824 */ /* 0x000fe200078e0a06 */
[----:B------:R-:W-:Y:S02]  /*0fe0*/  LEA.HI R8, R13, R13, RZ, 0x1 ;  /* 0x0000000d0d087211 */ /* 0x000fe400078f08ff */
[----:B------:R-:W-:-:S02]  /*0ff0*/  CS2R R204, SRZ ;  /* 0x0000000000cc7805 */ /* 0x000fc4000001ff00 */
[----:B------:R-:W-:Y:S02]  /*1000*/  SHF.R.S32.HI R6, RZ, 0x1f, R7 ;  /* 0x0000001fff067819 */ /* 0x000fe40000011407 */
[----:B------:R-:W-:Y:S02]  /*1010*/  CS2R R202, SRZ ;  /* 0x0000000000ca7805 */ /* 0x000fe4000001ff00 */
[----:B------:R-:W-:Y:S02]  /*1020*/  LOP3.LUT R11, R5, 0x30, R12, 0xf8, !PT ;  /* 0x00000030050b7812 */ /* 0x000fe400078ef80c */
[----:B------:R-:W-:Y:S02]  /*1030*/  CS2R R200, SRZ ;  /* 0x0000000000c87805 */ /* 0x000fe4000001ff00 */
[----:B------:R-:W-:Y:S02]  /*1040*/  LOP3.LUT R12, R8, 0xfffffffe, RZ, 0xc0, !PT ;  /* 0xfffffffe080c7812 */ /* 0x000fe400078ec0ff */
[----:B------:R-:W-:-:S02]  /*1050*/  CS2R R198, SRZ ;  /* 0x0000000000c67805 */ /* 0x000fc4000001ff00 */
[CC--:B------:R-:W-:Y:S02]  /*1060*/  LEA.HI R8, R6.reuse, R7.reuse, RZ, 0x3 ;  /* 0x0000000706087211 */ /* 0x0c0fe400078f18ff */
[----:B------:R-:W-:Y:S02]  /*1070*/  CS2R R196, SRZ ;  /* 0x0000000000c47805 */ /* 0x000fe4000001ff00 */
[----:B------:R-:W-:Y:S01]  /*1080*/  LOP3.LUT R11, R11, 0x8, R10, 0xf8, !PT ;  /* 0x000000080b0b7812 */ /* 0x000fe200078ef80a */
[C---:B------:R-:W-:Y:S01]  /*1090*/  IMAD.IADD R226, R13.reuse, 0x1, -R12 ;  /* 0x000000010de27824 */ /* 0x040fe200078e0a0c */
[----:B------:R-:W-:Y:S01]  /*10a0*/  LEA.HI R10, R6, R7, RZ, 0x2 ;  /* 0x00000007060a7211 */ /* 0x000fe200078f10ff */
[----:B-1----:R-:W-:Y:S01]  /*10b0*/  IMAD R13, R13, 0x10, R14 ;  /* 0x000000100d0d7824 */ /* 0x002fe200078e020e */
[----:B------:R-:W-:Y:S01]  /*10c0*/  SHF.R.S32.HI R6, RZ, 0x3, R8 ;  /* 0x00000003ff067819 */ /* 0x000fe20000011408 */
[----:B--2---:R-:W-:Y:S01]  /*10d0*/  IMAD R19, R19, -0x80, R20 ;  /* 0xffffff8013137824 */ /* 0x004fe200078e0214 */
[----:B------:R-:W-:-:S02]  /*10e0*/  SHF.R.S32.HI R9, RZ, 0x1f, R8 ;  /* 0x0000001fff097819 */ /* 0x000fc40000011408 */
[----:B------:R-:W-:Y:S02]  /*10f0*/  CS2R R194, SRZ ;  /* 0x0000000000c27805 */ /* 0x000fe4000001ff00 */
[----:B------:R-:W-:Y:S02]  /*1100*/  SHF.R.S32.HI R7, RZ, 0x1f, R4 ;  /* 0x0000001fff077819 */ /* 0x000fe40000011404 */
[----:B------:R-:W-:Y:S02]  /*1110*/  CS2R R192, SRZ ;  /* 0x0000000000c07805 */ /* 0x000fe4000001ff00 */
[----:B------:R-:W-:Y:S02]  /*1120*/  SHF.R.U32.HI R12, RZ, 0x3, R5 ;  /* 0x00000003ff0c7819 */ /* 0x000fe40000011605 */
[----:B------:R-:W-:Y:S02]  /*1130*/  CS2R R190, SRZ ;  /* 0x0000000000be7805 */ /* 0x000fe4000001ff00 */
[----:B------:R-:W-:-:S02]  /*1140*/  LEA.HI R8, R9, R6, RZ, 0x4 ;  /* 0x0000000609087211 */ /* 0x000fc400078f20ff */
[----:B------:R-:W-:Y:S02]  /*1150*/  CS2R R188, SRZ ;  /* 0x0000000000bc7805 */ /* 0x000fe4000001ff00 */
[CC--:B------:R-:W-:Y:S02]  /*1160*/  LEA.HI R5, R7.reuse, R4.reuse, RZ, 0x2 ;  /* 0x0000000407057211 */ /* 0x0c0fe400078f10ff */
[----:B------:R-:W-:Y:S02]  /*1170*/  CS2R R186, SRZ ;  /* 0x0000000000ba7805 */ /* 0x000fe4000001ff00 */
[----:B------:R-:W-:Y:S02]  /*1180*/  LEA.HI R17, R7, R4, RZ, 0x5 ;  /* 0x0000000407117211 */ /* 0x000fe400078f28ff */
[----:B------:R-:W-:Y:S02]  /*1190*/  CS2R R184, SRZ ;  /* 0x0000000000b87805 */ /* 0x000fe4000001ff00 */
[----:B------:R-:W-:-:S02]  /*11a0*/  LOP3.LUT R12, R11, R12, RZ, 0x3c, !PT ;  /* 0x0000000c0b0c7212 */ /* 0x000fc400078e3cff */
[----:B------:R-:W-:Y:S02]  /*11b0*/  CS2R R182, SRZ ;  /* 0x0000000000b67805 */ /* 0x000fe4000001ff00 */
[----:B------:R-:W-:Y:S02]  /*11c0*/  LOP3.LUT R7, R8, 0x1ffffff0, RZ, 0xc0, !PT ;  /* 0x1ffffff008077812 */ /* 0x000fe400078ec0ff */
[----:B------:R-:W-:Y:S02]  /*11d0*/  CS2R R180, SRZ ;  /* 0x0000000000b47805 */ /* 0x000fe4000001ff00 */
[----:B------:R-:W-:Y:S01]  /*11e0*/  SHF.R.S32.HI R11, RZ, 0x2, R10 ;  /* 0x00000002ff0b7819 */ /* 0x000fe2000001140a */
[----:B------:R-:W-:Y:S01]  /*11f0*/  IMAD.U32 R236, R13, 0x200, R12 ;  /* 0x000002000dec7824 */ /* 0x000fe200078e000c */
[----:B------:R-:W-:Y:S01]  /*1200*/  LOP3.LUT R9, R5, 0x7ffffffc, RZ, 0xc0, !PT ;  /* 0x7ffffffc05097812 */ /* 0x000fe200078ec0ff */
[----:B------:R-:W-:Y:S01]  /*1210*/  IMAD.IADD R7, R6, 0x1, -R7 ;  /* 0x0000000106077824 */ /* 0x000fe200078e0a07 */
[----:B------:R-:W-:Y:S01]  /*1220*/  LEA.HI R10, R10, R11, RZ, 0x1 ;  /* 0x0000000b0a0a7211 */ /* 0x000fe200078f08ff */
[C---:B------:R-:W-:Y:S01]  /*1230*/  VIADD R6, R11.reuse, 0x8 ;  /* 0x000000080b067836 */ /* 0x040fe20000000000 */
[----:B------:R-:W-:Y:S01]  /*1240*/  SHF.R.S32.HI R18, RZ, 0x5, R17 ;  /* 0x00000005ff127819 */ /* 0x000fe20000011411 */
[C---:B------:R-:W-:Y:S01]  /*1250*/  VIADD R12, R11.reuse, 0x10 ;  /* 0x000000100b0c7836 */ /* 0x040fe20000000000 */
[----:B------:R-:W-:Y:S01]  /*1260*/  LOP3.LUT R10, R10, 0xfffffffe, RZ, 0xc0, !PT ;  /* 0xfffffffe0a0a7812 */ /* 0x000fe200078ec0ff */
[C---:B------:R-:W-:Y:S01]  /*1270*/  VIADD R14, R11.reuse, 0x18 ;  /* 0x000000180b0e7836 */ /* 0x040fe20000000000 */
[----:B------:R-:W-:Y:S01]  /*1280*/  LEA.HI R8, R6, R6, RZ, 0x1 ;  /* 0x0000000606087211 */ /* 0x000fe200078f08ff */
[----:B------:R-:W-:Y:S01]  /*1290*/  IMAD.IADD R4, R4, 0x1, -R9 ;  /* 0x0000000104047824 */ /* 0x000fe200078e0a09 */
[----:B------:R-:W-:Y:S01]  /*12a0*/  LEA.HI R13, R12, R12, RZ, 0x1 ;  /* 0x0000000c0c0d7211 */ /* 0x000fe200078f08ff */
[----:B------:R-:W-:Y:S01]  /*12b0*/  IMAD.IADD R10, R11, 0x1, -R10 ;  /* 0x000000010b0a7824 */ /* 0x000fe200078e0a0a */
[----:B------:R-:W-:Y:S01]  /*12c0*/  LOP3.LUT R9, R8, 0xfffffffe, RZ, 0xc0, !PT ;  /* 0xfffffffe08097812 */ /* 0x000fe200078ec0ff */
[----:B------:R-:W-:Y:S01]  /*12d0*/  IMAD R19, R18, -0x10, R19 ;  /* 0xfffffff012137824 */ /* 0x000fe200078e0213 */
[----:B------:R-:W-:-:S02]  /*12e0*/  LOP3.LUT R11, R13, 0xfffffffe, RZ, 0xc0, !PT ;  /* 0xfffffffe0d0b7812 */ /* 0x000fc400078ec0ff */
[----:B------:R-:W-:Y:S02]  /*12f0*/  CS2R R178, SRZ ;  /* 0x0000000000b27805 */ /* 0x000fe4000001ff00 */
[----:B------:R-:W-:Y:S01]  /*1300*/  LEA.HI R15, R14, R14, RZ, 0x1 ;  /* 0x0000000e0e0f7211 */ /* 0x000fe200078f08ff */
[----:B------:R-:W-:Y:S01]  /*1310*/  IMAD.IADD R9, R6, 0x1, -R9 ;  /* 0x0000000106097824 */ /* 0x000fe200078e0a09 */
[--C-:B------:R-:W-:Y:S01]  /*1320*/  SHF.R.S32.HI R6, RZ, 0x1, R8.reuse ;  /* 0x00000001ff067819 */ /* 0x100fe20000011408 */
[----:B------:R-:W-:Y:S01]  /*1330*/  IMAD.IADD R12, R12, 0x1, -R11 ;  /* 0x000000010c0c7824 */ /* 0x000fe200078e0a0b */
[----:B------:R-:W-:Y:S02]  /*1340*/  SHF.R.S32.HI R11, RZ, 0x1f, R8 ;  /* 0x0000001fff0b7819 */ /* 0x000fe40000011408 */
[----:B------:R-:W-:Y:S02]  /*1350*/  CS2R R176, SRZ ;  /* 0x0000000000b07805 */ /* 0x000fe4000001ff00 */
[----:B------:R-:W-:-:S02]  /*1360*/  LOP3.LUT R17, R15, 0xfffffffe, RZ, 0xc0, !PT ;  /* 0xfffffffe0f117812 */ /* 0x000fc400078ec0ff */
[----:B------:R-:W-:Y:S02]  /*1370*/  CS2R R174, SRZ ;  /* 0x0000000000ae7805 */ /* 0x000fe4000001ff00 */
[--C-:B------:R-:W-:Y:S02]  /*1380*/  SHF.R.S32.HI R8, RZ, 0x1, R13.reuse ;  /* 0x00000001ff087819 */ /* 0x100fe4000001140d */
[----:B------:R-:W-:Y:S02]  /*1390*/  CS2R R172, SRZ ;  /* 0x0000000000ac7805 */ /* 0x000fe4000001ff00 */
[----:B------:R-:W-:Y:S01]  /*13a0*/  SHF.R.S32.HI R13, RZ, 0x1f, R13 ;  /* 0x0000001fff0d7819 */ /* 0x000fe2000001140d */
[----:B------:R-:W-:Y:S01]  /*13b0*/  IMAD.IADD R17, R14, 0x1, -R17 ;  /* 0x000000010e117824 */ /* 0x000fe200078e0a11 */
[----:B------:R-:W-:Y:S02]  /*13c0*/  LEA.HI R11, R11, R6, RZ, 0x4 ;  /* 0x000000060b0b7211 */ /* 0x000fe400078f20ff */
[----:B------:R-:W-:-:S02]  /*13d0*/  CS2R R170, SRZ ;  /* 0x0000000000aa7805 */ /* 0x000fc4000001ff00 */
[----:B------:R-:W-:Y:S02]  /*13e0*/  SHF.R.S32.HI R18, RZ, 0x2, R5 ;  /* 0x00000002ff127819 */ /* 0x000fe40000011405 */
[----:B------:R-:W-:Y:S02]  /*13f0*/  CS2R R168, SRZ ;  /* 0x0000000000a87805 */ /* 0x000fe4000001ff00 */
[----:B------:R-:W-:Y:S02]  /*1400*/  LEA.HI R13, R13, R8, RZ, 0x4 ;  /* 0x000000080d0d7211 */ /* 0x000fe400078f20ff */
[----:B------:R-:W-:Y:S02]  /*1410*/  CS2R R166, SRZ ;  /* 0x0000000000a67805 */ /* 0x000fe4000001ff00 */
[----:B------:R-:W-:Y:S02]  /*1420*/  SHF.R.S32.HI R14, RZ, 0x1, R15 ;  /* 0x00000001ff0e7819 */ /* 0x000fe4000001140f */
[----:B------:R-:W-:-:S02]  /*1430*/  CS2R R164, SRZ ;  /* 0x0000000000a47805 */ /* 0x000fc4000001ff00 */
[----:B------:R-:W-:Y:S02]  /*1440*/  SHF.R.S32.HI R5, RZ, 0x1f, R5 ;  /* 0x0000001fff057819 */ /* 0x000fe40000011405 */
[----:B------:R-:W-:Y:S02]  /*1450*/  CS2R R162, SRZ ;  /* 0x0000000000a27805 */ /* 0x000fe4000001ff00 */
[----:B------:R-:W-:Y:S02]  /*1460*/  SHF.R.S32.HI R15, RZ, 0x1f, R15 ;  /* 0x0000001fff0f7819 */ /* 0x000fe4000001140f */
[----:B------:R-:W-:Y:S02]  /*1470*/  CS2R R160, SRZ ;  /* 0x0000000000a07805 */ /* 0x000fe4000001ff00 */
[----:B------:R-:W-:Y:S02]  /*1480*/  LOP3.LUT R11, R11, 0x1ffffff0, RZ, 0xc0, !PT ;  /* 0x1ffffff00b0b7812 */ /* 0x000fe400078ec0ff */
[----:B------:R-:W-:-:S02]  /*1490*/  CS2R R158, SRZ ;  /* 0x00000000009e7805 */ /* 0x000fc4000001ff00 */
[----:B------:R-:W-:Y:S02]  /*14a0*/  LOP3.LUT R13, R13, 0x1ffffff0, RZ, 0xc0, !PT ;  /* 0x1ffffff00d0d7812 */ /* 0x000fe400078ec0ff */
[----:B------:R-:W-:Y:S02]  /*14b0*/  CS2R R156, SRZ ;  /* 0x00000000009c7805 */ /* 0x000fe4000001ff00 */
[----:B------:R-:W-:Y:S01]  /*14c0*/  LEA.HI R5, R5, R18, RZ, 0x3 ;  /* 0x0000001205057211 */ /* 0x000fe200078f18ff */
[----:B------:R-:W-:Y:S01]  /*14d0*/  IMAD.IADD R6, R6, 0x1, -R11 ;  /* 0x0000000106067824 */ /* 0x000fe200078e0a0b */
[----:B------:R-:W-:Y:S01]  /*14e0*/  LEA.HI R15, R15, R14, RZ, 0x4 ;  /* 0x0000000e0f0f7211 */ /* 0x000fe200078f20ff */
[----:B------:R-:W-:Y:S01]  /*14f0*/  IMAD.IADD R13, R8, 0x1, -R13 ;  /* 0x00000001080d7824 */ /* 0x000fe200078e0a0d */
[----:B------:R-:W-:Y:S01]  /*1500*/  LOP3.LUT R5, R5, 0xfffffff8, RZ, 0xc0, !PT ;  /* 0xfffffff805057812 */ /* 0x000fe200078ec0ff */
[----:B------:R-:W-:Y:S01]  /*1510*/  IMAD R8, R7, 0x8, R10 ;  /* 0x0000000807087824 */ /* 0x000fe200078e020a */
[----:B------:R-:W-:Y:S01]  /*1520*/  LOP3.LUT R15, R15, 0x1ffffff0, RZ, 0xc0, !PT ;  /* 0x1ffffff00f0f7812 */ /* 0x000fe200078ec0ff */
[----:B------:R-:W-:Y:S01]  /*1530*/  IMAD R7, R6, 0x8, R9 ;  /* 0x0000000806077824 */ /* 0x000fe200078e0209 */
[----:B------:R-:W-:Y:S01]  /*1540*/  IADD3 R5, R19, R5, -R18 ;  /* 0x0000000513057210 */ /* 0x000fe20007ffe812 */
[----:B------:R-:W-:Y:S01]  /*1550*/  IMAD R6, R13, 0x8, R12 ;  /* 0x000000080d067824 */ /* 0x000fe200078e020c */
[----:B------:R1:W-:Y:S01]  /*1560*/  STL [R1+0x8], R8 ;  /* 0x0000080801007387 */ /* 0x0003e20000100800 */
[----:B------:R-:W-:Y:S01]  /*1570*/  IMAD.IADD R14, R14, 0x1, -R15 ;  /* 0x000000010e0e7824 */ /* 0x000fe200078e0a0f */
[----:B------:R-:W-:Y:S01]  /*1580*/  CS2R R154, SRZ ;  /* 0x00000000009a7805 */ /* 0x000fe2000001ff00 */
[----:B------:R-:W-:Y:S01]  /*1590*/  IMAD R226, R226, -0x40, R5 ;  /* 0xffffffc0e2e27824 */ /* 0x000fe200078e0205 */
[----:B------:R-:W-:Y:S01]  /*15a0*/  STL [R1+0x4], R7 ;  /* 0x0000040701007387 */ /* 0x000fe20000100800 */
[----:B------:R-:W-:Y:S01]  /*15b0*/  IMAD R237, R14, 0x8, R17 ;  /* 0x000000080eed7824 */ /* 0x000fe200078e0211 */
[----:B------:R-:W-:-:S02]  /*15c0*/  LOP3.LUT R5, R16, 0x1, RZ, 0xfc, !PT ;  /* 0x0000000110057812 */ /* 0x000fc400078efcff */
[----:B------:R-:W-:Y:S01]  /*15d0*/  CS2R R152, SRZ ;  /* 0x0000000000987805 */ /* 0x000fe2000001ff00 */
[----:B------:R2:W-:Y:S01]  /*15e0*/  STL [R1], R6 ;  /* 0x0000000601007387 */ /* 0x0005e20000100800 */
[----:B------:R-:W-:Y:S01]  /*15f0*/  SHF.R.S32.HI R235, RZ, 0x7, R235 ;  /* 0x00000007ffeb7819 */ /* 0x000fe200000114eb */
[----:B-1----:R-:W-:Y:S01]  /*1600*/  IMAD.MOV.U32 R8, RZ, RZ, RZ ;  /* 0x000000ffff087224 */ /* 0x002fe200078e00ff */
[----:B--2---:R-:W-:-:S07]  /*1610*/  CS2R R6, SRZ ;  /* 0x0000000000067805 */ /* 0x004fce000001ff00 */
.L_x_251:
[----:B------:R-:W-:-:S13]  /*1620*/  ISETP.NE.AND P0, PT, R5, 0x3, PT ;  /* 0x000000030500780c */ /* 0x000fda0003f05270 */
[----:B---3--:R-:W-:Y:S05]  /*1630*/  @!P0 BRA `(.L_x_241) ;  /* 0x0000000000048947 */ /* 0x008fea0003800000 */
[----:B------:R-:W-:Y:S01]  /*1640*/  BPT.TRAP 0x1 ;  /* 0x000000040000795c */ /* 0x000fe20000300000 */
.L_x_241:
[----:B------:R-:W-:Y:S01]  /*1650*/  IMAD R9, R8, 0x8, R2 ;  /* 0x0000000808097824 */ /* 0x000fe200078e0202 */
[----:B------:R-:W-:-:S04]  /*1660*/  SHF.L.U32 R12, R7, 0x1f, RZ ;  /* 0x0000001f070c7819 */ /* 0x000fc800000006ff */
[----:B------:R1:W2:Y:S01]  /*1670*/  SYNCS.PHASECHK.TRANS64.TRYWAIT P1, [R9+URZ+0x30c10], R12 ;  /* 0x030c100c090075a7 */ /* 0x0002a2000802017f */
[----:B------:R-:W-:Y:S05]  /*1680*/  @!P0 BRA `(.L_x_242) ;  /* 0x0000000000048947 */ /* 0x000fea0003800000 */
[----:B------:R-:W-:Y:S01]  /*1690*/  BPT.TRAP 0x1 ;  /* 0x000000040000795c */ /* 0x000fe20000300000 */
.L_x_242:
[----:B------:R-:W-:-:S05]  /*16a0*/  VIADD R10, R2, 0x10000 ;  /* 0x00010000020a7836 */ /* 0x000fca0000000000 */
[----:B------:R-:W-:-:S04]  /*16b0*/  SHF.R.U32.HI R10, RZ, 0x4, R10 ;  /* 0x00000004ff0a7819 */ /* 0x000fc8000001160a */
[----:B------:R-:W-:Y:S01]  /*16c0*/  LOP3.LUT R10, R10, 0x3fff, RZ, 0xc0, !PT ;  /* 0x00003fff0a0a7812 */ /* 0x000fe200078ec0ff */
[----:B--2---:R-:W-:Y:S06]  /*16d0*/  @P1 BRA `(.L_x_243) ;  /* 0x0000000000081947 */ /* 0x004fec0003800000 */
[----:B------:R-:W2:Y:S02]  /*16e0*/  SYNCS.PHASECHK.TRANS64.TRYWAIT P1, [R9+URZ+0x30c10], R12 ;  /* 0x030c100c090075a7 */ /* 0x000ea4000802017f */
[----:B--2---:R-:W-:Y:S05]  /*16f0*/  @!P1 BRA `(.L_x_244) ;  /* 0x0000005c009c9947 */ /* 0x004fea0003800000 */
.L_x_243:
[----:B------:R-:W-:Y:S05]  /*1700*/  WARPSYNC.ALL ;  /* 0x0000000000007948 */ /* 0x000fea0003800000 */
[----:B------:R-:W-:Y:S01]  /*1710*/  LOP3.LUT R11, R10, 0x10000, RZ, 0xfc, !PT ;  /* 0x000100000a0b7812 */ /* 0x000fe200078efcff */
[----:B------:R-:W-:Y:S01]  /*1720*/  IMAD R13, R225, 0x2000, R2 ;  /* 0x00002000e10d7824 */ /* 0x000fe200078e0202 */
[----:B------:R-:W3:Y:S04]  /*1730*/  LDL R15, [R1+0x4] ;  /* 0x00000400010f7983 */ /* 0x000ee80000100800 */
[----:B------:R-:W-:Y:S01]  /*1740*/  R2UR UR9, R13 ;  /* 0x000000000d0972ca */ /* 0x000fe200000e0000 */
[----:B------:R-:W-:Y:S01]  /*1750*/  IMAD R11, R8, 0x400, R11 ;  /* 0x00000400080b7824 */ /* 0x000fe200078e020b */
[----:B------:R-:W4:Y:S04]  /*1760*/  LDL R16, [R1+0x8] ;  /* 0x0000080001107983 */ /* 0x000f280000100800 */
[----:B------:R-:W-:Y:S01]  /*1770*/  R2UR UR8, R11 ;  /* 0x000000000b0872ca */ /* 0x000fe200000e0000 */
[----:B------:R-:W5:Y:S06]  /*1780*/  LDL R14, [R1] ;  /* 0x00000000010e7983 */ /* 0x000f6c0000100800 */
[----:B------:R-:W-:-:S04]  /*1790*/  USHF.R.U32.HI UR4, URZ, 0x4, UR9 ;  /* 0x000000043f047899 */ /* 0x000fc80008011609 */
[----:B------:R-:W-:Y:S01]  /*17a0*/  ULOP3.LUT UR4, UR4, 0x3fff, URZ, 0xc0, !UPT ;  /* 0x00003fff04047892 */ /* 0x000fe2000f8ec03f */
[----:B------:R-:W-:-:S03]  /*17b0*/  WARPGROUP.ARRIVE ;  /* 0x00000000000079c5 */ /* 0x000fc60000000000 */
[----:B------:R-:W-:Y:S01]  /*17c0*/  ULOP3.LUT UR10, UR4, 0x10000, URZ, 0xfc, !UPT ;  /* 0x00010000040a7892 */ /* 0x000fe2000f8efc3f */
[----:B------:R-:W-:Y:S01]  /*17d0*/  UMOV UR6, UR8 ;  /* 0x0000000800067c82 */ /* 0x000fe20008000000 */
[----:B------:R-:W-:Y:S01]  /*17e0*/  UMOV UR7, 0x40000040 ;  /* 0x4000004000077882 */ /* 0x000fe20000000000 */
[----:B------:R-:W-:-:S04]  /*17f0*/  UMOV UR5, 0x40000040 ;  /* 0x4000004000057882 */ /* 0x000fc80000000000 */
        /* <DEDUP_REMOVED lines=20> */
[C---:B---3--:R-:W-:Y:S02]  /*1940*/  IMAD R13, R8.reuse, 0x80, R15 ;  /* 0x00000080080d7824 */ /* 0x048fe400078e020f */
[C---:B----4-:R-:W-:Y:S02]  /*1950*/  IMAD R11, R8.reuse, 0x80, R16 ;  /* 0x00000080080b7824 */ /* 0x050fe400078e0210 */
[----:B-----5:R-:W-:-:S02]  /*1960*/  IMAD R15, R8, 0x80, R14 ;  /* 0x00000080080f7824 */ /* 0x020fc400078e020e */
[----:B------:R-:W-:Y:S02]  /*1970*/  IMAD R17, R8, 0x80, R237 ;  /* 0x0000008008117824 */ /* 0x000fe400078e02ed */
[C---:B------:R-:W-:Y:S02]  /*1980*/  IMAD R11, R4.reuse, 0x2, R11 ;  /* 0x00000002040b7824 */ /* 0x040fe400078e020b */
[C---:B------:R-:W-:Y:S02]  /*1990*/  IMAD R13, R4.reuse, 0x2, R13 ;  /* 0x00000002040d7824 */ /* 0x040fe400078e020d */
[C---:B------:R-:W-:Y:S02]  /*19a0*/  IMAD R15, R4.reuse, 0x2, R15 ;  /* 0x00000002040f7824 */ /* 0x040fe400078e020f */
[----:B------:R-:W-:Y:S02]  /*19b0*/  IMAD R17, R4, 0x2, R17 ;  /* 0x0000000204117824 */ /* 0x000fe400078e0211 */
[----:B------:R-:W-:Y:S01]  /*19c0*/  IMAD R20, R11, 0x4, R2 ;  /* 0x000000040b147824 */ /* 0x000fe200078e0202 */
[----:B------:R-:W-:-:S02]  /*19d0*/  WARPGROUP.DEPBAR.LE gsb0, 0x0 ;  /* 0x00008000000079c5 */ /* 0x000fc40000010000 */
[----:B------:R-:W-:-:S06]  /*19e0*/  WARPGROUP.ARRIVE ;  /* 0x00000000000079c5 */ /* 0x000fcc0000000000 */
[----:B------:R-:W-:Y:S01]  /*19f0*/  HGMMA.64x128x16.F32 R88, gdesc[UR4], R88, gsb0 ;  /* 0x01e00000045879f0 */ /* 0x000fe20008000858 */
[--C-:B------:R-:W-:Y:S02]  /*1a00*/  IMAD R234, R13, 0x4, R2.reuse ;  /* 0x000000040dea7824 */ /* 0x100fe400078e0202 */
[--C-:B------:R-:W-:Y:S02]  /*1a10*/  IMAD R222, R15, 0x4, R2.reuse ;  /* 0x000000040fde7824 */ /* 0x100fe400078e0202 */
[----:B------:R-:W-:Y:S02]  /*1a20*/  IMAD R216, R17, 0x4, R2 ;  /* 0x0000000411d87824 */ /* 0x000fe400078e0202 */
[----:B------:R-:W-:-:S04]  /*1a30*/  VIADD R220, R2, 0x20000 ;  /* 0x0002000002dc7836 */ /* 0x000fc80000000000 */
[--C-:B------:R-:W-:Y:S02]  /*1a40*/  IMAD R217, R11, 0x4, R220.reuse ;  /* 0x000000040bd97824 */ /* 0x100fe400078e02dc */
[--C-:B------:R-:W-:Y:S02]  /*1a50*/  IMAD R221, R13, 0x4, R220.reuse ;  /* 0x000000040ddd7824 */ /* 0x100fe400078e02dc */
[--C-:B------:R-:W-:Y:S02]  /*1a60*/  IMAD R219, R15, 0x4, R220.reuse ;  /* 0x000000040fdb7824 */ /* 0x100fe400078e02dc */
[----:B------:R-:W-:Y:S01]  /*1a70*/  IMAD R220, R17, 0x4, R220 ;  /* 0x0000000411dc7824 */ /* 0x000fe200078e02dc */
[----:B------:R-:W-:Y:S02]  /*1a80*/  WARPGROUP.DEPBAR.LE gsb0, 0x0 ;  /* 0x00008000000079c5 */ /* 0x000fe40000010000 */
[----:B------:R-:W3:Y:S04]  /*1a90*/  LDS R20, [R20+0x20000] ;  /* 0x0200000014147984 */ /* 0x000ee80000000800 */
[----:B------:R-:W4:Y:S04]  /*1aa0*/  LDS R234, [R234+0x20000] ;  /* 0x02000000eaea7984 */ /* 0x000f280000000800 */
[----:B------:R-:W1:Y:S04]  /*1ab0*/  LDS R222, [R222+0x20000] ;  /* 0x02000000dede7984 */ /* 0x000e680000000800 */
[----:B------:R-:W1:Y:S01]  /*1ac0*/  LDS R216, [R216+0x20000] ;  /* 0x02000000d8d87984 */ /* 0x000e620000000800 */
[----:B------:R-:W-:Y:S05]  /*1ad0*/  @!P0 BRA `(.L_x_245) ;  /* 0x0000000000048947 */ /* 0x000fea0003800000 */
[----:B------:R-:W-:Y:S01]  /*1ae0*/  BPT.TRAP 0x1 ;  /* 0x000000040000795c */ /* 0x000fe20000300000 */
.L_x_245:
[----:B------:R1:W1:Y:S01]  /*1af0*/  SYNCS.PHASECHK.TRANS64.TRYWAIT P1, [R9+URZ+0x30c30], R12 ;  /* 0x030c300c090075a7 */ /* 0x000262000802017f */
[----:B------:R-:W-:Y:S05]  /*1b00*/  @!P0 BRA `(.L_x_246) ;  /* 0x0000000000048947 */ /* 0x000fea0003800000 */
[----:B------:R-:W-:Y:S01]  /*1b10*/  BPT.TRAP 0x1 ;  /* 0x000000040000795c */ /* 0x000fe20000300000 */
.L_x_246:
[----:B------:R-:W-:-:S05]  /*1b20*/  VIADD R11, R2, 0x18000 ;  /* 0x00018000020b7836 */ /* 0x000fca0000000000 */
[----:B------:R-:W-:-:S04]  /*1b30*/  SHF.R.U32.HI R11, RZ, 0x4, R11 ;  /* 0x00000004ff0b7819 */ /* 0x000fc8000001160b */
[----:B------:R-:W-:-:S04]  /*1b40*/  LOP3.LUT R218, R11, 0x3fff, RZ, 0xc0, !PT ;  /* 0x00003fff0bda7812 */ /* 0x000fc800078ec0ff */
[----:B------:R-:W-:Y:S01]  /*1b50*/  LOP3.LUT R11, R218, 0x10000, RZ, 0xfc, !PT ;  /* 0x00010000da0b7812 */ /* 0x000fe200078efcff */
[----:B-1----:R-:W-:Y:S06]  /*1b60*/  @P1 BRA `(.L_x_247) ;  /* 0x0000000000081947 */ /* 0x002fec0003800000 */
[----:B------:R-:W1:Y:S02]  /*1b70*/  SYNCS.PHASECHK.TRANS64.TRYWAIT P1, [R9+URZ+0x30c30], R12 ;  /* 0x030c300c090075a7 */ /* 0x000e64000802017f */
[----:B-1----:R-:W-:Y:S05]  /*1b80*/  @!P1 BRA `(.L_x_248) ;  /* 0x00000058008c9947 */ /* 0x002fea0003800000 */
.L_x_247:
        /* <DEDUP_REMOVED lines=16> */
[----:B------:R-:W-:Y:S01]  /*1c90*/  VIADD R232, R3, 0x8 ;  /* 0x0000000803e87836 */ /* 0x000fe20000000000 */
[----:B------:R-:W-:Y:S01]  /*1ca0*/  ULDC UR10, c[0x0][0x744] ;  /* 0x0001d100000a7ab9 */ /* 0x000fe20000000800 */
[----:B------:R-:W5:Y:S01]  /*1cb0*/  SHFL.IDX PT, R11, R20, R3, 0x1f ;  /* 0x00001f03140b7589 */ /* 0x000f6200000e0000 */
[----:B------:R-:W-:Y:S01]  /*1cc0*/  UMOV UR6, UR8 ;  /* 0x0000000800067c82 */ /* 0x000fe20008000000 */
[----:B------:R-:W-:Y:S01]  /*1cd0*/  UMOV UR4, UR9 ;  /* 0x0000000900047c82 */ /* 0x000fe20008000000 */
[----:B------:R-:W-:Y:S01]  /*1ce0*/  FSEL R22, R95, -INF , P1 ;  /* 0xff8000005f167808 */ /* 0x000fe20000800000 */
[----:B------:R-:W-:Y:S01]  /*1cf0*/  HGMMA.64x128x16.F32 R24, gdesc[UR4], RZ, !UPT, gsb0 ;  /* 0x01e00000041879f0 */ /* 0x000fe2000c0008ff */
[----:B------:R-:W-:Y:S01]  /*1d00*/  UIADD3 UR6, UR8, 0x2, URZ ;  /* 0x0000000208067890 */ /* 0x000fe2000fffe03f */
[----:B------:R-:W4:Y:S01]  /*1d10*/  SHFL.IDX PT, R13, R20, R232, 0x1f ;  /* 0x00001fe8140d7589 */ /* 0x000f2200000e0000 */
[----:B------:R-:W-:Y:S01]  /*1d20*/  UIADD3 UR4, UR9, 0x2, URZ ;  /* 0x0000000209047890 */ /* 0x000fe2000fffe03f */
[C---:B------:R-:W-:Y:S01]  /*1d30*/  VIADD R227, R3.reuse, 0x1c ;  /* 0x0000001c03e37836 */ /* 0x040fe20000000000 */
[----:B------:R-:W-:Y:S01]  /*1d40*/  UMOV UR7, 0x40000040 ;  /* 0x4000004000077882 */ /* 0x000fe20000000000 */
[----:B------:R-:W-:Y:S01]  /*1d50*/  UMOV UR5, 0x40000040 ;  /* 0x4000004000057882 */ /* 0x000fe20000000000 */
[----:B------:R-:W-:Y:S01]  /*1d60*/  FSEL R19, R96, -INF , P2 ;  /* 0xff80000060137808 */ /* 0x000fe20001000000 */
[C---:B------:R-:W-:Y:S01]  /*1d70*/  VIADD R228, R3.reuse, 0x18 ;  /* 0x0000001803e47836 */ /* 0x040fe20000000000 */
[----:B------:R-:W-:Y:S01]  /*1d80*/  FSEL R21, R98, -INF , P1 ;  /* 0xff80000062157808 */ /* 0x000fe20000800000 */
[C---:B------:R-:W-:Y:S01]  /*1d90*/  VIADD R233, R3.reuse, 0x4 ;  /* 0x0000000403e97836 */ /* 0x040fe20000000000 */
[----:B------:R-:W-:Y:S01]  /*1da0*/  FSEL R88, R88, -INF , P2 ;  /* 0xff80000058587808 */ /* 0x000fe20001000000 */
[--C-:B-1----:R-:W-:Y:S01]  /*1db0*/  FFMA.FTZ R23, R18, UR10, -R15.reuse ;  /* 0x0000000a12177c23 */ /* 0x102fe2000801080f */
[----:B------:R-:W-:Y:S01]  /*1dc0*/  FFMA.FTZ R17, R22, UR10, -R15 ;  /* 0x0000000a16117c23 */ /* 0x000fe2000801080f */
[----:B------:R-:W-:Y:S01]  /*1dd0*/  VIADD R229, R3, 0x14 ;  /* 0x0000001403e57836 */ /* 0x000fe20000000000 */
[----:B--2---:R-:W1:Y:S01]  /*1de0*/  SHFL.IDX PT, R12, R20, R233, 0x1f ;  /* 0x00001fe9140c7589 */ /* 0x004e6200000e0000 */
        /* <DEDUP_REMOVED lines=10> */
[----:B----4-:R-:W-:Y:S01]  /*1e90*/  FFMA.FTZ R14, R94, UR10, -R13 ;  /* 0x0000000a5e0e7c23 */ /* 0x010fe2000801080d */
[----:B------:R-:W-:Y:S01]  /*1ea0*/  FSEL R94, R103, -INF , P1 ;  /* 0xff800000675e7808 */ /* 0x000fe20000800000 */
[----:B--2---:R-:W2:Y:S01]  /*1eb0*/  SHFL.IDX PT, R23, R20, R227, 0x1f ;  /* 0x00001fe314177589 */ /* 0x004ea200000e0000 */
[----:B------:R-:W-:-:S02]  /*1ec0*/  FSEL R102, R102, -INF , P1 ;  /* 0xff80000066667808 */ /* 0x000fc40000800000 */
[----:B------:R-:W-:Y:S01]  /*1ed0*/  FSEL R90, R90, -INF , P1 ;  /* 0xff8000005a5a7808 */ /* 0x000fe20000800000 */
[----:B------:R-:W-:Y:S01]  /*1ee0*/  SHFL.IDX PT, R98, R234, R230, 0x1f ;  /* 0x00001fe6ea627589 */ /* 0x000fe200000e0000 */
[----:B------:R-:W-:Y:S01]  /*1ef0*/  FSEL R89, R89, -INF , P2 ;  /* 0xff80000059597808 */ /* 0x000fe20001000000 */
[----:B------:R4:W-:Y:S01]  /*1f00*/  MUFU.EX2 R16, R22 ;  /* 0x0000001600107308 */ /* 0x0009e20000000800 */
[----:B-1----:R-:W-:Y:S01]  /*1f10*/  FSEL R88, R101, -INF , P2 ;  /* 0xff80000065587808 */ /* 0x002fe20001000000 */
[----:B------:R-:W-:Y:S01]  /*1f20*/  FFMA.FTZ R11, R90, UR10, -R11 ;  /* 0x0000000a5a0b7c23 */ /* 0x000fe2000801080b */
[----:B------:R-:W-:Y:S01]  /*1f30*/  FSEL R92, R92, -INF , P2 ;  /* 0xff8000005c5c7808 */ /* 0x000fe20001000000 */
[----:B------:R-:W1:Y:S01]  /*1f40*/  SHFL.IDX PT, R90, R234, R3, 0x1f ;  /* 0x00001f03ea5a7589 */ /* 0x000e6200000e0000 */
[----:B------:R-:W-:Y:S01]  /*1f50*/  FFMA.FTZ R89, R89, UR10, -R12 ;  /* 0x0000000a59597c23 */ /* 0x000fe2000801080c */
[----:B------:R-:W-:Y:S02]  /*1f60*/  FSEL R97, R97, -INF , P2 ;  /* 0xff80000061617808 */ /* 0x000fe40001000000 */
[----:B------:R-:W-:Y:S01]  /*1f70*/  FFMA.FTZ R92, R92, UR10, -R13 ;  /* 0x0000000a5c5c7c23 */ /* 0x000fe2000801080d */
[----:B------:R2:W-:Y:S01]  /*1f80*/  MUFU.EX2 R224, R89 ;  /* 0x0000005900e07308 */ /* 0x0005e20000000800 */
[--C-:B---3--:R-:W-:Y:S01]  /*1f90*/  FFMA.FTZ R100, R100, UR10, -R21.reuse ;  /* 0x0000000a64647c23 */ /* 0x108fe20008010815 */
[----:B----4-:R-:W-:Y:S01]  /*1fa0*/  FFMA.FTZ R22, R102, UR10, -R21 ;  /* 0x0000000a66167c23 */ /* 0x010fe20008010815 */
[----:B------:R-:W-:Y:S01]  /*1fb0*/  FSEL R99, R99, -INF , P1 ;  /* 0xff80000063637808 */ /* 0x000fe20000800000 */
[----:B------:R-:W-:Y:S01]  /*1fc0*/  SHFL.IDX PT, R96, R234, R231, 0x1f ;  /* 0x00001fe7ea607589 */ /* 0x000fe200000e0000 */
[----:B-----5:R-:W-:Y:S01]  /*1fd0*/  FFMA.FTZ R97, R97, UR10, -R18 ;  /* 0x0000000a61617c23 */ /* 0x020fe20008010812 */
[----:B------:R-:W-:-:S02]  /*1fe0*/  FSEL R91, R91, -INF , P1 ;  /* 0xff8000005b5b7808 */ /* 0x000fc40000800000 */
[----:B------:R3:W-:Y:S01]  /*1ff0*/  MUFU.EX2 R21, R100 ;  /* 0x0000006400157308 */ /* 0x0007e20000000800 */
[--C-:B--2---:R-:W-:Y:S01]  /*2000*/  FFMA.FTZ R95, R88, UR10, -R23.reuse ;  /* 0x0000000a585f7c23 */ /* 0x104fe20008010817 */
[----:B------:R-:W-:Y:S01]  /*2010*/  FFMA.FTZ R88, R94, UR10, -R23 ;  /* 0x0000000a5e587c23 */ /* 0x000fe20008010817 */
[----:B------:R-:W-:Y:S01]  /*2020*/  FSEL R89, R104, -INF , P2 ;  /* 0xff80000068597808 */ /* 0x000fe20001000000 */
[----:B------:R-:W2:Y:S01]  /*2030*/  SHFL.IDX PT, R94, R234, R232, 0x1f ;  /* 0x00001fe8ea5e7589 */ /* 0x000ea200000e0000 */
[----:B------:R-:W-:Y:S01]  /*2040*/  FFMA.FTZ R99, R99, UR10, -R18 ;  /* 0x0000000a63637c23 */ /* 0x000fe20008010812 */
[----:B------:R-:W-:Y:S01]  /*2050*/  FSEL R93, R108, -INF , P2 ;  /* 0xff8000006c5d7808 */ /* 0x000fe20001000000 */
[----:B------:R-:W-:Y:S01]  /*2060*/  FFMA.FTZ R12, R91, UR10, -R12 ;  /* 0x0000000a5b0c7c23 */ /* 0x000fe2000801080c */
[----:B------:R4:W-:Y:S01]  /*2070*/  MUFU.EX2 R13, R92 ;  /* 0x0000005c000d7308 */ /* 0x0009e20000000800 */
[----:B---3--:R-:W3:Y:S01]  /*2080*/  SHFL.IDX PT, R100, R234, R229, 0x1f ;  /* 0x00001fe5ea647589 */ /* 0x008ee200000e0000 */
[----:B------:R-:W-:Y:S01]  /*2090*/  FSEL R91, R106, -INF , P1 ;  /* 0xff8000006a5b7808 */ /* 0x000fe20000800000 */
[--C-:B-1----:R-:W-:Y:S01]  /*20a0*/  FFMA.FTZ R89, R89, UR10, -R90.reuse ;  /* 0x0000000a59597c23 */ /* 0x102fe2000801085a */
[----:B------:R-:W-:Y:S01]  /*20b0*/  FSEL R103, R114, -INF , P1 ;  /* 0xff80000072677808 */ /* 0x000fe20000800000 */
[----:B------:R-:W-:Y:S01]  /*20c0*/  SHFL.IDX PT, R104, R234, R227, 0x1f ;  /* 0x00001fe3ea687589 */ /* 0x000fe200000e0000 */
[----:B------:R-:W-:Y:S01]  /*20d0*/  FSEL R115, R115, -INF , P1 ;  /* 0xff80000073737808 */ /* 0x000fe20000800000 */
[----:B------:R-:W-:Y:S01]  /*20e0*/  FFMA.FTZ R90, R91, UR10, -R90 ;  /* 0x0000000a5b5a7c23 */ /* 0x000fe2000801085a */
[----:B------:R1:W-:Y:S01]  /*20f0*/  MUFU.EX2 R18, R97 ;  /* 0x0000006100127308 */ /* 0x0003e20000000800 */
[----:B----4-:R-:W4:Y:S01]  /*2100*/  SHFL.IDX PT, R92, R234, R233, 0x1f ;  /* 0x00001fe9ea5c7589 */ /* 0x010f2200000e0000 */
[----:B------:R-:W-:-:S02]  /*2110*/  FSEL R91, R105, -INF , P2 ;  /* 0xff800000695b7808 */ /* 0x000fc40001000000 */
[----:B------:R-:W-:Y:S01]  /*2120*/  FSEL R107, R107, -INF , P1 ;  /* 0xff8000006b6b7808 */ /* 0x000fe20000800000 */
[----:B------:R-:W5:Y:S01]  /*2130*/  SHFL.IDX PT, R101, R234, R228, 0x1f ;  /* 0x00001fe4ea657589 */ /* 0x000f6200000e0000 */
[----:B------:R-:W-:Y:S02]  /*2140*/  FSEL R119, R119, -INF , P1 ;  /* 0xff80000077777808 */ /* 0x000fe40000800000 */
[----:B------:R3:W-:Y:S01]  /*2150*/  MUFU.EX2 R20, R99 ;  /* 0x0000006300147308 */ /* 0x0007e20000000800 */
[----:B-1----:R-:W-:Y:S01]  /*2160*/  FSEL R97, R110, -INF , P1 ;  /* 0xff8000006e617808 */ /* 0x002fe20000800000 */
[----:B------:R-:W1:Y:S01]  /*2170*/  SHFL.IDX PT, R108, R222, R233, 0x1f ;  /* 0x00001fe9de6c7589 */ /* 0x000e6200000e0000 */
[----:B------:R-:W-:Y:S01]  /*2180*/  FSEL R111, R111, -INF , P1 ;  /* 0xff8000006f6f7808 */ /* 0x000fe20000800000 */
[--C-:B--2---:R-:W-:Y:S01]  /*2190*/  FFMA.FTZ R93, R93, UR10, -R94.reuse ;  /* 0x0000000a5d5d7c23 */ /* 0x104fe2000801085e */
[----:B------:R-:W-:Y:S01]  /*21a0*/  FSEL R102, R116, -INF , P2 ;  /* 0xff80000074667808 */ /* 0x000fe20001000000 */
[----:B------:R-:W-:Y:S01]  /*21b0*/  FFMA.FTZ R94, R97, UR10, -R94 ;  /* 0x0000000a615e7c23 */ /* 0x000fe2000801085e */
[----:B------:R-:W2:Y:S01]  /*21c0*/  SHFL.IDX PT, R106, R222, R3, 0x1f ;  /* 0x00001f03de6a7589 */ /* 0x000ea200000e0000 */
[----:B------:R-:W-:Y:S01]  /*21d0*/  FSEL R97, R112, -INF , P2 ;  /* 0xff80000070617808 */ /* 0x000fe20001000000 */
[----:B------:R4:W-:Y:S01]  /*21e0*/  MUFU.EX2 R23, R95 ;  /* 0x0000005f00177308 */ /* 0x0009e20000000800 */
[----:B---3--:R-:W-:Y:S01]  /*21f0*/  FSEL R99, R113, -INF , P2 ;  /* 0xff80000071637808 */ /* 0x008fe20001000000 */
[----:B------:R-:W3:Y:S01]  /*2200*/  SHFL.IDX PT, R112, R222, R231, 0x1f ;  /* 0x00001fe7de707589 */ /* 0x000ee200000e0000 */
[----:B------:R-:W-:Y:S01]  /*2210*/  FSEL R118, R118, -INF , P1 ;  /* 0xff80000076767808 */ /* 0x000fe20000800000 */
[--C-:B------:R-:W-:Y:S01]  /*2220*/  FFMA.FTZ R97, R97, UR10, -R98.reuse ;  /* 0x0000000a61617c23 */ /* 0x100fe20008010862 */
[----:B------:R-:W-:Y:S01]  /*2230*/  FFMA.FTZ R98, R103, UR10, -R98 ;  /* 0x0000000a67627c23 */ /* 0x000fe20008010862 */
[--C-:B------:R-:W-:Y:S01]  /*2240*/  FFMA.FTZ R99, R99, UR10, -R100.reuse ;  /* 0x0000000a63637c23 */ /* 0x100fe20008010864 */
[----:B------:R-:W-:Y:S01]  /*2250*/  FFMA.FTZ R100, R115, UR10, -R100 ;  /* 0x0000000a73647c23 */ /* 0x000fe20008010864 */
[----:B------:R-:W-:Y:S01]  /*2260*/  FSEL R103, R117, -INF , P2 ;  /* 0xff80000075677808 */ /* 0x000fe20001000000 */
[----:B------:R-:W3:Y:S01]  /*2270*/  SHFL.IDX PT, R114, R222, R230, 0x1f ;  /* 0x00001fe6de727589 */ /* 0x000ee200000e0000 */
[--C-:B----4-:R-:W-:Y:S01]  /*2280*/  FFMA.FTZ R91, R91, UR10, -R92.reuse ;  /* 0x0000000a5b5b7c23 */ /* 0x110fe2000801085c */
[----:B------:R-:W-:Y:S01]  /*2290*/  FSEL R95, R109, -INF , P2 ;  /* 0xff8000006d5f7808 */ /* 0x000fe20001000000 */
[----:B------:R-:W-:Y:S01]  /*22a0*/  FFMA.FTZ R92, R107, UR10, -R92 ;  /* 0x0000000a6b5c7c23 */ /* 0x000fe2000801085c */
[----:B------:R-:W4:Y:S01]  /*22b0*/  SHFL.IDX PT, R115, R222, R229, 0x1f ;  /* 0x00001fe5de737589 */ /* 0x000f2200000e0000 */
[--C-:B------:R-:W-:Y:S01]  /*22c0*/  FFMA.FTZ R103, R103, UR10, -R104.reuse ;  /* 0x0000000a67677c23 */ /* 0x100fe20008010868 */
[----:B------:R-:W-:Y:S01]  /*22d0*/  FFMA.FTZ R104, R119, UR10, -R104 ;  /* 0x0000000a77687c23 */ /* 0x000fe20008010868 */
[----:B------:R-:W-:Y:S01]  /*22e0*/  FSEL R107, R121, -INF , P2 ;  /* 0xff800000796b7808 */ /* 0x000fe20001000000 */
[----:B------:R-:W4:Y:S01]  /*22f0*/  SHFL.IDX PT, R109, R222, R232, 0x1f ;  /* 0x00001fe8de6d7589 */ /* 0x000f2200000e0000 */
[----:B------:R-:W-:Y:S01]  /*2300*/  FSEL R123, R123, -INF , P1 ;  /* 0xff8000007b7b7808 */ /* 0x000fe20000800000 */
[--C-:B------:R-:W-:Y:S01]  /*2310*/  FFMA.FTZ R95, R95, UR10, -R96.reuse ;  /* 0x0000000a5f5f7c23 */ /* 0x100fe20008010860 */
[----:B------:R-:W-:Y:S01]  /*2320*/  FFMA.FTZ R96, R111, UR10, -R96 ;  /* 0x0000000a6f607c23 */ /* 0x000fe20008010860 */
[----:B------:R-:W4:Y:S01]  /*2330*/  SHFL.IDX PT, R119, R222, R228, 0x1f ;  /* 0x00001fe4de777589 */ /* 0x000f2200000e0000 */
[----:B------:R-:W-:Y:S01]  /*2340*/  FSEL R105, R120, -INF , P2 ;  /* 0xff80000078697808 */ /* 0x000fe20001000000 */
[--C-:B-----5:R-:W-:Y:S01]  /*2350*/  FFMA.FTZ R102, R102, UR10, -R101.reuse ;  /* 0x0000000a66667c23 */ /* 0x120fe20008010865 */
[----:B------:R-:W-:Y:S01]  /*2360*/  FSEL R111, R122, -INF , P1 ;  /* 0xff8000007a6f7808 */ /* 0x000fe20000800000 */
[--C-:B-1----:R-:W-:Y:S01]  /*2370*/  FFMA.FTZ R107, R107, UR10, -R108.reuse ;  /* 0x0000000a6b6b7c23 */ /* 0x102fe2000801086c */
[----:B------:R-:W-:Y:S01]  /*2380*/  FSEL R110, R124, -INF , P2 ;  /* 0xff8000007c6e7808 */ /* 0x000fe20001000000 */
[----:B------:R-:W-:Y:S01]  /*2390*/  FFMA.FTZ R101, R118, UR10, -R101 ;  /* 0x0000000a76657c23 */ /* 0x000fe20008010865 */
[----:B------:R-:W-:Y:S01]  /*23a0*/  FFMA.FTZ R108, R123, UR10, -R108 ;  /* 0x0000000a7b6c7c23 */ /* 0x000fe2000801086c */
[----:B------:R-:W1:Y:S01]  /*23b0*/  SHFL.IDX PT, R124, R216, R232, 0x1f ;  /* 0x00001fe8d87c7589 */ /* 0x000e6200000e0000 */
[----:B------:R-:W-:Y:S01]  /*23c0*/  FSEL R118, R131, -INF , P1 ;  /* 0xff80000083767808 */ /* 0x000fe20000800000 */
[--C-:B--2---:R-:W-:Y:S01]  /*23d0*/  FFMA.FTZ R105, R105, UR10, -R106.reuse ;  /* 0x0000000a69697c23 */ /* 0x104fe2000801086a */
[----:B------:R-:W-:Y:S01]  /*23e0*/  FFMA.FTZ R106, R111, UR10, -R106 ;  /* 0x0000000a6f6a7c23 */ /* 0x000fe2000801086a */
[----:B------:R-:W2:Y:S01]  /*23f0*/  SHFL.IDX PT, R123, R216, R3, 0x1f ;  /* 0x00001f03d87b7589 */ /* 0x000ea200000e0000 */
[----:B------:R-:W-:Y:S01]  /*2400*/  FSEL R111, R125, -INF , P2 ;  /* 0xff8000007d6f7808 */ /* 0x000fe20001000000 */
[----:B------:R-:W5:Y:S01]  /*2410*/  MUFU.EX2 R11, R11 ;  /* 0x0000000b000b7308 */ /* 0x000f620000000800 */
[----:B------:R-:W-:Y:S01]  /*2420*/  FSEL R127, R127, -INF , P1 ;  /* 0xff8000007f7f7808 */ /* 0x000fe20000800000 */
[----:B------:R-:W5:Y:S01]  /*2430*/  SHFL.IDX PT, R131, R216, R233, 0x1f ;  /* 0x00001fe9d8837589 */ /* 0x000f6200000e0000 */
[----:B------:R-:W-:Y:S01]  /*2440*/  FSEL R113, R128, -INF , P2 ;  /* 0xff80000080717808 */ /* 0x000fe20001000000 */
[--C-:B---3--:R-:W-:Y:S01]  /*2450*/  FFMA.FTZ R111, R111, UR10, -R112.reuse ;  /* 0x0000000a6f6f7c23 */ /* 0x108fe20008010870 */
[----:B------:R-:W-:Y:S01]  /*2460*/  FSEL R116, R129, -INF , P2 ;  /* 0xff80000081747808 */ /* 0x000fe20001000000 */
[----:B------:R-:W-:Y:S01]  /*2470*/  FFMA.FTZ R112, R127, UR10, -R112 ;  /* 0x0000000a7f707c23 */ /* 0x000fe20008010870 */
[----:B------:R-:W-:Y:S01]  /*2480*/  FSEL R117, R130, -INF , P1 ;  /* 0xff80000082757808 */ /* 0x000fe20000800000 */
[--C-:B------:R-:W-:Y:S01]  /*2490*/  FFMA.FTZ R113, R113, UR10, -R114.reuse ;  /* 0x0000000a71717c23 */ /* 0x100fe20008010872 */
[----:B------:R-:W3:Y:S01]  /*24a0*/  SHFL.IDX PT, R127, R216, R231, 0x1f ;  /* 0x00001fe7d87f7589 */ /* 0x000ee200000e0000 */
[--C-:B----4-:R-:W-:Y:S01]  /*24b0*/  FFMA.FTZ R116, R116, UR10, -R115.reuse ;  /* 0x0000000a74747c23 */ /* 0x110fe20008010873 */
[----:B------:R-:W-:Y:S01]  /*24c0*/  FFMA.FTZ R115, R118, UR10, -R115 ;  /* 0x0000000a76737c23 */ /* 0x000fe20008010873 */
[----:B------:R-:W-:Y:S01]  /*24d0*/  FFMA.FTZ R114, R117, UR10, -R114 ;  /* 0x0000000a75727c23 */ /* 0x000fe20008010872 */
[----:B------:R-:W-:Y:S01]  /*24e0*/  FSEL R117, R132, -INF , P2 ;  /* 0xff80000084757808 */ /* 0x000fe20001000000 */
[----:B------:R-:W-:Y:S01]  /*24f0*/  FFMA.FTZ R110, R110, UR10, -R109 ;  /* 0x0000000a6e6e7c23 */ /* 0x000fe2000801086d */
[----:B------:R-:W-:-:S02]  /*2500*/  WARPGROUP.DEPBAR.LE gsb0, 0x0 ;  /* 0x00008000000079c5 */ /* 0x000fc40000010000 */
[----:B------:R-:W-:Y:S01]  /*2510*/  WARPGROUP.ARRIVE ;  /* 0x00000000000079c5 */ /* 0x000fe20000000000 */
[----:B------:R-:W-:Y:S01]  /*2520*/  FSEL R118, R134, -INF , P1 ;  /* 0xff80000086767808 */ /* 0x000fe20000800000 */
[----:B------:R-:W4:Y:S01]  /*2530*/  SHFL.IDX PT, R122, R222, R227, 0x1f ;  /* 0x00001fe3de7a7589 */ /* 0x000f2200000e0000 */
[----:B------:R-:W-:Y:S01]  /*2540*/  FSEL R126, R126, -INF , P1 ;  /* 0xff8000007e7e7808 */ /* 0x000fe20000800000 */
[--C-:B------:R-:W-:Y:S01]  /*2550*/  FFMA.FTZ R117, R117, UR10, -R119.reuse ;  /* 0x0000000a75757c23 */ /* 0x100fe20008010877 */
[----:B------:R-:W-:Y:S01]  /*2560*/  FSEL R138, R138, -INF , P1 ;  /* 0xff8000008a8a7808 */ /* 0x000fe20000800000 */
[----:B------:R-:W-:Y:S01]  /*2570*/  HGMMA.64x128x16.F32 R24, gdesc[UR4], R24, gsb0 ;  /* 0x01e00000041879f0 */ /* 0x000fe20008000818 */
[----:B------:R-:W-:Y:S01]  /*2580*/  UIADD3 UR6, UR8, 0x4, URZ ;  /* 0x0000000408067890 */ /* 0x000fe2000fffe03f */
[----:B------:R-:W-:Y:S01]  /*2590*/  FFMA.FTZ R118, R118, UR10, -R119 ;  /* 0x0000000a76767c23 */ /* 0x000fe20008010877 */
[----:B------:R-:W-:Y:S01]  /*25a0*/  UIADD3 UR4, UR9, 0x4, URZ ;  /* 0x0000000409047890 */ /* 0x000fe2000fffe03f */
[----:B------:R-:W-:Y:S01]  /*25b0*/  FFMA.FTZ R109, R126, UR10, -R109 ;  /* 0x0000000a7e6d7c23 */ /* 0x000fe2000801086d */
[----:B------:R-:W-:Y:S01]  /*25c0*/  UMOV UR7, 0x40000040 ;  /* 0x4000004000077882 */ /* 0x000fe20000000000 */
[----:B------:R-:W-:Y:S01]  /*25d0*/  UMOV UR5, 0x40000040 ;  /* 0x4000004000057882 */ /* 0x000fe20000000000 */
[----:B------:R-:W-:Y:S01]  /*25e0*/  FSEL R119, R140, -INF , P2 ;  /* 0xff8000008c777808 */ /* 0x000fe20001000000 */
[----:B------:R-:W4:Y:S01]  /*25f0*/  SHFL.IDX PT, R129, R216, R229, 0x1f ;  /* 0x00001fe5d8817589 */ /* 0x000f2200000e0000 */
[----:B------:R-:W-:Y:S01]  /*2600*/  FSEL R126, R136, -INF , P2 ;  /* 0xff800000887e7808 */ /* 0x000fe20001000000 */
[----:B------:R-:W-:Y:S01]  /*2610*/  MUFU.EX2 R12, R12 ;  /* 0x0000000c000c7308 */ /* 0x000fe20000000800 */
[----:B------:R-:W-:Y:S01]  /*2620*/  FSEL R132, R137, -INF , P2 ;  /* 0xff80000089847808 */ /* 0x000fe20001000000 */
[----:B-1----:R-:W-:Y:S01]  /*2630*/  FFMA.FTZ R128, R119, UR10, -R124 ;  /* 0x0000000a77807c23 */ /* 0x002fe2000801087c */
[----:B------:R-:W-:Y:S01]  /*2640*/  FSEL R120, R139, -INF , P1 ;  /* 0xff8000008b787808 */ /* 0x000fe20000800000 */
[--C-:B--2---:R-:W-:Y:S01]  /*2650*/  FFMA.FTZ R126, R126, UR10, -R123.reuse ;  /* 0x0000000a7e7e7c23 */ /* 0x104fe2000801087b */
[----:B------:R-:W1:Y:S01]  /*2660*/  SHFL.IDX PT, R119, R216, R227, 0x1f ;  /* 0x00001fe3d8777589 */ /* 0x000e6200000e0000 */
[----:B------:R-:W-:Y:S01]  /*2670*/  FFMA.FTZ R123, R138, UR10, -R123 ;  /* 0x0000000a8a7b7c23 */ /* 0x000fe2000801087b */
[--C-:B-----5:R-:W-:Y:S01]  /*2680*/  FFMA.FTZ R132, R132, UR10, -R131.reuse ;  /* 0x0000000a84847c23 */ /* 0x120fe20008010883 */
[----:B------:R-:W-:Y:S01]  /*2690*/  FFMA.FTZ R131, R120, UR10, -R131 ;  /* 0x0000000a78837c23 */ /* 0x000fe20008010883 */
[----:B------:R-:W-:Y:S01]  /*26a0*/  FSEL R130, R141, -INF , P2 ;  /* 0xff8000008d827808 */ /* 0x000fe20001000000 */
[----:B------:R-:W2:Y:S01]  /*26b0*/  SHFL.IDX PT, R134, R216, R230, 0x1f ;  /* 0x00001fe6d8867589 */ /* 0x000ea200000e0000 */
[----:B------:R-:W-:Y:S01]  /*26c0*/  FSEL R120, R143, -INF , P1 ;  /* 0xff8000008f787808 */ /* 0x000fe20000800000 */
[----:B------:R-:W-:Y:S01]  /*26d0*/  MUFU.EX2 R22, R22 ;  /* 0x0000001600167308 */ /* 0x000fe20000000800 */
[----:B------:R-:W-:Y:S01]  /*26e0*/  FSEL R133, R133, -INF , P2 ;  /* 0xff80000085857808 */ /* 0x000fe20001000000 */
[--C-:B---3--:R-:W-:Y:S01]  /*26f0*/  FFMA.FTZ R130, R130, UR10, -R127.reuse ;  /* 0x0000000a82827c23 */ /* 0x108fe2000801087f */
[----:B------:R-:W-:Y:S01]  /*2700*/  FSEL R136, R147, -INF , P1 ;  /* 0xff80000093887808 */ /* 0x000fe20000800000 */
[----:B------:R-:W-:Y:S01]  /*2710*/  FFMA.FTZ R127, R120, UR10, -R127 ;  /* 0x0000000a787f7c23 */ /* 0x000fe2000801087f */
[----:B------:R-:W-:Y:S01]  /*2720*/  FSEL R120, R145, -INF , P2 ;  /* 0xff80000091787808 */ /* 0x000fe20001000000 */
[--C-:B----4-:R-:W-:Y:S01]  /*2730*/  FFMA.FTZ R222, R133, UR10, -R122.reuse ;  /* 0x0000000a85de7c23 */ /* 0x110fe2000801087a */
[----:B------:R-:W-:Y:S01]  /*2740*/  FSEL R135, R135, -INF , P1 ;  /* 0xff80000087877808 */ /* 0x000fe20000800000 */
[----:B------:R-:W-:Y:S01]  /*2750*/  MUFU.EX2 R88, R88 ;  /* 0x0000005800587308 */ /* 0x000fe20000000800 */
[----:B------:R-:W-:Y:S01]  /*2760*/  FSEL R121, R142, -INF , P1 ;  /* 0xff8000008e797808 */ /* 0x000fe20000800000 */
[--C-:B------:R-:W-:Y:S01]  /*2770*/  FFMA.FTZ R133, R120, UR10, -R129.reuse ;  /* 0x0000000a78857c23 */ /* 0x100fe20008010881 */
[----:B------:R-:W-:Y:S01]  /*2780*/  FFMA.FTZ R129, R136, UR10, -R129 ;  /* 0x0000000a88817c23 */ /* 0x000fe20008010881 */
[----:B------:R-:W-:Y:S01]  /*2790*/  FSEL R120, R149, -INF , P2 ;  /* 0xff80000095787808 */ /* 0x000fe20001000000 */
[----:B------:R-:W-:Y:S01]  /*27a0*/  FFMA.FTZ R122, R135, UR10, -R122 ;  /* 0x0000000a877a7c23 */ /* 0x000fe2000801087a */
[----:B------:R-:W-:Y:S01]  /*27b0*/  FSEL R136, R151, -INF , P1 ;  /* 0xff80000097887808 */ /* 0x000fe20000800000 */
[----:B------:R-:W-:Y:S01]  /*27c0*/  FFMA.FTZ R124, R121, UR10, -R124 ;  /* 0x0000000a797c7c23 */ /* 0x000fe2000801087c */
[----:B------:R-:W-:Y:S01]  /*27d0*/  FSEL R125, R146, -INF , P1 ;  /* 0xff800000927d7808 */ /* 0x000fe20000800000 */
[--C-:B-1----:R-:W-:Y:S01]  /*27e0*/  FFMA.FTZ R120, R120, UR10, -R119.reuse ;  /* 0x0000000a78787c23 */ /* 0x102fe20008010877 */
[----:B------:R-:W1:Y:S01]  /*27f0*/  SHFL.IDX PT, R121, R216, R228, 0x1f ;  /* 0x00001fe4d8797589 */ /* 0x000e6200000e0000 */
[----:B------:R-:W-:Y:S01]  /*2800*/  FFMA.FTZ R119, R136, UR10, -R119 ;  /* 0x0000000a88777c23 */ /* 0x000fe20008010877 */
[----:B------:R-:W-:Y:S01]  /*2810*/  FSEL R135, R144, -INF , P2 ;  /* 0xff80000090877808 */ /* 0x000fe20001000000 */
[----:B------:R-:W3:Y:S01]  /*2820*/  MUFU.EX2 R14, R14 ;  /* 0x0000000e000e7308 */ /* 0x000ee20000000800 */
[----:B------:R-:W-:Y:S01]  /*2830*/  FSEL R148, R148, -INF , P2 ;  /* 0xff80000094947808 */ /* 0x000fe20001000000 */
[----:B------:R-:W-:Y:S01]  /*2840*/  VIADD R234, R2, 0x20c00 ;  /* 0x00020c0002ea7836 */ /* 0x000fe20000000000 */
[----:B------:R-:W-:Y:S01]  /*2850*/  FSEL R150, R150, -INF , P1 ;  /* 0xff80000096967808 */ /* 0x000fe20000800000 */
[--C-:B--2---:R-:W-:Y:S01]  /*2860*/  FFMA.FTZ R135, R135, UR10, -R134.reuse ;  /* 0x0000000a87877c23 */ /* 0x104fe20008010886 */
[----:B------:R-:W-:-:S03]  /*2870*/  FFMA.FTZ R134, R125, UR10, -R134 ;  /* 0x0000000a7d867c23 */ /* 0x000fc60008010886 */
[----:B------:R-:W-:Y:S08]  /*2880*/  MUFU.EX2 R17, R17 ;  /* 0x0000001100117308 */ /* 0x000ff00000000800 */
[----:B------:R-:W-:Y:S01]  /*2890*/  MUFU.EX2 R116, R116 ;  /* 0x0000007400747308 */ /* 0x000fe20000000800 */
[--C-:B-1----:R-:W-:Y:S01]  /*28a0*/  FFMA.FTZ R125, R148, UR10, -R121.reuse ;  /* 0x0000000a947d7c23 */ /* 0x102fe20008010879 */
[----:B------:R-:W-:-:S06]  /*28b0*/  FFMA.FTZ R121, R150, UR10, -R121 ;  /* 0x0000000a96797c23 */ /* 0x000fcc0008010879 */
[----:B------:R-:W-:Y:S08]  /*28c0*/  MUFU.EX2 R114, R114 ;  /* 0x0000007200727308 */ /* 0x000ff00000000800 */
[----:B------:R-:W1:Y:S08]  /*28d0*/  MUFU.EX2 R89, R89 ;  /* 0x0000005900597308 */ /* 0x000e700000000800 */
[----:B------:R-:W2:Y:S08]  /*28e0*/  MUFU.EX2 R91, R91 ;  /* 0x0000005b005b7308 */ /* 0x000eb00000000800 */
[----:B------:R-:W4:Y:S08]  /*28f0*/  MUFU.EX2 R110, R110 ;  /* 0x0000006e006e7308 */ /* 0x000f300000000800 */
[----:B------:R-:W5:Y:S08]  /*2900*/  MUFU.EX2 R109, R109 ;  /* 0x0000006d006d7308 */ /* 0x000f700000000800 */
[----:B------:R-:W-:Y:S08]  /*2910*/  MUFU.EX2 R111, R111 ;  /* 0x0000006f006f7308 */ /* 0x000ff00000000800 */
[----:B------:R-:W-:Y:S08]  /*2920*/  MUFU.EX2 R112, R112 ;  /* 0x0000007000707308 */ /* 0x000ff00000000800 */
[----:B------:R-:W5:Y:S08]  /*2930*/  MUFU.EX2 R113, R113 ;  /* 0x0000007100717308 */ /* 0x000f700000000800 */
[----:B------:R-:W-:Y:S01]  /*2940*/  MUFU.EX2 R117, R117 ;  /* 0x0000007500757308 */ /* 0x000fe20000000800 */
[----:B------:R-:W-:-:S02]  /*2950*/  WARPGROUP.DEPBAR.LE gsb0, 0x0 ;  /* 0x00008000000079c5 */ /* 0x000fc40000010000 */
[----:B------:R-:W-:-:S05]  /*2960*/  WARPGROUP.ARRIVE ;  /* 0x00000000000079c5 */ /* 0x000fca0000000000 */
[----:B------:R-:W5:Y:S01]  /*2970*/  MUFU.EX2 R19, R19 ;  /* 0x0000001300137308 */ /* 0x000f620000000800 */
[----:B------:R-:W-:Y:S01]  /*2980*/  HGMMA.64x128x16.F32 R24, gdesc[UR4], R24, gsb0 ;  /* 0x01e00000041879f0 */ /* 0x000fe20008000818 */
[----:B------:R-:W-:Y:S02]  /*2990*/  UIADD3 UR6, UR8, 0x6, URZ ;  /* 0x0000000608067890 */ /* 0x000fe4000fffe03f */
[----:B------:R-:W-:Y:S01]  /*29a0*/  UIADD3 UR4, UR9, 0x6, URZ ;  /* 0x0000000609047890 */ /* 0x000fe2000fffe03f */
[----:B------:R-:W-:Y:S01]  /*29b0*/  UMOV UR7, 0x40000040 ;  /* 0x4000004000077882 */ /* 0x000fe20000000000 */
[----:B------:R-:W-:Y:S02]  /*29c0*/  UMOV UR5, 0x40000040 ;  /* 0x4000004000057882 */ /* 0x000fe40000000000 */
[----:B------:R-:W-:Y:S08]  /*29d0*/  MUFU.EX2 R105, R105 ;  /* 0x0000006900697308 */ /* 0x000ff00000000800 */
[----:B------:R-:W-:Y:S08]  /*29e0*/  MUFU.EX2 R106, R106 ;  /* 0x0000006a006a7308 */ /* 0x000ff00000000800 */
[----:B------:R-:W-:Y:S08]  /*29f0*/  MUFU.EX2 R107, R107 ;  /* 0x0000006b006b7308 */ /* 0x000ff00000000800 */
[----:B------:R-:W-:Y:S08]  /*2a00*/  MUFU.EX2 R108, R108 ;  /* 0x0000006c006c7308 */ /* 0x000ff00000000800 */
[----:B------:R-:W-:Y:S08]  /*2a10*/  MUFU.EX2 R118, R118 ;  /* 0x0000007600767308 */ /* 0x000ff00000000800 */
        /* <DEDUP_REMOVED lines=34> */
[----:B------:R-:W3:Y:S04]  /*2c40*/  LDS R217, [R217+0x400] ;  /* 0x00040000d9d97984 */ /* 0x000ee80000000800 */
[----:B------:R-:W-:Y:S04]  /*2c50*/  LDS R221, [R221+0x400] ;  /* 0x00040000dddd7984 */ /* 0x000fe80000000800 */
[----:B------:R-:W-:Y:S04]  /*2c60*/  LDS R220, [R220+0x400] ;  /* 0x00040000dcdc7984 */ /* 0x000fe80000000800 */
[----:B------:R-:W-:Y:S04]  /*2c70*/  LDS R219, [R219+0x400] ;  /* 0x00040000dbdb7984 */ /* 0x000fe80000000800 */
[----:B---3--:R-:W3:Y:S04]  /*2c80*/  SHFL.IDX PT, R137, R217, R3, 0x1f ;  /* 0x00001f03d9897589 */ /* 0x008ee800000e0000 */
[----:B------:R-:W1:Y:S04]  /*2c90*/  SHFL.IDX PT, R138, R217, R233, 0x1f ;  /* 0x00001fe9d98a7589 */ /* 0x000e6800000e0000 */
[----:B------:R-:W2:Y:S04]  /*2ca0*/  SHFL.IDX PT, R141, R217, R232, 0x1f ;  /* 0x00001fe8d98d7589 */ /* 0x000ea800000e0000 */
[----:B------:R-:W4:Y:S04]  /*2cb0*/  SHFL.IDX PT, R143, R217, R229, 0x1f ;  /* 0x00001fe5d98f7589 */ /* 0x000f2800000e0000 */
[----:B------:R-:W5:Y:S04]  /*2cc0*/  SHFL.IDX PT, R139, R217, R231, 0x1f ;  /* 0x00001fe7d98b7589 */ /* 0x000f6800000e0000 */
[----:B------:R-:W5:Y:S01]  /*2cd0*/  SHFL.IDX PT, R140, R217, R230, 0x1f ;  /* 0x00001fe6d98c7589 */ /* 0x000f6200000e0000 */
[--C-:B---3--:R-:W-:Y:S01]  /*2ce0*/  FADD.FTZ R24, R24, -R137.reuse ;  /* 0x8000008918187221 */ /* 0x108fe20000010000 */
[----:B------:R-:W-:-:S02]  /*2cf0*/  FADD.FTZ R26, R26, -R137 ;  /* 0x800000891a1a7221 */ /* 0x000fc40000010000 */
[----:B------:R-:W3:Y:S01]  /*2d00*/  SHFL.IDX PT, R145, R217, R228, 0x1f ;  /* 0x00001fe4d9917589 */ /* 0x000ee200000e0000 */
[--C-:B-1----:R-:W-:Y:S01]  /*2d10*/  FADD.FTZ R136, R25, -R138.reuse ;  /* 0x8000008a19887221 */ /* 0x102fe20000010000 */
[----:B------:R-:W-:Y:S02]  /*2d20*/  FADD.FTZ R137, R27, -R138 ;  /* 0x8000008a1b897221 */ /* 0x000fe40000010000 */
[----:B------:R-:W1:Y:S01]  /*2d30*/  SHFL.IDX PT, R217, R217, R227, 0x1f ;  /* 0x00001fe3d9d97589 */ /* 0x000e6200000e0000 */
[----:B------:R-:W-:Y:S01]  /*2d40*/  FMUL.FTZ R26, R11, R26 ;  /* 0x0000001a0b1a7220 */ /* 0x000fe20000410000 */
[--C-:B--2---:R-:W-:Y:S01]  /*2d50*/  FADD.FTZ R138, R28, -R141.reuse ;  /* 0x8000008d1c8a7221 */ /* 0x104fe20000010000 */
[----:B------:R-:W-:Y:S01]  /*2d60*/  FADD.FTZ R25, R30, -R141 ;  /* 0x8000008d1e197221 */ /* 0x000fe20000010000 */
[----:B------:R-:W2:Y:S01]  /*2d70*/  SHFL.IDX PT, R146, R221, R3, 0x1f ;  /* 0x00001f03dd927589 */ /* 0x000ea200000e0000 */
[----:B------:R-:W-:Y:S01]  /*2d80*/  MUFU.EX2 R30, R126 ;  /* 0x0000007e001e7308 */ /* 0x000fe20000000800 */
[--C-:B----4-:R-:W-:Y:S01]  /*2d90*/  FADD.FTZ R141, R33, -R143.reuse ;  /* 0x8000008f218d7221 */ /* 0x110fe20000010000 */
[----:B------:R-:W-:Y:S01]  /*2da0*/  FADD.FTZ R143, R35, -R143 ;  /* 0x8000008f238f7221 */ /* 0x000fe20000010000 */
[----:B------:R-:W4:Y:S01]  /*2db0*/  SHFL.IDX PT, R33, R221, R230, 0x1f ;  /* 0x00001fe6dd217589 */ /* 0x000f2200000e0000 */
[----:B------:R-:W-:Y:S01]  /*2dc0*/  FMUL.FTZ R25, R14, R25 ;  /* 0x000000190e197220 */ /* 0x000fe20000410000 */
[--C-:B-----5:R-:W-:Y:S01]  /*2dd0*/  FADD.FTZ R142, R29, -R139.reuse ;  /* 0x8000008b1d8e7221 */ /* 0x120fe20000010000 */
[----:B------:R-:W-:Y:S01]  /*2de0*/  FADD.FTZ R27, R31, -R139 ;  /* 0x8000008b1f1b7221 */ /* 0x000fe20000010000 */
[----:B------:R-:W5:Y:S01]  /*2df0*/  SHFL.IDX PT, R35, R221, R229, 0x1f ;  /* 0x00001fe5dd237589 */ /* 0x000f6200000e0000 */
[----:B------:R1:W-:Y:S01]  /*2e00*/  MUFU.EX2 R29, R122 ;  /* 0x0000007a001d7308 */ /* 0x0003e20000000800 */
[--C-:B------:R-:W-:Y:S01]  /*2e10*/  FADD.FTZ R139, R32, -R140.reuse ;  /* 0x8000008c208b7221 */ /* 0x100fe20000010000 */
[----:B------:R-:W-:Y:S01]  /*2e20*/  FADD.FTZ R140, R34, -R140 ;  /* 0x8000008c228c7221 */ /* 0x000fe20000010000 */
[----:B------:R-:W5:Y:S01]  /*2e30*/  SHFL.IDX PT, R32, R221, R233, 0x1f ;  /* 0x00001fe9dd207589 */ /* 0x000f6200000e0000 */
[----:B------:R-:W-:-:S03]  /*2e40*/  FMUL.FTZ R141, R18, R141 ;  /* 0x0000008d128d7220 */ /* 0x000fc60000410000 */
[----:B------:R-:W5:Y:S01]  /*2e50*/  SHFL.IDX PT, R34, R221, R228, 0x1f ;  /* 0x00001fe4dd227589 */ /* 0x000f6200000e0000 */
[--C-:B---3--:R-:W-:Y:S01]  /*2e60*/  FADD.FTZ R144, R36, -R145.reuse ;  /* 0x8000009124907221 */ /* 0x108fe20000010000 */
[----:B------:R-:W-:Y:S01]  /*2e70*/  FADD.FTZ R38, R38, -R145 ;  /* 0x8000009126267221 */ /* 0x000fe20000010000 */
[----:B------:R-:W-:Y:S01]  /*2e80*/  MUFU.EX2 R31, R123 ;  /* 0x0000007b001f7308 */ /* 0x000fe20000000800 */
[----:B-1----:R-:W1:Y:S01]  /*2e90*/  SHFL.IDX PT, R122, R221, R232, 0x1f ;  /* 0x00001fe8dd7a7589 */ /* 0x002e6200000e0000 */
[--C-:B------:R-:W-:Y:S01]  /*2ea0*/  FADD.FTZ R37, R37, -R217.reuse ;  /* 0x800000d925257221 */ /* 0x100fe20000010000 */
[----:B------:R-:W-:Y:S01]  /*2eb0*/  FADD.FTZ R39, R39, -R217 ;  /* 0x800000d927277221 */ /* 0x000fe20000010000 */
[----:B------:R-:W-:Y:S01]  /*2ec0*/  FMUL.FTZ R38, R22, R38 ;  /* 0x0000002616267220 */ /* 0x000fe20000410000 */
[----:B------:R-:W3:Y:S01]  /*2ed0*/  SHFL.IDX PT, R216, R219, R232, 0x1f ;  /* 0x00001fe8dbd87589 */ /* 0x000ee200000e0000 */
[--C-:B--2---:R-:W-:Y:S01]  /*2ee0*/  FADD.FTZ R40, R40, -R146.reuse ;  /* 0x8000009228287221 */ /* 0x104fe20000010000 */
[----:B------:R-:W-:Y:S01]  /*2ef0*/  FADD.FTZ R42, R42, -R146 ;  /* 0x800000922a2a7221 */ /* 0x000fe20000010000 */
[----:B------:R-:W2:Y:S01]  /*2f00*/  MUFU.EX2 R28, R222 ;  /* 0x000000de001c7308 */ /* 0x000ea20000000800 */
        /* <DEDUP_REMOVED lines=11> */
[----:B------:R-:W-:Y:S01]  /*2fc0*/  FMUL.FTZ R40, R89, R40 ;  /* 0x0000002859287220 */ /* 0x000fe20000410000 */
[--C-:B------:R-:W-:Y:S01]  /*2fd0*/  FADD.FTZ R52, R52, -R34.reuse ;  /* 0x8000002234347221 */ /* 0x100fe20000010000 */
[----:B------:R-:W-:Y:S01]  /*2fe0*/  FADD.FTZ R54, R54, -R34 ;  /* 0x8000002236367221 */ /* 0x000fe20000010000 */
[----:B------:R-:W5:Y:S01]  /*2ff0*/  SHFL.IDX PT, R126, R219, R228, 0x1f ;  /* 0x00001fe4db7e7589 */ /* 0x000f6200000e0000 */
[----:B------:R-:W5:Y:S01]  /*3000*/  MUFU.EX2 R32, R132 ;  /* 0x0000008400207308 */ /* 0x000f620000000800 */
[--C-:B-1----:R-:W-:Y:S01]  /*3010*/  FADD.FTZ R44, R44, -R122.reuse ;  /* 0x8000007a2c2c7221 */ /* 0x102fe20000010000 */
[----:B------:R-:W-:Y:S01]  /*3020*/  FADD.FTZ R46, R46, -R122 ;  /* 0x8000007a2e2e7221 */ /* 0x000fe20000010000 */
[----:B--2---:R-:W-:Y:S01]  /*3030*/  SHFL.IDX PT, R131, R220, R227, 0x1f ;  /* 0x00001fe3dc837589 */ /* 0x004fe200000e0000 */
[----:B------:R-:W-:Y:S01]  /*3040*/  FMUL.FTZ R41, R91, R41 ;  /* 0x000000295b297220 */ /* 0x000fe20000410000 */
[--C-:B---3--:R-:W-:Y:S01]  /*3050*/  FADD.FTZ R60, R60, -R216.reuse ;  /* 0x800000d83c3c7221 */ /* 0x108fe20000010000 */
[----:B------:R-:W-:Y:S01]  /*3060*/  FADD.FTZ R62, R62, -R216 ;  /* 0x800000d83e3e7221 */ /* 0x000fe20000010000 */
[----:B------:R-:W1:Y:S01]  /*3070*/  SHFL.IDX PT, R122, R219, R229, 0x1f ;  /* 0x00001fe5db7a7589 */ /* 0x000e6200000e0000 */
[----:B------:R-:W-:Y:S01]  /*3080*/  MUFU.EX2 R34, R128 ;  /* 0x0000008000227308 */ /* 0x000fe20000000800 */
[----:B------:R-:W-:Y:S01]  /*3090*/  FMUL.FTZ R60, R110, R60 ;  /* 0x0000003c6e3c7220 */ /* 0x000fe20000410000 */
[----:B------:R-:W-:Y:S01]  /*30a0*/  FMUL.FTZ R62, R109, R62 ;  /* 0x0000003e6d3e7220 */ /* 0x000fe20000410000 */
[----:B------:R-:W2:Y:S01]  /*30b0*/  SHFL.IDX PT, R218, R219, R233, 0x1f ;  /* 0x00001fe9dbda7589 */ /* 0x000ea200000e0000 */
[--C-:B----4-:R-:W-:Y:S01]  /*30c0*/  FADD.FTZ R216, R81, -R145.reuse ;  /* 0x8000009151d87221 */ /* 0x110fe20000010000 */
[----:B------:R-:W-:Y:S01]  /*30d0*/  FADD.FTZ R145, R83, -R145 ;  /* 0x8000009153917221 */ /* 0x000fe20000010000 */
[----:B------:R-:W-:Y:S01]  /*30e0*/  F2FP.F16.F32.PACK_AB R83, R39, R38 ;  /* 0x000000262753723e */ /* 0x000fe200000000ff */
[----:B------:R-:W3:Y:S01]  /*30f0*/  SHFL.IDX PT, R151, R219, R231, 0x1f ;  /* 0x00001fe7db977589 */ /* 0x000ee200000e0000 */
[----:B------:R4:W3:Y:S01]  /*3100*/  MUFU.EX2 R35, R124 ;  /* 0x0000007c00237308 */ /* 0x0008e20000000800 */
[--C-:B-----5:R-:W-:Y:S01]  /*3110*/  FADD.FTZ R45, R45, -R36.reuse ;  /* 0x800000242d2d7221 */ /* 0x120fe20000010000 */
[----:B------:R-:W-:Y:S01]  /*3120*/  FADD.FTZ R47, R47, -R36 ;  /* 0x800000242f2f7221 */ /* 0x000fe20000010000 */
[----:B------:R-:W5:Y:S01]  /*3130*/  SHFL.IDX PT, R123, R219, R227, 0x1f ;  /* 0x00001fe3db7b7589 */ /* 0x000f6200000e0000 */
[--C-:B------:R-:W-:Y:S01]  /*3140*/  FADD.FTZ R66, R66, -R148.reuse ;  /* 0x8000009442427221 */ /* 0x100fe20000010000 */
[----:B------:R-:W-:Y:S01]  /*3150*/  FADD.FTZ R64, R64, -R148 ;  /* 0x8000009440407221 */ /* 0x000fe20000010000 */
[----:B------:R-:W-:Y:S01]  /*3160*/  FMUL.FTZ R37, R23, R37 ;  /* 0x0000002517257220 */ /* 0x000fe20000410000 */
[----:B------:R-:W5:Y:S01]  /*3170*/  SHFL.IDX PT, R149, R220, R228, 0x1f ;  /* 0x00001fe4dc957589 */ /* 0x000f6200000e0000 */
[----:B------:R5:W5:Y:S01]  /*3180*/  MUFU.EX2 R36, R130 ;  /* 0x0000008200247308 */ /* 0x000b620000000800 */
[----:B----4-:R-:W-:Y:S01]  /*3190*/  FADD.FTZ R124, R68, -R126 ;  /* 0x8000007e447c7221 */ /* 0x010fe20000010000 */
[----:B------:R-:W-:Y:S01]  /*31a0*/  FMUL.FTZ R64, R113, R64 ;  /* 0x0000004071407220 */ /* 0x000fe20000410000 */
[----:B------:R4:W5:Y:S01]  /*31b0*/  SHFL.IDX PT, R217, R219, R3, 0x1f ;  /* 0x00001f03dbd97589 */ /* 0x00096200000e0000 */
[----:B------:R-:W-:Y:S01]  /*31c0*/  FMUL.FTZ R81, R19, R140 ;  /* 0x0000008c13517220 */ /* 0x000fe20000410000 */
[----:B------:R-:W-:Y:S01]  /*31d0*/  FMUL.FTZ R68, R20, R143 ;  /* 0x0000008f14447220 */ /* 0x000fe20000410000 */
[----:B------:R-:W-:Y:S01]  /*31e0*/  FMUL.FTZ R42, R90, R42 ;  /* 0x0000002a5a2a7220 */ /* 0x000fe20000410000 */
[----:B------:R-:W5:Y:S01]  /*31f0*/  SHFL.IDX PT, R150, R220, R232, 0x1f ;  /* 0x00001fe8dc967589 */ /* 0x000f6200000e0000 */
[--C-:B-1----:R-:W-:Y:S01]  /*3200*/  FADD.FTZ R65, R65, -R122.reuse ;  /* 0x8000007a41417221 */ /* 0x102fe20000010000 */
[----:B------:R-:W-:Y:S01]  /*3210*/  FADD.FTZ R122, R67, -R122 ;  /* 0x8000007a437a7221 */ /* 0x000fe20000010000 */
[----:B------:R-:W-:Y:S01]  /*3220*/  FADD.FTZ R67, R70, -R126 ;  /* 0x8000007e46437221 */ /* 0x000fe20000010000 */
[----:B------:R-:W1:Y:S01]  /*3230*/  SHFL.IDX PT, R147, R220, R231, 0x1f ;  /* 0x00001fe7dc937589 */ /* 0x000e6200000e0000 */
[----:B------:R-:W1:Y:S01]  /*3240*/  MUFU.EX2 R38, R119 ;  /* 0x0000007700267308 */ /* 0x000e620000000800 */
[----:B----4-:R-:W-:Y:S01]  /*3250*/  FADD.FTZ R219, R85, -R131 ;  /* 0x8000008355db7221 */ /* 0x010fe20000010000 */
[----:B------:R-:W-:Y:S01]  /*3260*/  FMUL.FTZ R85, R12, R137 ;  /* 0x000000890c557220 */ /* 0x000fe20000410000 */
[----:B------:R-:W4:Y:S01]  /*3270*/  SHFL.IDX PT, R146, R220, R233, 0x1f ;  /* 0x00001fe9dc927589 */ /* 0x000f2200000e0000 */
[--C-:B--2---:R-:W-:Y:S01]  /*3280*/  FADD.FTZ R57, R57, -R218.reuse ;  /* 0x800000da39397221 */ /* 0x104fe20000010000 */
[----:B------:R-:W-:Y:S01]  /*3290*/  FADD.FTZ R59, R59, -R218 ;  /* 0x800000da3b3b7221 */ /* 0x000fe20000010000 */
[--C-:B---3--:R-:W-:Y:S01]  /*32a0*/  FADD.FTZ R61, R61, -R151.reuse ;  /* 0x800000973d3d7221 */ /* 0x108fe20000010000 */
[----:B------:R-:W2:Y:S01]  /*32b0*/  SHFL.IDX PT, R132, R220, R230, 0x1f ;  /* 0x00001fe6dc847589 */ /* 0x000ea200000e0000 */
[----:B------:R-:W-:Y:S01]  /*32c0*/  F2FP.F16.F32.PACK_AB R85, R85, R26 ;  /* 0x0000001a5555723e */ /* 0x000fe200000000ff */
[----:B------:R-:W-:Y:S01]  /*32d0*/  FMUL.FTZ R26, R17, R27 ;  /* 0x0000001b111a7220 */ /* 0x000fe20000410000 */
[----:B------:R-:W-:Y:S01]  /*32e0*/  FADD.FTZ R63, R63, -R151 ;  /* 0x800000973f3f7221 */ /* 0x000fe20000010000 */
[----:B------:R-:W3:Y:S01]  /*32f0*/  SHFL.IDX PT, R128, R220, R3, 0x1f ;  /* 0x00001f03dc807589 */ /* 0x000ee200000e0000 */
[----:B-----5:R-:W-:Y:S01]  /*3300*/  FADD.FTZ R70, R69, -R123 ;  /* 0x8000007b45467221 */ /* 0x020fe20000010000 */
[----:B------:R-:W-:Y:S01]  /*3310*/  FADD.FTZ R131, R87, -R131 ;  /* 0x8000008357837221 */ /* 0x000fe20000010000 */
[----:B------:R-:W-:Y:S01]  /*3320*/  FADD.FTZ R218, R84, -R149 ;  /* 0x8000009554da7221 */ /* 0x000fe20000010000 */
[----:B------:R-:W5:Y:S01]  /*3330*/  SHFL.IDX PT, R221, R221, R227, 0x1f ;  /* 0x00001fe3dddd7589 */ /* 0x000f6200000e0000 */
[----:B------:R-:W-:Y:S01]  /*3340*/  F2FP.F16.F32.PACK_AB R87, R26, R25 ;  /* 0x000000191a57723e */ /* 0x000fe200000000ff */
[----:B------:R-:W-:Y:S01]  /*3350*/  FADD.FTZ R123, R71, -R123 ;  /* 0x8000007b477b7221 */ /* 0x000fe20000010000 */
[----:B------:R-:W-:Y:S01]  /*3360*/  FADD.FTZ R149, R86, -R149 ;  /* 0x8000009556957221 */ /* 0x000fe20000010000 */
[----:B------:R-:W-:Y:S01]  /*3370*/  FMUL.FTZ R25, R116, R65 ;  /* 0x0000004174197220 */ /* 0x000fe20000410000 */
[----:B------:R-:W-:Y:S01]  /*3380*/  FMUL.FTZ R86, R13, R138 ;  /* 0x0000008a0d567220 */ /* 0x000fe20000410000 */
[----:B------:R-:W-:Y:S01]  /*3390*/  FMUL.FTZ R71, R15, R142 ;  /* 0x0000008e0f477220 */ /* 0x000fe20000410000 */
[----:B------:R-:W-:Y:S01]  /*33a0*/  FMUL.FTZ R65, R114, R66 ;  /* 0x0000004272417220 */ /* 0x000fe20000410000 */
[--C-:B------:R-:W-:Y:S01]  /*33b0*/  FADD.FTZ R56, R56, -R217.reuse ;  /* 0x800000d938387221 */ /* 0x100fe20000010000 */
[----:B------:R-:W-:Y:S01]  /*33c0*/  FADD.FTZ R58, R58, -R217 ;  /* 0x800000d93a3a7221 */ /* 0x000fe20000010000 */
[----:B------:R-:W-:Y:S01]  /*33d0*/  FMUL.FTZ R61, R111, R61 ;  /* 0x0000003d6f3d7220 */ /* 0x000fe20000410000 */
[----:B------:R-:W-:Y:S01]  /*33e0*/  FMUL.FTZ R63, R112, R63 ;  /* 0x0000003f703f7220 */ /* 0x000fe20000410000 */
[----:B------:R-:W-:Y:S01]  /*33f0*/  FMUL.FTZ R66, R117, R124 ;  /* 0x0000007c75427220 */ /* 0x000fe20000410000 */
[----:B------:R-:W-:Y:S01]  /*3400*/  FMUL.FTZ R27, R28, R70 ;  /* 0x000000461c1b7220 */ /* 0x000fe20000410000 */
[----:B------:R-:W-:Y:S01]  /*3410*/  FADD.FTZ R148, R76, -R150 ;  /* 0x800000964c947221 */ /* 0x000fe20000010000 */
[--C-:B-1----:R-:W-:Y:S01]  /*3420*/  FADD.FTZ R151, R77, -R147.reuse ;  /* 0x800000934d977221 */ /* 0x102fe20000010000 */
[----:B------:R-:W-:Y:S01]  /*3430*/  FADD.FTZ R217, R79, -R147 ;  /* 0x800000934fd97221 */ /* 0x000fe20000010000 */
[----:B----4-:R-:W-:Y:S01]  /*3440*/  FADD.FTZ R130, R73, -R146 ;  /* 0x8000009249827221 */ /* 0x010fe20000010000 */
[----:B------:R-:W-:Y:S01]  /*3450*/  FADD.FTZ R150, R78, -R150 ;  /* 0x800000964e967221 */ /* 0x000fe20000010000 */
[----:B--2---:R-:W-:Y:S01]  /*3460*/  FADD.FTZ R147, R80, -R132 ;  /* 0x8000008450937221 */ /* 0x004fe20000010000 */
[----:B---3--:R-:W-:Y:S01]  /*3470*/  FADD.FTZ R126, R72, -R128 ;  /* 0x80000080487e7221 */ /* 0x008fe20000010000 */
[----:B------:R-:W-:Y:S01]  /*3480*/  FADD.FTZ R132, R82, -R132 ;  /* 0x8000008452847221 */ /* 0x000fe20000010000 */
[----:B------:R-:W-:Y:S01]  /*3490*/  F2FP.F16.F32.PACK_AB R86, R71, R86 ;  /* 0x000000564756723e */ /* 0x000fe200000000ff */
[----:B------:R-:W-:Y:S01]  /*34a0*/  FMUL.FTZ R82, R21, R144 ;  /* 0x0000009015527220 */ /* 0x000fe20000410000 */
[--C-:B-----5:R-:W-:Y:S01]  /*34b0*/  FADD.FTZ R53, R53, -R221.reuse ;  /* 0x800000dd35357221 */ /* 0x120fe20000010000 */
[----:B------:R-:W-:Y:S01]  /*34c0*/  FADD.FTZ R55, R55, -R221 ;  /* 0x800000dd37377221 */ /* 0x000fe20000010000 */
[----:B------:R-:W-:Y:S01]  /*34d0*/  FMUL.FTZ R84, R223, R24 ;  /* 0x00000018df547220 */ /* 0x000fe20000410000 */
        /* <DEDUP_REMOVED lines=215> */
.L_x_249:
        /* <DEDUP_REMOVED lines=68> */
.L_x_250:
[----:B------:R-:W-:Y:S02]  /*4690*/  VIADD R6, R6, 0x1 ;  /* 0x0000000106067836 */ /* 0x000fe40000000000 */
[----:B------:R-:W-:Y:S02]  /*46a0*/  VIADD R8, R8, 0x1 ;  /* 0x0000000108087836 */ /* 0x000fe40000000000 */
[----:B------:R-:W-:Y:S01]  /*46b0*/  VIADD R9, R9, 0x30c20 ;  /* 0x00030c2009097836 */ /* 0x000fe20000000000 */
[----:B------:R-:W-:Y:S02]  /*46c0*/  ISETP.GE.AND P1, PT, R6, R235, PT ;  /* 0x000000eb0600720c */ /* 0x000fe40003f26270 */
[----:B------:R-:W-:Y:S02]  /*46d0*/  ISETP.NE.AND P0, PT, R8, 0x2, PT ;  /* 0x000000020800780c */ /* 0x000fe40003f05270 */
[----:B------:R-:W-:Y:S02]  /*46e0*/  PRMT R9, RZ, 0x654, R9 ;  /* 0x00000654ff097816 */ /* 0x000fe40000000009 */
[----:B-1----:R-:W-:-:S02]  /*46f0*/  SEL R10, RZ, 0x1, P0 ;  /* 0x00000001ff0a7807 */ /* 0x002fc40000000000 */
[----:B------:R3:W-:Y:S01]  /*4700*/  SYNCS.ARRIVE.TRANS64.RED.A1T0 RZ, [R9+URZ], RZ ;  /* 0x000000ff09ff79a7 */ /* 0x0007e2000810043f */
[----:B------:R-:W-:Y:S02]  /*4710*/  SEL R8, R8, RZ, P0 ;  /* 0x000000ff08087207 */ /* 0x000fe40000000000 */
[----:B------:R-:W-:Y:S02]  /*4720*/  LOP3.LUT R7, R7, R10, RZ, 0x3c, !PT ;  /* 0x0000000a07077212 */ /* 0x000fe400078e3cff */
[----:B------:R-:W-:Y:S05]  /*4730*/  @!P1 BRA `(.L_x_251) ;  /* 0xffffffcc00b89947 */ /* 0x000fea000383ffff */
.L_x_240:
[----:B------:R-:W4:Y:S01]  /*4740*/  S2UR UR8, SR_CTAID.Y ;  /* 0x00000000000879c3 */ /* 0x000f220000002600 */
[----:B------:R-:W-:Y:S01]  /*4750*/  ULDC UR5, c[0x0][0x850] ;  /* 0x0002140000057ab9 */ /* 0x000fe20000000800 */
[----:B------:R-:W-:Y:S01]  /*4760*/  ULDC.64 UR10, c[0x0][0x818] ;  /* 0x00020600000a7ab9 */ /* 0x000fe20000000a00 */
[----:B------:R-:W-:Y:S01]  /*4770*/  UISETP.NE.AND UP0, UPT, UR5, 0x1, UPT ;  /* 0x000000010500788c */ /* 0x000fe2000bf05270 */
[----:B------:R-:W-:-:S04]  /*4780*/  ULDC.64 UR12, c[0x0][0x840] ;  /* 0x00021000000c7ab9 */ /* 0x000fc80000000a00 */
[----:B------:R-:W5:Y:S06]  /*4790*/  S2UR UR4, SR_CTAID.X ;  /* 0x00000000000479c3 */ /* 0x000f6c0000002500 */
[----:B------:R-:W-:Y:S01]  /*47a0*/  @UP0 ULDC UR6, c[0x0][0x854] ;  /* 0x0002150000060ab9 */ /* 0x000fe20000000800 */
[----:B------:R-:W-:Y:S01]  /*47b0*/  @UP0 ULDC UR9, c[0x0][0x858] ;  /* 0x0002160000090ab9 */ /* 0x000fe20000000800 */
[----:B------:R-:W3:Y:S01]  /*47c0*/  S2UR UR16, SR_CTAID.Z ;  /* 0x00000000001079c3 */ /* 0x000ee20000002700 */
[----:B----4-:R-:W-:-:S07]  /*47d0*/  UIMAD.WIDE.U32 UR6, UR8, UR6, URZ ;  /* 0x00000006080672a5 */ /* 0x010fce000f8e003f */
[----:B------:R-:W4:Y:S01]  /*47e0*/  LDC.64 R14, c[0x0][0x848] ;  /* 0x00021200ff0e7b82 */ /* 0x000f220000000a00 */
[----:B------:R-:W-:Y:S02]  /*47f0*/  @UP0 USHF.R.U32.HI UR8, URZ, UR9, UR7 ;  /* 0x000000093f080299 */ /* 0x000fe40008011607 */
[----:B-----5:R-:W-:-:S05]  /*4800*/  USHF.L.U32 UR4, UR4, 0xd, URZ ;  /* 0x0000000d04047899 */ /* 0x020fca000800063f */
[----:B-1----:R-:W1:Y:S01]  /*4810*/  LDC.64 R12, c[0x0][0x820] ;  /* 0x00020800ff0c7b82 */ /* 0x002e620000000a00 */
[----:B------:R-:W-:Y:S02]  /*4820*/  USHF.R.S32.HI UR6, URZ, 0x1f, UR8 ;  /* 0x0000001f3f067899 */ /* 0x000fe40008011408 */
[----:B------:R-:W-:Y:S02]  /*4830*/  USHF.R.S32.HI UR5, URZ, 0x1f, UR4 ;  /* 0x0000001f3f057899 */ /* 0x000fe40008011404 */
[----:B------:R-:W-:Y:S02]  /*4840*/  UIMAD UR7, UR6, UR10, URZ ;  /* 0x0000000a060772a4 */ /* 0x000fe4000f8e023f */
[----:B------:R-:W-:Y:S02]  /*4850*/  UIMAD UR6, UR6, UR12, URZ ;  /* 0x0000000c060672a4 */ /* 0x000fe4000f8e023f */
[----:B------:R-:W-:Y:S02]  /*4860*/  UIMAD.WIDE.U32 UR14, UR8, UR10, UR4 ;  /* 0x0000000a080e72a5 */ /* 0x000fe4000f8e0004 */
[----:B------:R-:W-:-:S02]  /*4870*/  UIMAD.WIDE.U32 UR4, UR8, UR12, UR4 ;  /* 0x0000000c080472a5 */ /* 0x000fc4000f8e0004 */
[----:B------:R-:W-:Y:S02]  /*4880*/  UIMAD UR6, UR8, UR13, UR6 ;  /* 0x0000000d080672a4 */ /* 0x000fe4000f8e0206 */
[----:B------:R-:W-:Y:S01]  /*4890*/  UIMAD UR7, UR8, UR11, UR7 ;  /* 0x0000000b080772a4 */ /* 0x000fe2000f8e0207 */
[----:B------:R-:W-:Y:S01]  /*48a0*/  IMAD.U32 R5, RZ, RZ, UR15 ;  /* 0x0000000fff057e24 */ /* 0x000fe2000f8e00ff */
[----:B------:R-:W-:Y:S02]  /*48b0*/  UIADD3 UR6, UR5, UR6, URZ ;  /* 0x0000000605067290 */ /* 0x000fe4000fffe03f */
[----:B--2---:R-:W-:Y:S01]  /*48c0*/  IMAD.U32 R7, RZ, RZ, UR5 ;  /* 0x00000005ff077e24 */ /* 0x004fe2000f8e00ff */
[----:B---3--:R-:W-:Y:S01]  /*48d0*/  USHF.R.S32.HI UR8, URZ, 0x1f, UR16 ;  /* 0x0000001f3f087899 */ /* 0x008fe20008011410 */
[----:B------:R-:W-:Y:S01]  /*48e0*/  IMAD.U32 R6, RZ, RZ, UR4 ;  /* 0x00000004ff067e24 */ /* 0x000fe2000f8e00ff */
[----:B------:R-:W-:Y:S01]  /*48f0*/  UIADD3 UR7, UR15, UR7, URZ ;  /* 0x000000070f077290 */ /* 0x000fe2000fffe03f */
[----:B------:R-:W-:Y:S01]  /*4900*/  IMAD.U32 R4, RZ, RZ, UR14 ;  /* 0x0000000eff047e24 */ /* 0x000fe2000f8e00ff */
[----:B------:R-:W-:Y:S01]  /*4910*/  ULDC UR4, c[0x0][0x740] ;  /* 0x0001d00000047ab9 */ /* 0x000fe20000000800 */
[----:B------:R-:W-:-:S02]  /*4920*/  IMAD.U32 R7, RZ, RZ, UR6 ;  /* 0x00000006ff077e24 */ /* 0x000fc4000f8e00ff */
[----:B------:R-:W-:Y:S01]  /*4930*/  FMUL.FTZ R184, R184, UR4 ;  /* 0x00000004b8b87c20 */ /* 0x000fe20008410000 */
[C---:B----4-:R-:W-:Y:S02]  /*4940*/  IMAD R10, R14.reuse, UR8, RZ ;  /* 0x000000080e0a7c24 */ /* 0x050fe4000f8e02ff */
[----:B------:R-:W-:Y:S01]  /*4950*/  FMUL.FTZ R185, R185, UR4 ;  /* 0x00000004b9b97c20 */ /* 0x000fe20008410000 */
[----:B------:R-:W-:-:S04]  /*4960*/  IMAD.WIDE.U32 R6, R14, UR16, R6 ;  /* 0x000000100e067c25 */ /* 0x000fc8000f8e0006 */
[----:B------:R-:W-:Y:S01]  /*4970*/  FMUL.FTZ R186, R186, UR4 ;  /* 0x00000004baba7c20 */ /* 0x000fe20008410000 */
[----:B------:R-:W2:Y:S01]  /*4980*/  S2R R14, SR_TID.X ;  /* 0x00000000000e7919 */ /* 0x000ea20000002100 */
[----:B------:R-:W-:Y:S01]  /*4990*/  FMUL.FTZ R187, R187, UR4 ;  /* 0x00000004bbbb7c20 */ /* 0x000fe20008410000 */
[----:B------:R-:W-:Y:S02]  /*49a0*/  IMAD.U32 R5, RZ, RZ, UR7 ;  /* 0x00000007ff057e24 */ /* 0x000fe4000f8e00ff */
[----:B------:R-:W-:Y:S01]  /*49b0*/  FMUL.FTZ R188, R188, UR4 ;  /* 0x00000004bcbc7c20 */ /* 0x000fe20008410000 */
[C---:B-1----:R-:W-:Y:S02]  /*49c0*/  IMAD R8, R12.reuse, UR8, RZ ;  /* 0x000000080c087c24 */ /* 0x042fe4000f8e02ff */
[----:B------:R-:W-:Y:S01]  /*49d0*/  FMUL.FTZ R189, R189, UR4 ;  /* 0x00000004bdbd7c20 */ /* 0x000fe20008410000 */
[----:B------:R-:W-:-:S04]  /*49e0*/  IMAD.WIDE.U32 R4, R12, UR16, R4 ;  /* 0x000000100c047c25 */ /* 0x000fc8000f8e0004 */
[----:B------:R-:W-:Y:S01]  /*49f0*/  FMUL.FTZ R190, R190, UR4 ;  /* 0x00000004bebe7c20 */ /* 0x000fe20008410000 */
[----:B------:R-:W-:Y:S01]  /*4a00*/  FMUL.FTZ R191, R191, UR4 ;  /* 0x00000004bfbf7c20 */ /* 0x000fe20008410000 */
[----:B------:R-:W-:Y:S01]  /*4a10*/  FMUL.FTZ R192, R192, UR4 ;  /* 0x00000004c0c07c20 */ /* 0x000fe20008410000 */
[----:B------:R-:W-:Y:S02]  /*4a20*/  IMAD R3, R13, UR16, R8 ;  /* 0x000000100d037c24 */ /* 0x000fe4000f8e0208 */
[----:B------:R-:W-:Y:S01]  /*4a30*/  FMUL.FTZ R193, R193, UR4 ;  /* 0x00000004c1c17c20 */ /* 0x000fe20008410000 */
[----:B------:R-:W-:Y:S02]  /*4a40*/  IMAD R9, R15, UR16, R10 ;  /* 0x000000100f097c24 */ /* 0x000fe4000f8e020a */
        /* <DEDUP_REMOVED lines=22> */
[----:B------:R-:W-:Y:S05]  /*4bb0*/  WARPSYNC.ALL ;  /* 0x0000000000007948 */ /* 0x000fea0003800000 */
[----:B------:R-:W-:-:S02]  /*4bc0*/  IMAD.IADD R8, R5, 0x1, R3 ;  /* 0x0000000105087824 */ /* 0x000fc400078e0203 */
[----:B------:R-:W-:Y:S01]  /*4bd0*/  IMAD.IADD R3, R7, 0x1, R9 ;  /* 0x0000000107037824 */ /* 0x000fe200078e0209 */
[----:B------:R-:W-:Y:S01]  /*4be0*/  BAR.SYNC.DEFER_BLOCKING 0x1, 0x100 ;  /* 0x0044000000007b1d */ /* 0x000fe20000010000 */
[----:B--2---:R-:W-:-:S07]  /*4bf0*/  ISETP.NE.AND P1, PT, R14, 0x80, PT ;  /* 0x000000800e00780c */ /* 0x004fce0003f25270 */
[----:B------:R-:W1:Y:S01]  /*4c00*/  LDC.64 R10, c[0x0][0x800] ;  /* 0x00020000ff0a7b82 */ /* 0x000e620000000a00 */
[----:B------:R-:W-:Y:S07]  /*4c10*/  BSSY B0, `(.L_x_252) ;  /* 0x0000024000007945 */ /* 0x000fee0003800000 */
[----:B------:R-:W2:Y:S01]  /*4c20*/  LDC.64 R12, c[0x0][0x828] ;  /* 0x00020a00ff0c7b82 */ /* 0x000ea20000000a00 */
[----:B------:R3:W-:Y:S04]  /*4c30*/  STS.128 [R0], R152 ;  /* 0x0000009800007388 */ /* 0x0007e80000000c00 */
[----:B------:R3:W-:Y:S01]  /*4c40*/  STS.128 [R0+0x800], R156 ;  /* 0x0008009c00007388 */ /* 0x0007e20000000c00 */
[----:B-1----:R-:W-:-:S03]  /*4c50*/  LEA R10, P0, R4, R10, 0x2 ;  /* 0x0000000a040a7211 */ /* 0x002fc600078010ff */
[----:B------:R3:W-:Y:S01]  /*4c60*/  STS.128 [R0+0x1000], R160 ;  /* 0x001000a000007388 */ /* 0x0007e20000000c00 */
[----:B------:R-:W-:-:S03]  /*4c70*/  LEA.HI.X R8, R4, R11, R8, 0x2, P0 ;  /* 0x0000000b04087211 */ /* 0x000fc600000f1408 */
[----:B------:R3:W-:Y:S01]  /*4c80*/  STS.128 [R0+0x1800], R164 ;  /* 0x001800a400007388 */ /* 0x0007e20000000c00 */
[----:B--2---:R-:W-:-:S03]  /*4c90*/  LEA R12, P2, R6, R12, 0x2 ;  /* 0x0000000c060c7211 */ /* 0x004fc600078410ff */
[----:B------:R3:W-:Y:S01]  /*4ca0*/  STS.128 [R0+0x2000], R168 ;  /* 0x002000a800007388 */ /* 0x0007e20000000c00 */
[----:B------:R-:W-:-:S03]  /*4cb0*/  LEA.HI.X R3, R6, R13, R3, 0x2, P2 ;  /* 0x0000000d06037211 */ /* 0x000fc600010f1403 */
        /* <DEDUP_REMOVED lines=8> */
[----:B-1----:R-:W1:Y:S02]  /*4d40*/  FENCE.VIEW.ASYNC.S ;  /* 0x00000000000073c6 */ /* 0x002e640000000000 */
[----:B-1----:R-:W-:Y:S06]  /*4d50*/  BAR.SYNC.DEFER_BLOCKING 0x1, 0x100 ;  /* 0x0044000000007b1d */ /* 0x002fec0000010000 */
[----:B------:R-:W-:Y:S05]  /*4d60*/  @P1 BRA `(.L_x_253) ;  /* 0x0000000000381947 */ /* 0x000fea0003800000 */
[----:B------:R-:W-:Y:S01]  /*4d70*/  R2UR UR4, R12 ;  /* 0x000000000c0472ca */ /* 0x000fe200000e0000 */
[----:B------:R-:W-:Y:S01]  /*4d80*/  UMOV UR7, 0x800 ;  /* 0x0000080000077882 */ /* 0x000fe20000000000 */
[----:B------:R-:W-:Y:S01]  /*4d90*/  R2UR UR5, R3 ;  /* 0x00000000030572ca */ /* 0x000fe200000e0000 */
[----:B------:R-:W-:Y:S01]  /*4da0*/  UMOV UR8, 0x0 ;  /* 0x0000000000087882 */ /* 0x000fe20000000000 */
[----:B------:R-:W-:Y:S01]  /*4db0*/  R2UR UR6, R2 ;  /* 0x00000000020672ca */ /* 0x000fe200000e0000 */
[----:B------:R-:W-:Y:S01]  /*4dc0*/  UMOV UR9, 0x14f00000 ;  /* 0x14f0000000097882 */ /* 0x000fe20000000000 */
[----:B------:R-:W-:-:S13]  /*4dd0*/  PLOP3.LUT P0, PT, PT, PT, PT, 0x80, 0x0 ;  /* 0x000000000000781c */ /* 0x000fda0003f0f070 */
.L_x_254:
[----:B------:R-:W-:Y:S01]  /*4de0*/  @P0 ELECT P2, URZ, PT ;  /* 0x00000000003f082f */ /* 0x000fe20003840000 */
[----:B------:R1:W-:-:S12]  /*4df0*/  UBLKRED.G.S.ADD.F32.RN [UR4], [UR6], UR7, desc[UR8] ;  /* 0x00000804060073bb */ /* 0x0003d800080a1407 */
[----:B------:R-:W-:Y:S02]  /*4e00*/  @P2 PLOP3.LUT P0, PT, P2, PT, PT, 0x8, 0x0 ;  /* 0x000000000000281c */ /* 0x000fe4000170e170 */
[----:B------:R-:W-:-:S11]  /*4e10*/  PLOP3.LUT P2, PT, PT, PT, PT, 0x8, 0x0 ;  /* 0x000000000000781c */ /* 0x000fd60003f4e170 */
[----:B-1----:R-:W-:Y:S05]  /*4e20*/  @P0 BRA.U.ANY `(.L_x_254) ;  /* 0xfffffffd00ec0947 */ /* 0x002fea000393ffff */
[----:B------:R0:W-:Y:S01]  /*4e30*/  UTMACMDFLUSH ;  /* 0x00000000000079b7 */ /* 0x0001e20000000000 */
[----:B------:R-:W-:-:S04]  /*4e40*/  DEPBAR.LE SB0, 0x0 ;  /* 0x000080000000791a */ /* 0x000fc80000000000 */
.L_x_253:
[----:B------:R-:W-:Y:S05]  /*4e50*/  BSYNC B0 ;  /* 0x0000000000007941 */ /* 0x000fea0003800000 */
.L_x_252:
[----:B------:R-:W-:Y:S06]  /*4e60*/  BAR.SYNC.DEFER_BLOCKING 0x1, 0x100 ;  /* 0x0044000000007b1d */ /* 0x000fec0000010000 */
[----:B------:R4:W-:Y:S04]  /*4e70*/  STS.128 [R0], R184 ;  /* 0x000000b800007388 */ /* 0x0009e80000000c00 */
        /* <DEDUP_REMOVED lines=22> */
.L_x_255:
[----:B------:R-:W-:Y:S01]  /*4fe0*/  @P0 ELECT P1, URZ, PT ;  /* 0x00000000003f082f */ /* 0x000fe20003820000 */
[----:B------:R1:W-:-:S12]  /*4ff0*/  UBLKRED.G.S.ADD.F32.RN [UR4], [UR6], UR7, desc[UR8] ;  /* 0x00000804060073bb */ /* 0x0003d800080a1407 */
[----:B------:R-:W-:Y:S02]  /*5000*/  @P1 PLOP3.LUT P0, PT, P1, PT, PT, 0x8, 0x0 ;  /* 0x000000000000181c */ /* 0x000fe40000f0e170 */
[----:B------:R-:W-:-:S11]  /*5010*/  PLOP3.LUT P1, PT, PT, PT, PT, 0x8, 0x0 ;  /* 0x000000000000781c */ /* 0x000fd60003f2e170 */
[----:B-1----:R-:W-:Y:S05]  /*5020*/  @P0 BRA.U.ANY `(.L_x_255) ;  /* 0xfffffffd00ec0947 */ /* 0x002fea000393ffff */
[----:B------:R0:W-:Y:S01]  /*5030*/  UTMACMDFLUSH ;  /* 0x00000000000079b7 */ /* 0x0001e20000000000 */
[----:B------:R-:W-:-:S04]  /*5040*/  DEPBAR.LE SB0, 0x0 ;  /* 0x000080000000791a */ /* 0x000fc80000000000 */
[----:B------:R-:W-:Y:S05]  /*5050*/  BRA `(.L_x_232) ;  /* 0x00000024000c7947 */ /* 0x000fea0003800000 */
.L_x_230:
        /* <DEDUP_REMOVED lines=51> */
.L_x_270:
        /* <DEDUP_REMOVED lines=21> */
.L_x_259:
[----:B------:R-:W-:Y:S05]  /*54e0*/  BSYNC B0 ;  /* 0x0000000000007941 */ /* 0x000fea0003800000 */
.L_x_258:
        /* <DEDUP_REMOVED lines=13> */
.L_x_261:
[----:B------:R-:W-:Y:S05]  /*55c0*/  BSYNC B0 ;  /* 0x0000000000007941 */ /* 0x000fea0003800000 */
.L_x_260:
[----:B------:R-:W-:Y:S06]  /*55d0*/  BAR.ARV 0xa, 0xa0 ;  /* 0x0282800000007b1d */ /* 0x000fec0000002000 */
[----:B------:R-:W-:Y:S04]  /*55e0*/  BSSY B0, `(.L_x_262) ;  /* 0x0000003000007945 */ /* 0x000fe80003800000 */
[----:B------:R-:W-:Y:S05]  /*55f0*/  @!P0 BRA `(.L_x_263) ;  /* 0x0000000000048947 */ /* 0x000fea0003800000 */
[----:B------:R-:W-:-:S04]  /*5600*/  DEPBAR.LE SB0, 0x0 ;  /* 0x000080000000791a */ /* 0x000fc80000000000 */
.L_x_263:
[----:B------:R-:W-:Y:S05]  /*5610*/  BSYNC B0 ;  /* 0x0000000000007941 */ /* 0x000fea0003800000 */
.L_x_262:
        /* <DEDUP_REMOVED lines=13> */
.L_x_265:
[----:B------:R-:W-:Y:S05]  /*56f0*/  BSYNC B0 ;  /* 0x0000000000007941 */ /* 0x000fea0003800000 */
.L_x_264:
        /* <DEDUP_REMOVED lines=13> */
.L_x_267:
[----:B------:R-:W-:Y:S05]  /*57d0*/  BSYNC B0 ;  /* 0x0000000000007941 */ /* 0x000fea0003800000 */
.L_x_266:
[----:B------:R-:W-:Y:S01]  /*57e0*/  VIADD R0, R0, 0xfffffffe ;  /* 0xfffffffe00007836 */ /* 0x000fe20000000000 */
[----:B------:R-:W-:Y:S06]  /*57f0*/  BAR.ARV 0xa, 0xa0 ;  /* 0x0282800000007b1d */ /* 0x000fec0000002000 */
[----:B------:R-:W-:Y:S01]  /*5800*/  BSSY B0, `(.L_x_268) ;  /* 0x0000004000007945 */ /* 0x000fe20003800000 */
[----:B------:R-:W-:-:S03]  /*5810*/  ISETP.NE.AND P1, PT, R0, RZ, PT ;  /* 0x000000ff0000720c */ /* 0x000fc60003f25270 */
[----:B------:R-:W-:Y:S10]  /*5820*/  @!P0 BRA `(.L_x_269) ;  /* 0x0000000000048947 */ /* 0x000ff40003800000 */
[----:B------:R-:W-:-:S04]  /*5830*/  DEPBAR.LE SB0, 0x0 ;  /* 0x000080000000791a */ /* 0x000fc80000000000 */
.L_x_269:
[----:B------:R-:W-:Y:S05]  /*5840*/  BSYNC B0 ;  /* 0x0000000000007941 */ /* 0x000fea0003800000 */
.L_x_268:
[----:B------:R-:W-:Y:S06]  /*5850*/  BAR.ARV 0xb, 0xa0 ;  /* 0x02c2800000007b1d */ /* 0x000fec0000002000 */
[----:B------:R-:W-:Y:S02]  /*5860*/  UIADD3 UR5, UR5, 0x2, URZ ;  /* 0x0000000205057890 */ /* 0x000fe4000fffe03f */
[----:B------:R-:W-:Y:S01]  /*5870*/  UIADD3 UR4, UR4, 0x1, URZ ;  /* 0x0000000104047890 */ /* 0x000fe2000fffe03f */
[----:B------:R-:W-:Y:S11]  /*5880*/  @P1 BRA `(.L_x_270) ;  /* 0xfffffff800c01947 */ /* 0x000ff6000383ffff */
[----:B------:R-:W-:-:S12]  /*5890*/  USHF.L.U32 UR5, UR5, 0xd, URZ ;  /* 0x0000000d05057899 */ /* 0x000fd8000800063f */
.L_x_257:
        /* <DEDUP_REMOVED lines=19> */
.L_x_272:
[----:B------:R-:W-:Y:S05]  /*59d0*/  BSYNC B0 ;  /* 0x0000000000007941 */ /* 0x000fea0003800000 */
.L_x_271:
        /* <DEDUP_REMOVED lines=19> */
.L_x_274:
[----:B------:R-:W-:Y:S05]  /*5b10*/  BSYNC B0 ;  /* 0x0000000000007941 */ /* 0x000fea0003800000 */
.L_x_273:
[----:B------:R-:W-:Y:S06]  /*5b20*/  BAR.ARV 0xa, 0xa0 ;  /* 0x0282800000007b1d */ /* 0x000fec0000002000 */
[----:B------:R-:W-:Y:S04]  /*5b30*/  BSSY B0, `(.L_x_275) ;  /* 0x0000003000007945 */ /* 0x000fe80003800000 */
[----:B------:R-:W-:Y:S05]  /*5b40*/  @!P0 BRA `(.L_x_276) ;  /* 0x0000000000048947 */ /* 0x000fea0003800000 */
[----:B------:R-:W-:-:S04]  /*5b50*/  DEPBAR.LE SB0, 0x0 ;  /* 0x000080000000791a */ /* 0x000fc80000000000 */
.L_x_276:
[----:B------:R-:W-:Y:S05]  /*5b60*/  BSYNC B0 ;  /* 0x0000000000007941 */ /* 0x000fea0003800000 */
.L_x_275:
[----:B------:R-:W-:Y:S06]  /*5b70*/  BAR.ARV 0xb, 0xa0 ;  /* 0x02c2800000007b1d */ /* 0x000fec0000002000 */
[----:B------:R-:W-:Y:S05]  /*5b80*/  BRA `(.L_x_232) ;  /* 0x0000001800407947 */ /* 0x000fea0003800000 */
.L_x_256:
        /* <DEDUP_REMOVED lines=55> */
.L_x_307:
[----:B------:R-:W-:Y:S02]  /*5f00*/  IMAD.IADD R10, R7, 0x1, R3 ;  /* 0x00000001070a7824 */ /* 0x000fe400078e0203 */
[----:B-1----:R-:W-:Y:S02]  /*5f10*/  IMAD.SHL.U32 R0, R2, 0x80, RZ ;  /* 0x0000008002007824 */ /* 0x002fe400078e00ff */
[----:B------:R-:W-:Y:S01]  /*5f20*/  IMAD.MOV.U32 R9, RZ, RZ, 0x1 ;  /* 0x00000001ff097424 */ /* 0x000fe200078e00ff */
[----:B------:R-:W-:Y:S06]  /*5f30*/  @P0 BRA `(.L_x_280) ;  /* 0x0000000000180947 */ /* 0x000fec0003800000 */
[----:B------:R-:W1:Y:S01]  /*5f40*/  S2R R4, SR_TID.X ;  /* 0x0000000000047919 */ /* 0x000e620000002100 */
[----:B------:R-:W-:-:S04]  /*5f50*/  IMAD.MOV.U32 R2, RZ, RZ, 0x4200 ;  /* 0x00004200ff027424 */ /* 0x000fc800078e00ff */
[----:B------:R2:W-:Y:S01]  /*5f60*/  SYNCS.ARRIVE.TRANS64 RZ, [R11+URZ+0x30c10], R2 ;  /* 0x030c10020bff79a7 */ /* 0x0005e2000800003f */
[----:B-1----:R-:W-:-:S13]  /*5f70*/  LOP3.LUT P1, RZ, R4, 0x1f, RZ, 0xc0, !PT ;  /* 0x0000001f04ff7812 */ /* 0x002fda000782c0ff */
[----:B--2---:R-:W-:Y:S05]  /*5f80*/  @!P1 BRA `(.L_x_280) ;  /* 0x0000000000049947 */ /* 0x004fea0003800000 */
[----:B------:R-:W-:Y:S01]  /*5f90*/  BPT.TRAP 0x1 ;  /* 0x000000040000795c */ /* 0x000fe20000300000 */
.L_x_280:
[----:B------:R-:W1:Y:S01]  /*5fa0*/  LDC.64 R2, c[0x0][0x198] ;  /* 0x00006600ff027b82 */ /* 0x000e620000000a00 */
[----:B------:R-:W-:Y:S01]  /*5fb0*/  R2UR UR11, R0 ;  /* 0x00000000000b72ca */ /* 0x000fe200000e0000 */
[----:B------:R-:W-:Y:S01]  /*5fc0*/  UMOV UR14, 0x0 ;  /* 0x00000000000e7882 */ /* 0x000fe20000000000 */
[----:B------:R-:W-:Y:S01]  /*5fd0*/  R2UR UR8, R11 ;  /* 0x000000000b0872ca */ /* 0x000fe200000e0000 */
[----:B------:R-:W-:Y:S01]  /*5fe0*/  UMOV UR15, 0x14f00000 ;  /* 0x14f00000000f7882 */ /* 0x000fe20000000000 */
[----:B------:R-:W-:Y:S01]  /*5ff0*/  UMOV UR19, URZ ;  /* 0x0000003f00137c82 */ /* 0x000fe20008000000 */
[----:B------:R-:W-:Y:S01]  /*6000*/  UMOV UR18, URZ ;  /* 0x0000003f00127c82 */ /* 0x000fe20008000000 */
[----:B------:R-:W-:Y:S01]  /*6010*/  IMAD.MOV.U32 R4, RZ, RZ, 0x8000 ;  /* 0x00008000ff047424 */ /* 0x000fe200078e00ff */
[----:B------:R-:W2:Y:S01]  /*6020*/  LDC R12, c[0x0][0x280] ;  /* 0x0000a000ff0c7b82 */ /* 0x000ea20000000800 */
[----:B------:R-:W-:Y:S01]  /*6030*/  UMOV UR25, 0x20 ;  /* 0x0000002000197882 */ /* 0x000fe20000000000 */
[----:B------:R-:W-:Y:S01]  /*6040*/  UMOV UR22, 0x0 ;  /* 0x0000000000167882 */ /* 0x000fe20000000000 */
[----:B------:R-:W-:Y:S01]  /*6050*/  UMOV UR23, 0x10000000 ;  /* 0x1000000000177882 */ /* 0x000fe20000000000 */
[----:B------:R-:W-:Y:S01]  /*6060*/  UMOV UR13, UR21 ;  /* 0x00000015000d7c82 */ /* 0x000fe20008000000 */
[----:B------:R-:W-:Y:S01]  /*6070*/  UMOV UR10, UR18 ;  /* 0x00000012000a7c82 */ /* 0x000fe20008000000 */
[----:B------:R-:W-:Y:S01]  /*6080*/  UMOV UR28, UR12 ;  /* 0x0000000c001c7c82 */ /* 0x000fe20008000000 */
[----:B------:R-:W-:Y:S01]  /*6090*/  UMOV UR29, UR21 ;  /* 0x00000015001d7c82 */ /* 0x000fe20008000000 */
[----:B------:R-:W-:Y:S01]  /*60a0*/  UIADD3 UR16, UR8, 0x10000, URZ ;  /* 0x0001000008107890 */ /* 0x000fe2000fffe03f */
[----:B------:R-:W-:Y:S01]  /*60b0*/  IMAD.MOV.U32 R20, RZ, RZ, RZ ;  /* 0x000000ffff147224 */ /* 0x000fe200078e00ff */
[----:B------:R-:W-:Y:S01]  /*60c0*/  UIADD3 UR17, UR8, 0x30c10, URZ ;  /* 0x00030c1008117890 */ /* 0x000fe2000fffe03f */
[----:B------:R-:W-:Y:S01]  /*60d0*/  IMAD.MOV.U32 R5, RZ, RZ, RZ ;  /* 0x000000ffff057224 */ /* 0x000fe200078e00ff */
[----:B------:R-:W-:-:S02]  /*60e0*/  UIADD3 UR30, UR8, 0x20000, URZ ;  /* 0x00020000081e7890 */ /* 0x000fc4000fffe03f */
[----:B------:R-:W-:Y:S01]  /*60f0*/  UIADD3 UR9, UR8, 0x30c00, URZ ;  /* 0x00030c0008097890 */ /* 0x000fe2000fffe03f */
[----:B-1----:R-:W-:Y:S01]  /*6100*/  IMAD.MOV.U32 R8, RZ, RZ, R2 ;  /* 0x000000ffff087224 */ /* 0x002fe200078e0002 */
[----:B------:R-:W-:Y:S01]  /*6110*/  UIADD3 UR24, UR8, 0x4000, URZ ;  /* 0x0000400008187890 */ /* 0x000fe2000fffe03f */
[----:B------:R-:W-:Y:S01]  /*6120*/  UMOV UR31, UR17 ;  /* 0x00000011001f7c82 */ /* 0x000fe20008000000 */
[----:B------:R-:W-:Y:S02]  /*6130*/  UMOV UR26, UR18 ;  /* 0x00000012001a7c82 */ /* 0x000fe40008000000 */
[----:B------:R-:W-:Y:S01]  /*6140*/  IADD3 R0, P1, R8, 0x2f0, RZ ;  /* 0x000002f008007810 */ /* 0x000fe20007f3e0ff */
[----:B------:R-:W-:-:S03]  /*6150*/  UMOV UR27, UR11 ;  /* 0x0000000b001b7c82 */ /* 0x000fc60008000000 */
[----:B------:R-:W-:Y:S02]  /*6160*/  R2UR UR32, R0 ;  /* 0x00000000002072ca */ /* 0x000fe400000e0000 */
[----:B------:R-:W-:-:S04]  /*6170*/  IADD3 R0, P2, R8, 0x3f0, RZ ;  /* 0x000003f008007810 */ /* 0x000fc80007f5e0ff */
[----:B------:R-:W-:Y:S01]  /*6180*/  R2UR UR34, R0 ;  /* 0x00000000002272ca */ /* 0x000fe200000e0000 */
[----:B------:R-:W-:-:S04]  /*6190*/  IMAD.MOV.U32 R0, RZ, RZ, R3 ;  /* 0x000000ffff007224 */ /* 0x000fc800078e0003 */
[----:B------:R-:W-:-:S05]  /*61a0*/  IMAD.X R2, RZ, RZ, R0, P1 ;  /* 0x000000ffff027224 */ /* 0x000fca00008e0600 */
[----:B------:R-:W-:Y:S01]  /*61b0*/  R2UR UR33, R2 ;  /* 0x00000000022172ca */ /* 0x000fe200000e0000 */
[----:B------:R-:W-:-:S05]  /*61c0*/  IMAD.X R2, RZ, RZ, R0, P2 ;  /* 0x000000ffff027224 */ /* 0x000fca00010e0600 */
[----:B------:R-:W-:Y:S02]  /*61d0*/  R2UR UR35, R2 ;  /* 0x00000000022372ca */ /* 0x000fe400000e0000 */
[----:B------:R-:W-:-:S04]  /*61e0*/  IADD3 R2, P1, R8, 0xf0, RZ ;  /* 0x000000f008027810 */ /* 0x000fc80007f3e0ff */
[----:B------:R-:W-:Y:S01]  /*61f0*/  R2UR UR6, R2 ;  /* 0x00000000020672ca */ /* 0x000fe200000e0000 */
[----:B------:R-:W-:Y:S01]  /*6200*/  IMAD.X R3, RZ, RZ, R0, P1 ;  /* 0x000000ffff037224 */ /* 0x000fe200008e0600 */
[----:B--2---:R-:W-:-:S04]  /*6210*/  ISETP.GE.AND P1, PT, R12, 0x81, PT ;  /* 0x000000810c00780c */ /* 0x004fc80003f26270 */
        /* <DEDUP_REMOVED lines=24> */
.L_x_291:
[----:B------:R-:W-:-:S04]  /*63a0*/  SHF.L.U32 R21, R9, 0x1f, RZ ;  /* 0x0000001f09157819 */ /* 0x000fc800000006ff */
[----:B-1----:R-:W1:Y:S02]  /*63b0*/  SYNCS.PHASECHK.TRANS64.TRYWAIT P1, [R11+URZ+0x30c40], R21 ;  /* 0x030c40150b0075a7 */ /* 0x002e64000802017f */
[----:B-12---:R-:W-:Y:S05]  /*63c0*/  @!P1 BRA `(.L_x_283) ;  /* 0x0000001000a49947 */ /* 0x006fea0003800000 */
.L_x_308:
[----:B------:R-:W-:Y:S05]  /*63d0*/  @P0 BRA `(.L_x_284) ;  /* 0x0000000000140947 */ /* 0x000fea0003800000 */
[----:B------:R-:W-:Y:S01]  /*63e0*/  ISETP.NE.AND P1, PT, R14, RZ, PT ;  /* 0x000000ff0e00720c */ /* 0x000fe20003f25270 */
[----:B------:R-:W-:-:S04]  /*63f0*/  IMAD.MOV.U32 R0, RZ, RZ, 0x4200 ;  /* 0x00004200ff007424 */ /* 0x000fc800078e00ff */
[----:B------:R2:W-:Y:S08]  /*6400*/  SYNCS.ARRIVE.TRANS64 RZ, [R11+URZ+0x30c30], R0 ;  /* 0x030c30000bff79a7 */ /* 0x0005f0000800003f */
[----:B------:R-:W-:Y:S05]  /*6410*/  @!P1 BRA `(.L_x_284) ;  /* 0x0000000000049947 */ /* 0x000fea0003800000 */
[----:B------:R-:W-:Y:S01]  /*6420*/  BPT.TRAP 0x1 ;  /* 0x000000040000795c */ /* 0x000fe20000300000 */
.L_x_284:
        /* <DEDUP_REMOVED lines=29> */
.L_x_309:
[----:B------:R-:W-:Y:S05]  /*6600*/  @P0 BRA `(.L_x_286) ;  /* 0x0000000000140947 */ /* 0x000fea0003800000 */
[----:B------:R-:W-:Y:S01]  /*6610*/  ISETP.NE.AND P1, PT, R14, RZ, PT ;  /* 0x000000ff0e00720c */ /* 0x000fe20003f25270 */
[----:B------:R-:W-:-:S04]  /*6620*/  IMAD.MOV.U32 R2, RZ, RZ, 0x4200 ;  /* 0x00004200ff027424 */ /* 0x000fc800078e00ff */
[----:B------:R3:W-:Y:S08]  /*6630*/  SYNCS.ARRIVE.TRANS64 RZ, [R11+URZ+0x30c18], R2 ;  /* 0x030c18020bff79a7 */ /* 0x0007f0000800003f */
[----:B------:R-:W-:Y:S05]  /*6640*/  @!P1 BRA `(.L_x_286) ;  /* 0x0000000000049947 */ /* 0x000fea0003800000 */
[----:B------:R-:W-:Y:S01]  /*6650*/  BPT.TRAP 0x1 ;  /* 0x000000040000795c */ /* 0x000fe20000300000 */
.L_x_286:
        /* <DEDUP_REMOVED lines=20> */
.L_x_310:
        /* <DEDUP_REMOVED lines=9> */
.L_x_288:
        /* <DEDUP_REMOVED lines=24> */
.L_x_312:
[----:B------:R-:W-:Y:S05]  /*69b0*/  @P0 BRA `(.L_x_290) ;  /* 0x0000000000140947 */ /* 0x000fea0003800000 */
[----:B------:R-:W-:Y:S01]  /*69c0*/  ISETP.NE.AND P1, PT, R14, RZ, PT ;  /* 0x000000ff0e00720c */ /* 0x000fe20003f25270 */
[----:B-1----:R-:W-:-:S04]  /*69d0*/  IMAD.MOV.U32 R4, RZ, RZ, 0x4200 ;  /* 0x00004200ff047424 */ /* 0x002fc800078e00ff */
[----:B------:R2:W-:Y:S08]  /*69e0*/  SYNCS.ARRIVE.TRANS64 RZ, [R11+URZ+0x30c10], R4 ;  /* 0x030c10040bff79a7 */ /* 0x0005f0000800003f */
[----:B------:R-:W-:Y:S05]  /*69f0*/  @!P1 BRA `(.L_x_290) ;  /* 0x0000000000049947 */ /* 0x000fea0003800000 */
[----:B------:R-:W-:Y:S01]  /*6a00*/  BPT.TRAP 0x1 ;  /* 0x000000040000795c */ /* 0x000fe20000300000 */
.L_x_290:
        /* <DEDUP_REMOVED lines=22> */
.L_x_282:
[----:B------:R-:W-:-:S13]  /*6b70*/  ISETP.NE.AND P1, PT, R19, RZ, PT ;  /* 0x000000ff1300720c */ /* 0x000fda0003f25270 */
[----:B------:R-:W-:Y:S05]  /*6b80*/  @!P1 BRA `(.L_x_281) ;  /* 0x0000000000f09947 */ /* 0x000fea0003800000 */
[----:B------:R-:W-:-:S04]  /*6b90*/  SHF.L.U32 R12, R9, 0x1f, RZ ;  /* 0x0000001f090c7819 */ /* 0x000fc800000006ff */
[----:B------:R-:W3:Y:S02]  /*6ba0*/  SYNCS.PHASECHK.TRANS64.TRYWAIT P1, [R11+URZ+0x30c40], R12 ;  /* 0x030c400c0b0075a7 */ /* 0x000ee4000802017f */
[----:B---3--:R-:W-:Y:S05]  /*6bb0*/  @!P1 BRA `(.L_x_292) ;  /* 0x0000000800fc9947 */ /* 0x008fea0003800000 */
.L_x_313:
[----:B------:R-:W-:Y:S05]  /*6bc0*/  @P0 BRA `(.L_x_293) ;  /* 0x0000000000140947 */ /* 0x000fea0003800000 */
[----:B------:R-:W-:Y:S01]  /*6bd0*/  ISETP.NE.AND P1, PT, R14, RZ, PT ;  /* 0x000000ff0e00720c */ /* 0x000fe20003f25270 */
[----:B-12---:R-:W-:-:S04]  /*6be0*/  IMAD.MOV.U32 R4, RZ, RZ, 0x4200 ;  /* 0x00004200ff047424 */ /* 0x006fc800078e00ff */
[----:B------:R4:W-:Y:S08]  /*6bf0*/  SYNCS.ARRIVE.TRANS64 RZ, [R11+URZ+0x30c30], R4 ;  /* 0x030c30040bff79a7 */ /* 0x0009f0000800003f */
[----:B------:R-:W-:Y:S05]  /*6c00*/  @!P1 BRA `(.L_x_293) ;  /* 0x0000000000049947 */ /* 0x000fea0003800000 */
[----:B------:R-:W-:Y:S01]  /*6c10*/  BPT.TRAP 0x1 ;  /* 0x000000040000795c */ /* 0x000fe20000300000 */
.L_x_293:
        /* <DEDUP_REMOVED lines=26> */
.L_x_314:
[----:B------:R-:W-:Y:S05]  /*6dc0*/  @P0 BRA `(.L_x_295) ;  /* 0x0000000000140947 */ /* 0x000fea0003800000 */
[----:B------:R-:W-:Y:S01]  /*6dd0*/  ISETP.NE.AND P0, PT, R14, RZ, PT ;  /* 0x000000ff0e00720c */ /* 0x000fe20003f05270 */
[----:B------:R-:W-:-:S04]  /*6de0*/  IMAD.MOV.U32 R4, RZ, RZ, 0x4200 ;  /* 0x00004200ff047424 */ /* 0x000fc800078e00ff */
[----:B------:R2:W-:Y:S08]  /*6df0*/  SYNCS.ARRIVE.TRANS64 RZ, [R11+URZ+0x30c18], R4 ;  /* 0x030c18040bff79a7 */ /* 0x0005f0000800003f */
[----:B------:R-:W-:Y:S05]  /*6e00*/  @!P0 BRA `(.L_x_295) ;  /* 0x0000000000048947 */ /* 0x000fea0003800000 */
[----:B------:R-:W-:Y:S01]  /*6e10*/  BPT.TRAP 0x1 ;  /* 0x000000040000795c */ /* 0x000fe20000300000 */
.L_x_295:
        /* <DEDUP_REMOVED lines=19> */
.L_x_281:
[----:B------:R-:W4:Y:S01]  /*6f50*/  S2R R2, SR_TID.X ;  /* 0x0000000000027919 */ /* 0x000f220000002100 */
[----:B------:R-:W-:Y:S01]  /*6f60*/  IMAD R13, R20, 0x8, R11 ;  /* 0x00000008140d7824 */ /* 0x000fe200078e020b */
[----:B----4-:R-:W-:Y:S02]  /*6f70*/  LOP3.LUT R3, R2, 0x7f, RZ, 0xc0, !PT ;  /* 0x0000007f02037812 */ /* 0x010fe400078ec0ff */
[----:B------:R-:W-:Y:S02]  /*6f80*/  SHF.L.U32 R2, R9, 0x1f, RZ ;  /* 0x0000001f09027819 */ /* 0x000fe400000006ff */
[----:B------:R-:W-:Y:S02]  /*6f90*/  ISETP.NE.AND P1, PT, R3, RZ, PT ;  /* 0x000000ff0300720c */ /* 0x000fe40003f25270 */
[----:B------:R-:W4:Y:S02]  /*6fa0*/  SYNCS.PHASECHK.TRANS64.TRYWAIT P0, [R13+URZ+0x30c40], R2 ;  /* 0x030c40020d0075a7 */ /* 0x000f24000800017f */
[----:B----4-:R-:W-:Y:S09]  /*6fb0*/  @!P0 BRA `(.L_x_296) ;  /* 0x0000000800248947 */ /* 0x010ff20003800000 */
.L_x_315:
[----:B------:R-:W-:Y:S05]  /*6fc0*/  @P1 BRA `(.L_x_297) ;  /* 0x0000000000181947 */ /* 0x000fea0003800000 */
[----:B------:R-:W5:Y:S01]  /*6fd0*/  S2R R3, SR_TID.X ;  /* 0x0000000000037919 */ /* 0x000f620000002100 */
[----:B----4-:R-:W-:-:S04]  /*6fe0*/  IMAD.MOV.U32 R2, RZ, RZ, 0x4200 ;  /* 0x00004200ff027424 */ /* 0x010fc800078e00ff */
[----:B------:R4:W-:Y:S01]  /*6ff0*/  SYNCS.ARRIVE.TRANS64 RZ, [R13+URZ+0x30c30], R2 ;  /* 0x030c30020dff79a7 */ /* 0x0009e2000800003f */
[----:B-----5:R-:W-:-:S13]  /*7000*/  LOP3.LUT P0, RZ, R3, 0x1f, RZ, 0xc0, !PT ;  /* 0x0000001f03ff7812 */ /* 0x020fda000780c0ff */
[----:B----4-:R-:W-:Y:S05]  /*7010*/  @!P0 BRA `(.L_x_297) ;  /* 0x0000000000048947 */ /* 0x010fea0003800000 */
[----:B--2---:R-:W-:Y:S01]  /*7020*/  BPT.TRAP 0x1 ;  /* 0x000000040000795c */ /* 0x004fe20000300000 */
.L_x_297:
        /* <DEDUP_REMOVED lines=33> */
.L_x_278:
[----:B------:R-:W-:Y:S05]  /*7240*/  BSYNC B0 ;  /* 0x0000000000007941 */ /* 0x000fea0003800000 */
.L_x_277:
[----:B------:R-:W-:-:S03]  /*7250*/  UMOV UR6, 0xffffffff ;  /* 0xffffffff00067882 */ /* 0x000fc60000000000 */
[----:B------:R-:W-:Y:S05]  /*7260*/  BRA.DIV UR6, `(.L_x_298) ;  /* 0x00000006068c7947 */ /* 0x000fea000b800000 */
[----:B------:R-:W-:-:S13]  /*7270*/  ELECT P0, URZ, PT ;  /* 0x00000000003f782f */ /* 0x000fda0003800000 */
.L_x_318:
[----:B------:R-:W-:Y:S05]  /*7280*/  @!P0 BRA `(.L_x_232) ;  /* 0x0000000000808947 */ /* 0x000fea0003800000 */
[----:B------:R-:W-:-:S04]  /*7290*/  LOP3.LUT R16, R16, 0x2, RZ, 0xfc, !PT ;  /* 0x0000000210107812 */ /* 0x000fc800078efcff */
[----:B------:R-:W-:-:S13]  /*72a0*/  ISETP.NE.AND P0, PT, R16, 0x3, PT ;  /* 0x000000031000780c */ /* 0x000fda0003f05270 */
[----:B------:R-:W-:Y:S05]  /*72b0*/  @!P0 BRA `(.L_x_299) ;  /* 0x0000000000048947 */ /* 0x000fea0003800000 */
[----:B------:R-:W-:Y:S01]  /*72c0*/  BPT.TRAP 0x1 ;  /* 0x000000040000795c */ /* 0x000fe20000300000 */
.L_x_299:
        /* <DEDUP_REMOVED lines=15> */
.L_x_319:
[----:B------:R-:W2:Y:S02]  /*73c0*/  SYNCS.PHASECHK.TRANS64.TRYWAIT P1, [R3+URZ], R2 ;  /* 0x00000002030075a7 */ /* 0x000ea4000802017f */
[----:B--2---:R-:W-:Y:S05]  /*73d0*/  @!P1 BRA `(.L_x_301) ;  /* 0x0000000400689947 */ /* 0x004fea0003800000 */
.L_x_320:
[----:B------:R-:W-:Y:S05]  /*73e0*/  @!P0 BRA `(.L_x_302) ;  /* 0x0000000000048947 */ /* 0x000fea0003800000 */
[----:B------:R-:W-:Y:S01]  /*73f0*/  BPT.TRAP 0x1 ;  /* 0x000000040000795c */ /* 0x000fe20000300000 */
.L_x_302:
[----:B--2---:R-:W-:-:S04]  /*7400*/  VIADD R3, R7, 0x30c40 ;  /* 0x00030c4007037836 */ /* 0x004fc80000000000 */
[----:B------:R-:W-:-:S04]  /*7410*/  IMAD R0, R0, 0x8, R3 ;  /* 0x0000000800007824 */ /* 0x000fc800078e0203 */
[----:B------:R-:W2:Y:S02]  /*7420*/  SYNCS.PHASECHK.TRANS64.TRYWAIT P0, [R0+URZ], R5 ;  /* 0x00000005000075a7 */ /* 0x000ea4000800017f */
[----:B--2---:R-:W-:Y:S05]  /*7430*/  @!P0 BRA `(.L_x_303) ;  /* 0x0000000400648947 */ /* 0x004fea0003800000 */
.L_x_321:
[----:B------:R-:W-:-:S07]  /*7440*/  IMAD R3, R4, 0x8, R3 ;  /* 0x0000000804037824 */ /* 0x000fce00078e0203 */
.L_x_304:
[----:B---3--:R3:W4:Y:S02]  /*7450*/  SYNCS.PHASECHK.TRANS64.TRYWAIT P0, [R3+URZ], R2 ;  /* 0x00000002030075a7 */ /* 0x008724000800017f */
[----:B----4-:R-:W-:Y:S05]  /*7460*/  @!P0 NANOSLEEP.SYNCS 0x989680 ;  /* 0x009896800000895d */ /* 0x010fea0003900000 */
[----:B------:R-:W4:Y:S02]  /*7470*/  @!P0 SYNCS.PHASECHK.TRANS64 P0, [R3+URZ], R2 ;  /* 0x00000002030085a7 */ /* 0x000f24000800007f */
[----:B----4-:R-:W-:Y:S05]  /*7480*/  @!P0 BRA `(.L_x_304) ;  /* 0xfffffffc00f08947 */ /* 0x010fea000383ffff */
.L_x_232:
[----:B------:R-:W-:Y:S05]  /*7490*/  BSYNC B6 ;  /* 0x0000000000067941 */ /* 0x000fea0003800000 */
.L_x_229:
[----:B------:R-:W-:Y:S05]  /*74a0*/  EXIT ;  /* 0x000000000000794d */ /* 0x000fea0003800000 */
.L_x_237:
[----:B------:R-:W-:Y:S02]  /*74b0*/  IMAD.MOV.U32 R12, RZ, RZ, RZ ;  /* 0x000000ffff0c7224 */ /* 0x000fe400078e00ff */
[----:B------:R-:W-:Y:S02]  /*74c0*/  IMAD.MOV.U32 R11, RZ, RZ, 0x1f ;  /* 0x0000001fff0b7424 */ /* 0x000fe400078e00ff */
[----:B------:R-:W-:-:S07]  /*74d0*/  IMAD.MOV.U32 R15, RZ, RZ, -0x1 ;  /* 0xffffffffff0f7424 */ /* 0x000fce00078e00ff */
[----:B------:R-:W-:Y:S05]  /*74e0*/  WARPSYNC.COLLECTIVE R15, `(.L_x_305) ;  /* 0x000000000f087348 */ /* 0x000fea0003c00000 */
[----:B------:R1:W2:Y:S02]  /*74f0*/  SHFL.IDX P6, R14, R13, R12, R11 ;  /* 0x0000000c0d0e7389 */ /* 0x0002a400000c000b */
[----:B-12---:R-:W-:Y:S01]  /*7500*/  ENDCOLLECTIVE ;  /* 0x000000000000791b */ /* 0x006fe20003800000 */
.L_x_305:
[----:B------:R-:W-:Y:S05]  /*7510*/  BRA `(.L_x_306) ;  /* 0xffffff9400887947 */ /* 0x000fea000383ffff */
.L_x_239:
[----:B--2---:R2:W3:Y:S02]  /*7520*/  SYNCS.PHASECHK.TRANS64.TRYWAIT P0, [R2+URZ+0x30c00], R7 ;  /* 0x030c0007020075a7 */ /* 0x0044e4000800017f */
[----:B---3--:R-:W-:Y:S05]  /*7530*/  @!P0 NANOSLEEP.SYNCS 0x989680 ;  /* 0x009896800000895d */ /* 0x008fea0003900000 */
[----:B------:R-:W3:Y:S02]  /*7540*/  @!P0 SYNCS.PHASECHK.TRANS64 P0, [R2+URZ+0x30c00], R7 ;  /* 0x030c0007020085a7 */ /* 0x000ee4000800007f */
[----:B---3--:R-:W-:Y:S05]  /*7550*/  @!P0 BRA `(.L_x_239) ;  /* 0xfffffffc00f08947 */ /* 0x008fea000383ffff */
[----:B------:R-:W-:Y:S05]  /*7560*/  BRA `(.L_x_238) ;  /* 0xffffff9400987947 */ /* 0x000fea000383ffff */
.L_x_244:
[----:B--2---:R2:W3:Y:S02]  /*7570*/  SYNCS.PHASECHK.TRANS64.TRYWAIT P1, [R9+URZ+0x30c10], R12 ;  /* 0x030c100c090075a7 */ /* 0x0044e4000802017f */
[----:B---3--:R-:W-:Y:S05]  /*7580*/  @!P1 NANOSLEEP.SYNCS 0x989680 ;  /* 0x009896800000995d */ /* 0x008fea0003900000 */
[----:B------:R-:W3:Y:S02]  /*7590*/  @!P1 SYNCS.PHASECHK.TRANS64 P1, [R9+URZ+0x30c10], R12 ;  /* 0x030c100c090095a7 */ /* 0x000ee4000802007f */
[----:B---3--:R-:W-:Y:S05]  /*75a0*/  @!P1 BRA `(.L_x_244) ;  /* 0xfffffffc00f09947 */ /* 0x008fea000383ffff */
[----:B------:R-:W-:Y:S05]  /*75b0*/  BRA `(.L_x_243) ;  /* 0xffffffa000507947 */ /* 0x000fea000383ffff */
.L_x_248:
[----:B------:R1:W1:Y:S02]  /*75c0*/  SYNCS.PHASECHK.TRANS64.TRYWAIT P1, [R9+URZ+0x30c30], R12 ;  /* 0x030c300c090075a7 */ /* 0x000264000802017f */
[----:B-1----:R-:W-:Y:S05]  /*75d0*/  @!P1 NANOSLEEP.SYNCS 0x989680 ;  /* 0x009896800000995d */ /* 0x002fea0003900000 */
[----:B------:R-:W1:Y:S02]  /*75e0*/  @!P1 SYNCS.PHASECHK.TRANS64 P1, [R9+URZ+0x30c30], R12 ;  /* 0x030c300c090095a7 */ /* 0x000e64000802007f */
[----:B-1----:R-:W-:Y:S05]  /*75f0*/  @!P1 BRA `(.L_x_248) ;  /* 0xfffffffc00f09947 */ /* 0x002fea000383ffff */
[----:B------:R-:W-:Y:S05]  /*7600*/  BRA `(.L_x_247) ;  /* 0xffffffa400607947 */ /* 0x000fea000383ffff */
.L_x_279:
[----:B-1----:R1:W2:Y:S02]  /*7610*/  SYNCS.PHASECHK.TRANS64.TRYWAIT P1, [R11+URZ+0x30c20], R0 ;  /* 0x030c20000b0075a7 */ /* 0x0022a4000802017f */
[----:B--2---:R-:W-:Y:S05]  /*7620*/  @!P1 NANOSLEEP.SYNCS 0x989680 ;  /* 0x009896800000995d */ /* 0x004fea0003900000 */
[----:B------:R-:W2:Y:S02]  /*7630*/  @!P1 SYNCS.PHASECHK.TRANS64 P1, [R11+URZ+0x30c20], R0 ;  /* 0x030c20000b0095a7 */ /* 0x000ea4000802007f */
[----:B--2---:R-:W-:Y:S05]  /*7640*/  @!P1 BRA `(.L_x_279) ;  /* 0xfffffffc00f09947 */ /* 0x004fea000383ffff */
[----:B------:R-:W-:Y:S05]  /*7650*/  BRA `(.L_x_307) ;  /* 0xffffffe800287947 */ /* 0x000fea000383ffff */
.L_x_283:
[----:B-1----:R1:W2:Y:S02]  /*7660*/  SYNCS.PHASECHK.TRANS64.TRYWAIT P1, [R11+URZ+0x30c40], R21 ;  /* 0x030c40150b0075a7 */ /* 0x0022a4000802017f */
[----:B--2---:R-:W-:Y:S05]  /*7670*/  @!P1 NANOSLEEP.SYNCS 0x989680 ;  /* 0x009896800000995d */ /* 0x004fea0003900000 */
[----:B------:R-:W2:Y:S02]  /*7680*/  @!P1 SYNCS.PHASECHK.TRANS64 P1, [R11+URZ+0x30c40], R21 ;  /* 0x030c40150b0095a7 */ /* 0x000ea4000802007f */
[----:B--2---:R-:W-:Y:S05]  /*7690*/  @!P1 BRA `(.L_x_283) ;  /* 0xfffffffc00f09947 */ /* 0x004fea000383ffff */
[----:B------:R-:W-:Y:S05]  /*76a0*/  BRA `(.L_x_308) ;  /* 0xffffffec00487947 */ /* 0x000fea000383ffff */
.L_x_285:
[----:B--2---:R2:W3:Y:S02]  /*76b0*/  SYNCS.PHASECHK.TRANS64.TRYWAIT P1, [R11+URZ+0x30c28], R21 ;  /* 0x030c28150b0075a7 */ /* 0x0044e4000802017f */
[----:B---3--:R-:W-:Y:S05]  /*76c0*/  @!P1 NANOSLEEP.SYNCS 0x989680 ;  /* 0x009896800000995d */ /* 0x008fea0003900000 */
[----:B------:R-:W3:Y:S02]  /*76d0*/  @!P1 SYNCS.PHASECHK.TRANS64 P1, [R11+URZ+0x30c28], R21 ;  /* 0x030c28150b0095a7 */ /* 0x000ee4000802007f */
[----:B---3--:R-:W-:Y:S05]  /*76e0*/  @!P1 BRA `(.L_x_285) ;  /* 0xfffffffc00f09947 */ /* 0x008fea000383ffff */
[----:B------:R-:W-:Y:S05]  /*76f0*/  BRA `(.L_x_309) ;  /* 0xffffffec00c07947 */ /* 0x000fea000383ffff */
.L_x_287:
[----:B---3--:R3:W4:Y:S02]  /*7700*/  SYNCS.PHASECHK.TRANS64.TRYWAIT P1, [R11+URZ+0x30c48], R21 ;  /* 0x030c48150b0075a7 */ /* 0x008724000802017f */
[----:B----4-:R-:W-:Y:S05]  /*7710*/  @!P1 NANOSLEEP.SYNCS 0x989680 ;  /* 0x009896800000995d */ /* 0x010fea0003900000 */
[----:B------:R-:W4:Y:S02]  /*7720*/  @!P1 SYNCS.PHASECHK.TRANS64 P1, [R11+URZ+0x30c48], R21 ;  /* 0x030c48150b0095a7 */ /* 0x000f24000802007f */
[----:B----4-:R-:W-:Y:S05]  /*7730*/  @!P1 BRA `(.L_x_287) ;  /* 0xfffffffc00f09947 */ /* 0x010fea000383ffff */
[----:B------:R-:W-:Y:S05]  /*7740*/  BRA `(.L_x_310) ;  /* 0xfffffff000147947 */ /* 0x000fea000383ffff */
.L_x_289:
[----:B------:R-:W-:-:S07]  /*7750*/  SHF.L.U32 R4, R9, 0x1f, RZ ;  /* 0x0000001f09047819 */ /* 0x000fce00000006ff */
.L_x_311:
[----:B-1----:R1:W2:Y:S02]  /*7760*/  SYNCS.PHASECHK.TRANS64.TRYWAIT P1, [R11+URZ+0x30c20], R4 ;  /* 0x030c20040b0075a7 */ /* 0x0022a4000802017f */
[----:B--2---:R-:W-:Y:S05]  /*7770*/  @!P1 NANOSLEEP.SYNCS 0x989680 ;  /* 0x009896800000995d */ /* 0x004fea0003900000 */
[----:B------:R-:W2:Y:S02]  /*7780*/  @!P1 SYNCS.PHASECHK.TRANS64 P1, [R11+URZ+0x30c20], R4 ;  /* 0x030c20040b0095a7 */ /* 0x000ea4000802007f */
[----:B--2---:R-:W-:Y:S05]  /*7790*/  @!P1 BRA `(.L_x_311) ;  /* 0xfffffffc00f09947 */ /* 0x004fea000383ffff */
[----:B------:R-:W-:Y:S05]  /*77a0*/  BRA `(.L_x_312) ;  /* 0xfffffff000807947 */ /* 0x000fea000383ffff */
.L_x_292:
[----:B---3--:R3:W4:Y:S02]  /*77b0*/  SYNCS.PHASECHK.TRANS64.TRYWAIT P1, [R11+URZ+0x30c40], R12 ;  /* 0x030c400c0b0075a7 */ /* 0x008724000802017f */
[----:B----4-:R-:W-:Y:S05]  /*77c0*/  @!P1 NANOSLEEP.SYNCS 0x989680 ;  /* 0x009896800000995d */ /* 0x010fea0003900000 */
[----:B------:R-:W4:Y:S02]  /*77d0*/  @!P1 SYNCS.PHASECHK.TRANS64 P1, [R11+URZ+0x30c40], R12 ;  /* 0x030c400c0b0095a7 */ /* 0x000f24000802007f */
[----:B----4-:R-:W-:Y:S05]  /*77e0*/  @!P1 BRA `(.L_x_292) ;  /* 0xfffffffc00f09947 */ /* 0x010fea000383ffff */
[----:B------:R-:W-:Y:S05]  /*77f0*/  BRA `(.L_x_313) ;  /* 0xfffffff000f07947 */ /* 0x000fea000383ffff */
.L_x_294:
[----:B-1----:R1:W2:Y:S02]  /*7800*/  SYNCS.PHASECHK.TRANS64.TRYWAIT P1, [R11+URZ+0x30c28], R12 ;  /* 0x030c280c0b0075a7 */ /* 0x0022a4000802017f */
[----:B--2---:R-:W-:Y:S05]  /*7810*/  @!P1 NANOSLEEP.SYNCS 0x989680 ;  /* 0x009896800000995d */ /* 0x004fea0003900000 */
[----:B------:R-:W2:Y:S02]  /*7820*/  @!P1 SYNCS.PHASECHK.TRANS64 P1, [R11+URZ+0x30c28], R12 ;  /* 0x030c280c0b0095a7 */ /* 0x000ea4000802007f */
[----:B--2---:R-:W-:Y:S05]  /*7830*/  @!P1 BRA `(.L_x_294) ;  /* 0xfffffffc00f09947 */ /* 0x004fea000383ffff */
[----:B------:R-:W-:Y:S05]  /*7840*/  BRA `(.L_x_314) ;  /* 0xfffffff4005c7947 */ /* 0x000fea000383ffff */
.L_x_296:
[----:B----4-:R4:W1:Y:S02]  /*7850*/  SYNCS.PHASECHK.TRANS64.TRYWAIT P0, [R13+URZ+0x30c40], R2 ;  /* 0x030c40020d0075a7 */ /* 0x010864000800017f */
[----:B-1----:R-:W-:Y:S05]  /*7860*/  @!P0 NANOSLEEP.SYNCS 0x989680 ;  /* 0x009896800000895d */ /* 0x002fea0003900000 */
[----:B------:R-:W1:Y:S02]  /*7870*/  @!P0 SYNCS.PHASECHK.TRANS64 P0, [R13+URZ+0x30c40], R2 ;  /* 0x030c40020d0085a7 */ /* 0x000e64000800007f */
[----:B-1----:R-:W-:Y:S05]  /*7880*/  @!P0 BRA `(.L_x_296) ;  /* 0xfffffffc00f08947 */ /* 0x002fea000383ffff */
[----:B------:R-:W-:Y:S05]  /*7890*/  BRA `(.L_x_315) ;  /* 0xfffffff400c87947 */ /* 0x000fea000383ffff */
.L_x_298:
[----:B------:R-:W-:Y:S01]  /*78a0*/  BSSY B0, `(.L_x_316) ;  /* 0x0000006000007945 */ /* 0x000fe20003800000 */
[----:B------:R-:W-:-:S07]  /*78b0*/  IMAD.MOV.U32 R15, RZ, RZ, -0x1 ;  /* 0xffffffffff0f7424 */ /* 0x000fce00078e00ff */
[----:B------:R-:W-:Y:S05]  /*78c0*/  WARPSYNC.COLLECTIVE R15, `(.L_x_317) ;  /* 0x000000000f0c7348 */ /* 0x000fea0003c00000 */
[----:B------:R-:W-:Y:S02]  /*78d0*/  ELECT P6, UR62, PT ;  /* 0x00000000003e782f */ /* 0x000fe400038c0000 */
[----:B------:R-:W-:Y:S01]  /*78e0*/  MOV R14, UR62 ;  /* 0x0000003e000e7c02 */ /* 0x000fe20008000f00 */
[----:B------:R-:W-:Y:S10]  /*78f0*/  ENDCOLLECTIVE ;  /* 0x000000000000791b */ /* 0x000ff40003800000 */
.L_x_317:
[----:B------:R-:W-:Y:S05]  /*7900*/  BSYNC B0 ;  /* 0x0000000000007941 */ /* 0x000fea0003800000 */
.L_x_316:
[----:B------:R-:W-:Y:S01]  /*7910*/  PLOP3.LUT P0, PT, P6, PT, PT, 0x80, 0x0 ;  /* 0x000000000000781c */ /* 0x000fe2000370f070 */
[----:B------:R-:W-:-:S12]  /*7920*/  BRA `(.L_x_318) ;  /* 0xfffffff800547947 */ /* 0x000fd8000383ffff */
.L_x_300:
[----:B-1----:R1:W2:Y:S02]  /*7930*/  SYNCS.PHASECHK.TRANS64.TRYWAIT P1, [R6+URZ], R5 ;  /* 0x00000005060075a7 */ /* 0x0022a4000802017f */
[----:B--2---:R-:W-:Y:S05]  /*7940*/  @!P1 NANOSLEEP.SYNCS 0x989680 ;  /* 0x009896800000995d */ /* 0x004fea0003900000 */
[----:B------:R-:W2:Y:S02]  /*7950*/  @!P1 SYNCS.PHASECHK.TRANS64 P1, [R6+URZ], R5 ;  /* 0x00000005060095a7 */ /* 0x000ea4000802007f */
[----:B--2---:R-:W-:Y:S05]  /*7960*/  @!P1 BRA `(.L_x_300) ;  /* 0xfffffffc00f09947 */ /* 0x004fea000383ffff */
[----:B------:R-:W-:Y:S05]  /*7970*/  BRA `(.L_x_319) ;  /* 0xfffffff800907947 */ /* 0x000fea000383ffff */
.L_x_301:
[----:B--2---:R2:W3:Y:S02]  /*7980*/  SYNCS.PHASECHK.TRANS64.TRYWAIT P1, [R3+URZ], R2 ;  /* 0x00000002030075a7 */ /* 0x0044e4000802017f */
[----:B---3--:R-:W-:Y:S05]  /*7990*/  @!P1 NANOSLEEP.SYNCS 0x989680 ;  /* 0x009896800000995d */ /* 0x008fea0003900000 */
[----:B------:R-:W3:Y:S02]  /*79a0*/  @!P1 SYNCS.PHASECHK.TRANS64 P1, [R3+URZ], R2 ;  /* 0x00000002030095a7 */ /* 0x000ee4000802007f */
[----:B---3--:R-:W-:Y:S05]  /*79b0*/  @!P1 BRA `(.L_x_301) ;  /* 0xfffffffc00f09947 */ /* 0x008fea000383ffff */
[----:B------:R-:W-:Y:S05]  /*79c0*/  BRA `(.L_x_320) ;  /* 0xfffffff800847947 */ /* 0x000fea000383ffff */
.L_x_303:
[----:B--2---:R2:W3:Y:S02]  /*79d0*/  SYNCS.PHASECHK.TRANS64.TRYWAIT P0, [R0+URZ], R5 ;  /* 0x00000005000075a7 */ /* 0x0044e4000800017f */
[----:B---3--:R-:W-:Y:S05]  /*79e0*/  @!P0 NANOSLEEP.SYNCS 0x989680 ;  /* 0x009896800000895d */ /* 0x008fea0003900000 */
[----:B------:R-:W3:Y:S02]  /*79f0*/  @!P0 SYNCS.PHASECHK.TRANS64 P0, [R0+URZ], R5 ;  /* 0x00000005000085a7 */ /* 0x000ee4000800007f */
[----:B---3--:R-:W-:Y:S05]  /*7a00*/  @!P0 BRA `(.L_x_303) ;  /* 0xfffffffc00f08947 */ /* 0x008fea000383ffff */
[----:B------:R-:W-:Y:S05]  /*7a10*/  BRA `(.L_x_321) ;  /* 0xfffffff800887947 */ /* 0x000fea000383ffff */
.L_x_322:
        /* <DEDUP_REMOVED lines=14> */
.L_x_3695:


//--------------------- .text._ZN7cutlass13device_kernelIN5flash11enable_sm90INS1_16FlashAttnBwdSm90INS1_25CollectiveMainloopBwdSm90ILi2ELi2ELi2EN4cute5tupleIJNS5_1CILi1EEES8_S8_EEENS6_IJNS7_ILi128EEESA_NS7_ILi64EEEEEENS_6half_tEfNS_4arch4Sm90ELb0ELb0ELb0ELb0ELb1ELb1ELb0ELb0ELi2ELi1ELi2ELi2ELb0EEENS1_24CollectiveEpilogueBwdGQAISC_fSF_Li256ELb0ELb1EEENS1_19SingleTileSchedulerILb0ELb0ELb0ELi128EEEEEEEEEvNT_6ParamsE --------------------------
	.section	.text._ZN7cutlass13device_kernelIN5flash11enable_sm90INS1_16FlashAttnBwdSm90INS1_25CollectiveMainloopBwdSm90ILi2ELi2ELi2EN4cute5tupleIJNS5_1CILi1EEES8_S8_EEENS6_IJNS7_ILi128EEESA_NS7_ILi64EEEEEENS_6half_tEfNS_4arch4Sm90ELb0ELb0ELb0ELb0ELb1ELb1ELb0ELb0ELi2ELi1ELi2ELi2ELb0EEENS1_24CollectiveEpilogueBwdGQAISC_fSF_Li256ELb0ELb1EEENS1_19SingleTileSchedulerILb0ELb0ELb0ELi128EEEEEEEEEvNT_6ParamsE,"ax",@progbits
	.align	128
.text._ZN7cutlass13device_kernelIN5flash11enable_sm90INS1_16FlashAttnBwdSm90INS1_25CollectiveMainloopBwdSm90ILi2ELi2ELi2EN4cute5tupleIJNS5_1CILi1EEES8_S8_EEENS6_IJNS7_ILi128EEESA_NS7_ILi64EEEEEENS_6half_tEfNS_4arch4Sm90ELb0ELb0ELb0ELb0ELb1ELb1ELb0ELb0ELi2ELi1ELi2ELi2ELb0EEENS1_24CollectiveEpilogueBwdGQAISC_fSF_Li256ELb0ELb1EEENS1_19SingleTileSchedulerILb0ELb0ELb0ELi128EEEEEEEEEvNT_6ParamsE:
        .type           _ZN7cutlass13device_kernelIN5flash11enable_sm90INS1_16FlashAttnBwdSm90INS1_25CollectiveMainloopBwdSm90ILi2ELi2ELi2EN4cute5tupleIJNS5_1CILi1EEES8_S8_EEENS6_IJNS7_ILi128EEESA_NS7_ILi64EEEEEENS_6half_tEfNS_4arch4Sm90ELb0ELb0ELb0ELb0ELb1ELb1ELb0ELb0ELi2ELi1ELi2ELi2ELb0EEENS1_24CollectiveEpilogueBwdGQAISC_fSF_Li256ELb0ELb1EEENS1_19SingleTileSchedulerILb0ELb0ELb0ELi128EEEEEEEEEvNT_6ParamsE,@function
        .size           _ZN7cutlass13device_kernelIN5flash11enable_sm90INS1_16FlashAttnBwdSm90INS1_25CollectiveMainloopBwdSm90ILi2ELi2ELi2EN4cute5tupleIJNS5_1CILi1EEES8_S8_EEENS6_IJNS7_ILi128EEESA_NS7_ILi64EEEEEENS_6half_tEfNS_4arch4Sm90ELb0ELb0ELb0ELb0ELb1ELb1ELb0ELb0ELi2ELi1ELi2ELi2ELb0EEENS1_24CollectiveEpilogueBwdGQAISC_fSF_Li256ELb0ELb1EEENS1_19SingleTileSchedulerILb0ELb0ELb0ELi128EEEEEEEEEvNT_6ParamsE,(.L_x_3696 - _ZN7cutlass13device_kernelIN5flash11enable_sm90INS1_16FlashAttnBwdSm90INS1_25CollectiveMainloopBwdSm90ILi2ELi2ELi2EN4cute5tupleIJNS5_1CILi1EEES8_S8_EEENS6_IJNS7_ILi128EEESA_NS7_ILi64EEEEEENS_6half_tEfNS_4arch4Sm90ELb0ELb0ELb0ELb0ELb1ELb1ELb0ELb0ELi2ELi1ELi2ELi2ELb0EEENS1_24CollectiveEpilogueBwdGQAISC_fSF_Li256ELb0ELb1EEENS1_19SingleTileSchedulerILb0ELb0ELb0ELi128EEEEEEEEEvNT_6ParamsE)
        .other          _ZN7cutlass13device_kernelIN5flash11enable_sm90INS1_16FlashAttnBwdSm90INS1_25CollectiveMainloopBwdSm90ILi2ELi2ELi2EN4cute5tupleIJNS5_1CILi1EEES8_S8_EEENS6_IJNS7_ILi128EEESA_NS7_ILi64EEEEEENS_6half_tEfNS_4arch4Sm90ELb0ELb0ELb0ELb0ELb1ELb1ELb0ELb0ELi2ELi1ELi2ELi2ELb0EEENS1_24CollectiveEpilogueBwdGQAISC_fSF_Li256ELb0ELb1EEENS1_19SingleTileSchedulerILb0ELb0ELb0ELi128EEEEEEEEEvNT_6ParamsE,@"STO_CUDA_ENTRY STV_DEFAULT"
_ZN7cutlass13device_kernelIN5flash11enable_sm90INS1_16FlashAttnBwdSm90INS1_25CollectiveMainloopBwdSm90ILi2ELi2ELi2EN4cute5tupleIJNS5_1CILi1EEES8_S8_EEENS6_IJNS7_ILi128EEESA_NS7_ILi64EEEEEENS_6half_tEfNS_4arch4Sm90ELb0ELb0ELb0ELb0ELb1ELb1ELb0ELb0ELi2ELi1ELi2ELi2ELb0EEENS1_24CollectiveEpilogueBwdGQAISC_fSF_Li256ELb0ELb1EEENS1_19SingleTileSchedulerILb0ELb0ELb0ELi128EEEEEEEEEvNT_6ParamsE:
        /* <DEDUP_REMOVED lines=23> */
.L_x_324:
[----:B------:R-:W-:Y:S05]  /*0170*/  BSYNC B0 ;  /* 0x0000000000007941 */ /* 0x000fea0003800000 */
.L_x_323:
        /* <DEDUP_REMOVED lines=34> */
.L_x_325:
        /* <DEDUP_REMOVED lines=22> */
.L_x_326:
[----:B---3--:R-:W-:Y:S01]  /*0500*/  ISETP.NE.AND P0, PT, R2, RZ, PT ;  /* 0x000000ff0200720c */ /* 0x008fe20003f05270 */
[----:B------:R-:W-:Y:S01]  /*0510*/  IMAD.MOV.U32 R16, RZ, RZ, 0x1 ;  /* 0x00000001ff107424 */ /* 0x000fe200078e00ff */
[----:B------:R-:W-:Y:S01]  /*0520*/  NOP ;  /* 0x0000000000007918 */ /* 0x000fe20000000000 */
[----:B------:R-:W-:Y:S01]  /*0530*/  ULDC.64 UR36, c[0x0][0x208] ;  /* 0x0000820000247ab9 */ /* 0x000fe20000000a00 */
[----:B------:R-:W-:Y:S02]  /*0540*/  BSSY B6, `(.L_x_327) ;  /* 0x00007bb000067945 */ /* 0x000fe40003800000 */
[----:B------:R-:W-:Y:S01]  /*0550*/  SEL R16, R16, 0x2, !P0 ;  /* 0x0000000210107807 */ /* 0x000fe20004000000 */
[----:B-12-4-:R-:W-:Y:S06]  /*0560*/  BAR.SYNC.DEFER_BLOCKING 0x0 ;  /* 0x0000000000007b1d */ /* 0x016fec0000010000 */
[----:B------:R-:W-:Y:S05]  /*0570*/  @!P0 BRA `(.L_x_328) ;  /* 0x0000004c00cc8947 */ /* 0x000fea0003800000 */
.L_x_329:
        /* <DEDUP_REMOVED lines=35> */
.L_x_332:
        /* <DEDUP_REMOVED lines=15> */
.L_x_331:
        /* <DEDUP_REMOVED lines=22> */
.L_x_334:
        /* <DEDUP_REMOVED lines=15> */
.L_x_333:
[----:B------:R-:W-:Y:S01]  /*0af0*/  SHF.R.S32.HI R3, RZ, 0x1f, R18 ;  /* 0x0000001fff037819 */ /* 0x000fe20000011412 */
[----:B------:R-:W-:-:S03]  /*0b00*/  UMOV UR4, 0xffffffff ;  /* 0xffffffff00047882 */ /* 0x000fc60000000000 */
[----:B------:R-:W-:-:S04]  /*0b10*/  LEA.HI R0, R3, R18, RZ, 0x7 ;  /* 0x0000001203007211 */ /* 0x000fc800078f38ff */
[----:B------:R-:W-:Y:S01]  /*0b20*/  SHF.R.S32.HI R13, RZ, 0x7, R0 ;  /* 0x00000007ff0d7819 */ /* 0x000fe20000011400 */
[----:B------:R-:W-:Y:S06]  /*0b30*/  BRA.DIV UR4, `(.L_x_335) ;  /* 0x0000007604747947 */ /* 0x000fec000b800000 */
[----:B------:R1:W2:Y:S02]  /*0b40*/  SHFL.IDX PT, R14, R13, RZ, 0x1f ;  /* 0x00001fff0d0e7589 */ /* 0x0002a400000e0000 */
.L_x_432:
        /* <DEDUP_REMOVED lines=9> */
.L_x_336:
        /* <DEDUP_REMOVED lines=165> */
.L_x_349:
[----:B------:R-:W-:-:S13]  /*1630*/  ISETP.NE.AND P0, PT, R5, 0x3, PT ;  /* 0x000000030500780c */ /* 0x000fda0003f05270 */
[----:B---3--:R-:W-:Y:S05]  /*1640*/  @!P0 BRA `(.L_x_339) ;  /* 0x0000000000048947 */ /* 0x008fea0003800000 */
[----:B------:R-:W-:Y:S01]  /*1650*/  BPT.TRAP 0x1 ;  /* 0x000000040000795c */ /* 0x000fe20000300000 */
.L_x_339:
[----:B------:R-:W-:Y:S01]  /*1660*/  IMAD R9, R8, 0x8, R2 ;  /* 0x0000000808097824 */ /* 0x000fe200078e0202 */
[----:B------:R-:W-:-:S04]  /*1670*/  SHF.L.U32 R12, R7, 0x1f, RZ ;  /* 0x0000001f070c7819 */ /* 0x000fc800000006ff */
[----:B------:R1:W2:Y:S01]  /*1680*/  SYNCS.PHASECHK.TRANS64.TRYWAIT P1, [R9+URZ+0x30c10], R12 ;  /* 0x030c100c090075a7 */ /* 0x0002a2000802017f */
[----:B------:R-:W-:Y:S05]  /*1690*/  @!P0 BRA `(.L_x_340) ;  /* 0x0000000000048947 */ /* 0x000fea0003800000 */
[----:B------:R-:W-:Y:S01]  /*16a0*/  BPT.TRAP 0x1 ;  /* 0x000000040000795c */ /* 0x000fe20000300000 */
.L_x_340:
[----:B------:R-:W-:-:S05]  /*16b0*/  VIADD R10, R2, 0x10000 ;  /* 0x00010000020a7836 */ /* 0x000fca0000000000 */
[----:B------:R-:W-:-:S04]  /*16c0*/  SHF.R.U32.HI R10, RZ, 0x4, R10 ;  /* 0x00000004ff0a7819 */ /* 0x000fc8000001160a */
[----:B------:R-:W-:Y:S01]  /*16d0*/  LOP3.LUT R10, R10, 0x3fff, RZ, 0xc0, !PT ;  /* 0x00003fff0a0a7812 */ /* 0x000fe200078ec0ff */
[----:B--2---:R-:W-:Y:S06]  /*16e0*/  @P1 BRA `(.L_x_341) ;  /* 0x0000000000081947 */ /* 0x004fec0003800000 */
[----:B------:R-:W2:Y:S02]  /*16f0*/  SYNCS.PHASECHK.TRANS64.TRYWAIT P1, [R9+URZ+0x30c10], R12 ;  /* 0x030c100c090075a7 */ /* 0x000ea4000802017f */
[----:B--2---:R-:W-:Y:S05]  /*1700*/  @!P1 BRA `(.L_x_342) ;  /* 0x0000006800b09947 */ /* 0x004fea0003800000 */
.L_x_341:
        /* <DEDUP_REMOVED lines=63> */
.L_x_343:
[----:B------:R1:W1:Y:S01]  /*1b00*/  SYNCS.PHASECHK.TRANS64.TRYWAIT P1, [R9+URZ+0x30c30], R12 ;  /* 0x030c300c090075a7 */ /* 0x000262000802017f */
[----:B------:R-:W-:Y:S05]  /*1b10*/  @!P0 BRA `(.L_x_344) ;  /* 0x0000000000048947 */ /* 0x000fea0003800000 */
[----:B------:R-:W-:Y:S01]  /*1b20*/  BPT.TRAP 0x1 ;  /* 0x000000040000795c */ /* 0x000fe20000300000 */
.L_x_344:
[----:B------:R-:W-:-:S05]  /*1b30*/  VIADD R11, R2, 0x18000 ;  /* 0x00018000020b7836 */ /* 0x000fca0000000000 */
[----:B------:R-:W-:-:S04]  /*1b40*/  SHF.R.U32.HI R11, RZ, 0x4, R11 ;  /* 0x00000004ff0b7819 */ /* 0x000fc8000001160b */
[----:B------:R-:W-:-:S04]  /*1b50*/  LOP3.LUT R218, R11, 0x3fff, RZ, 0xc0, !PT ;  /* 0x00003fff0bda7812 */ /* 0x000fc800078ec0ff */
[----:B------:R-:W-:Y:S01]  /*1b60*/  LOP3.LUT R11, R218, 0x10000, RZ, 0xfc, !PT ;  /* 0x00010000da0b7812 */ /* 0x000fe200078efcff */
[----:B-1----:R-:W-:Y:S06]  /*1b70*/  @P1 BRA `(.L_x_345) ;  /* 0x0000000000081947 */ /* 0x002fec0003800000 */
[----:B------:R-:W1:Y:S02]  /*1b80*/  SYNCS.PHASECHK.TRANS64.TRYWAIT P1, [R9+URZ+0x30c30], R12 ;  /* 0x030c300c090075a7 */ /* 0x000e64000802017f */
[----:B-1----:R-:W-:Y:S05]  /*1b90*/  @!P1 BRA `(.L_x_346) ;  /* 0x0000006400a09947 */ /* 0x002fea0003800000 */
.L_x_345:
        /* <DEDUP_REMOVED lines=620> */
.L_x_347:
        /* <DEDUP_REMOVED lines=68> */
.L_x_348:
        /* <DEDUP_REMOVED lines=11> */
.L_x_338:
[----:B------:R-:W4:Y:S01]  /*4750*/  LDC R15, c[0x0][0x850] ;  /* 0x00021400ff0f7b82 */ /* 0x000f220000000800 */
[----:B------:R-:W5:Y:S01]  /*4760*/  S2R R10, SR_CTAID.Y ;  /* 0x00000000000a7919 */ /* 0x000f620000002600 */
[----:B------:R-:W-:Y:S01]  /*4770*/  ULDC.64 UR4, c[0x0][0x818] ;  /* 0x0002060000047ab9 */ /* 0x000fe20000000a00 */
[----:B------:R-:W-:Y:S01]  /*4780*/  ULDC.64 UR6, c[0x0][0x840] ;  /* 0x0002100000067ab9 */ /* 0x000fe20000000a00 */
[----:B------:R-:W1:Y:S01]  /*4790*/  S2R R20, SR_CTAID.X ;  /* 0x0000000000147919 */ /* 0x000e620000002500 */
[----:B------:R-:W3:Y:S01]  /*47a0*/  S2R R21, SR_CTAID.Z ;  /* 0x0000000000157919 */ /* 0x000ee20000002700 */
[----:B----4-:R-:W-:-:S13]  /*47b0*/  ISETP.NE.AND P0, PT, R15, 0x1, PT ;  /* 0x000000010f00780c */ /* 0x010fda0003f05270 */
[----:B------:R-:W5:Y:S01]  /*47c0*/  @P0 LDC R3, c[0x0][0x854] ;  /* 0x00021500ff030b82 */ /* 0x000f620000000800 */
[----:B-1----:R-:W-:-:S05]  /*47d0*/  IMAD.SHL.U32 R6, R20, 0x2000, RZ ;  /* 0x0000200014067824 */ /* 0x002fca00078e00ff */
[----:B--2---:R-:W-:Y:S02]  /*47e0*/  SHF.R.S32.HI R7, RZ, 0x1f, R6 ;  /* 0x0000001fff077819 */ /* 0x004fe40000011406 */
[----:B------:R-:W1:Y:S01]  /*47f0*/  @P0 LDC R5, c[0x0][0x858] ;  /* 0x00021600ff050b82 */ /* 0x000e620000000800 */
[----:B-----5:R-:W-:-:S04]  /*4800*/  @P0 IMAD.HI.U32 R4, R10, R3, RZ ;  /* 0x000000030a040227 */ /* 0x020fc800078e00ff */
[----:B------:R-:W-:Y:S01]  /*4810*/  IMAD.MOV.U32 R3, RZ, RZ, R10 ;  /* 0x000000ffff037224 */ /* 0x000fe200078e000a */
[----:B-1----:R-:W-:-:S04]  /*4820*/  @P0 SHF.R.U32.HI R3, RZ, R5, R4 ;  /* 0x00000005ff030219 */ /* 0x002fc80000011604 */
[----:B------:R-:W-:Y:S01]  /*4830*/  SHF.R.S32.HI R11, RZ, 0x1f, R3 ;  /* 0x0000001fff0b7819 */ /* 0x000fe20000011403 */
[----:B------:R-:W-:-:S04]  /*4840*/  IMAD.WIDE.U32 R4, R3, UR4, R6 ;  /* 0x0000000403047c25 */ /* 0x000fc8000f8e0006 */
[C---:B------:R-:W-:Y:S02]  /*4850*/  IMAD R8, R11.reuse, UR4, RZ ;  /* 0x000000040b087c24 */ /* 0x040fe4000f8e02ff */
[----:B------:R-:W-:Y:S02]  /*4860*/  IMAD R12, R11, UR6, RZ ;  /* 0x000000060b0c7c24 */ /* 0x000fe4000f8e02ff */
[C---:B---3--:R-:W-:Y:S01]  /*4870*/  IMAD R9, R3.reuse, UR5, R8 ;  /* 0x0000000503097c24 */ /* 0x048fe2000f8e0208 */
[----:B------:R-:W-:Y:S01]  /*4880*/  SHF.R.S32.HI R8, RZ, 0x1f, R21 ;  /* 0x0000001fff087819 */ /* 0x000fe20000011415 */
[----:B------:R-:W-:Y:S01]  /*4890*/  IMAD.WIDE.U32 R6, R3, UR6, R6 ;  /* 0x0000000603067c25 */ /* 0x000fe2000f8e0006 */
[----:B------:R-:W-:-:S03]  /*48a0*/  ULDC.64 UR4, c[0x0][0x820] ;  /* 0x0002080000047ab9 */ /* 0x000fc60000000a00 */
[----:B------:R-:W-:Y:S01]  /*48b0*/  IMAD R13, R3, UR7, R12 ;  /* 0x00000007030d7c24 */ /* 0x000fe2000f8e020c */
[----:B------:R-:W-:Y:S01]  /*48c0*/  ULDC.64 UR6, c[0x0][0x848] ;  /* 0x0002120000067ab9 */ /* 0x000fe20000000a00 */
[----:B------:R-:W-:Y:S02]  /*48d0*/  IMAD.IADD R5, R5, 0x1, R9 ;  /* 0x0000000105057824 */ /* 0x000fe400078e0209 */
[C---:B------:R-:W-:Y:S02]  /*48e0*/  IMAD R9, R8.reuse, UR4, RZ ;  /* 0x0000000408097c24 */ /* 0x040fe4000f8e02ff */
[----:B------:R-:W-:Y:S02]  /*48f0*/  IMAD R8, R8, UR6, RZ ;  /* 0x0000000608087c24 */ /* 0x000fe4000f8e02ff */
[----:B------:R-:W-:Y:S02]  /*4900*/  IMAD.IADD R7, R7, 0x1, R13 ;  /* 0x0000000107077824 */ /* 0x000fe400078e020d */
[----:B------:R-:W-:-:S02]  /*4910*/  IMAD R13, R21, UR7, R8 ;  /* 0x00000007150d7c24 */ /* 0x000fc4000f8e0208 */
[----:B------:R-:W1:Y:S01]  /*4920*/  S2R R8, SR_TID.X ;  /* 0x0000000000087919 */ /* 0x000e620000002100 */
[----:B------:R-:W-:Y:S01]  /*4930*/  IMAD.WIDE.U32 R4, R21, UR4, R4 ;  /* 0x0000000415047c25 */ /* 0x000fe2000f8e0004 */
[----:B------:R-:W-:-:S03]  /*4940*/  ULDC UR4, c[0x0][0x740] ;  /* 0x0001d00000047ab9 */ /* 0x000fc60000000800 */
[----:B------:R-:W-:Y:S01]  /*4950*/  FMUL.FTZ R184, R184, UR4 ;  /* 0x00000004b8b87c20 */ /* 0x000fe20008410000 */
[----:B------:R-:W-:Y:S02]  /*4960*/  IMAD R9, R21, UR5, R9 ;  /* 0x0000000515097c24 */ /* 0x000fe4000f8e0209 */
[----:B------:R-:W-:Y:S01]  /*4970*/  FMUL.FTZ R185, R185, UR4 ;  /* 0x00000004b9b97c20 */ /* 0x000fe20008410000 */
[----:B------:R-:W-:-:S04]  /*4980*/  IMAD.WIDE.U32 R6, R21, UR6, R6 ;  /* 0x0000000615067c25 */ /* 0x000fc8000f8e0006 */
        /* <DEDUP_REMOVED lines=34> */
[----:B-1----:R-:W-:-:S05]  /*4bb0*/  ISETP.NE.AND P1, PT, R8, 0x80, PT ;  /* 0x000000800800780c */ /* 0x002fca0003f25270 */
[----:B------:R-:W-:Y:S02]  /*4bc0*/  ULDC UR4, c[0x0][0x870] ;  /* 0x00021c0000047ab9 */ /* 0x000fe40000000800 */
[----:B------:R-:W1:Y:S01]  /*4bd0*/  LDC.64 R16, c[0x0][0x800] ;  /* 0x00020000ff107b82 */ /* 0x000e620000000a00 */
[----:B------:R-:W-:Y:S01]  /*4be0*/  IMAD R9, R20, UR4, RZ ;  /* 0x0000000414097c24 */ /* 0x000fe2000f8e02ff */
[----:B------:R-:W-:Y:S01]  /*4bf0*/  ULDC UR4, c[0x0][0x80c] ;  /* 0x0002030000047ab9 */ /* 0x000fe20000000800 */
[----:B------:R-:W-:Y:S01]  /*4c00*/  BSSY B0, `(.L_x_350) ;  /* 0x000001f000007945 */ /* 0x000fe20003800000 */
[----:B------:R-:W-:Y:S02]  /*4c10*/  IMAD R8, R21, UR4, RZ ;  /* 0x0000000415087c24 */ /* 0x000fe4000f8e02ff */
[----:B------:R-:W-:Y:S01]  /*4c20*/  IMAD R9, R9, UR4, RZ ;  /* 0x0000000409097c24 */ /* 0x000fe2000f8e02ff */
[----:B------:R-:W-:Y:S01]  /*4c30*/  ULDC.64 UR4, c[0x0][0x868] ;  /* 0x00021a0000047ab9 */ /* 0x000fe20000000a00 */
[----:B------:R-:W2:Y:S01]  /*4c40*/  LDC.64 R18, c[0x0][0x828] ;  /* 0x00020a00ff127b82 */ /* 0x000ea20000000a00 */
[----:B------:R-:W-:-:S02]  /*4c50*/  SHF.R.S32.HI R12, RZ, 0x1f, R8 ;  /* 0x0000001fff0c7819 */ /* 0x000fc40000011408 */
[--C-:B------:R-:W-:Y:S01]  /*4c60*/  IADD3 R8, P0, P2, R9, R8, R3.reuse ;  /* 0x0000000809087210 */ /* 0x100fe20007a1e003 */
[----:B------:R-:W-:Y:S01]  /*4c70*/  IMAD.MOV R3, RZ, RZ, -R3 ;  /* 0x000000ffff037224 */ /* 0x000fe200078e0a03 */
[----:B------:R-:W-:-:S03]  /*4c80*/  SHF.R.S32.HI R9, RZ, 0x1f, R9 ;  /* 0x0000001fff097819 */ /* 0x000fc60000011409 */
[----:B------:R-:W-:Y:S01]  /*4c90*/  IMAD R10, R15, R3, R10 ;  /* 0x000000030f0a7224 */ /* 0x000fe200078e020a */
[----:B------:R3:W-:Y:S01]  /*4ca0*/  STS.128 [R0], R152 ;  /* 0x0000009800007388 */ /* 0x0007e20000000c00 */
[----:B------:R-:W-:Y:S01]  /*4cb0*/  IADD3.X R9, R9, R12, R11, P0, P2 ;  /* 0x0000000c09097210 */ /* 0x000fe200007e440b */
[C---:B------:R-:W-:Y:S02]  /*4cc0*/  IMAD.SHL.U32 R12, R8.reuse, 0x4, RZ ;  /* 0x00000004080c7824 */ /* 0x040fe400078e00ff */
[----:B------:R3:W-:Y:S01]  /*4cd0*/  STS.128 [R0+0x800], R156 ;  /* 0x0008009c00007388 */ /* 0x0007e20000000c00 */
[----:B------:R-:W-:Y:S02]  /*4ce0*/  SHF.L.U64.HI R11, R8, 0x2, R9 ;  /* 0x00000002080b7819 */ /* 0x000fe40000010209 */
[----:B------:R-:W-:Y:S01]  /*4cf0*/  IADD3 R8, P3, R12, UR4, RZ ;  /* 0x000000040c087c10 */ /* 0x000fe2000ff7e0ff */
[----:B------:R3:W-:Y:S01]  /*4d00*/  STS.128 [R0+0x1000], R160 ;  /* 0x001000a000007388 */ /* 0x0007e20000000c00 */
[----:B-1----:R-:W-:-:S02]  /*4d10*/  LEA R16, P2, R4, R16, 0x2 ;  /* 0x0000001004107211 */ /* 0x002fc400078410ff */
[----:B------:R-:W-:Y:S01]  /*4d20*/  IADD3.X R9, R11, UR5, RZ, P3, !PT ;  /* 0x000000050b097c10 */ /* 0x000fe20009ffe4ff */
[----:B------:R3:W-:Y:S01]  /*4d30*/  STS.128 [R0+0x1800], R164 ;  /* 0x001800a400007388 */ /* 0x0007e20000000c00 */
[----:B--2---:R-:W-:-:S03]  /*4d40*/  LEA R18, P0, R6, R18, 0x2 ;  /* 0x0000001206127211 */ /* 0x004fc600078010ff */
[----:B------:R3:W-:Y:S04]  /*4d50*/  STS.128 [R0+0x2000], R168 ;  /* 0x002000a800007388 */ /* 0x0007e80000000c00 */
[----:B------:R3:W-:Y:S04]  /*4d60*/  STS.128 [R0+0x2800], R172 ;  /* 0x002800ac00007388 */ /* 0x0007e80000000c00 */
[----:B------:R3:W-:Y:S04]  /*4d70*/  STS.128 [R0+0x3000], R176 ;  /* 0x003000b000007388 */ /* 0x0007e80000000c00 */
[----:B------:R3:W-:Y:S01]  /*4d80*/  STS.128 [R0+0x3800], R180 ;  /* 0x003800b400007388 */ /* 0x0007e20000000c00 */
[----:B------:R-:W-:Y:S05]  /*4d90*/  @P1 BRA `(.L_x_351) ;  /* 0x0000000000141947 */ /* 0x000fea0003800000 */
.L_x_352:
[----:B------:R-:W2:Y:S04]  /*4da0*/  LDG.E.STRONG.GPU R3, desc[UR36][R8.64] ;  /* 0x0000002408037981 */ /* 0x000ea8000c1ef900 */
[----:B--2---:R-:W-:Y:S01]  /*4db0*/  CCTL.IVALL ;  /* 0x00000000ff00798f */ /* 0x004fe20002000000 */
[----:B------:R-:W-:Y:S05]  /*4dc0*/  YIELD ;  /* 0x0000000000007946 */ /* 0x000fea0003800000 */
[----:B------:R-:W-:-:S13]  /*4dd0*/  ISETP.NE.AND P3, PT, R3, R10, PT ;  /* 0x0000000a0300720c */ /* 0x000fda0003f65270 */
[----:B------:R-:W-:Y:S05]  /*4de0*/  @P3 BRA `(.L_x_352) ;  /* 0xfffffffc00ec3947 */ /* 0x000fea000383ffff */
.L_x_351:
[----:B------:R-:W-:Y:S05]  /*4df0*/  BSYNC B0 ;  /* 0x0000000000007941 */ /* 0x000fea0003800000 */
.L_x_350:
[----:B------:R-:W-:Y:S01]  /*4e00*/  UMOV UR4, 0xffffffff ;  /* 0xffffffff00047882 */ /* 0x000fe20000000000 */
[----:B------:R-:W-:Y:S02]  /*4e10*/  LEA.HI.X R14, R4, R17, R14, 0x2, P2 ;  /* 0x00000011040e7211 */ /* 0x000fe400010f140e */
[----:B------:R-:W-:Y:S01]  /*4e20*/  LEA.HI.X R13, R6, R19, R13, 0x2, P0 ;  /* 0x00000013060d7211 */ /* 0x000fe200000f140d */
[----:B------:R-:W-:Y:S06]  /*4e30*/  BRA.DIV UR4, `(.L_x_353) ;  /* 0x00000036040c7947 */ /* 0x000fec000b800000 */
[----:B------:R-:W-:Y:S01]  /*4e40*/  NOP ;  /* 0x0000000000007918 */ /* 0x000fe20000000000 */
.L_x_435:
[----:B------:R-:W-:Y:S01]  /*4e50*/  @!PT LDS RZ, [RZ] ;  /* 0x00000000fffff984 */ /* 0x000fe20000000800 */
[----:B------:R-:W-:Y:S01]  /*4e60*/  @!PT LDS RZ, [RZ] ;  /* 0x00000000fffff984 */ /* 0x000fe20000000800 */
[----:B------:R-:W-:Y:S01]  /*4e70*/  @!PT LDS RZ, [RZ] ;  /* 0x00000000fffff984 */ /* 0x000fe20000000800 */
[----:B------:R-:W-:Y:S01]  /*4e80*/  @!PT LDS RZ, [RZ] ;  /* 0x00000000fffff984 */ /* 0x000fe20000000800 */
[----:B------:R1:W-:Y:S06]  /*4e90*/  MEMBAR.ALL.CTA ;  /* 0x0000000000007992 */ /* 0x0003ec0000008000 */
[----:B-1----:R-:W1:Y:S01]  /*4ea0*/  FENCE.VIEW.ASYNC.S ;  /* 0x00000000000073c6 */ /* 0x002e620000000000 */
[----:B------:R-:W-:Y:S05]  /*4eb0*/  WARPSYNC.ALL ;  /* 0x0000000000007948 */ /* 0x000fea0003800000 */
[----:B------:R-:W-:Y:S01]  /*4ec0*/  BSSY B0, `(.L_x_354) ;  /* 0x0000011000007945 */ /* 0x000fe20003800000 */
        /* <DEDUP_REMOVED lines=9> */
.L_x_356:
[----:B------:R-:W-:Y:S01]  /*4f60*/  @P0 ELECT P2, URZ, PT ;  /* 0x00000000003f082f */ /* 0x000fe20003840000 */
[----:B------:R1:W-:-:S12]  /*4f70*/  UBLKRED.G.S.ADD.F32.RN [UR4], [UR6], UR7, desc[UR8] ;  /* 0x00000804060073bb */ /* 0x0003d800080a1407 */
[----:B------:R-:W-:Y:S02]  /*4f80*/  @P2 PLOP3.LUT P0, PT, P2, PT, PT, 0x8, 0x0 ;  /* 0x000000000000281c */ /* 0x000fe4000170e170 */
[----:B------:R-:W-:-:S11]  /*4f90*/  PLOP3.LUT P2, PT, PT, PT, PT, 0x8, 0x0 ;  /* 0x000000000000781c */ /* 0x000fd60003f4e170 */
[----:B-1----:R-:W-:Y:S05]  /*4fa0*/  @P0 BRA.U.ANY `(.L_x_356) ;  /* 0xfffffffd00ec0947 */ /* 0x002fea000393ffff */
[----:B------:R0:W-:Y:S01]  /*4fb0*/  UTMACMDFLUSH ;  /* 0x00000000000079b7 */ /* 0x0001e20000000000 */
[----:B------:R-:W-:-:S04]  /*4fc0*/  DEPBAR.LE SB0, 0x0 ;  /* 0x000080000000791a */ /* 0x000fc80000000000 */
.L_x_355:
[----:B------:R-:W-:Y:S05]  /*4fd0*/  BSYNC B0 ;  /* 0x0000000000007941 */ /* 0x000fea0003800000 */
.L_x_354:
        /* <DEDUP_REMOVED lines=12> */
[----:B------:R-:W-:-:S05]  /*50a0*/  IMAD.MOV.U32 R3, RZ, RZ, 0x1 ;  /* 0x00000001ff037424 */ /* 0x000fca00078e00ff */
[----:B------:R1:W-:Y:S02]  /*50b0*/  REDG.E.ADD.S32.STRONG.GPU desc[UR36][R8.64], R3 ;  /* 0x000000030800798e */ /* 0x0003e4000c10e3a4 */
.L_x_358:
[----:B------:R-:W-:Y:S05]  /*50c0*/  BSYNC B0 ;  /* 0x0000000000007941 */ /* 0x000fea0003800000 */
.L_x_357:
[----:B------:R-:W-:Y:S06]  /*50d0*/  BAR.SYNC.DEFER_BLOCKING 0x1, 0x100 ;  /* 0x0044000000007b1d */ /* 0x000fec0000010000 */
[----:B------:R-:W-:Y:S01]  /*50e0*/  ULDC.64 UR4, c[0x0][0x860] ;  /* 0x0002180000047ab9 */ /* 0x000fe20000000a00 */
[----:B------:R-:W-:Y:S01]  /*50f0*/  BSSY B0, `(.L_x_359) ;  /* 0x0000011000007945 */ /* 0x000fe20003800000 */
[----:B------:R-:W-:-:S04]  /*5100*/  IADD3 R4, P0, R12, UR4, RZ ;  /* 0x000000040c047c10 */ /* 0x000fc8000ff1e0ff */
[----:B------:R-:W-:Y:S01]  /*5110*/  IADD3.X R5, R11, UR5, RZ, P0, !PT ;  /* 0x000000050b057c10 */ /* 0x000fe200087fe4ff */
        /* <DEDUP_REMOVED lines=8> */
[----:B------:R-:W-:Y:S05]  /*51a0*/  @P1 BRA `(.L_x_360) ;  /* 0x0000000000141947 */ /* 0x000fea0003800000 */
.L_x_361:
[----:B--23--:R-:W2:Y:S04]  /*51b0*/  LDG.E.STRONG.GPU R0, desc[UR36][R4.64] ;  /* 0x0000002404007981 */ /* 0x00cea8000c1ef900 */
[----:B--2---:R-:W-:Y:S01]  /*51c0*/  CCTL.IVALL ;  /* 0x00000000ff00798f */ /* 0x004fe20002000000 */
[----:B------:R-:W-:Y:S05]  /*51d0*/  YIELD ;  /* 0x0000000000007946 */ /* 0x000fea0003800000 */
[----:B------:R-:W-:-:S13]  /*51e0*/  ISETP.NE.AND P0, PT, R0, R10, PT ;  /* 0x0000000a0000720c */ /* 0x000fda0003f05270 */
[----:B------:R-:W-:Y:S05]  /*51f0*/  @P0 BRA `(.L_x_361) ;  /* 0xfffffffc00ec0947 */ /* 0x000fea000383ffff */
.L_x_360:
[----:B------:R-:W-:Y:S05]  /*5200*/  BSYNC B0 ;  /* 0x0000000000007941 */ /* 0x000fea0003800000 */
.L_x_359:
[----:B------:R-:W-:-:S03]  /*5210*/  UMOV UR4, 0xffffffff ;  /* 0xffffffff00047882 */ /* 0x000fc60000000000 */
[----:B------:R-:W-:Y:S05]  /*5220*/  BRA.DIV UR4, `(.L_x_362) ;  /* 0x00000032042c7947 */ /* 0x000fea000b800000 */
[----:B------:R-:W-:Y:S01]  /*5230*/  NOP ;  /* 0x0000000000007918 */ /* 0x000fe20000000000 */
.L_x_438:
[----:B------:R-:W-:Y:S01]  /*5240*/  @!PT LDS RZ, [RZ] ;  /* 0x00000000fffff984 */ /* 0x000fe20000000800 */
[----:B------:R-:W-:Y:S01]  /*5250*/  @!PT LDS RZ, [RZ] ;  /* 0x00000000fffff984 */ /* 0x000fe20000000800 */
[----:B------:R-:W-:Y:S01]  /*5260*/  @!PT LDS RZ, [RZ] ;  /* 0x00000000fffff984 */ /* 0x000fe20000000800 */
[----:B------:R-:W-:Y:S01]  /*5270*/  @!PT LDS RZ, [RZ] ;  /* 0x00000000fffff984 */ /* 0x000fe20000000800 */
[----:B------:R4:W-:Y:S06]  /*5280*/  MEMBAR.ALL.CTA ;  /* 0x0000000000007992 */ /* 0x0009ec0000008000 */
[----:B----4-:R-:W4:Y:S01]  /*5290*/  FENCE.VIEW.ASYNC.S ;  /* 0x00000000000073c6 */ /* 0x010f220000000000 */
[----:B------:R-:W-:Y:S05]  /*52a0*/  WARPSYNC.ALL ;  /* 0x0000000000007948 */ /* 0x000fea0003800000 */
[----:B------:R-:W-:Y:S01]  /*52b0*/  BSSY B0, `(.L_x_363) ;  /* 0x0000011000007945 */ /* 0x000fe20003800000 */
[----:B----4-:R-:W-:Y:S06]  /*52c0*/  BAR.SYNC.DEFER_BLOCKING 0x1, 0x100 ;  /* 0x0044000000007b1d */ /* 0x010fec0000010000 */
        /* <DEDUP_REMOVED lines=8> */
.L_x_365:
[----:B------:R-:W-:Y:S01]  /*5350*/  @P0 ELECT P2, URZ, PT ;  /* 0x00000000003f082f */ /* 0x000fe20003840000 */
[----:B------:R4:W-:-:S12]  /*5360*/  UBLKRED.G.S.ADD.F32.RN [UR4], [UR6], UR7, desc[UR8] ;  /* 0x00000804060073bb */ /* 0x0009d800080a1407 */
[----:B------:R-:W-:Y:S02]  /*5370*/  @P2 PLOP3.LUT P0, PT, P2, PT, PT, 0x8, 0x0 ;  /* 0x000000000000281c */ /* 0x000fe4000170e170 */
[----:B------:R-:W-:-:S11]  /*5380*/  PLOP3.LUT P2, PT, PT, PT, PT, 0x8, 0x0 ;  /* 0x000000000000781c */ /* 0x000fd60003f4e170 */
[----:B----4-:R-:W-:Y:S05]  /*5390*/  @P0 BRA.U.ANY `(.L_x_365) ;  /* 0xfffffffd00ec0947 */ /* 0x010fea000393ffff */
[----:B------:R0:W-:Y:S01]  /*53a0*/  UTMACMDFLUSH ;  /* 0x00000000000079b7 */ /* 0x0001e20000000000 */
[----:B------:R-:W-:-:S04]  /*53b0*/  DEPBAR.LE SB0, 0x0 ;  /* 0x000080000000791a */ /* 0x000fc80000000000 */
.L_x_364:
[----:B------:R-:W-:Y:S05]  /*53c0*/  BSYNC B0 ;  /* 0x0000000000007941 */ /* 0x000fea0003800000 */
.L_x_363:
[----:B------:R-:W-:Y:S01]  /*53d0*/  NOP ;  /* 0x0000000000007918 */ /* 0x000fe20000000000 */
[----:B------:R-:W-:Y:S05]  /*53e0*/  @P1 BRA `(.L_x_330) ;  /* 0x0000002c00401947 */ /* 0x000fea0003800000 */
[----:B-1----:R-:W-:Y:S01]  /*53f0*/  IMAD.MOV.U32 R3, RZ, RZ, 0x1 ;  /* 0x00000001ff037424 */ /* 0x002fe200078e00ff */
        /* <DEDUP_REMOVED lines=8> */
[----:B012345:R-:W-:Y:S04]  /*5480*/  CCTL.IVALL ;  /* 0x00000000ff00798f */ /* 0x03ffe80002000000 */
[----:B------:R1:W-:Y:S01]  /*5490*/  REDG.E.ADD.S32.STRONG.GPU desc[UR36][R4.64], R3 ;  /* 0x000000030400798e */ /* 0x0003e2000c10e3a4 */
[----:B------:R-:W-:Y:S05]  /*54a0*/  BRA `(.L_x_330) ;  /* 0x0000002c00107947 */ /* 0x000fea0003800000 */
.L_x_328:
        /* <DEDUP_REMOVED lines=20> */
[----:B------:R-:W-:Y:S02]  /*55f0*/  UIMAD UR6, UR8, UR10, URZ ;  /* 0x0000000a080672a4 */ /* 0x000fe4000f8e023f */
[----:B------:R-:W-:Y:S01]  /*5600*/  USHF.R.S32.HI UR10, URZ, 0x1f, UR7 ;  /* 0x0000001f3f0a7899 */ /* 0x000fe20008011407 */
[----:B--2---:R-:W-:Y:S01]  /*5610*/  ISETP.GE.AND P1, PT, R4, 0x1, PT ;  /* 0x000000010400780c */ /* 0x004fe20003f26270 */
[----:B------:R-:W-:Y:S02]  /*5620*/  UIMAD UR6, UR9, UR11, UR6 ;  /* 0x0000000b090672a4 */ /* 0x000fe4000f8e0206 */
[----:B------:R-:W-:-:S02]  /*5630*/  UIMAD UR11, UR7, UR13, URZ ;  /* 0x0000000d070b72a4 */ /* 0x000fc4000f8e023f */
[----:B------:R-:W-:Y:S02]  /*5640*/  UIADD3 UR5, UR5, UR6, URZ ;  /* 0x0000000605057290 */ /* 0x000fe4000fffe03f */
[----:B------:R-:W-:Y:S02]  /*5650*/  UIMAD UR6, UR10, UR14, URZ ;  /* 0x0000000e0a0672a4 */ /* 0x000fe4000f8e023f */
[----:B------:R-:W-:Y:S02]  /*5660*/  UIADD3 UR10, UP0, UR11, UR9, URZ ;  /* 0x000000090b0a7290 */ /* 0x000fe4000ff1e03f */
        /* <DEDUP_REMOVED lines=13> */
[----:B------:R-:W-:-:S04]  /*5740*/  LEA.HI R3, R3, R0, RZ, 0x7 ;  /* 0x0000000003037211 */ /* 0x000fc800078f38ff */
        /* <DEDUP_REMOVED lines=17> */
.L_x_392:
        /* <DEDUP_REMOVED lines=17> */
.L_x_370:
[----:B------:R-:W2:Y:S04]  /*5970*/  LDG.E.STRONG.GPU R6, desc[UR36][R2.64] ;  /* 0x0000002402067981 */ /* 0x000ea8000c1ef900 */
[----:B--2---:R-:W-:Y:S01]  /*5980*/  CCTL.IVALL ;  /* 0x00000000ff00798f */ /* 0x004fe20002000000 */
[----:B------:R-:W-:Y:S05]  /*5990*/  YIELD ;  /* 0x0000000000007946 */ /* 0x000fea0003800000 */
[----:B------:R-:W-:-:S13]  /*59a0*/  ISETP.NE.AND P3, PT, R6, UR26, PT ;  /* 0x0000001a06007c0c */ /* 0x000fda000bf65270 */
[----:B------:R-:W-:Y:S05]  /*59b0*/  @P3 BRA `(.L_x_370) ;  /* 0xfffffffc00ec3947 */ /* 0x000fea000383ffff */
.L_x_369:
[----:B------:R-:W-:Y:S05]  /*59c0*/  BSYNC B0 ;  /* 0x0000000000007941 */ /* 0x000fea0003800000 */
.L_x_368:
[----:B------:R-:W-:-:S03]  /*59d0*/  UMOV UR23, 0xffffffff ;  /* 0xffffffff00177882 */ /* 0x000fc60000000000 */
[----:B------:R-:W-:Y:S05]  /*59e0*/  BRA.DIV UR23, `(.L_x_371) ;  /* 0x0000002a17587947 */ /* 0x000fea000b800000 */
[----:B------:R-:W-:Y:S01]  /*59f0*/  NOP ;  /* 0x0000000000007918 */ /* 0x000fe20000000000 */
.L_x_441:
        /* <DEDUP_REMOVED lines=19> */
.L_x_373:
[----:B------:R-:W-:Y:S05]  /*5b30*/  BSYNC B0 ;  /* 0x0000000000007941 */ /* 0x000fea0003800000 */
.L_x_372:
        /* <DEDUP_REMOVED lines=13> */
.L_x_375:
[----:B------:R-:W-:Y:S05]  /*5c10*/  BSYNC B0 ;  /* 0x0000000000007941 */ /* 0x000fea0003800000 */
.L_x_374:
[----:B------:R-:W-:Y:S06]  /*5c20*/  BAR.ARV 0xa, 0xa0 ;  /* 0x0282800000007b1d */ /* 0x000fec0000002000 */
[----:B------:R-:W-:Y:S04]  /*5c30*/  BSSY B0, `(.L_x_376) ;  /* 0x0000003000007945 */ /* 0x000fe80003800000 */
[----:B------:R-:W-:Y:S05]  /*5c40*/  @!P0 BRA `(.L_x_377) ;  /* 0x0000000000048947 */ /* 0x000fea0003800000 */
[----:B------:R-:W-:-:S04]  /*5c50*/  DEPBAR.LE SB0, 0x0 ;  /* 0x000080000000791a */ /* 0x000fc80000000000 */
.L_x_377:
[----:B------:R-:W-:Y:S05]  /*5c60*/  BSYNC B0 ;  /* 0x0000000000007941 */ /* 0x000fea0003800000 */
.L_x_376:
        /* <DEDUP_REMOVED lines=19> */
.L_x_379:
[----:B------:R-:W-:Y:S05]  /*5da0*/  BSYNC B0 ;  /* 0x0000000000007941 */ /* 0x000fea0003800000 */
.L_x_378:
        /* <DEDUP_REMOVED lines=9> */
.L_x_382:
[----:B------:R-:W2:Y:S04]  /*5e40*/  LDG.E.STRONG.GPU R6, desc[UR36][R2.64] ;  /* 0x0000002402067981 */ /* 0x000ea8000c1ef900 */
[----:B--2---:R-:W-:Y:S01]  /*5e50*/  CCTL.IVALL ;  /* 0x00000000ff00798f */ /* 0x004fe20002000000 */
[----:B------:R-:W-:Y:S05]  /*5e60*/  YIELD ;  /* 0x0000000000007946 */ /* 0x000fea0003800000 */
[----:B------:R-:W-:-:S13]  /*5e70*/  ISETP.NE.AND P3, PT, R6, UR26, PT ;  /* 0x0000001a06007c0c */ /* 0x000fda000bf65270 */
[----:B------:R-:W-:Y:S05]  /*5e80*/  @P3 BRA `(.L_x_382) ;  /* 0xfffffffc00ec3947 */ /* 0x000fea000383ffff */
.L_x_381:
[----:B------:R-:W-:Y:S05]  /*5e90*/  BSYNC B0 ;  /* 0x0000000000007941 */ /* 0x000fea0003800000 */
.L_x_380:
[----:B------:R-:W-:-:S03]  /*5ea0*/  UMOV UR8, 0xffffffff ;  /* 0xffffffff00087882 */ /* 0x000fc60000000000 */
[----:B------:R-:W-:Y:S05]  /*5eb0*/  BRA.DIV UR8, `(.L_x_383) ;  /* 0x0000002608407947 */ /* 0x000fea000b800000 */
[----:B------:R-:W-:Y:S01]  /*5ec0*/  NOP ;  /* 0x0000000000007918 */ /* 0x000fe20000000000 */
.L_x_444:
        /* <DEDUP_REMOVED lines=13> */
.L_x_385:
[----:B------:R-:W-:Y:S05]  /*5fa0*/  BSYNC B0 ;  /* 0x0000000000007941 */ /* 0x000fea0003800000 */
.L_x_384:
        /* <DEDUP_REMOVED lines=13> */
.L_x_387:
[----:B------:R-:W-:Y:S05]  /*6080*/  BSYNC B0 ;  /* 0x0000000000007941 */ /* 0x000fea0003800000 */
.L_x_386:
[----:B------:R-:W-:Y:S06]  /*6090*/  BAR.ARV 0xa, 0xa0 ;  /* 0x0282800000007b1d */ /* 0x000fec0000002000 */
[----:B------:R-:W-:Y:S04]  /*60a0*/  BSSY B0, `(.L_x_388) ;  /* 0x0000003000007945 */ /* 0x000fe80003800000 */
[----:B------:R-:W-:Y:S05]  /*60b0*/  @!P0 BRA `(.L_x_389) ;  /* 0x0000000000048947 */ /* 0x000fea0003800000 */
[----:B------:R-:W-:-:S04]  /*60c0*/  DEPBAR.LE SB0, 0x0 ;  /* 0x000080000000791a */ /* 0x000fc80000000000 */
.L_x_389:
[----:B------:R-:W-:Y:S05]  /*60d0*/  BSYNC B0 ;  /* 0x0000000000007941 */ /* 0x000fea0003800000 */
.L_x_388:
        /* <DEDUP_REMOVED lines=19> */
.L_x_391:
[----:B------:R-:W-:Y:S05]  /*6210*/  BSYNC B0 ;  /* 0x0000000000007941 */ /* 0x000fea0003800000 */
.L_x_390:
[----:B------:R-:W-:Y:S02]  /*6220*/  UIADD3 UR4, UR4, 0x2, URZ ;  /* 0x0000000204047890 */ /* 0x000fe4000fffe03f */
[----:B------:R-:W-:Y:S01]  /*6230*/  UIADD3 UR5, UR5, 0x1, URZ ;  /* 0x0000000105057890 */ /* 0x000fe2000fffe03f */
[----:B------:R-:W-:Y:S11]  /*6240*/  @P2 BRA `(.L_x_392) ;  /* 0xfffffff400842947 */ /* 0x000ff6000383ffff */
.L_x_367:
        /* <DEDUP_REMOVED lines=13> */
.L_x_395:
[----:B------:R-:W2:Y:S04]  /*6320*/  LDG.E.STRONG.GPU R0, desc[UR36][R2.64] ;  /* 0x0000002402007981 */ /* 0x000ea8000c1ef900 */
[----:B--2---:R-:W-:Y:S01]  /*6330*/  CCTL.IVALL ;  /* 0x00000000ff00798f */ /* 0x004fe20002000000 */
[----:B------:R-:W-:Y:S05]  /*6340*/  YIELD ;  /* 0x0000000000007946 */ /* 0x000fea0003800000 */
[----:B------:R-:W-:-:S13]  /*6350*/  ISETP.NE.AND P2, PT, R0, UR26, PT ;  /* 0x0000001a00007c0c */ /* 0x000fda000bf45270 */
[----:B------:R-:W-:Y:S05]  /*6360*/  @P2 BRA `(.L_x_395) ;  /* 0xfffffffc00ec2947 */ /* 0x000fea000383ffff */
.L_x_394:
[----:B------:R-:W-:Y:S05]  /*6370*/  BSYNC B0 ;  /* 0x0000000000007941 */ /* 0x000fea0003800000 */
.L_x_393:
[----:B------:R-:W-:-:S03]  /*6380*/  UMOV UR5, 0xffffffff ;  /* 0xffffffff00057882 */ /* 0x000fc60000000000 */
[----:B------:R-:W-:Y:S05]  /*6390*/  BRA.DIV UR5, `(.L_x_396) ;  /* 0x0000002205247947 */ /* 0x000fea000b800000 */
[----:B------:R-:W-:Y:S01]  /*63a0*/  NOP ;  /* 0x0000000000007918 */ /* 0x000fe20000000000 */
.L_x_447:
        /* <DEDUP_REMOVED lines=22> */
.L_x_398:
[----:B------:R-:W-:Y:S05]  /*6510*/  BSYNC B0 ;  /* 0x0000000000007941 */ /* 0x000fea0003800000 */
.L_x_397:
        /* <DEDUP_REMOVED lines=20> */
.L_x_400:
[----:B------:R-:W-:Y:S05]  /*6660*/  BSYNC B0 ;  /* 0x0000000000007941 */ /* 0x000fea0003800000 */
.L_x_399:
[----:B------:R-:W-:Y:S06]  /*6670*/  BAR.ARV 0xa, 0xa0 ;  /* 0x0282800000007b1d */ /* 0x000fec0000002000 */
[----:B------:R-:W-:Y:S04]  /*6680*/  BSSY B0, `(.L_x_401) ;  /* 0x0000003000007945 */ /* 0x000fe80003800000 */
[----:B------:R-:W-:Y:S05]  /*6690*/  @!P0 BRA `(.L_x_402) ;  /* 0x0000000000048947 */ /* 0x000fea0003800000 */
[----:B------:R-:W-:-:S04]  /*66a0*/  DEPBAR.LE SB0, 0x0 ;  /* 0x000080000000791a */ /* 0x000fc80000000000 */
.L_x_402:
[----:B------:R-:W-:Y:S05]  /*66b0*/  BSYNC B0 ;  /* 0x0000000000007941 */ /* 0x000fea0003800000 */
.L_x_401:
        /* <DEDUP_REMOVED lines=19> */
.L_x_366:
        /* <DEDUP_REMOVED lines=55> */
.L_x_448:
        /* <DEDUP_REMOVED lines=10> */
.L_x_406:
        /* <DEDUP_REMOVED lines=64> */
.L_x_417:
[----:B------:R-:W-:-:S04]  /*7000*/  SHF.L.U32 R21, R9, 0x1f, RZ ;  /* 0x0000001f09157819 */ /* 0x000fc800000006ff */
[----:B-1----:R-:W1:Y:S02]  /*7010*/  SYNCS.PHASECHK.TRANS64.TRYWAIT P1, [R11+URZ+0x30c40], R21 ;  /* 0x030c40150b0075a7 */ /* 0x002e64000802017f */
[----:B-12---:R-:W-:Y:S05]  /*7020*/  @!P1 BRA `(.L_x_409) ;  /* 0x0000001400309947 */ /* 0x006fea0003800000 */
.L_x_449:
[----:B------:R-:W-:Y:S05]  /*7030*/  @P0 BRA `(.L_x_410) ;  /* 0x0000000000140947 */ /* 0x000fea0003800000 */
[----:B------:R-:W-:Y:S01]  /*7040*/  ISETP.NE.AND P1, PT, R14, RZ, PT ;  /* 0x000000ff0e00720c */ /* 0x000fe20003f25270 */
[----:B------:R-:W-:-:S04]  /*7050*/  IMAD.MOV.U32 R0, RZ, RZ, 0x4200 ;  /* 0x00004200ff007424 */ /* 0x000fc800078e00ff */
[----:B------:R2:W-:Y:S08]  /*7060*/  SYNCS.ARRIVE.TRANS64 RZ, [R11+URZ+0x30c30], R0 ;  /* 0x030c30000bff79a7 */ /* 0x0005f0000800003f */
[----:B------:R-:W-:Y:S05]  /*7070*/  @!P1 BRA `(.L_x_410) ;  /* 0x0000000000049947 */ /* 0x000fea0003800000 */
[----:B------:R-:W-:Y:S01]  /*7080*/  BPT.TRAP 0x1 ;  /* 0x000000040000795c */ /* 0x000fe20000300000 */
.L_x_410:
        /* <DEDUP_REMOVED lines=29> */
.L_x_450:
[----:B------:R-:W-:Y:S05]  /*7260*/  @P0 BRA `(.L_x_412) ;  /* 0x0000000000140947 */ /* 0x000fea0003800000 */
[----:B------:R-:W-:Y:S01]  /*7270*/  ISETP.NE.AND P1, PT, R14, RZ, PT ;  /* 0x000000ff0e00720c */ /* 0x000fe20003f25270 */
[----:B------:R-:W-:-:S04]  /*7280*/  IMAD.MOV.U32 R2, RZ, RZ, 0x4200 ;  /* 0x00004200ff027424 */ /* 0x000fc800078e00ff */
[----:B------:R3:W-:Y:S08]  /*7290*/  SYNCS.ARRIVE.TRANS64 RZ, [R11+URZ+0x30c18], R2 ;  /* 0x030c18020bff79a7 */ /* 0x0007f0000800003f */
[----:B------:R-:W-:Y:S05]  /*72a0*/  @!P1 BRA `(.L_x_412) ;  /* 0x0000000000049947 */ /* 0x000fea0003800000 */
[----:B------:R-:W-:Y:S01]  /*72b0*/  BPT.TRAP 0x1 ;  /* 0x000000040000795c */ /* 0x000fe20000300000 */
.L_x_412:
        /* <DEDUP_REMOVED lines=20> */
.L_x_451:
        /* <DEDUP_REMOVED lines=9> */
.L_x_414:
        /* <DEDUP_REMOVED lines=24> */
.L_x_453:
[----:B------:R-:W-:Y:S05]  /*7610*/  @P0 BRA `(.L_x_416) ;  /* 0x0000000000140947 */ /* 0x000fea0003800000 */
[----:B------:R-:W-:Y:S01]  /*7620*/  ISETP.NE.AND P1, PT, R14, RZ, PT ;  /* 0x000000ff0e00720c */ /* 0x000fe20003f25270 */
[----:B-1----:R-:W-:-:S04]  /*7630*/  IMAD.MOV.U32 R4, RZ, RZ, 0x4200 ;  /* 0x00004200ff047424 */ /* 0x002fc800078e00ff */
[----:B------:R2:W-:Y:S08]  /*7640*/  SYNCS.ARRIVE.TRANS64 RZ, [R11+URZ+0x30c10], R4 ;  /* 0x030c10040bff79a7 */ /* 0x0005f0000800003f */
[----:B------:R-:W-:Y:S05]  /*7650*/  @!P1 BRA `(.L_x_416) ;  /* 0x0000000000049947 */ /* 0x000fea0003800000 */
[----:B------:R-:W-:Y:S01]  /*7660*/  BPT.TRAP 0x1 ;  /* 0x000000040000795c */ /* 0x000fe20000300000 */
.L_x_416:
        /* <DEDUP_REMOVED lines=22> */
.L_x_408:
[----:B------:R-:W-:-:S13]  /*77d0*/  ISETP.NE.AND P1, PT, R19, RZ, PT ;  /* 0x000000ff1300720c */ /* 0x000fda0003f25270 */
[----:B------:R-:W-:Y:S05]  /*77e0*/  @!P1 BRA `(.L_x_407) ;  /* 0x0000000000f09947 */ /* 0x000fea0003800000 */
[----:B------:R-:W-:-:S04]  /*77f0*/  SHF.L.U32 R12, R9, 0x1f, RZ ;  /* 0x0000001f090c7819 */ /* 0x000fc800000006ff */
[----:B------:R-:W3:Y:S02]  /*7800*/  SYNCS.PHASECHK.TRANS64.TRYWAIT P1, [R11+URZ+0x30c40], R12 ;  /* 0x030c400c0b0075a7 */ /* 0x000ee4000802017f */
[----:B---3--:R-:W-:Y:S05]  /*7810*/  @!P1 BRA `(.L_x_418) ;  /* 0x0000000c00889947 */ /* 0x008fea0003800000 */
.L_x_454:
[----:B------:R-:W-:Y:S05]  /*7820*/  @P0 BRA `(.L_x_419) ;  /* 0x0000000000140947 */ /* 0x000fea0003800000 */
[----:B------:R-:W-:Y:S01]  /*7830*/  ISETP.NE.AND P1, PT, R14, RZ, PT ;  /* 0x000000ff0e00720c */ /* 0x000fe20003f25270 */
[----:B-12---:R-:W-:-:S04]  /*7840*/  IMAD.MOV.U32 R4, RZ, RZ, 0x4200 ;  /* 0x00004200ff047424 */ /* 0x006fc800078e00ff */
[----:B------:R4:W-:Y:S08]  /*7850*/  SYNCS.ARRIVE.TRANS64 RZ, [R11+URZ+0x30c30], R4 ;  /* 0x030c30040bff79a7 */ /* 0x0009f0000800003f */
[----:B------:R-:W-:Y:S05]  /*7860*/  @!P1 BRA `(.L_x_419) ;  /* 0x0000000000049947 */ /* 0x000fea0003800000 */
[----:B------:R-:W-:Y:S01]  /*7870*/  BPT.TRAP 0x1 ;  /* 0x000000040000795c */ /* 0x000fe20000300000 */
.L_x_419:
        /* <DEDUP_REMOVED lines=26> */
.L_x_455:
[----:B------:R-:W-:Y:S05]  /*7a20*/  @P0 BRA `(.L_x_421) ;  /* 0x0000000000140947 */ /* 0x000fea0003800000 */
[----:B------:R-:W-:Y:S01]  /*7a30*/  ISETP.NE.AND P0, PT, R14, RZ, PT ;  /* 0x000000ff0e00720c */ /* 0x000fe20003f05270 */
[----:B------:R-:W-:-:S04]  /*7a40*/  IMAD.MOV.U32 R4, RZ, RZ, 0x4200 ;  /* 0x00004200ff047424 */ /* 0x000fc800078e00ff */
[----:B------:R2:W-:Y:S08]  /*7a50*/  SYNCS.ARRIVE.TRANS64 RZ, [R11+URZ+0x30c18], R4 ;  /* 0x030c18040bff79a7 */ /* 0x0005f0000800003f */
[----:B------:R-:W-:Y:S05]  /*7a60*/  @!P0 BRA `(.L_x_421) ;  /* 0x0000000000048947 */ /* 0x000fea0003800000 */
[----:B------:R-:W-:Y:S01]  /*7a70*/  BPT.TRAP 0x1 ;  /* 0x000000040000795c */ /* 0x000fe20000300000 */
.L_x_421:
        /* <DEDUP_REMOVED lines=19> */
.L_x_407:
[----:B------:R-:W4:Y:S01]  /*7bb0*/  S2R R2, SR_TID.X ;  /* 0x0000000000027919 */ /* 0x000f220000002100 */
[----:B------:R-:W-:Y:S01]  /*7bc0*/  IMAD R13, R20, 0x8, R11 ;  /* 0x00000008140d7824 */ /* 0x000fe200078e020b */
[----:B----4-:R-:W-:Y:S02]  /*7bd0*/  LOP3.LUT R3, R2, 0x7f, RZ, 0xc0, !PT ;  /* 0x0000007f02037812 */ /* 0x010fe400078ec0ff */
[----:B------:R-:W-:Y:S02]  /*7be0*/  SHF.L.U32 R2, R9, 0x1f, RZ ;  /* 0x0000001f09027819 */ /* 0x000fe400000006ff */
[----:B------:R-:W-:Y:S02]  /*7bf0*/  ISETP.NE.AND P1, PT, R3, RZ, PT ;  /* 0x000000ff0300720c */ /* 0x000fe40003f25270 */
[----:B------:R-:W4:Y:S02]  /*7c00*/  SYNCS.PHASECHK.TRANS64.TRYWAIT P0, [R13+URZ+0x30c40], R2 ;  /* 0x030c40020d0075a7 */ /* 0x000f24000800017f */
[----:B----4-:R-:W-:Y:S09]  /*7c10*/  @!P0 BRA `(.L_x_422) ;  /* 0x0000000800b08947 */ /* 0x010ff20003800000 */
.L_x_456:
[----:B------:R-:W-:Y:S05]  /*7c20*/  @P1 BRA `(.L_x_423) ;  /* 0x0000000000181947 */ /* 0x000fea0003800000 */
[----:B------:R-:W5:Y:S01]  /*7c30*/  S2R R3, SR_TID.X ;  /* 0x0000000000037919 */ /* 0x000f620000002100 */
[----:B----4-:R-:W-:-:S04]  /*7c40*/  IMAD.MOV.U32 R2, RZ, RZ, 0x4200 ;  /* 0x00004200ff027424 */ /* 0x010fc800078e00ff */
[----:B------:R4:W-:Y:S01]  /*7c50*/  SYNCS.ARRIVE.TRANS64 RZ, [R13+URZ+0x30c30], R2 ;  /* 0x030c30020dff79a7 */ /* 0x0009e2000800003f */
[----:B-----5:R-:W-:-:S13]  /*7c60*/  LOP3.LUT P0, RZ, R3, 0x1f, RZ, 0xc0, !PT ;  /* 0x0000001f03ff7812 */ /* 0x020fda000780c0ff */
[----:B----4-:R-:W-:Y:S05]  /*7c70*/  @!P0 BRA `(.L_x_423) ;  /* 0x0000000000048947 */ /* 0x010fea0003800000 */
[----:B--2---:R-:W-:Y:S01]  /*7c80*/  BPT.TRAP 0x1 ;  /* 0x000000040000795c */ /* 0x004fe20000300000 */
.L_x_423:
        /* <DEDUP_REMOVED lines=33> */
.L_x_404:
[----:B------:R-:W-:Y:S05]  /*7ea0*/  BSYNC B0 ;  /* 0x0000000000007941 */ /* 0x000fea0003800000 */
.L_x_403:
[----:B------:R-:W-:-:S03]  /*7eb0*/  UMOV UR6, 0xffffffff ;  /* 0xffffffff00067882 */ /* 0x000fc60000000000 */
[----:B------:R-:W-:Y:S05]  /*7ec0*/  BRA.DIV UR6, `(.L_x_424) ;  /* 0x0000000a06187947 */ /* 0x000fea000b800000 */
[----:B------:R-:W-:-:S13]  /*7ed0*/  ELECT P0, URZ, PT ;  /* 0x00000000003f782f */ /* 0x000fda0003800000 */
.L_x_459:
[----:B------:R-:W-:Y:S05]  /*7ee0*/  @!P0 BRA `(.L_x_330) ;  /* 0x0000000000808947 */ /* 0x000fea0003800000 */
[----:B------:R-:W-:-:S04]  /*7ef0*/  LOP3.LUT R16, R16, 0x2, RZ, 0xfc, !PT ;  /* 0x0000000210107812 */ /* 0x000fc800078efcff */
[----:B------:R-:W-:-:S13]  /*7f00*/  ISETP.NE.AND P0, PT, R16, 0x3, PT ;  /* 0x000000031000780c */ /* 0x000fda0003f05270 */
[----:B------:R-:W-:Y:S05]  /*7f10*/  @!P0 BRA `(.L_x_425) ;  /* 0x0000000000048947 */ /* 0x000fea0003800000 */
[----:B------:R-:W-:Y:S01]  /*7f20*/  BPT.TRAP 0x1 ;  /* 0x000000040000795c */ /* 0x000fe20000300000 */
.L_x_425:
        /* <DEDUP_REMOVED lines=15> */
.L_x_460:
[----:B------:R-:W2:Y:S02]  /*8020*/  SYNCS.PHASECHK.TRANS64.TRYWAIT P1, [R3+URZ], R2 ;  /* 0x00000002030075a7 */ /* 0x000ea4000802017f */
[----:B--2---:R-:W-:Y:S05]  /*8030*/  @!P1 BRA `(.L_x_427) ;  /* 0x0000000400f49947 */ /* 0x004fea0003800000 */
.L_x_461:
[----:B------:R-:W-:Y:S05]  /*8040*/  @!P0 BRA `(.L_x_428) ;  /* 0x0000000000048947 */ /* 0x000fea0003800000 */
[----:B------:R-:W-:Y:S01]  /*8050*/  BPT.TRAP 0x1 ;  /* 0x000000040000795c */ /* 0x000fe20000300000 */
.L_x_428:
[----:B--2---:R-:W-:-:S04]  /*8060*/  VIADD R3, R7, 0x30c40 ;  /* 0x00030c4007037836 */ /* 0x004fc80000000000 */
[----:B------:R-:W-:-:S04]  /*8070*/  IMAD R0, R0, 0x8, R3 ;  /* 0x0000000800007824 */ /* 0x000fc800078e0203 */
[----:B------:R-:W2:Y:S02]  /*8080*/  SYNCS.PHASECHK.TRANS64.TRYWAIT P0, [R0+URZ], R5 ;  /* 0x00000005000075a7 */ /* 0x000ea4000800017f */
[----:B--2---:R-:W-:Y:S05]  /*8090*/  @!P0 BRA `(.L_x_429) ;  /* 0x0000000400f08947 */ /* 0x004fea0003800000 */
.L_x_462:
[----:B------:R-:W-:-:S07]  /*80a0*/  IMAD R3, R4, 0x8, R3 ;  /* 0x0000000804037824 */ /* 0x000fce00078e0203 */
.L_x_430:
[----:B---3--:R3:W4:Y:S02]  /*80b0*/  SYNCS.PHASECHK.TRANS64.TRYWAIT P0, [R3+URZ], R2 ;  /* 0x00000002030075a7 */ /* 0x008724000800017f */
[----:B----4-:R-:W-:Y:S05]  /*80c0*/  @!P0 NANOSLEEP.SYNCS 0x989680 ;  /* 0x009896800000895d */ /* 0x010fea0003900000 */
[----:B------:R-:W4:Y:S02]  /*80d0*/  @!P0 SYNCS.PHASECHK.TRANS64 P0, [R3+URZ], R2 ;  /* 0x00000002030085a7 */ /* 0x000f24000800007f */
[----:B----4-:R-:W-:Y:S05]  /*80e0*/  @!P0 BRA `(.L_x_430) ;  /* 0xfffffffc00f08947 */ /* 0x010fea000383ffff */
.L_x_330:
[----:B------:R-:W-:Y:S05]  /*80f0*/  BSYNC B6 ;  /* 0x0000000000067941 */ /* 0x000fea0003800000 */
.L_x_327:
[----:B------:R-:W-:Y:S05]  /*8100*/  EXIT ;  /* 0x000000000000794d */ /* 0x000fea0003800000 */
.L_x_335:
[----:B------:R-:W-:Y:S02]  /*8110*/  IMAD.MOV.U32 R12, RZ, RZ, RZ ;  /* 0x000000ffff0c7224 */ /* 0x000fe400078e00ff */
[----:B------:R-:W-:Y:S02]  /*8120*/  IMAD.MOV.U32 R11, RZ, RZ, 0x1f ;  /* 0x0000001fff0b7424 */ /* 0x000fe400078e00ff */
[----:B------:R-:W-:-:S07]  /*8130*/  IMAD.MOV.U32 R15, RZ, RZ, -0x1 ;  /* 0xffffffffff0f7424 */ /* 0x000fce00078e00ff */
[----:B------:R-:W-:Y:S05]  /*8140*/  WARPSYNC.COLLECTIVE R15, `(.L_x_431) ;  /* 0x000000000f087348 */ /* 0x000fea0003c00000 */
[----:B------:R1:W2:Y:S02]  /*8150*/  SHFL.IDX P6, R14, R13, R12, R11 ;  /* 0x0000000c0d0e7389 */ /* 0x0002a400000c000b */
[----:B-12---:R-:W-:Y:S01]  /*8160*/  ENDCOLLECTIVE ;  /* 0x000000000000791b */ /* 0x006fe20003800000 */
.L_x_431:
[----:B------:R-:W-:Y:S05]  /*8170*/  BRA `(.L_x_432) ;  /* 0xffffff8800747947 */ /* 0x000fea000383ffff */
.L_x_337:
[----:B--2---:R2:W3:Y:S02]  /*8180*/  SYNCS.PHASECHK.TRANS64.TRYWAIT P0, [R2+URZ+0x30c00], R7 ;  /* 0x030c0007020075a7 */ /* 0x0044e4000800017f */
[----:B---3--:R-:W-:Y:S05]  /*8190*/  @!P0 NANOSLEEP.SYNCS 0x989680 ;  /* 0x009896800000895d */ /* 0x008fea0003900000 */
[----:B------:R-:W3:Y:S02]  /*81a0*/  @!P0 SYNCS.PHASECHK.TRANS64 P0, [R2+URZ+0x30c00], R7 ;  /* 0x030c0007020085a7 */ /* 0x000ee4000800007f */
[----:B---3--:R-:W-:Y:S05]  /*81b0*/  @!P0 BRA `(.L_x_337) ;  /* 0xfffffffc00f08947 */ /* 0x008fea000383ffff */
[----:B------:R-:W-:Y:S05]  /*81c0*/  BRA `(.L_x_336) ;  /* 0xffffff8800847947 */ /* 0x000fea000383ffff */
.L_x_342:
[----:B--2---:R2:W3:Y:S02]  /*81d0*/  SYNCS.PHASECHK.TRANS64.TRYWAIT P1, [R9+URZ+0x30c10], R12 ;  /* 0x030c100c090075a7 */ /* 0x0044e4000802017f */
[----:B---3--:R-:W-:Y:S05]  /*81e0*/  @!P1 NANOSLEEP.SYNCS 0x989680 ;  /* 0x009896800000995d */ /* 0x008fea0003900000 */
[----:B------:R-:W3:Y:S02]  /*81f0*/  @!P1 SYNCS.PHASECHK.TRANS64 P1, [R9+URZ+0x30c10], R12 ;  /* 0x030c100c090095a7 */ /* 0x000ee4000802007f */
[----:B---3--:R-:W-:Y:S05]  /*8200*/  @!P1 BRA `(.L_x_342) ;  /* 0xfffffffc00f09947 */ /* 0x008fea000383ffff */
[----:B------:R-:W-:Y:S05]  /*8210*/  BRA `(.L_x_341) ;  /* 0xffffff94003c7947 */ /* 0x000fea000383ffff */
.L_x_346:
[----:B------:R1:W1:Y:S02]  /*8220*/  SYNCS.PHASECHK.TRANS64.TRYWAIT P1, [R9+URZ+0x30c30], R12 ;  /* 0x030c300c090075a7 */ /* 0x000264000802017f */
[----:B-1----:R-:W-:Y:S05]  /*8230*/  @!P1 NANOSLEEP.SYNCS 0x989680 ;  /* 0x009896800000995d */ /* 0x002fea0003900000 */
[----:B------:R-:W1:Y:S02]  /*8240*/  @!P1 SYNCS.PHASECHK.TRANS64 P1, [R9+URZ+0x30c30], R12 ;  /* 0x030c300c090095a7 */ /* 0x000e64000802007f */
[----:B-1----:R-:W-:Y:S05]  /*8250*/  @!P1 BRA `(.L_x_346) ;  /* 0xfffffffc00f09947 */ /* 0x002fea000383ffff */
[----:B------:R-:W-:Y:S05]  /*8260*/  BRA `(.L_x_345) ;  /* 0xffffff98004c7947 */ /* 0x000fea000383ffff */
.L_x_353:
[----:B------:R-:W-:Y:S01]  /*8270*/  BSSY B0, `(.L_x_433) ;  /* 0x0000005000007945 */ /* 0x000fe20003800000 */
[----:B------:R-:W-:-:S07]  /*8280*/  IMAD.MOV.U32 R15, RZ, RZ, -0x1 ;  /* 0xffffffffff0f7424 */ /* 0x000fce00078e00ff */
[----:B---3--:R-:W-:Y:S05]  /*8290*/  WARPSYNC.COLLECTIVE R15, `(.L_x_434) ;  /* 0x000000000f087348 */ /* 0x008fea0003c00000 */
[----:B------:R-:W-:Y:S01]  /*82a0*/  NOP ;  /* 0x0000000000007918 */ /* 0x000fe20000000000 */
[----:B---3--:R-:W-:Y:S01]  /*82b0*/  ENDCOLLECTIVE ;  /* 0x000000000000791b */ /* 0x008fe20003800000 */
.L_x_434:
[----:B------:R-:W-:Y:S05]  /*82c0*/  BSYNC B0 ;  /* 0x0000000000007941 */ /* 0x000fea0003800000 */
.L_x_433:
[----:B------:R-:W-:Y:S05]  /*82d0*/  BRA `(.L_x_435) ;  /* 0xffffffc800dc7947 */ /* 0x000fea000383ffff */
.L_x_362:
[----:B------:R-:W-:Y:S01]  /*82e0*/  BSSY B0, `(.L_x_436) ;  /* 0x0000005000007945 */ /* 0x000fe20003800000 */
[----:B------:R-:W-:-:S07]  /*82f0*/  IMAD.MOV.U32 R15, RZ, RZ, -0x1 ;  /* 0xffffffffff0f7424 */ /* 0x000fce00078e00ff */
[----:B-123--:R-:W-:Y:S05]  /*8300*/  WARPSYNC.COLLECTIVE R15, `(.L_x_437) ;  /* 0x000000000f087348 */ /* 0x00efea0003c00000 */
[----:B------:R-:W-:Y:S01]  /*8310*/  NOP ;  /* 0x0000000000007918 */ /* 0x000fe20000000000 */
[----:B-123--:R-:W-:Y:S01]  /*8320*/  ENDCOLLECTIVE ;  /* 0x000000000000791b */ /* 0x00efe20003800000 */
.L_x_437:
[----:B------:R-:W-:Y:S05]  /*8330*/  BSYNC B0 ;  /* 0x0000000000007941 */ /* 0x000fea0003800000 */
.L_x_436:
[----:B------:R-:W-:Y:S05]  /*8340*/  BRA `(.L_x_438) ;  /* 0xffffffcc00bc7947 */ /* 0x000fea000383ffff */
.L_x_371:
[----:B------:R-:W-:Y:S01]  /*8350*/  BSSY B0, `(.L_x_439) ;  /* 0x0000005000007945 */ /* 0x000fe20003800000 */
[----:B------:R-:W-:-:S07]  /*8360*/  IMAD.MOV.U32 R15, RZ, RZ, -0x1 ;  /* 0xffffffffff0f7424 */ /* 0x000fce00078e00ff */
[----:B------:R-:W-:Y:S05]  /*8370*/  WARPSYNC.COLLECTIVE R15, `(.L_x_440) ;  /* 0x000000000f087348 */ /* 0x000fea0003c00000 */
[----:B------:R-:W-:Y:S01]  /*8380*/  NOP ;  /* 0x0000000000007918 */ /* 0x000fe20000000000 */
[----:B------:R-:W-:Y:S01]  /*8390*/  ENDCOLLECTIVE ;  /* 0x000000000000791b */ /* 0x000fe20003800000 */
.L_x_440:
[----:B------:R-:W-:Y:S05]  /*83a0*/  BSYNC B0 ;  /* 0x0000000000007941 */ /* 0x000fea0003800000 */
.L_x_439:
[----:B------:R-:W-:Y:S05]  /*83b0*/  BRA `(.L_x_441) ;  /* 0xffffffd400907947 */ /* 0x000fea000383ffff */
.L_x_383:
[----:B------:R-:W-:Y:S01]  /*83c0*/  BSSY B0, `(.L_x_442) ;  /* 0x0000005000007945 */ /* 0x000fe20003800000 */
[----:B------:R-:W-:-:S07]  /*83d0*/  IMAD.MOV.U32 R15, RZ, RZ, -0x1 ;  /* 0xffffffffff0f7424 */ /* 0x000fce00078e00ff */
[----:B------:R-:W-:Y:S05]  /*83e0*/  WARPSYNC.COLLECTIVE R15, `(.L_x_443) ;  /* 0x000000000f087348 */ /* 0x000fea0003c00000 */
[----:B------:R-:W-:Y:S01]  /*83f0*/  NOP ;  /* 0x0000000000007918 */ /* 0x000fe20000000000 */
[----:B------:R-:W-:Y:S01]  /*8400*/  ENDCOLLECTIVE ;  /* 0x000000000000791b */ /* 0x000fe20003800000 */
.L_x_443:
[----:B------:R-:W-:Y:S05]  /*8410*/  BSYNC B0 ;  /* 0x0000000000007941 */ /* 0x000fea0003800000 */
.L_x_442:
[----:B------:R-:W-:Y:S05]  /*8420*/  BRA `(.L_x_444) ;  /* 0xffffffd800a87947 */ /* 0x000fea000383ffff */
.L_x_396:
[----:B------:R-:W-:Y:S01]  /*8430*/  BSSY B0, `(.L_x_445) ;  /* 0x0000005000007945 */ /* 0x000fe20003800000 */
[----:B------:R-:W-:-:S07]  /*8440*/  IMAD.MOV.U32 R15, RZ, RZ, -0x1 ;  /* 0xffffffffff0f7424 */ /* 0x000fce00078e00ff */
[----:B------:R-:W-:Y:S05]  /*8450*/  WARPSYNC.COLLECTIVE R15, `(.L_x_446) ;  /* 0x000000000f087348 */ /* 0x000fea0003c00000 */
[----:B------:R-:W-:Y:S01]  /*8460*/  NOP ;  /* 0x0000000000007918 */ /* 0x000fe20000000000 */
[----:B------:R-:W-:Y:S01]  /*8470*/  ENDCOLLECTIVE ;  /* 0x000000000000791b */ /* 0x000fe20003800000 */
.L_x_446:
[----:B------:R-:W-:Y:S05]  /*8480*/  BSYNC B0 ;  /* 0x0000000000007941 */ /* 0x000fea0003800000 */
.L_x_445:
[----:B------:R-:W-:Y:S05]  /*8490*/  BRA `(.L_x_447) ;  /* 0xffffffdc00c47947 */ /* 0x000fea000383ffff */
.L_x_405:
[----:B-1----:R1:W2:Y:S02]  /*84a0*/  SYNCS.PHASECHK.TRANS64.TRYWAIT P1, [R11+URZ+0x30c20], R0 ;  /* 0x030c20000b0075a7 */ /* 0x0022a4000802017f */
[----:B--2---:R-:W-:Y:S05]  /*84b0*/  @!P1 NANOSLEEP.SYNCS 0x989680 ;  /* 0x009896800000995d */ /* 0x004fea0003900000 */
[----:B------:R-:W2:Y:S02]  /*84c0*/  @!P1 SYNCS.PHASECHK.TRANS64 P1, [R11+URZ+0x30c20], R0 ;  /* 0x030c20000b0095a7 */ /* 0x000ea4000802007f */
[----:B--2---:R-:W-:Y:S05]  /*84d0*/  @!P1 BRA `(.L_x_405) ;  /* 0xfffffffc00f09947 */ /* 0x004fea000383ffff */
[----:B------:R-:W-:Y:S05]  /*84e0*/  BRA `(.L_x_448) ;  /* 0xffffffe4009c7947 */ /* 0x000fea000383ffff */
.L_x_409:
[----:B-1----:R1:W2:Y:S02]  /*84f0*/  SYNCS.PHASECHK.TRANS64.TRYWAIT P1, [R11+URZ+0x30c40], R21 ;  /* 0x030c40150b0075a7 */ /* 0x0022a4000802017f */
[----:B--2---:R-:W-:Y:S05]  /*8500*/  @!P1 NANOSLEEP.SYNCS 0x989680 ;  /* 0x009896800000995d */ /* 0x004fea0003900000 */
[----:B------:R-:W2:Y:S02]  /*8510*/  @!P1 SYNCS.PHASECHK.TRANS64 P1, [R11+URZ+0x30c40], R21 ;  /* 0x030c40150b0095a7 */ /* 0x000ea4000802007f */
[----:B--2---:R-:W-:Y:S05]  /*8520*/  @!P1 BRA `(.L_x_409) ;  /* 0xfffffffc00f09947 */ /* 0x004fea000383ffff */
[----:B------:R-:W-:Y:S05]  /*8530*/  BRA `(.L_x_449) ;  /* 0xffffffe800bc7947 */ /* 0x000fea000383ffff */
.L_x_411:
[----:B--2---:R2:W3:Y:S02]  /*8540*/  SYNCS.PHASECHK.TRANS64.TRYWAIT P1, [R11+URZ+0x30c28], R21 ;  /* 0x030c28150b0075a7 */ /* 0x0044e4000802017f */
[----:B---3--:R-:W-:Y:S05]  /*8550*/  @!P1 NANOSLEEP.SYNCS 0x989680 ;  /* 0x009896800000995d */ /* 0x008fea0003900000 */
[----:B------:R-:W3:Y:S02]  /*8560*/  @!P1 SYNCS.PHASECHK.TRANS64 P1, [R11+URZ+0x30c28], R21 ;  /* 0x030c28150b0095a7 */ /* 0x000ee4000802007f */
[----:B---3--:R-:W-:Y:S05]  /*8570*/  @!P1 BRA `(.L_x_411) ;  /* 0xfffffffc00f09947 */ /* 0x008fea000383ffff */
[----:B------:R-:W-:Y:S05]  /*8580*/  BRA `(.L_x_450) ;  /* 0xffffffec00347947 */ /* 0x000fea000383ffff */
.L_x_413:
[----:B---3--:R3:W4:Y:S02]  /*8590*/  SYNCS.PHASECHK.TRANS64.TRYWAIT P1, [R11+URZ+0x30c48], R21 ;  /* 0x030c48150b0075a7 */ /* 0x008724000802017f */
[----:B----4-:R-:W-:Y:S05]  /*85a0*/  @!P1 NANOSLEEP.SYNCS 0x989680 ;  /* 0x009896800000995d */ /* 0x010fea0003900000 */
[----:B------:R-:W4:Y:S02]  /*85b0*/  @!P1 SYNCS.PHASECHK.TRANS64 P1, [R11+URZ+0x30c48], R21 ;  /* 0x030c48150b0095a7 */ /* 0x000f24000802007f */
[----:B----4-:R-:W-:Y:S05]  /*85c0*/  @!P1 BRA `(.L_x_413) ;  /* 0xfffffffc00f09947 */ /* 0x010fea000383ffff */
[----:B------:R-:W-:Y:S05]  /*85d0*/  BRA `(.L_x_451) ;  /* 0xffffffec00887947 */ /* 0x000fea000383ffff */
.L_x_415:
[----:B------:R-:W-:-:S07]  /*85e0*/  SHF.L.U32 R4, R9, 0x1f, RZ ;  /* 0x0000001f09047819 */ /* 0x000fce00000006ff */
.L_x_452:
[----:B-1----:R1:W2:Y:S02]  /*85f0*/  SYNCS.PHASECHK.TRANS64.TRYWAIT P1, [R11+URZ+0x30c20], R4 ;  /* 0x030c20040b0075a7 */ /* 0x0022a4000802017f */
[----:B--2---:R-:W-:Y:S05]  /*8600*/  @!P1 NANOSLEEP.SYNCS 0x989680 ;  /* 0x009896800000995d */ /* 0x004fea0003900000 */
[----:B------:R-:W2:Y:S02]  /*8610*/  @!P1 SYNCS.PHASECHK.TRANS64 P1, [R11+URZ+0x30c20], R4 ;  /* 0x030c20040b0095a7 */ /* 0x000ea4000802007f */
[----:B--2---:R-:W-:Y:S05]  /*8620*/  @!P1 BRA `(.L_x_452) ;  /* 0xfffffffc00f09947 */ /* 0x004fea000383ffff */
[----:B------:R-:W-:Y:S05]  /*8630*/  BRA `(.L_x_453) ;  /* 0xffffffec00f47947 */ /* 0x000fea000383ffff */
.L_x_418:
[----:B---3--:R3:W4:Y:S02]  /*8640*/  SYNCS.PHASECHK.TRANS64.TRYWAIT P1, [R11+URZ+0x30c40], R12 ;  /* 0x030c400c0b0075a7 */ /* 0x008724000802017f */
[----:B----4-:R-:W-:Y:S05]  /*8650*/  @!P1 NANOSLEEP.SYNCS 0x989680 ;  /* 0x009896800000995d */ /* 0x010fea0003900000 */
[----:B------:R-:W4:Y:S02]  /*8660*/  @!P1 SYNCS.PHASECHK.TRANS64 P1, [R11+URZ+0x30c40], R12 ;  /* 0x030c400c0b0095a7 */ /* 0x000f24000802007f */
[----:B----4-:R-:W-:Y:S05]  /*8670*/  @!P1 BRA `(.L_x_418) ;  /* 0xfffffffc00f09947 */ /* 0x010fea000383ffff */
[----:B------:R-:W-:Y:S05]  /*8680*/  BRA `(.L_x_454) ;  /* 0xfffffff000647947 */ /* 0x000fea000383ffff */
.L_x_420:
[----:B-1----:R1:W2:Y:S02]  /*8690*/  SYNCS.PHASECHK.TRANS64.TRYWAIT P1, [R11+URZ+0x30c28], R12 ;  /* 0x030c280c0b0075a7 */ /* 0x0022a4000802017f */
[----:B--2---:R-:W-:Y:S05]  /*86a0*/  @!P1 NANOSLEEP.SYNCS 0x989680 ;  /* 0x009896800000995d */ /* 0x004fea0003900000 */
[----:B------:R-:W2:Y:S02]  /*86b0*/  @!P1 SYNCS.PHASECHK.TRANS64 P1, [R11+URZ+0x30c28], R12 ;  /* 0x030c280c0b0095a7 */ /* 0x000ea4000802007f */
[----:B--2---:R-:W-:Y:S05]  /*86c0*/  @!P1 BRA `(.L_x_420) ;  /* 0xfffffffc00f09947 */ /* 0x004fea000383ffff */
[----:B------:R-:W-:Y:S05]  /*86d0*/  BRA `(.L_x_455) ;  /* 0xfffffff000d07947 */ /* 0x000fea000383ffff */
.L_x_422:
[----:B----4-:R4:W1:Y:S02]  /*86e0*/  SYNCS.PHASECHK.TRANS64.TRYWAIT P0, [R13+URZ+0x30c40], R2 ;  /* 0x030c40020d0075a7 */ /* 0x010864000800017f */
[----:B-1----:R-:W-:Y:S05]  /*86f0*/  @!P0 NANOSLEEP.SYNCS 0x989680 ;  /* 0x009896800000895d */ /* 0x002fea0003900000 */
[----:B------:R-:W1:Y:S02]  /*8700*/  @!P0 SYNCS.PHASECHK.TRANS64 P0, [R13+URZ+0x30c40], R2 ;  /* 0x030c40020d0085a7 */ /* 0x000e64000800007f */
[----:B-1----:R-:W-:Y:S05]  /*8710*/  @!P0 BRA `(.L_x_422) ;  /* 0xfffffffc00f08947 */ /* 0x002fea000383ffff */
[----:B------:R-:W-:Y:S05]  /*8720*/  BRA `(.L_x_456) ;  /* 0xfffffff4003c7947 */ /* 0x000fea000383ffff */
.L_x_424:
[----:B------:R-:W-:Y:S01]  /*8730*/  BSSY B0, `(.L_x_457) ;  /* 0x0000006000007945 */ /* 0x000fe20003800000 */
[----:B------:R-:W-:-:S07]  /*8740*/  IMAD.MOV.U32 R15, RZ, RZ, -0x1 ;  /* 0xffffffffff0f7424 */ /* 0x000fce00078e00ff */
[----:B------:R-:W-:Y:S05]  /*8750*/  WARPSYNC.COLLECTIVE R15, `(.L_x_458) ;  /* 0x000000000f0c7348 */ /* 0x000fea0003c00000 */
[----:B------:R-:W-:Y:S02]  /*8760*/  ELECT P6, UR62, PT ;  /* 0x00000000003e782f */ /* 0x000fe400038c0000 */
[----:B------:R-:W-:Y:S01]  /*8770*/  MOV R14, UR62 ;  /* 0x0000003e000e7c02 */ /* 0x000fe20008000f00 */
[----:B------:R-:W-:Y:S10]  /*8780*/  ENDCOLLECTIVE ;  /* 0x000000000000791b */ /* 0x000ff40003800000 */
.L_x_458:
[----:B------:R-:W-:Y:S05]  /*8790*/  BSYNC B0 ;  /* 0x0000000000007941 */ /* 0x000fea0003800000 */
.L_x_457:
[----:B------:R-:W-:Y:S01]  /*87a0*/  PLOP3.LUT P0, PT, P6, PT, PT, 0x80, 0x0 ;  /* 0x000000000000781c */ /* 0x000fe2000370f070 */
[----:B------:R-:W-:-:S12]  /*87b0*/  BRA `(.L_x_459) ;  /* 0xfffffff400c87947 */ /* 0x000fd8000383ffff */
.L_x_426:
[----:B-1----:R1:W2:Y:S02]  /*87c0*/  SYNCS.PHASECHK.TRANS64.TRYWAIT P1, [R6+URZ], R5 ;  /* 0x00000005060075a7 */ /* 0x0022a4000802017f */
[----:B--2---:R-:W-:Y:S05]  /*87d0*/  @!P1 NANOSLEEP.SYNCS 0x989680 ;  /* 0x009896800000995d */ /* 0x004fea0003900000 */
[----:B------:R-:W2:Y:S02]  /*87e0*/  @!P1 SYNCS.PHASECHK.TRANS64 P1, [R6+URZ], R5 ;  /* 0x00000005060095a7 */ /* 0x000ea4000802007f */
[----:B--2---:R-:W-:Y:S05]  /*87f0*/  @!P1 BRA `(.L_x_426) ;  /* 0xfffffffc00f09947 */ /* 0x004fea000383ffff */
[----:B------:R-:W-:Y:S05]  /*8800*/  BRA `(.L_x_460) ;  /* 0xfffffff800047947 */ /* 0x000fea000383ffff */
.L_x_427:
[----:B--2---:R2:W3:Y:S02]  /*8810*/  SYNCS.PHASECHK.TRANS64.TRYWAIT P1, [R3+URZ], R2 ;  /* 0x00000002030075a7 */ /* 0x0044e4000802017f */
[----:B---3--:R-:W-:Y:S05]  /*8820*/  @!P1 NANOSLEEP.SYNCS 0x989680 ;  /* 0x009896800000995d */ /* 0x008fea0003900000 */
[----:B------:R-:W3:Y:S02]  /*8830*/  @!P1 SYNCS.PHASECHK.TRANS64 P1, [R3+URZ], R2 ;  /* 0x00000002030095a7 */ /* 0x000ee4000802007f */
[----:B---3--:R-:W-:Y:S05]  /*8840*/  @!P1 BRA `(.L_x_427) ;  /* 0xfffffffc00f09947 */ /* 0x008fea000383ffff */
[----:B------:R-:W-:Y:S05]  /*8850*/  BRA `(.L_x_461) ;  /* 0xfffffff400f87947 */ /* 0x000fea000383ffff */
.L_x_429:
[----:B--2---:R2:W3:Y:S02]  /*8860*/  SYNCS.PHASECHK.TRANS64.TRYWAIT P0, [R0+URZ], R5 ;  /* 0x00000005000075a7 */ /* 0x0044e4000800017f */
[----:B---3--:R-:W-:Y:S05]  /*8870*/  @!P0 NANOSLEEP.SYNCS 0x989680 ;  /* 0x009896800000895d */ /* 0x008fea0003900000 */
[----:B------:R-:W3:Y:S02]  /*8880*/  @!P0 SYNCS.PHASECHK.TRANS64 P0, [R0+URZ], R5 ;  /* 0x00000005000085a7 */ /* 0x000ee4000800007f */
[----:B---3--:R-:W-:Y:S05]  /*8890*/  @!P0 BRA `(.L_x_429) ;  /* 0xfffffffc00f08947 */ /* 0x008fea000383ffff */
[----:B------:R-:W-:Y:S05]  /*88a0*/  BRA `(.L_x_462) ;  /* 0xfffffff400fc7947 */ /* 0x000fea000383ffff */
.L_x_463:
        /* <DEDUP_REMOVED lines=13> */
.L_x_3696:


//--------------------- .text._ZN7cutlass13device_kernelIN5flash11enable_sm90INS1_16FlashAttnBwdSm90INS1_25CollectiveMainloopBwdSm90ILi2ELi2ELi2EN4cute5tupleIJNS5_1CILi1EEES8_S8_EEENS6_IJNS7_ILi128EEESA_NS7_ILi64EEEEEENS_6half_tEfNS_4arch4Sm90ELb0ELb0ELb0ELb1ELb0ELb1ELb0ELb0ELi2ELi1ELi2ELi2ELb0EEENS1_21CollectiveEpilogueBwdISC_SD_SF_Li256ELb1ELb0ELi1EEENS1_19SingleTileSchedulerILb1ELb0ELb0ELi128EEEEEEEEEvNT_6ParamsE --------------------------
	.section	.text._ZN7cutlass13device_kernelIN5flash11enable_sm90INS1_16FlashAttnBwdSm90INS1_25CollectiveMainloopBwdSm90ILi2ELi2ELi2EN4cute5tupleIJNS5_1CILi1EEES8_S8_EEENS6_IJNS7_ILi128EEESA_NS7_ILi64EEEEEENS_6half_tEfNS_4arch4Sm90ELb0ELb0ELb0ELb1ELb0ELb1ELb0ELb0ELi2ELi1ELi2ELi2ELb0EEENS1_21CollectiveEpilogueBwdISC_SD_SF_Li256ELb1ELb0ELi1EEENS1_19SingleTileSchedulerILb1ELb0ELb0ELi128EEEEEEEEEvNT_6ParamsE,"ax",@progbits
	.align	128
.text._ZN7cutlass13device_kernelIN5flash11enable_sm90INS1_16FlashAttnBwdSm90INS1_25CollectiveMainloopBwdSm90ILi2ELi2ELi2EN4cute5tupleIJNS5_1CILi1EEES8_S8_EEENS6_IJNS7_ILi128EEESA_NS7_ILi64EEEEEENS_6half_tEfNS_4arch4Sm90ELb0ELb0ELb0ELb1ELb0ELb1ELb0ELb0ELi2ELi1ELi2ELi2ELb0EEENS1_21CollectiveEpilogueBwdISC_SD_SF_Li256ELb1ELb0ELi1EEENS1_19SingleTileSchedulerILb1ELb0ELb0ELi128EEEEEEEEEvNT_6ParamsE:
        .type           _ZN7cutlass13device_kernelIN5flash11enable_sm90INS1_16FlashAttnBwdSm90INS1_25CollectiveMainloopBwdSm90ILi2ELi2ELi2EN4cute5tupleIJNS5_1CILi1EEES8_S8_EEENS6_IJNS7_ILi128EEESA_NS7_ILi64EEEEEENS_6half_tEfNS_4arch4Sm90ELb0ELb0ELb0ELb1ELb0ELb1ELb0ELb0ELi2ELi1ELi2ELi2ELb0EEENS1_21CollectiveEpilogueBwdISC_SD_SF_Li256ELb1ELb0ELi1EEENS1_19SingleTileSchedulerILb1ELb0ELb0ELi128EEEEEEEEEvNT_6ParamsE,@function
        .size           _ZN7cutlass13device_kernelIN5flash11enable_sm90INS1_16FlashAttnBwdSm90INS1_25CollectiveMainloopBwdSm90ILi2ELi2ELi2EN4cute5tupleIJNS5_1CILi1EEES8_S8_EEENS6_IJNS7_ILi128EEESA_NS7_ILi64EEEEEENS_6half_tEfNS_4arch4Sm90ELb0ELb0ELb0ELb1ELb0ELb1ELb0ELb0ELi2ELi1ELi2ELi2ELb0EEENS1_21CollectiveEpilogueBwdISC_SD_SF_Li256ELb1ELb0ELi1EEENS1_19SingleTileSchedulerILb1ELb0ELb0ELi128EEEEEEEEEvNT_6ParamsE,(.L_x_3697 - _ZN7cutlass13device_kernelIN5flash11enable_sm90INS1_16FlashAttnBwdSm90INS1_25CollectiveMainloopBwdSm90ILi2ELi2ELi2EN4cute5tupleIJNS5_1CILi1EEES8_S8_EEENS6_IJNS7_ILi128EEESA_NS7_ILi64EEEEEENS_6half_tEfNS_4arch4Sm90ELb0ELb0ELb0ELb1ELb0ELb1ELb0ELb0ELi2ELi1ELi2ELi2ELb0EEENS1_21CollectiveEpilogueBwdISC_SD_SF_Li256ELb1ELb0ELi1EEENS1_19SingleTileSchedulerILb1ELb0ELb0ELi128EEEEEEEEEvNT_6ParamsE)
        .other          _ZN7cutlass13device_kernelIN5flash11enable_sm90INS1_16FlashAttnBwdSm90INS1_25CollectiveMainloopBwdSm90ILi2ELi2ELi2EN4cute5tupleIJNS5_1CILi1EEES8_S8_EEENS6_IJNS7_ILi128EEESA_NS7_ILi64EEEEEENS_6half_tEfNS_4arch4Sm90ELb0ELb0ELb0ELb1ELb0ELb1ELb0ELb0ELi2ELi1ELi2ELi2ELb0EEENS1_21CollectiveEpilogueBwdISC_SD_SF_Li256ELb1ELb0ELi1EEENS1_19SingleTileSchedulerILb1ELb0ELb0ELi128EEEEEEEEEvNT_6ParamsE,@"STO_CUDA_ENTRY STV_DEFAULT"
_ZN7cutlass13device_kernelIN5flash11enable_sm90INS1_16FlashAttnBwdSm90INS1_25CollectiveMainloopBwdSm90ILi2ELi2ELi2EN4cute5tupleIJNS5_1CILi1EEES8_S8_EEENS6_IJNS7_ILi128EEESA_NS7_ILi64EEEEEENS_6half_tEfNS_4arch4Sm90ELb0ELb0ELb0ELb1ELb0ELb1ELb0ELb0ELi2ELi1ELi2ELi2ELb0EEENS1_21CollectiveEpilogueBwdISC_SD_SF_Li256ELb1ELb0ELi1EEENS1_19SingleTileSchedulerILb1ELb0ELb0ELi128EEEEEEEEEvNT_6ParamsE:
        /* <DEDUP_REMOVED lines=23> */
.L_x_465:
[----:B------:R-:W-:Y:S05]  /*0170*/  BSYNC B0 ;  /* 0x0000000000007941 */ /* 0x000fea0003800000 */
.L_x_464:
        /* <DEDUP_REMOVED lines=34> */
.L_x_466:
        /* <DEDUP_REMOVED lines=22> */
.L_x_467:
[----:B---3--:R-:W-:Y:S01]  /*0500*/  ISETP.NE.AND P0, PT, R2, RZ, PT ;  /* 0x000000ff0200720c */ /* 0x008fe20003f05270 */
[----:B------:R-:W-:Y:S01]  /*0510*/  IMAD.MOV.U32 R2, RZ, RZ, 0x1 ;  /* 0x00000001ff027424 */ /* 0x000fe200078e00ff */
[----:B------:R-:W-:Y:S01]  /*0520*/  NOP ;  /* 0x0000000000007918 */ /* 0x000fe20000000000 */
[----:B------:R-:W-:Y:S01]  /*0530*/  ULDC.64 UR38, c[0x0][0x208] ;  /* 0x0000820000267ab9 */ /* 0x000fe20000000a00 */
[----:B------:R-:W-:Y:S02]  /*0540*/  BSSY B6, `(.L_x_468) ;  /* 0x000094c000067945 */ /* 0x000fe40003800000 */
[----:B------:R-:W-:-:S05]  /*0550*/  SEL R2, R2, 0x2, !P0 ;  /* 0x0000000202027807 */ /* 0x000fca0004000000 */
[----:B------:R3:W-:Y:S01]  /*0560*/  STL [R1+0x10], R2 ;  /* 0x0000100201007387 */ /* 0x0007e20000100800 */
[----:B-12-4-:R-:W-:Y:S06]  /*0570*/  BAR.SYNC.DEFER_BLOCKING 0x0 ;  /* 0x0000000000007b1d */ /* 0x016fec0000010000 */
[----:B------:R-:W-:Y:S05]  /*0580*/  @!P0 BRA `(.L_x_469) ;  /* 0x0000006400a48947 */ /* 0x000fea0003800000 */
.L_x_470:
[----:B------:R-:W-:-:S08]  /*0590*/  NOP ;  /* 0x0000000000007918 */ /* 0x000fd00000000000 */
[----:B------:R-:W1:Y:S02]  /*05a0*/  USETMAXREG.TRY_ALLOC.CTAPOOL UP0, 0xf0 ;  /* 0x000000f0000079c8 */ /* 0x000e640008000600 */
[----:B-1----:R-:W-:-:S13]  /*05b0*/  PLOP3.LUT P0, PT, PT, PT, UP0, 0x80, 0x0 ;  /* 0x000000000000781c */ /* 0x002fda0003f0f008 */
[----:B------:R-:W-:Y:S05]  /*05c0*/  @!P0 BRA `(.L_x_470) ;  /* 0xfffffffc00f08947 */ /* 0x000fea000383ffff */
[----:B------:R-:W-:Y:S01]  /*05d0*/  LOP3.LUT R0, R0, 0x3, RZ, 0xc0, !PT ;  /* 0x0000000300007812 */ /* 0x000fe200078ec0ff */
[----:B---3--:R-:W1:Y:S01]  /*05e0*/  S2R R2, SR_TID.X ;  /* 0x0000000000027919 */ /* 0x008e620000002100 */
[----:B------:R-:W-:Y:S01]  /*05f0*/  ULDC.64 UR4, c[0x0][0x8d8] ;  /* 0x0002360000047ab9 */ /* 0x000fe20000000a00 */
[----:B------:R-:W2:Y:S03]  /*0600*/  S2R R7, SR_CTAID.Z ;  /* 0x0000000000077919 */ /* 0x000ea60000002700 */
[----:B------:R-:W3:Y:S02]  /*0610*/  SHFL.IDX PT, R0, R0, RZ, 0x1f ;  /* 0x00001fff00007589 */ /* 0x000ee400000e0000 */
[----:B---3--:R-:W-:Y:S02]  /*0620*/  ISETP.NE.AND P0, PT, R0, RZ, PT ;  /* 0x000000ff0000720c */ /* 0x008fe40003f05270 */
[----:B-1----:R-:W-:-:S11]  /*0630*/  SHF.R.U32.HI R2, RZ, 0x7, R2 ;  /* 0x00000007ff027819 */ /* 0x002fd60000011602 */
[----:B------:R-:W-:-:S05]  /*0640*/  @!P0 VIADD R2, R2, 0x9 ;  /* 0x0000000902028836 */ /* 0x000fca0000000000 */
[----:B------:R1:W-:Y:S06]  /*0650*/  @!P0 BAR.ARV R2, 0xa0 ;  /* 0x000280020000851d */ /* 0x0003ec0000002000 */
[----:B------:R-:W-:-:S04]  /*0660*/  ISETP.NE.U32.AND P0, PT, RZ, UR4, PT ;  /* 0x00000004ff007c0c */ /* 0x000fc8000bf05070 */
[----:B------:R-:W-:-:S13]  /*0670*/  ISETP.NE.AND.EX P0, PT, RZ, UR5, PT, P0 ;  /* 0x00000005ff007c0c */ /* 0x000fda000bf05300 */
[----:B-12---:R-:W-:Y:S05]  /*0680*/  @!P0 BRA `(.L_x_471) ;  /* 0x0000000000108947 */ /* 0x006fea0003800000 */
[----:B------:R-:W1:Y:S02]  /*0690*/  LDC.64 R2, c[0x0][0x8d8] ;  /* 0x00023600ff027b82 */ /* 0x000e640000000a00 */
[----:B-1----:R-:W-:-:S05]  /*06a0*/  IMAD.WIDE R2, R7, 0x4, R2 ;  /* 0x0000000407027825 */ /* 0x002fca00078e0202 */
[----:B------:R1:W5:Y:S01]  /*06b0*/  LDG.E R0, desc[UR38][R2.64] ;  /* 0x0000002602007981 */ /* 0x000362000c1e1900 */
[----:B------:R-:W-:Y:S05]  /*06c0*/  BRA `(.L_x_472) ;  /* 0x00000000002c7947 */ /* 0x000fea0003800000 */
.L_x_471:
[----:B------:R-:W-:Y:S02]  /*06d0*/  ULDC.64 UR4, c[0x0][0x8d0] ;  /* 0x0002340000047ab9 */ /* 0x000fe40000000a00 */
[----:B------:R-:W-:-:S04]  /*06e0*/  ISETP.NE.U32.AND P0, PT, RZ, UR4, PT ;  /* 0x00000004ff007c0c */ /* 0x000fc8000bf05070 */
[----:B------:R-:W-:-:S13]  /*06f0*/  ISETP.NE.AND.EX P0, PT, RZ, UR5, PT, P0 ;  /* 0x00000005ff007c0c */ /* 0x000fda000bf05300 */
[----:B------:R-:W-:Y:S05]  /*0700*/  @!P0 BRA `(.L_x_473) ;  /* 0x0000000000188947 */ /* 0x000fea0003800000 */
[----:B------:R-:W1:Y:S02]  /*0710*/  LDC.64 R2, c[0x0][0x8d0] ;  /* 0x00023400ff027b82 */ /* 0x000e640000000a00 */
[----:B-1----:R-:W-:-:S05]  /*0720*/  IMAD.WIDE R2, R7, 0x4, R2 ;  /* 0x0000000407027825 */ /* 0x002fca00078e0202 */
[----:B------:R-:W2:Y:S04]  /*0730*/  LDG.E R0, desc[UR38][R2.64] ;  /* 0x0000002602007981 */ /* 0x000ea8000c1e1900 */
[----:B------:R-:W2:Y:S02]  /*0740*/  LDG.E R5, desc[UR38][R2.64+0x4] ;  /* 0x0000042602057981 */ /* 0x000ea4000c1e1900 */
[----:B--2---:R-:W-:Y:S01]  /*0750*/  IMAD.IADD R0, R5, 0x1, -R0 ;  /* 0x0000000105007824 */ /* 0x004fe200078e0a00 */
[----:B------:R-:W-:Y:S06]  /*0760*/  BRA `(.L_x_472) ;  /* 0x0000000000047947 */ /* 0x000fec0003800000 */
.L_x_473:
[----:B------:R-:W2:Y:S02]  /*0770*/  LDC R0, c[0x0][0x8bc] ;  /* 0x00022f00ff007b82 */ /* 0x000ea40000000800 */
.L_x_472:
[----:B------:R-:W3:Y:S02]  /*0780*/  S2R R17, SR_CTAID.X ;  /* 0x0000000000117919 */ /* 0x000ee40000002500 */
[----:B---3--:R-:W-:-:S05]  /*0790*/  IMAD.SHL.U32 R17, R17, 0x80, RZ ;  /* 0x0000008011117824 */ /* 0x008fca00078e00ff */
[----:B--2--5:R-:W-:-:S04]  /*07a0*/  ISETP.GE.AND P0, PT, R17, R0, PT ;  /* 0x000000001100720c */ /* 0x024fc80003f06270 */
[----:B------:R-:W-:-:S04]  /*07b0*/  SEL R4, R7, 0xffffffff, !P0 ;  /* 0xffffffff07047807 */ /* 0x000fc80004000000 */
[----:B------:R-:W-:Y:S01]  /*07c0*/  ISETP.GE.AND P0, PT, R4, RZ, PT ;  /* 0x000000ff0400720c */ /* 0x000fe20003f06270 */
[----:B------:R2:W-:-:S12]  /*07d0*/  STL [R1+0xc], R4 ;  /* 0x00000c0401007387 */ /* 0x0005d80000100800 */
[----:B--2---:R-:W-:Y:S05]  /*07e0*/  @!P0 BRA `(.L_x_474) ;  /* 0x0000009000848947 */ /* 0x004fea0003800000 */
[----:B-1----:R-:W1:Y:S01]  /*07f0*/  S2R R2, SR_TID.X ;  /* 0x0000000000027919 */ /* 0x002e620000002100 */
[----:B------:R-:W-:Y:S02]  /*0800*/  ULDC.64 UR4, c[0x0][0x780] ;  /* 0x0001e00000047ab9 */ /* 0x000fe40000000a00 */
[----:B------:R-:W-:Y:S01]  /*0810*/  ISETP.NE.U32.AND P0, PT, RZ, UR4, PT ;  /* 0x00000004ff007c0c */ /* 0x000fe2000bf05070 */
[----:B------:R-:W-:Y:S02]  /*0820*/  ULDC UR4, c[0x0][0x290] ;  /* 0x0000a40000047ab9 */ /* 0x000fe40000000800 */
[----:B------:R-:W-:Y:S01]  /*0830*/  IMAD.U32 R18, RZ, RZ, UR4 ;  /* 0x00000004ff127e24 */ /* 0x000fe2000f8e00ff */
[----:B------:R-:W-:Y:S01]  /*0840*/  ISETP.NE.AND.EX P0, PT, RZ, UR5, PT, P0 ;  /* 0x00000005ff007c0c */ /* 0x000fe2000bf05300 */
[----:B-1----:R-:W-:-:S12]  /*0850*/  VIADD R16, R2, 0xffffff80 ;  /* 0xffffff8002107836 */ /* 0x002fd80000000000 */
[----:B------:R-:W-:Y:S05]  /*0860*/  @!P0 BRA `(.L_x_475) ;  /* 0x0000000000108947 */ /* 0x000fea0003800000 */
[----:B------:R-:W1:Y:S02]  /*0870*/  LDC.64 R2, c[0x0][0x780] ;  /* 0x0001e000ff027b82 */ /* 0x000e640000000a00 */
[----:B-1----:R-:W-:-:S05]  /*0880*/  IMAD.WIDE R2, R4, 0x4, R2 ;  /* 0x0000000404027825 */ /* 0x002fca00078e0202 */
[----:B------:R1:W5:Y:S01]  /*0890*/  LDG.E R19, desc[UR38][R2.64] ;  /* 0x0000002602137981 */ /* 0x000362000c1e1900 */
[----:B------:R-:W-:Y:S05]  /*08a0*/  BRA `(.L_x_476) ;  /* 0x0000000000287947 */ /* 0x000fea0003800000 */
.L_x_475:
[----:B------:R-:W-:Y:S01]  /*08b0*/  ULDC.64 UR4, c[0x0][0x770] ;  /* 0x0001dc0000047ab9 */ /* 0x000fe20000000a00 */
[----:B------:R-:W2:Y:S01]  /*08c0*/  LDC R19, c[0x0][0x280] ;  /* 0x0000a000ff137b82 */ /* 0x000ea20000000800 */
[----:B------:R-:W-:-:S04]  /*08d0*/  ISETP.NE.U32.AND P0, PT, RZ, UR4, PT ;  /* 0x00000004ff007c0c */ /* 0x000fc8000bf05070 */
[----:B------:R-:W-:-:S13]  /*08e0*/  ISETP.NE.AND.EX P0, PT, RZ, UR5, PT, P0 ;  /* 0x00000005ff007c0c */ /* 0x000fda000bf05300 */
[----:B------:R-:W-:Y:S05]  /*08f0*/  @!P0 BRA `(.L_x_476) ;  /* 0x0000000000148947 */ /* 0x000fea0003800000 */
[----:B------:R-:W1:Y:S02]  /*0900*/  LDC.64 R2, c[0x0][0x770] ;  /* 0x0001dc00ff027b82 */ /* 0x000e640000000a00 */
[----:B-1----:R-:W-:-:S05]  /*0910*/  IMAD.WIDE R2, R4, 0x4, R2 ;  /* 0x0000000404027825 */ /* 0x002fca00078e0202 */
[----:B--2---:R-:W2:Y:S04]  /*0920*/  LDG.E R19, desc[UR38][R2.64] ;  /* 0x0000002602137981 */ /* 0x004ea8000c1e1900 */
[----:B------:R-:W2:Y:S02]  /*0930*/  LDG.E R0, desc[UR38][R2.64+0x4] ;  /* 0x0000042602007981 */ /* 0x000ea4000c1e1900 */
[----:B--2---:R-:W-:-:S07]  /*0940*/  IMAD.IADD R19, R0, 0x1, -R19 ;  /* 0x0000000100137824 */ /* 0x004fce00078e0a13 */
.L_x_476:
[----:B------:R-:W-:Y:S02]  /*0950*/  ULDC.64 UR4, c[0x0][0x788] ;  /* 0x0001e20000047ab9 */ /* 0x000fe40000000a00 */
[----:B------:R-:W-:-:S04]  /*0960*/  ISETP.NE.U32.AND P0, PT, RZ, UR4, PT ;  /* 0x00000004ff007c0c */ /* 0x000fc8000bf05070 */
[----:B------:R-:W-:-:S13]  /*0970*/  ISETP.NE.AND.EX P0, PT, RZ, UR5, PT, P0 ;  /* 0x00000005ff007c0c */ /* 0x000fda000bf05300 */
[----:B------:R-:W-:Y:S05]  /*0980*/  @!P0 BRA `(.L_x_477) ;  /* 0x0000000000108947 */ /* 0x000fea0003800000 */
[----:B-1----:R-:W1:Y:S02]  /*0990*/  LDC.64 R2, c[0x0][0x788] ;  /* 0x0001e200ff027b82 */ /* 0x002e640000000a00 */
[----:B-1----:R-:W-:-:S05]  /*09a0*/  IMAD.WIDE R2, R4, 0x4, R2 ;  /* 0x0000000404027825 */ /* 0x002fca00078e0202 */
[----:B------:R1:W5:Y:S01]  /*09b0*/  LDG.E R18, desc[UR38][R2.64] ;  /* 0x0000002602127981 */ /* 0x000362000c1e1900 */
[----:B------:R-:W-:Y:S05]  /*09c0*/  BRA `(.L_x_478) ;  /* 0x0000000000247947 */ /* 0x000fea0003800000 */
.L_x_477:
[----:B------:R-:W-:Y:S02]  /*09d0*/  ULDC.64 UR4, c[0x0][0x778] ;  /* 0x0001de0000047ab9 */ /* 0x000fe40000000a00 */
[----:B------:R-:W-:-:S04]  /*09e0*/  ISETP.NE.U32.AND P0, PT, RZ, UR4, PT ;  /* 0x00000004ff007c0c */ /* 0x000fc8000bf05070 */
[----:B------:R-:W-:-:S13]  /*09f0*/  ISETP.NE.AND.EX P0, PT, RZ, UR5, PT, P0 ;  /* 0x00000005ff007c0c */ /* 0x000fda000bf05300 */
[----:B------:R-:W-:Y:S05]  /*0a00*/  @!P0 BRA `(.L_x_478) ;  /* 0x0000000000148947 */ /* 0x000fea0003800000 */
[----:B-1----:R-:W1:Y:S02]  /*0a10*/  LDC.64 R2, c[0x0][0x778] ;  /* 0x0001de00ff027b82 */ /* 0x002e640000000a00 */
[----:B-1----:R-:W-:-:S05]  /*0a20*/  IMAD.WIDE R2, R4, 0x4, R2 ;  /* 0x0000000404027825 */ /* 0x002fca00078e0202 */
[----:B------:R-:W3:Y:S04]  /*0a30*/  LDG.E R18, desc[UR38][R2.64] ;  /* 0x0000002602127981 */ /* 0x000ee8000c1e1900 */
[----:B------:R-:W3:Y:S02]  /*0a40*/  LDG.E R5, desc[UR38][R2.64+0x4] ;  /* 0x0000042602057981 */ /* 0x000ee4000c1e1900 */
[----:B---3--:R-:W-:-:S07]  /*0a50*/  IMAD.IADD R18, R5, 0x1, -R18 ;  /* 0x0000000105127824 */ /* 0x008fce00078e0a12 */
.L_x_478:
[----:B--2--5:R-:W-:Y:S02]  /*0a60*/  ISETP.GE.AND P1, PT, R19, 0x1, PT ;  /* 0x000000011300780c */ /* 0x024fe40003f26270 */
[----:B------:R-:W-:Y:S02]  /*0a70*/  CS2R R182, SRZ ;  /* 0x0000000000b67805 */ /* 0x000fe4000001ff00 */
[----:B------:R-:W-:Y:S02]  /*0a80*/  PLOP3.LUT P0, PT, PT, PT, PT, 0x80, 0x0 ;  /* 0x000000000000781c */ /* 0x000fe40003f0f070 */
        /* <DEDUP_REMOVED lines=31> */
[----:B------:R-:W-:Y:S06]  /*0c80*/  @!P1 BRA `(.L_x_479) ;  /* 0x00000040002c9947 */ /* 0x000fec0003800000 */
[----:B------:R-:W-:Y:S01]  /*0c90*/  MOV R0, RZ ;  /* 0x000000ff00007202 */ /* 0x000fe20000000f00 */
[----:B------:R-:W-:-:S03]  /*0ca0*/  ULDC UR36, c[0x0][0x744] ;  /* 0x0001d10000247ab9 */ /* 0x000fc60000000800 */
[----:B------:R-:W-:-:S13]  /*0cb0*/  LOP3.LUT P0, RZ, R0, 0x3ff, RZ, 0xc0, !PT ;  /* 0x000003ff00ff7812 */ /* 0x000fda000780c0ff */
[----:B------:R-:W-:Y:S05]  /*0cc0*/  @!P0 BRA `(.L_x_480) ;  /* 0x00000000007c8947 */ /* 0x000fea0003800000 */
[----:B-1----:R-:W-:Y:S01]  /*0cd0*/  MOV R2, 0x0 ;  /* 0x0000000000027802 */ /* 0x002fe20000000f00 */
        /* <DEDUP_REMOVED lines=15> */
.L_x_481:
        /* <DEDUP_REMOVED lines=15> */
.L_x_480:
[----:B-1----:R-:W1:Y:S01]  /*0ec0*/  S2R R3, SR_CgaCtaId ;  /* 0x0000000000037919 */ /* 0x002e620000008800 */
        /* <DEDUP_REMOVED lines=21> */
.L_x_483:
        /* <DEDUP_REMOVED lines=15> */
.L_x_482:
[----:B------:R-:W-:Y:S01]  /*1110*/  SHF.R.S32.HI R3, RZ, 0x1f, R16 ;  /* 0x0000001fff037819 */ /* 0x000fe20000011410 */
[----:B------:R-:W-:-:S03]  /*1120*/  UMOV UR4, 0xffffffff ;  /* 0xffffffff00047882 */ /* 0x000fc60000000000 */
[----:B------:R-:W-:-:S04]  /*1130*/  LEA.HI R0, R3, R16, RZ, 0x7 ;  /* 0x0000001003007211 */ /* 0x000fc800078f38ff */
[----:B------:R-:W-:Y:S01]  /*1140*/  SHF.R.S32.HI R13, RZ, 0x7, R0 ;  /* 0x00000007ff0d7819 */ /* 0x000fe20000011400 */
[----:B------:R-:W-:Y:S06]  /*1150*/  BRA.DIV UR4, `(.L_x_484) ;  /* 0x0000008a04307947 */ /* 0x000fec000b800000 */
[----:B------:R1:W2:Y:S02]  /*1160*/  SHFL.IDX PT, R14, R13, RZ, 0x1f ;  /* 0x00001fff0d0e7589 */ /* 0x0002a400000e0000 */
.L_x_587:
[----:B------:R-:W-:Y:S01]  /*1170*/  SHF.L.U32 R15, RZ, 0x1f, RZ ;  /* 0x0000001fff0f7819 */ /* 0x000fe200000006ff */
[----:B------:R-:W-:Y:S01]  /*1180*/  VIADD R19, R19, 0x7f ;  /* 0x0000007f13137836 */ /* 0x000fe20000000000 */
[----:B--2---:R-:W-:Y:S01]  /*1190*/  LEA.HI R2, R14, R14, RZ, 0x1 ;  /* 0x0000000e0e027211 */ /* 0x004fe200078f08ff */
[----:B------:R-:W-:Y:S01]  /*11a0*/  IMAD.IADD R18, R18, 0x1, -R17 ;  /* 0x0000000112127824 */ /* 0x000fe200078e0a11 */
[----:B------:R-:W2:Y:S01]  /*11b0*/  SYNCS.PHASECHK.TRANS64.TRYWAIT P0, [R226+URZ+0x30c00], R15 ;  /* 0x030c000fe20075a7 */ /* 0x000ea2000800017f */
[----:B------:R-:W-:Y:S02]  /*11c0*/  LOP3.LUT R5, R0, 0xffffff80, RZ, 0xc0, !PT ;  /* 0xffffff8000057812 */ /* 0x000fe400078ec0ff */
[----:B------:R-:W-:Y:S02]  /*11d0*/  LOP3.LUT R225, R2, 0xffffe, RZ, 0xc0, !PT ;  /* 0x000ffffe02e17812 */ /* 0x000fe400078ec0ff */
[CC--:B------:R-:W-:Y:S01]  /*11e0*/  LEA.HI R2, R3.reuse, R16.reuse, RZ, 0x5 ;  /* 0x0000001003027211 */ /* 0x0c0fe200078f28ff */
[----:B------:R-:W-:Y:S01]  /*11f0*/  IMAD.IADD R4, R16, 0x1, -R5 ;  /* 0x0000000110047824 */ /* 0x000fe200078e0a05 */
[----:B------:R-:W-:Y:S01]  /*1200*/  LEA.HI R0, R3, R16, RZ, 0x2 ;  /* 0x0000001003007211 */ /* 0x000fe200078f10ff */
[----:B------:R-:W-:Y:S01]  /*1210*/  IMAD.IADD R225, R14, 0x1, -R225 ;  /* 0x000000010ee17824 */ /* 0x000fe200078e0ae1 */
[----:B------:R-:W-:-:S02]  /*1220*/  LOP3.LUT R7, R2, 0xffffffe0, RZ, 0xc0, !PT ;  /* 0xffffffe002077812 */ /* 0x000fc400078ec0ff */
[----:B------:R-:W-:Y:S02]  /*1230*/  LOP3.LUT R9, R0, 0xfffffffc, RZ, 0xc0, !PT ;  /* 0xfffffffc00097812 */ /* 0x000fe400078ec0ff */
[CC--:B------:R-:W-:Y:S01]  /*1240*/  LEA.HI R6, R3.reuse, R16.reuse, RZ, 0x3 ;  /* 0x0000001003067211 */ /* 0x0c0fe200078f18ff */
[C---:B------:R-:W-:Y:S01]  /*1250*/  IMAD.IADD R7, R16.reuse, 0x1, -R7 ;  /* 0x0000000110077824 */ /* 0x040fe200078e0a07 */
[----:B------:R-:W-:Y:S01]  /*1260*/  LEA.HI R8, R3, R16, RZ, 0x4 ;  /* 0x0000001003087211 */ /* 0x000fe200078f20ff */
[C---:B------:R-:W-:Y:S01]  /*1270*/  IMAD.IADD R0, R16.reuse, 0x1, -R9 ;  /* 0x0000000110007824 */ /* 0x040fe200078e0a09 */
[----:B------:R-:W-:Y:S01]  /*1280*/  SHF.R.S32.HI R3, RZ, 0x5, R2 ;  /* 0x00000005ff037819 */ /* 0x000fe20000011402 */
[----:B------:R-:W-:Y:S01]  /*1290*/  IMAD.SHL.U32 R16, R16, 0x40, RZ ;  /* 0x0000004010107824 */ /* 0x000fe200078e00ff */
[----:B------:R-:W-:Y:S02]  /*12a0*/  SHF.R.S32.HI R2, RZ, 0x1f, R19 ;  /* 0x0000001fff027819 */ /* 0x000fe40000011413 */
[----:B------:R-:W-:Y:S01]  /*12b0*/  SHF.R.S32.HI R11, RZ, 0x4, R8 ;  /* 0x00000004ff0b7819 */ /* 0x000fe20000011408 */
[----:B------:R-:W-:Y:S01]  /*12c0*/  IMAD.SHL.U32 R5, R3, 0x10, RZ ;  /* 0x0000001003057824 */ /* 0x000fe200078e00ff */
[----:B------:R-:W-:-:S02]  /*12d0*/  LOP3.LUT R16, R16, 0x1c0, RZ, 0xc0, !PT ;  /* 0x000001c010107812 */ /* 0x000fc400078ec0ff */
[----:B------:R-:W-:Y:S02]  /*12e0*/  LEA.HI R235, R2, R19, RZ, 0x7 ;  /* 0x0000001302eb7211 */ /* 0x000fe400078f38ff */
[----:B------:R-:W-:Y:S02]  /*12f0*/  LEA.HI R8, R8, R11, RZ, 0x1 ;  /* 0x0000000b08087211 */ /* 0x000fe400078f08ff */
[----:B------:R-:W-:Y:S02]  /*1300*/  SHF.R.S32.HI R3, RZ, 0x1f, R4 ;  /* 0x0000001fff037819 */ /* 0x000fe40000011404 */
[----:B------:R-:W-:Y:S01]  /*1310*/  LOP3.LUT R5, R16, 0x30, R5, 0xf8, !PT ;  /* 0x0000003010057812 */ /* 0x000fe200078ef805 */
[----:B--2---:R-:W-:Y:S06]  /*1320*/  @P0 BRA `(.L_x_485) ;  /* 0x0000000000080947 */ /* 0x004fec0003800000 */
[----:B------:R-:W2:Y:S02]  /*1330*/  SYNCS.PHASECHK.TRANS64.TRYWAIT P0, [R226+URZ+0x30c00], R15 ;  /* 0x030c000fe20075a7 */ /* 0x000ea4000800017f */
[----:B--2---:R-:W-:Y:S05]  /*1340*/  @!P0 BRA `(.L_x_486) ;  /* 0x0000008400d08947 */ /* 0x004fea0003800000 */
.L_x_485:
[----:B------:R-:W3:Y:S01]  /*1350*/  LDL.LU R19, [R1+0x10] ;  /* 0x0000100001137983 */ /* 0x000ee20000300800 */
[----:B------:R-:W-:Y:S01]  /*1360*/  LOP3.LUT R9, R5, 0x8, R6, 0xf8, !PT ;  /* 0x0000000805097812 */ /* 0x000fe200078ef806 */
[----:B------:R-:W-:Y:S01]  /*1370*/  IMAD R17, R13, 0x400, R4 ;  /* 0x000004000d117824 */ /* 0x000fe200078e0204 */
[----:B------:R-:W-:Y:S02]  /*1380*/  LEA.HI R5, R3, R4, RZ, 0x5 ;  /* 0x0000000403057211 */ /* 0x000fe400078f28ff */
[----:B------:R-:W-:Y:S02]  /*1390*/  CS2R R182, SRZ ;  /* 0x0000000000b67805 */ /* 0x000fe4000001ff00 */
[----:B------:R-:W-:Y:S02]  /*13a0*/  SHF.R.S32.HI R2, RZ, 0x1f, R7 ;  /* 0x0000001fff027819 */ /* 0x000fe40000011407 */
[----:B------:R-:W-:Y:S02]  /*13b0*/  CS2R R180, SRZ ;  /* 0x0000000000b47805 */ /* 0x000fe4000001ff00 */
[----:B------:R-:W-:-:S02]  /*13c0*/  SHF.R.S32.HI R5, RZ, 0x5, R5 ;  /* 0x00000005ff057819 */ /* 0x000fc40000011405 */
[----:B------:R-:W-:Y:S02]  /*13d0*/  CS2R R178, SRZ ;  /* 0x0000000000b27805 */ /* 0x000fe4000001ff00 */
[----:B------:R-:W-:Y:S02]  /*13e0*/  LOP3.LUT R8, R8, 0x7ffffe, RZ, 0xc0, !PT ;  /* 0x007ffffe08087812 */ /* 0x000fe400078ec0ff */
[----:B------:R-:W-:Y:S02]  /*13f0*/  CS2R R176, SRZ ;  /* 0x0000000000b07805 */ /* 0x000fe4000001ff00 */
[----:B------:R-:W-:Y:S01]  /*1400*/  LEA.HI R3, R3, R4, RZ, 0x2 ;  /* 0x0000000403037211 */ /* 0x000fe200078f10ff */
[----:B------:R-:W-:Y:S01]  /*1410*/  IMAD R18, R5, -0x10, R18 ;  /* 0xfffffff005127824 */ /* 0x000fe200078e0212 */
[CC--:B------:R-:W-:Y:S01]  /*1420*/  LEA.HI R6, R2.reuse, R7.reuse, RZ, 0x3 ;  /* 0x0000000702067211 */ /* 0x0c0fe200078f18ff */
[----:B------:R-:W-:Y:S01]  /*1430*/  IMAD.IADD R12, R11, 0x1, -R8 ;  /* 0x000000010b0c7824 */ /* 0x000fe200078e0a08 */
[----:B------:R-:W-:-:S02]  /*1440*/  LEA.HI R7, R2, R7, RZ, 0x2 ;  /* 0x0000000702077211 */ /* 0x000fc400078f10ff */
[----:B------:R-:W-:Y:S02]  /*1450*/  CS2R R174, SRZ ;  /* 0x0000000000ae7805 */ /* 0x000fe4000001ff00 */
[C---:B------:R-:W-:Y:S01]  /*1460*/  LEA.HI R2, R13.reuse, R13, RZ, 0x1 ;  /* 0x0000000d0d027211 */ /* 0x040fe200078f08ff */
[----:B------:R-:W-:Y:S01]  /*1470*/  IMAD R12, R13, 0x10, R12 ;  /* 0x000000100d0c7824 */ /* 0x000fe200078e020c */
[----:B------:R-:W-:Y:S02]  /*1480*/  LOP3.LUT R5, R3, 0x7ffffffc, RZ, 0xc0, !PT ;  /* 0x7ffffffc03057812 */ /* 0x000fe400078ec0ff */
[----:B------:R-:W-:Y:S02]  /*1490*/  CS2R R172, SRZ ;  /* 0x0000000000ac7805 */ /* 0x000fe4000001ff00 */
[----:B------:R-:W-:Y:S02]  /*14a0*/  SHF.R.S32.HI R8, RZ, 0x2, R3 ;  /* 0x00000002ff087819 */ /* 0x000fe40000011403 */
[----:B------:R-:W-:-:S02]  /*14b0*/  CS2R R170, SRZ ;  /* 0x0000000000aa7805 */ /* 0x000fc4000001ff00 */
[----:B------:R-:W-:Y:S02]  /*14c0*/  SHF.R.S32.HI R3, RZ, 0x1f, R3 ;  /* 0x0000001fff037819 */ /* 0x000fe40000011403 */
[----:B------:R-:W-:Y:S02]  /*14d0*/  CS2R R168, SRZ ;  /* 0x0000000000a87805 */ /* 0x000fe4000001ff00 */
[----:B------:R-:W-:Y:S01]  /*14e0*/  LOP3.LUT R10, R2, 0xfffffffe, RZ, 0xc0, !PT ;  /* 0xfffffffe020a7812 */ /* 0x000fe200078ec0ff */
[----:B------:R-:W-:Y:S01]  /*14f0*/  IMAD.IADD R2, R4, 0x1, -R5 ;  /* 0x0000000104027824 */ /* 0x000fe200078e0a05 */
[----:B------:R-:W-:Y:S02]  /*1500*/  LEA.HI R5, R3, R8, RZ, 0x3 ;  /* 0x0000000803057211 */ /* 0x000fe400078f18ff */
[----:B------:R-:W-:Y:S02]  /*1510*/  CS2R R166, SRZ ;  /* 0x0000000000a67805 */ /* 0x000fe4000001ff00 */
[----:B------:R-:W-:Y:S01]  /*1520*/  SHF.R.S32.HI R4, RZ, 0x3, R6 ;  /* 0x00000003ff047819 */ /* 0x000fe20000011406 */
[----:B------:R-:W-:Y:S01]  /*1530*/  IMAD.IADD R10, R13, 0x1, -R10 ;  /* 0x000000010d0a7824 */ /* 0x000fe200078e0a0a */
[----:B------:R-:W-:-:S02]  /*1540*/  SHF.R.S32.HI R3, RZ, 0x1f, R6 ;  /* 0x0000001fff037819 */ /* 0x000fc40000011406 */
[----:B------:R-:W-:Y:S02]  /*1550*/  CS2R R164, SRZ ;  /* 0x0000000000a47805 */ /* 0x000fe4000001ff00 */
[----:B------:R-:W-:Y:S02]  /*1560*/  SHF.R.U32.HI R16, RZ, 0x3, R16 ;  /* 0x00000003ff107819 */ /* 0x000fe40000011610 */
[----:B------:R-:W-:Y:S02]  /*1570*/  CS2R R162, SRZ ;  /* 0x0000000000a27805 */ /* 0x000fe4000001ff00 */
[----:B------:R-:W-:Y:S02]  /*1580*/  LOP3.LUT R5, R5, 0xfffffff8, RZ, 0xc0, !PT ;  /* 0xfffffff805057812 */ /* 0x000fe400078ec0ff */
[----:B------:R-:W-:Y:S02]  /*1590*/  CS2R R160, SRZ ;  /* 0x0000000000a07805 */ /* 0x000fe4000001ff00 */
[----:B------:R-:W-:-:S02]  /*15a0*/  SHF.R.S32.HI R6, RZ, 0x2, R7 ;  /* 0x00000002ff067819 */ /* 0x000fc40000011407 */
[----:B------:R-:W-:Y:S02]  /*15b0*/  CS2R R158, SRZ ;  /* 0x00000000009e7805 */ /* 0x000fe4000001ff00 */
[----:B------:R-:W-:Y:S02]  /*15c0*/  LOP3.LUT R9, R9, R16, RZ, 0x3c, !PT ;  /* 0x0000001009097212 */ /* 0x000fe400078e3cff */
[----:B------:R-:W-:Y:S02]  /*15d0*/  CS2R R156, SRZ ;  /* 0x00000000009c7805 */ /* 0x000fe4000001ff00 */
[----:B------:R-:W-:Y:S01]  /*15e0*/  LEA.HI R3, R3, R4, RZ, 0x4 ;  /* 0x0000000403037211 */ /* 0x000fe200078f20ff */
[----:B------:R-:W-:Y:S01]  /*15f0*/  VIADD R14, R6, 0x18 ;  /* 0x00000018060e7836 */ /* 0x000fe20000000000 */
[----:B------:R-:W-:Y:S01]  /*1600*/  IADD3 R11, R18, R5, -R8 ;  /* 0x00000005120b7210 */ /* 0x000fe20007ffe808 */
[----:B------:R-:W-:Y:S01]  /*1610*/  VIADD R8, R6, 0x8 ;  /* 0x0000000806087836 */ /* 0x000fe20000000000 */
[----:B------:R-:W-:Y:S01]  /*1620*/  LOP3.LUT R5, R3, 0x1ffffff0, RZ, 0xc0, !PT ;  /* 0x1ffffff003057812 */ /* 0x000fe200078ec0ff */
[----:B------:R-:W-:Y:S01]  /*1630*/  IMAD.U32 R236, R12, 0x200, R9 ;  /* 0x000002000cec7824 */ /* 0x000fe200078e0009 */
[----:B------:R-:W-:Y:S01]  /*1640*/  LEA.HI R7, R7, R6, RZ, 0x1 ;  /* 0x0000000607077211 */ /* 0x000fe200078f08ff */
[----:B------:R-:W-:Y:S01]  /*1650*/  IMAD R3, R10, -0x40, R11 ;  /* 0xffffffc00a037824 */ /* 0x000fe200078e020b */
[----:B------:R-:W-:Y:S01]  /*1660*/  LEA.HI R9, R8, R8, RZ, 0x1 ;  /* 0x0000000808097211 */ /* 0x000fe200078f08ff */
[----:B------:R-:W-:Y:S01]  /*1670*/  VIADD R10, R6, 0x10 ;  /* 0x00000010060a7836 */ /* 0x000fe20000000000 */
[----:B------:R-:W-:Y:S01]  /*1680*/  LOP3.LUT R7, R7, 0xfffffffe, RZ, 0xc0, !PT ;  /* 0xfffffffe07077812 */ /* 0x000fe200078ec0ff */
[----:B------:R-:W-:Y:S01]  /*1690*/  IMAD.IADD R4, R4, 0x1, -R5 ;  /* 0x0000000104047824 */ /* 0x000fe200078e0a05 */
[----:B------:R-:W-:-:S02]  /*16a0*/  LOP3.LUT R5, R9, 0xfffffffe, RZ, 0xc0, !PT ;  /* 0xfffffffe09057812 */ /* 0x000fc400078ec0ff */
[----:B------:R-:W-:Y:S02]  /*16b0*/  CS2R R154, SRZ ;  /* 0x00000000009a7805 */ /* 0x000fe4000001ff00 */
[----:B------:R-:W-:Y:S01]  /*16c0*/  LEA.HI R11, R10, R10, RZ, 0x1 ;  /* 0x0000000a0a0b7211 */ /* 0x000fe200078f08ff */
[----:B------:R-:W-:Y:S01]  /*16d0*/  IMAD.IADD R7, R6, 0x1, -R7 ;  /* 0x0000000106077824 */ /* 0x000fe200078e0a07 */
[----:B------:R-:W-:Y:S01]  /*16e0*/  SHF.R.S32.HI R6, RZ, 0x1f, R9 ;  /* 0x0000001fff067819 */ /* 0x000fe20000011409 */
[----:B------:R-:W-:Y:S01]  /*16f0*/  IMAD.IADD R8, R8, 0x1, -R5 ;  /* 0x0000000108087824 */ /* 0x000fe200078e0a05 */
[----:B------:R-:W-:Y:S02]  /*1700*/  SHF.R.S32.HI R5, RZ, 0x1, R9 ;  /* 0x00000001ff057819 */ /* 0x000fe40000011409 */
[----:B------:R-:W-:Y:S02]  /*1710*/  CS2R R152, SRZ ;  /* 0x0000000000987805 */ /* 0x000fe4000001ff00 */
[----:B------:R-:W-:-:S02]  /*1720*/  SHF.R.S32.HI R9, RZ, 0x1, R11 ;  /* 0x00000001ff097819 */ /* 0x000fc4000001140b */
[----:B------:R-:W-:Y:S02]  /*1730*/  CS2R R214, SRZ ;  /* 0x0000000000d67805 */ /* 0x000fe4000001ff00 */
[----:B------:R-:W-:Y:S02]  /*1740*/  SHF.R.S32.HI R12, RZ, 0x1f, R11 ;  /* 0x0000001fff0c7819 */ /* 0x000fe4000001140b */
[----:B------:R-:W-:Y:S02]  /*1750*/  CS2R R212, SRZ ;  /* 0x0000000000d47805 */ /* 0x000fe4000001ff00 */
[----:B--2---:R-:W-:Y:S02]  /*1760*/  LEA.HI R15, R14, R14, RZ, 0x1 ;  /* 0x0000000e0e0f7211 */ /* 0x004fe400078f08ff */
[----:B------:R-:W-:Y:S02]  /*1770*/  CS2R R210, SRZ ;  /* 0x0000000000d27805 */ /* 0x000fe4000001ff00 */
[----:B------:R-:W-:-:S02]  /*1780*/  LEA.HI R6, R6, R5, RZ, 0x4 ;  /* 0x0000000506067211 */ /* 0x000fc400078f20ff */
[----:B------:R-:W-:Y:S02]  /*1790*/  CS2R R208, SRZ ;  /* 0x0000000000d07805 */ /* 0x000fe4000001ff00 */
[----:B------:R-:W-:Y:S02]  /*17a0*/  LEA.HI R12, R12, R9, RZ, 0x4 ;  /* 0x000000090c0c7211 */ /* 0x000fe400078f20ff */
[----:B------:R-:W-:Y:S02]  /*17b0*/  CS2R R206, SRZ ;  /* 0x0000000000ce7805 */ /* 0x000fe4000001ff00 */
[----:B-1----:R-:W-:Y:S02]  /*17c0*/  LOP3.LUT R13, R11, 0xfffffffe, RZ, 0xc0, !PT ;  /* 0xfffffffe0b0d7812 */ /* 0x002fe400078ec0ff */
[----:B------:R-:W-:Y:S02]  /*17d0*/  CS2R R204, SRZ ;  /* 0x0000000000cc7805 */ /* 0x000fe4000001ff00 */
[----:B------:R-:W-:-:S02]  /*17e0*/  SHF.R.S32.HI R11, RZ, 0x1, R15 ;  /* 0x00000001ff0b7819 */ /* 0x000fc4000001140f */
[----:B------:R-:W-:Y:S02]  /*17f0*/  CS2R R202, SRZ ;  /* 0x0000000000ca7805 */ /* 0x000fe4000001ff00 */
[----:B------:R-:W-:Y:S01]  /*1800*/  SHF.R.S32.HI R16, RZ, 0x1f, R15 ;  /* 0x0000001fff107819 */ /* 0x000fe2000001140f */
[----:B------:R-:W-:Y:S01]  /*1810*/  IMAD.IADD R13, R10, 0x1, -R13 ;  /* 0x000000010a0d7824 */ /* 0x000fe200078e0a0d */
[----:B------:R-:W-:Y:S02]  /*1820*/  LOP3.LUT R6, R6, 0x1ffffff0, RZ, 0xc0, !PT ;  /* 0x1ffffff006067812 */ /* 0x000fe400078ec0ff */
[----:B------:R-:W-:Y:S02]  /*1830*/  CS2R R200, SRZ ;  /* 0x0000000000c87805 */ /* 0x000fe4000001ff00 */
[----:B------:R-:W-:Y:S02]  /*1840*/  LOP3.LUT R12, R12, 0x1ffffff0, RZ, 0xc0, !PT ;  /* 0x1ffffff00c0c7812 */ /* 0x000fe400078ec0ff */
[----:B------:R-:W-:-:S02]  /*1850*/  CS2R R198, SRZ ;  /* 0x0000000000c67805 */ /* 0x000fc4000001ff00 */
[----:B------:R-:W-:Y:S01]  /*1860*/  LEA.HI R16, R16, R11, RZ, 0x4 ;  /* 0x0000000b10107211 */ /* 0x000fe200078f20ff */
[----:B------:R-:W-:Y:S01]  /*1870*/  IMAD.IADD R5, R5, 0x1, -R6 ;  /* 0x0000000105057824 */ /* 0x000fe200078e0a06 */
[----:B------:R-:W-:Y:S01]  /*1880*/  LOP3.LUT R15, R15, 0xfffffffe, RZ, 0xc0, !PT ;  /* 0xfffffffe0f0f7812 */ /* 0x000fe200078ec0ff */
[----:B------:R-:W-:Y:S01]  /*1890*/  IMAD.IADD R12, R9, 0x1, -R12 ;  /* 0x00000001090c7824 */ /* 0x000fe200078e0a0c */
[----:B------:R-:W-:Y:S01]  /*18a0*/  LOP3.LUT R16, R16, 0x1ffffff0, RZ, 0xc0, !PT ;  /* 0x1ffffff010107812 */ /* 0x000fe200078ec0ff */
[----:B------:R-:W-:Y:S01]  /*18b0*/  IMAD R6, R4, 0x8, R7 ;  /* 0x0000000804067824 */ /* 0x000fe200078e0207 */
[----:B------:R-:W-:Y:S01]  /*18c0*/  CS2R R196, SRZ ;  /* 0x0000000000c47805 */ /* 0x000fe2000001ff00 */
[----:B------:R-:W-:Y:S01]  /*18d0*/  IMAD R4, R5, 0x8, R8 ;  /* 0x0000000805047824 */ /* 0x000fe200078e0208 */
[----:B------:R-:W-:Y:S01]  /*18e0*/  CS2R R194, SRZ ;  /* 0x0000000000c27805 */ /* 0x000fe2000001ff00 */
[----:B------:R-:W-:Y:S01]  /*18f0*/  IMAD R5, R12, 0x8, R13 ;  /* 0x000000080c057824 */ /* 0x000fe200078e020d */
[----:B------:R1:W-:Y:S01]  /*1900*/  STL [R1+0x8], R6 ;  /* 0x0000080601007387 */ /* 0x0003e20000100800 */
[----:B------:R-:W-:Y:S01]  /*1910*/  IMAD.IADD R15, R14, 0x1, -R15 ;  /* 0x000000010e0f7824 */ /* 0x000fe200078e0a0f */
[----:B------:R-:W-:Y:S01]  /*1920*/  CS2R R192, SRZ ;  /* 0x0000000000c07805 */ /* 0x000fe2000001ff00 */
[----:B------:R-:W-:Y:S01]  /*1930*/  IMAD.IADD R16, R11, 0x1, -R16 ;  /* 0x000000010b107824 */ /* 0x000fe200078e0a10 */
[----:B------:R-:W-:Y:S01]  /*1940*/  STL [R1+0x4], R4 ;  /* 0x0000040401007387 */ /* 0x000fe20000100800 */
[----:B------:R-:W-:Y:S01]  /*1950*/  IMAD.SHL.U32 R9, R17, 0x4, RZ ;  /* 0x0000000411097824 */ /* 0x000fe200078e00ff */
[----:B------:R-:W-:Y:S01]  /*1960*/  CS2R R190, SRZ ;  /* 0x0000000000be7805 */ /* 0x000fe2000001ff00 */
[----:B------:R-:W-:Y:S01]  /*1970*/  IMAD R237, R16, 0x8, R15 ;  /* 0x0000000810ed7824 */ /* 0x000fe200078e020f */
[----:B------:R2:W-:Y:S01]  /*1980*/  STL [R1], R5 ;  /* 0x0000000501007387 */ /* 0x0005e20000100800 */
[----:B------:R-:W-:-:S02]  /*1990*/  CS2R R188, SRZ ;  /* 0x0000000000bc7805 */ /* 0x000fc4000001ff00 */
[----:B-1----:R-:W-:Y:S02]  /*19a0*/  CS2R R6, SRZ ;  /* 0x0000000000067805 */ /* 0x002fe4000001ff00 */
[----:B------:R-:W-:Y:S02]  /*19b0*/  CS2R R186, SRZ ;  /* 0x0000000000ba7805 */ /* 0x000fe4000001ff00 */
[----:B------:R-:W-:Y:S02]  /*19c0*/  CS2R R184, SRZ ;  /* 0x0000000000b87805 */ /* 0x000fe4000001ff00 */
[----:B------:R-:W-:Y:S01]  /*19d0*/  SHF.R.S32.HI R235, RZ, 0x7, R235 ;  /* 0x00000007ffeb7819 */ /* 0x000fe200000114eb */
[----:B------:R-:W-:Y:S02]  /*19e0*/  IMAD R8, R9, 0x4, R226 ;  /* 0x0000000409087824 */ /* 0x000fe400078e02e2 */
[----:B--2---:R-:W-:Y:S01]  /*19f0*/  IMAD.MOV.U32 R5, RZ, RZ, RZ ;  /* 0x000000ffff057224 */ /* 0x004fe200078e00ff */
[----:B---3--:R-:W-:-:S07]  /*1a00*/  LOP3.LUT R4, R19, 0x1, RZ, 0xfc, !PT ;  /* 0x0000000113047812 */ /* 0x008fce00078efcff */
.L_x_497:
[----:B------:R-:W-:-:S13]  /*1a10*/  ISETP.NE.AND P0, PT, R4, 0x3, PT ;  /* 0x000000030400780c */ /* 0x000fda0003f05270 */
[----:B-1----:R-:W-:Y:S05]  /*1a20*/  @!P0 BRA `(.L_x_487) ;  /* 0x0000000000048947 */ /* 0x002fea0003800000 */
[----:B------:R-:W-:Y:S01]  /*1a30*/  BPT.TRAP 0x1 ;  /* 0x000000040000795c */ /* 0x000fe20000300000 */
.L_x_487:
[----:B------:R-:W-:Y:S01]  /*1a40*/  IMAD R9, R7, 0x8, R226 ;  /* 0x0000000807097824 */ /* 0x000fe200078e02e2 */
[----:B------:R-:W-:-:S04]  /*1a50*/  SHF.L.U32 R12, R6, 0x1f, RZ ;  /* 0x0000001f060c7819 */ /* 0x000fc800000006ff */
[----:B------:R1:W2:Y:S01]  /*1a60*/  SYNCS.PHASECHK.TRANS64.TRYWAIT P1, [R9+URZ+0x30c10], R12 ;  /* 0x030c100c090075a7 */ /* 0x0002a2000802017f */
[----:B------:R-:W-:Y:S05]  /*1a70*/  @!P0 BRA `(.L_x_488) ;  /* 0x0000000000048947 */ /* 0x000fea0003800000 */
[----:B------:R-:W-:Y:S01]  /*1a80*/  BPT.TRAP 0x1 ;  /* 0x000000040000795c */ /* 0x000fe20000300000 */
.L_x_488:
[----:B------:R-:W-:-:S05]  /*1a90*/  VIADD R10, R226, 0x10000 ;  /* 0x00010000e20a7836 */ /* 0x000fca0000000000 */
[----:B------:R-:W-:-:S04]  /*1aa0*/  SHF.R.U32.HI R10, RZ, 0x4, R10 ;  /* 0x00000004ff0a7819 */ /* 0x000fc8000001160a */
[----:B------:R-:W-:Y:S01]  /*1ab0*/  LOP3.LUT R10, R10, 0x3fff, RZ, 0xc0, !PT ;  /* 0x00003fff0a0a7812 */ /* 0x000fe200078ec0ff */
[----:B--2---:R-:W-:Y:S06]  /*1ac0*/  @P1 BRA `(.L_x_489) ;  /* 0x0000000000081947 */ /* 0x004fec0003800000 */
[----:B------:R-:W2:Y:S02]  /*1ad0*/  SYNCS.PHASECHK.TRANS64.TRYWAIT P1, [R9+URZ+0x30c10], R12 ;  /* 0x030c100c090075a7 */ /* 0x000ea4000802017f */
[----:B--2---:R-:W-:Y:S05]  /*1ae0*/  @!P1 BRA `(.L_x_490) ;  /* 0x0000007c00fc9947 */ /* 0x004fea0003800000 */
.L_x_489:
        /* <DEDUP_REMOVED lines=18> */
[----:B------:R-:W-:Y:S01]  /*1c10*/  IMAD R216, R17, 0x4, R226 ;  /* 0x0000000411d87824 */ /* 0x000fe200078e02e2 */
[----:B------:R-:W-:-:S07]  /*1c20*/  ULOP3.LUT UR10, UR4, 0x10000, URZ, 0xfc, !UPT ;  /* 0x00010000040a7892 */ /* 0x000fce000f8efc3f */
        /* <DEDUP_REMOVED lines=14> */
[C---:B------:R-:W-:Y:S02]  /*1d10*/  IMAD R11, R2.reuse, 0x2, R11 ;  /* 0x00000002020b7824 */ /* 0x040fe400078e020b */
[----:B----4-:R-:W-:Y:S02]  /*1d20*/  IMAD R13, R7, 0x80, R13 ;  /* 0x00000080070d7824 */ /* 0x010fe400078e020d */
        /* <DEDUP_REMOVED lines=15> */
[--C-:B------:R-:W-:Y:S02]  /*1e20*/  IMAD R219, R15, 0x4, R220.reuse ;  /* 0x000000040fdb7824 */ /* 0x100fe400078e02dc */
        /* <DEDUP_REMOVED lines=11> */
.L_x_491:
[----:B------:R1:W1:Y:S01]  /*1ee0*/  SYNCS.PHASECHK.TRANS64.TRYWAIT P1, [R9+URZ+0x30c30], R12 ;  /* 0x030c300c090075a7 */ /* 0x000262000802017f */
[----:B------:R-:W-:Y:S05]  /*1ef0*/  @!P0 BRA `(.L_x_492) ;  /* 0x0000000000048947 */ /* 0x000fea0003800000 */
[----:B------:R-:W-:Y:S01]  /*1f00*/  BPT.TRAP 0x1 ;  /* 0x000000040000795c */ /* 0x000fe20000300000 */
.L_x_492:
[----:B------:R-:W-:-:S05]  /*1f10*/  VIADD R11, R226, 0x18000 ;  /* 0x00018000e20b7836 */ /* 0x000fca0000000000 */
[----:B------:R-:W-:-:S04]  /*1f20*/  SHF.R.U32.HI R11, RZ, 0x4, R11 ;  /* 0x00000004ff0b7819 */ /* 0x000fc8000001160b */
[----:B------:R-:W-:-:S04]  /*1f30*/  LOP3.LUT R218, R11, 0x3fff, RZ, 0xc0, !PT ;  /* 0x00003fff0bda7812 */ /* 0x000fc800078ec0ff */
[----:B------:R-:W-:Y:S01]  /*1f40*/  LOP3.LUT R14, R218, 0x10000, RZ, 0xfc, !PT ;  /* 0x00010000da0e7812 */ /* 0x000fe200078efcff */
[----:B-1----:R-:W-:Y:S06]  /*1f50*/  @P1 BRA `(.L_x_493) ;  /* 0x0000000000081947 */ /* 0x002fec0003800000 */
[----:B------:R-:W1:Y:S02]  /*1f60*/  SYNCS.PHASECHK.TRANS64.TRYWAIT P1, [R9+URZ+0x30c30], R12 ;  /* 0x030c300c090075a7 */ /* 0x000e64000802017f */
[----:B-1----:R-:W-:Y:S05]  /*1f70*/  @!P1 BRA `(.L_x_494) ;  /* 0x0000007800ec9947 */ /* 0x002fea0003800000 */
.L_x_493:
        /* <DEDUP_REMOVED lines=9> */
[C---:B------:R-:W-:Y:S01]  /*2010*/  VIADD R231, R0.reuse, 0x10 ;  /* 0x0000001000e77836 */ /* 0x040fe20000000000 */
[----:B---3--:R-:W1:Y:S01]  /*2020*/  SHFL.IDX PT, R15, R20, R232, 0x1f ;  /* 0x00001fe8140f7589 */ /* 0x008e6200000e0000 */
[C---:B------:R-:W-:Y:S01]  /*2030*/  ISETP.GT.AND P2, PT, R3.reuse, RZ, PT ;  /* 0x000000ff0300720c */ /* 0x040fe20003f44270 */
[----:B------:R-:W-:Y:S01]  /*2040*/  ULOP3.LUT UR9, UR9, 0x10000, URZ, 0xfc, !UPT ;  /* 0x0001000009097892 */ /* 0x000fe2000f8efc3f */
[----:B------:R-:W-:Y:S01]  /*2050*/  ISETP.GT.AND P1, PT, R3, 0x8, PT ;  /* 0x000000080300780c */ /* 0x000fe20003f24270 */
[----:B------:R-:W3:Y:S01]  /*2060*/  SHFL.IDX PT, R16, R20, R231, 0x1f ;  /* 0x00001fe714107589 */ /* 0x000ee200000e0000 */
[----:B------:R-:W-:Y:S01]  /*2070*/  FSEL R18, R93, -INF , P2 ;  /* 0xff8000005d127808 */ /* 0x000fe20001000000 */
[C---:B------:R-:W-:Y:S01]  /*2080*/  VIADD R233, R0.reuse, 0x8 ;  /* 0x0000000800e97836 */ /* 0x040fe20000000000 */
[----:B------:R-:W-:Y:S01]  /*2090*/  FSEL R22, R95, -INF , P1 ;  /* 0xff8000005f167808 */ /* 0x000fe20000800000 */
[----:B------:R-:W5:Y:S01]  /*20a0*/  SHFL.IDX PT, R11, R20, R0, 0x1f ;  /* 0x00001f00140b7589 */ /* 0x000f6200000e0000 */
[----:B------:R-:W-:Y:S01]  /*20b0*/  UMOV UR6, UR8 ;  /* 0x0000000800067c82 */ /* 0x000fe20008000000 */
[----:B------:R-:W-:Y:S01]  /*20c0*/  UMOV UR4, UR9 ;  /* 0x0000000900047c82 */ /* 0x000fe20008000000 */
[----:B------:R-:W-:Y:S01]  /*20d0*/  VIADD R228, R0, 0x1c ;  /* 0x0000001c00e47836 */ /* 0x000fe20000000000 */
[----:B------:R-:W-:Y:S01]  /*20e0*/  HGMMA.64x128x16.F32 R24, gdesc[UR4], RZ, !UPT, gsb0 ;  /* 0x01e00000041879f0 */ /* 0x000fe2000c0008ff */
[----:B------:R-:W-:Y:S01]  /*20f0*/  UIADD3 UR6, UR8, 0x2, URZ ;  /* 0x0000000208067890 */ /* 0x000fe2000fffe03f */
[----:B------:R-:W4:Y:S01]  /*2100*/  SHFL.IDX PT, R13, R20, R233, 0x1f ;  /* 0x00001fe9140d7589 */ /* 0x000f2200000e0000 */
[----:B------:R-:W-:Y:S01]  /*2110*/  UIADD3 UR4, UR9, 0x2, URZ ;  /* 0x0000000209047890 */ /* 0x000fe2000fffe03f */
[----:B------:R-:W-:Y:S01]  /*2120*/  FSEL R19, R96, -INF , P2 ;  /* 0xff80000060137808 */ /* 0x000fe20001000000 */
        /* <DEDUP_REMOVED lines=16> */
[--C-:B-----5:R-:W-:Y:S01]  /*2230*/  FFMA.FTZ R88, R88, UR36, -R11.reuse ;  /* 0x0000002458587c23 */ /* 0x120fe2000801080b */
[----:B------:R-:W-:Y:S01]  /*2240*/  FSEL R92, R92, -INF , P2 ;  /* 0xff8000005c5c7808 */ /* 0x000fe20001000000 */
[----:B------:R-:W-:Y:S01]  /*2250*/  FFMA.FTZ R11, R90, UR36, -R11 ;  /* 0x000000245a0b7c23 */ /* 0x000fe2000801080b */
[----:B------:R-:W-:Y:S01]  /*2260*/  SHFL.IDX PT, R18, R20, R230, 0x1f ;  /* 0x00001fe614127589 */ /* 0x000fe200000e0000 */
[----:B------:R5:W-:Y:S01]  /*2270*/  MUFU.EX2 R223, R88 ;  /* 0x0000005800df7308 */ /* 0x000be20000000800 */
[--C-:B----4-:R-:W-:Y:S01]  /*2280*/  FFMA.FTZ R14, R94, UR36, -R13.reuse ;  /* 0x000000245e0e7c23 */ /* 0x110fe2000801080d */
[----:B------:R-:W-:Y:S01]  /*2290*/  FFMA.FTZ R92, R92, UR36, -R13 ;  /* 0x000000245c5c7c23 */ /* 0x000fe2000801080d */
[----:B--2---:R-:W2:Y:S01]  /*22a0*/  SHFL.IDX PT, R23, R20, R228, 0x1f ;  /* 0x00001fe414177589 */ /* 0x004ea200000e0000 */
[----:B------:R-:W-:Y:S01]  /*22b0*/  FSEL R94, R103, -INF , P1 ;  /* 0xff800000675e7808 */ /* 0x000fe20000800000 */
[----:B------:R-:W-:Y:S01]  /*22c0*/  IMAD R218, R7, 0x400, R218 ;  /* 0x0000040007da7824 */ /* 0x000fe200078e02da */
[----:B------:R-:W-:Y:S01]  /*22d0*/  FSEL R100, R100, -INF , P2 ;  /* 0xff80000064647808 */ /* 0x000fe20001000000 */
[----:B------:R-:W4:Y:S01]  /*22e0*/  SHFL.IDX PT, R90, R227, R0, 0x1f ;  /* 0x00001f00e35a7589 */ /* 0x000f2200000e0000 */
[----:B------:R1:W-:Y:S01]  /*22f0*/  MUFU.EX2 R13, R92 ;  /* 0x0000005c000d7308 */ /* 0x0003e20000000800 */
[----:B-----5:R-:W-:-:S02]  /*2300*/  FSEL R88, R101, -INF , P2 ;  /* 0xff80000065587808 */ /* 0x020fc40001000000 */
[----:B------:R-:W-:Y:S01]  /*2310*/  FSEL R102, R102, -INF , P1 ;  /* 0xff80000066667808 */ /* 0x000fe20000800000 */
[----:B------:R-:W-:Y:S01]  /*2320*/  SHFL.IDX PT, R98, R227, R231, 0x1f ;  /* 0x00001fe7e3627589 */ /* 0x000fe200000e0000 */
[----:B------:R-:W-:Y:S02]  /*2330*/  FSEL R89, R89, -INF , P2 ;  /* 0xff80000059597808 */ /* 0x000fe40001000000 */
[----:B------:R-:W-:Y:S01]  /*2340*/  FSEL R91, R91, -INF , P1 ;  /* 0xff8000005b5b7808 */ /* 0x000fe20000800000 */
[----:B------:R5:W-:Y:S01]  /*2350*/  MUFU.EX2 R16, R22 ;  /* 0x0000001600107308 */ /* 0x000be20000000800 */
[----:B-1----:R-:W1:Y:S01]  /*2360*/  SHFL.IDX PT, R92, R227, R234, 0x1f ;  /* 0x00001feae35c7589 */ /* 0x002e6200000e0000 */
[--C-:B------:R-:W-:Y:S01]  /*2370*/  FFMA.FTZ R89, R89, UR36, -R12.reuse ;  /* 0x0000002459597c23 */ /* 0x100fe2000801080c */
[--C-:B---3--:R-:W-:Y:S01]  /*2380*/  FFMA.FTZ R100, R100, UR36, -R21.reuse ;  /* 0x0000002464647c23 */ /* 0x108fe20008010815 */
[----:B------:R-:W-:Y:S01]  /*2390*/  FSEL R97, R97, -INF , P2 ;  /* 0xff80000061617808 */ /* 0x000fe20001000000 */
[----:B------:R-:W-:Y:S01]  /*23a0*/  FFMA.FTZ R12, R91, UR36, -R12 ;  /* 0x000000245b0c7c23 */ /* 0x000fe2000801080c */
[----:B------:R-:W-:Y:S01]  /*23b0*/  FSEL R99, R99, -INF , P1 ;  /* 0xff80000063637808 */ /* 0x000fe20000800000 */
[----:B------:R-:W-:Y:S01]  /*23c0*/  SHFL.IDX PT, R96, R227, R232, 0x1f ;  /* 0x00001fe8e3607589 */ /* 0x000fe200000e0000 */
[----:B------:R3:W-:Y:S01]  /*23d0*/  MUFU.EX2 R224, R89 ;  /* 0x0000005900e07308 */ /* 0x0007e20000000800 */
[----:B-----5:R-:W-:Y:S01]  /*23e0*/  FFMA.FTZ R22, R102, UR36, -R21 ;  /* 0x0000002466167c23 */ /* 0x020fe20008010815 */
[----:B------:R-:W-:Y:S01]  /*23f0*/  FSEL R91, R106, -INF , P1 ;  /* 0xff8000006a5b7808 */ /* 0x000fe20000800000 */
[--C-:B--2---:R-:W-:Y:S01]  /*2400*/  FFMA.FTZ R95, R88, UR36, -R23.reuse ;  /* 0x00000024585f7c23 */ /* 0x104fe20008010817 */
[----:B------:R-:W-:Y:S01]  /*2410*/  FFMA.FTZ R88, R94, UR36, -R23 ;  /* 0x000000245e587c23 */ /* 0x000fe20008010817 */
[--C-:B------:R-:W-:Y:S01]  /*2420*/  FFMA.FTZ R97, R97, UR36, -R18.reuse ;  /* 0x0000002461617c23 */ /* 0x100fe20008010812 */
[----:B------:R-:W2:Y:S01]  /*2430*/  SHFL.IDX PT, R94, R227, R233, 0x1f ;  /* 0x00001fe9e35e7589 */ /* 0x000ea200000e0000 */
[----:B------:R-:W-:Y:S01]  /*2440*/  FFMA.FTZ R99, R99, UR36, -R18 ;  /* 0x0000002463637c23 */ /* 0x000fe20008010812 */
[----:B------:R5:W-:Y:S01]  /*2450*/  MUFU.EX2 R21, R100 ;  /* 0x0000006400157308 */ /* 0x000be20000000800 */
[----:B---3--:R-:W-:Y:S01]  /*2460*/  FSEL R89, R104, -INF , P2 ;  /* 0xff80000068597808 */ /* 0x008fe20001000000 */
[----:B------:R-:W-:Y:S01]  /*2470*/  SHFL.IDX PT, R101, R227, R229, 0x1f ;  /* 0x00001fe5e3657589 */ /* 0x000fe200000e0000 */
[----:B------:R-:W-:-:S02]  /*2480*/  FSEL R93, R108, -INF , P2 ;  /* 0xff8000006c5d7808 */ /* 0x000fc40001000000 */
[----:B------:R-:W-:Y:S01]  /*2490*/  FSEL R107, R107, -INF , P1 ;  /* 0xff8000006b6b7808 */ /* 0x000fe20000800000 */
[----:B------:R-:W-:Y:S01]  /*24a0*/  SHFL.IDX PT, R104, R227, R228, 0x1f ;  /* 0x00001fe4e3687589 */ /* 0x000fe200000e0000 */
[--C-:B----4-:R-:W-:Y:S01]  /*24b0*/  FFMA.FTZ R89, R89, UR36, -R90.reuse ;  /* 0x0000002459597c23 */ /* 0x110fe2000801085a */
[----:B------:R-:W-:Y:S01]  /*24c0*/  FFMA.FTZ R90, R91, UR36, -R90 ;  /* 0x000000245b5a7c23 */ /* 0x000fe2000801085a */
[----:B------:R3:W-:Y:S01]  /*24d0*/  MUFU.EX2 R18, R97 ;  /* 0x0000006100127308 */ /* 0x0007e20000000800 */
[----:B-----5:R-:W4:Y:S01]  /*24e0*/  SHFL.IDX PT, R100, R227, R230, 0x1f ;  /* 0x00001fe6e3647589 */ /* 0x020f2200000e0000 */
[----:B------:R-:W-:Y:S02]  /*24f0*/  FSEL R91, R105, -INF , P2 ;  /* 0xff800000695b7808 */ /* 0x000fe40001000000 */
[----:B------:R-:W-:Y:S01]  /*2500*/  FSEL R103, R114, -INF , P1 ;  /* 0xff80000072677808 */ /* 0x000fe20000800000 */
[----:B------:R-:W5:Y:S01]  /*2510*/  SHFL.IDX PT, R108, R222, R234, 0x1f ;  /* 0x00001feade6c7589 */ /* 0x000f6200000e0000 */
[----:B------:R-:W-:Y:S01]  /*2520*/  FSEL R115, R115, -INF , P1 ;  /* 0xff80000073737808 */ /* 0x000fe20000800000 */
[--C-:B-1----:R-:W-:Y:S01]  /*2530*/  FFMA.FTZ R91, R91, UR36, -R92.reuse ;  /* 0x000000245b5b7c23 */ /* 0x102fe2000801085c */
[----:B------:R1:W-:Y:S01]  /*2540*/  MUFU.EX2 R20, R99 ;  /* 0x0000006300147308 */ /* 0x0003e20000000800 */
[----:B---3--:R-:W-:Y:S01]  /*2550*/  FSEL R97, R110, -INF , P1 ;  /* 0xff8000006e617808 */ /* 0x008fe20000800000 */
[----:B------:R-:W-:Y:S01]  /*2560*/  FFMA.FTZ R92, R107, UR36, -R92 ;  /* 0x000000246b5c7c23 */ /* 0x000fe2000801085c */
[----:B------:R-:W-:Y:S01]  /*2570*/  FSEL R107, R121, -INF , P2 ;  /* 0xff800000796b7808 */ /* 0x000fe20001000000 */
[----:B------:R-:W-:Y:S01]  /*2580*/  SHFL.IDX PT, R114, R222, R231, 0x1f ;  /* 0x00001fe7de727589 */ /* 0x000fe200000e0000 */
[--C-:B--2---:R-:W-:Y:S01]  /*2590*/  FFMA.FTZ R93, R93, UR36, -R94.reuse ;  /* 0x000000245d5d7c23 */ /* 0x104fe2000801085e */
[----:B------:R-:W-:Y:S01]  /*25a0*/  FFMA.FTZ R94, R97, UR36, -R94 ;  /* 0x00000024615e7c23 */ /* 0x000fe2000801085e */
[----:B------:R-:W-:Y:S01]  /*25b0*/  FSEL R97, R112, -INF , P2 ;  /* 0xff80000070617808 */ /* 0x000fe20001000000 */
[----:B------:R-:W2:Y:S01]  /*25c0*/  SHFL.IDX PT, R121, R222, R228, 0x1f ;  /* 0x00001fe4de797589 */ /* 0x000ea200000e0000 */
[----:B-1----:R-:W-:Y:S01]  /*25d0*/  FSEL R99, R113, -INF , P2 ;  /* 0xff80000071637808 */ /* 0x002fe20001000000 */
[----:B------:R1:W-:Y:S01]  /*25e0*/  MUFU.EX2 R23, R95 ;  /* 0x0000005f00177308 */ /* 0x0003e20000000800 */
[----:B------:R-:W-:Y:S01]  /*25f0*/  FSEL R119, R119, -INF , P1 ;  /* 0xff80000077777808 */ /* 0x000fe20000800000 */
[--C-:B------:R-:W-:Y:S01]  /*2600*/  FFMA.FTZ R97, R97, UR36, -R98.reuse ;  /* 0x0000002461617c23 */ /* 0x100fe20008010862 */
[----:B------:R-:W-:Y:S01]  /*2610*/  FFMA.FTZ R98, R103, UR36, -R98 ;  /* 0x0000002467627c23 */ /* 0x000fe20008010862 */
[----:B------:R-:W-:Y:S01]  /*2620*/  FSEL R103, R117, -INF , P2 ;  /* 0xff80000075677808 */ /* 0x000fe20001000000 */
[----:B------:R-:W-:Y:S01]  /*2630*/  SHFL.IDX PT, R106, R222, R0, 0x1f ;  /* 0x00001f00de6a7589 */ /* 0x000fe200000e0000 */
[----:B------:R-:W-:Y:S01]  /*2640*/  FSEL R111, R111, -INF , P1 ;  /* 0xff8000006f6f7808 */ /* 0x000fe20000800000 */
[--C-:B----4-:R-:W-:Y:S01]  /*2650*/  FFMA.FTZ R99, R99, UR36, -R100.reuse ;  /* 0x0000002463637c23 */ /* 0x110fe20008010864 */
[----:B------:R-:W-:Y:S01]  /*2660*/  FFMA.FTZ R100, R115, UR36, -R100 ;  /* 0x0000002473647c23 */ /* 0x000fe20008010864 */
[----:B-1----:R-:W-:Y:S01]  /*2670*/  FSEL R95, R109, -INF , P2 ;  /* 0xff8000006d5f7808 */ /* 0x002fe20001000000 */
[----:B------:R-:W1:Y:S01]  /*2680*/  SHFL.IDX PT, R115, R222, R230, 0x1f ;  /* 0x00001fe6de737589 */ /* 0x000e6200000e0000 */
[--C-:B------:R-:W-:Y:S01]  /*2690*/  FFMA.FTZ R103, R103, UR36, -R104.reuse ;  /* 0x0000002467677c23 */ /* 0x100fe20008010868 */
[----:B------:R-:W-:Y:S01]  /*26a0*/  FFMA.FTZ R104, R119, UR36, -R104 ;  /* 0x0000002477687c23 */ /* 0x000fe20008010868 */
[----:B------:R-:W-:Y:S01]  /*26b0*/  FSEL R105, R120, -INF , P2 ;  /* 0xff80000078697808 */ /* 0x000fe20001000000 */
[----:B------:R-:W3:Y:S01]  /*26c0*/  SHFL.IDX PT, R119, R222, R229, 0x1f ;  /* 0x00001fe5de777589 */ /* 0x000ee200000e0000 */
[--C-:B------:R-:W-:Y:S01]  /*26d0*/  FFMA.FTZ R95, R95, UR36, -R96.reuse ;  /* 0x000000245f5f7c23 */ /* 0x100fe20008010860 */
[----:B------:R-:W-:Y:S01]  /*26e0*/  FFMA.FTZ R96, R111, UR36, -R96 ;  /* 0x000000246f607c23 */ /* 0x000fe20008010860 */
[----:B------:R-:W-:Y:S01]  /*26f0*/  FSEL R111, R122, -INF , P1 ;  /* 0xff8000007a6f7808 */ /* 0x000fe20000800000 */
[--C-:B-----5:R-:W-:Y:S01]  /*2700*/  FFMA.FTZ R107, R107, UR36, -R108.reuse ;  /* 0x000000246b6b7c23 */ /* 0x120fe2000801086c */
[----:B------:R-:W4:Y:S01]  /*2710*/  SHFL.IDX PT, R122, R216, R0, 0x1f ;  /* 0x00001f00d87a7589 */ /* 0x000f2200000e0000 */
[----:B------:R-:W-:Y:S01]  /*2720*/  FSEL R102, R116, -INF , P2 ;  /* 0xff80000074667808 */ /* 0x000fe20001000000 */
[----:B------:R-:W5:Y:S01]  /*2730*/  MUFU.EX2 R11, R11 ;  /* 0x0000000b000b7308 */ /* 0x000f620000000800 */
[----:B------:R-:W-:Y:S01]  /*2740*/  FSEL R120, R133, -INF , P2 ;  /* 0xff80000085787808 */ /* 0x000fe20001000000 */
[----:B------:R-:W-:Y:S01]  /*2750*/  SHFL.IDX PT, R112, R222, R232, 0x1f ;  /* 0x00001fe8de707589 */ /* 0x000fe200000e0000 */
[----:B------:R-:W-:Y:S01]  /*2760*/  FSEL R118, R118, -INF , P1 ;  /* 0xff80000076767808 */ /* 0x000fe20000800000 */
[----:B------:R-:W-:Y:S01]  /*2770*/  FFMA.FTZ R102, R102, UR36, -R101 ;  /* 0x0000002466667c23 */ /* 0x000fe20008010865 */
[----:B------:R-:W-:Y:S01]  /*2780*/  FSEL R123, R123, -INF , P1 ;  /* 0xff8000007b7b7808 */ /* 0x000fe20000800000 */
[----:B--2---:R-:W-:Y:S01]  /*2790*/  FFMA.FTZ R227, R120, UR36, -R121 ;  /* 0x0000002478e37c23 */ /* 0x004fe20008010879 */
[----:B------:R-:W-:Y:S01]  /*27a0*/  FSEL R113, R128, -INF , P2 ;  /* 0xff80000080717808 */ /* 0x000fe20001000000 */
[----:B------:R-:W-:Y:S01]  /*27b0*/  FFMA.FTZ R101, R118, UR36, -R101 ;  /* 0x0000002476657c23 */ /* 0x000fe20008010865 */
[----:B------:R-:W-:Y:S01]  /*27c0*/  FSEL R116, R129, -INF , P2 ;  /* 0xff80000081747808 */ /* 0x000fe20001000000 */
[----:B------:R-:W2:Y:S01]  /*27d0*/  SHFL.IDX PT, R120, R216, R229, 0x1f ;  /* 0x00001fe5d8787589 */ /* 0x000ea200000e0000 */
[----:B------:R-:W-:Y:S01]  /*27e0*/  FSEL R117, R130, -INF , P1 ;  /* 0xff80000082757808 */ /* 0x000fe20000800000 */
[----:B------:R-:W-:Y:S01]  /*27f0*/  FFMA.FTZ R108, R123, UR36, -R108 ;  /* 0x000000247b6c7c23 */ /* 0x000fe2000801086c */
[----:B------:R-:W-:Y:S01]  /*2800*/  FSEL R118, R131, -INF , P1 ;  /* 0xff80000083767808 */ /* 0x000fe20000800000 */
[----:B------:R-:W5:Y:S01]  /*2810*/  SHFL.IDX PT, R123, R216, R233, 0x1f ;  /* 0x00001fe9d87b7589 */ /* 0x000f6200000e0000 */
[--C-:B------:R-:W-:Y:S01]  /*2820*/  FFMA.FTZ R113, R113, UR36, -R114.reuse ;  /* 0x0000002471717c23 */ /* 0x100fe20008010872 */
[--C-:B-1----:R-:W-:Y:S01]  /*2830*/  FFMA.FTZ R116, R116, UR36, -R115.reuse ;  /* 0x0000002474747c23 */ /* 0x102fe20008010873 */
[----:B------:R-:W-:Y:S01]  /*2840*/  FFMA.FTZ R114, R117, UR36, -R114 ;  /* 0x0000002475727c23 */ /* 0x000fe20008010872 */
[----:B------:R-:W1:Y:S01]  /*2850*/  SHFL.IDX PT, R130, R216, R234, 0x1f ;  /* 0x00001fead8827589 */ /* 0x000e6200000e0000 */
[----:B------:R-:W-:Y:S01]  /*2860*/  FFMA.FTZ R115, R118, UR36, -R115 ;  /* 0x0000002476737c23 */ /* 0x000fe20008010873 */
[----:B------:R-:W-:Y:S01]  /*2870*/  FSEL R117, R132, -INF , P2 ;  /* 0xff80000084757808 */ /* 0x000fe20001000000 */
[--C-:B------:R-:W-:Y:S01]  /*2880*/  FFMA.FTZ R105, R105, UR36, -R106.reuse ;  /* 0x0000002469697c23 */ /* 0x100fe2000801086a */
[----:B------:R-:W-:Y:S01]  /*2890*/  FSEL R118, R134, -INF , P1 ;  /* 0xff80000086767808 */ /* 0x000fe20000800000 */
[----:B------:R-:W-:Y:S01]  /*28a0*/  FFMA.FTZ R106, R111, UR36, -R106 ;  /* 0x000000246f6a7c23 */ /* 0x000fe2000801086a */
[----:B------:R-:W-:Y:S01]  /*28b0*/  FSEL R111, R125, -INF , P2 ;  /* 0xff8000007d6f7808 */ /* 0x000fe20001000000 */
[--C-:B---3--:R-:W-:Y:S01]  /*28c0*/  FFMA.FTZ R117, R117, UR36, -R119.reuse ;  /* 0x0000002475757c23 */ /* 0x108fe20008010877 */
[----:B------:R-:W-:Y:S01]  /*28d0*/  FSEL R125, R136, -INF , P2 ;  /* 0xff800000887d7808 */ /* 0x000fe20001000000 */
[----:B------:R-:W-:Y:S01]  /*28e0*/  FFMA.FTZ R118, R118, UR36, -R119 ;  /* 0x0000002476767c23 */ /* 0x000fe20008010877 */
[----:B------:R-:W-:Y:S01]  /*28f0*/  FSEL R119, R138, -INF , P1 ;  /* 0xff8000008a777808 */ /* 0x000fe20000800000 */
[----:B------:R-:W-:-:S02]  /*2900*/  WARPGROUP.DEPBAR.LE gsb0, 0x0 ;  /* 0x00008000000079c5 */ /* 0x000fc40000010000 */
[----:B------:R-:W-:Y:S01]  /*2910*/  WARPGROUP.ARRIVE ;  /* 0x00000000000079c5 */ /* 0x000fe20000000000 */
[----:B------:R-:W-:Y:S01]  /*2920*/  FSEL R110, R124, -INF , P2 ;  /* 0xff8000007c6e7808 */ /* 0x000fe20001000000 */
[--C-:B----4-:R-:W-:Y:S01]  /*2930*/  FFMA.FTZ R125, R125, UR36, -R122.reuse ;  /* 0x000000247d7d7c23 */ /* 0x110fe2000801087a */
[----:B------:R-:W-:Y:S01]  /*2940*/  FSEL R124, R135, -INF , P1 ;  /* 0xff800000877c7808 */ /* 0x000fe20000800000 */
[----:B------:R-:W-:Y:S01]  /*2950*/  FFMA.FTZ R122, R119, UR36, -R122 ;  /* 0x00000024777a7c23 */ /* 0x000fe2000801087a */
[----:B------:R-:W-:Y:S01]  /*2960*/  FSEL R119, R148, -INF , P2 ;  /* 0xff80000094777808 */ /* 0x000fe20001000000 */
[----:B------:R-:W-:Y:S01]  /*2970*/  HGMMA.64x128x16.F32 R24, gdesc[UR4], R24, gsb0 ;  /* 0x01e00000041879f0 */ /* 0x000fe20008000818 */
[----:B------:R-:W-:Y:S01]  /*2980*/  UIADD3 UR6, UR8, 0x4, URZ ;  /* 0x0000000408067890 */ /* 0x000fe2000fffe03f */
[----:B------:R-:W-:Y:S01]  /*2990*/  FSEL R135, R150, -INF , P1 ;  /* 0xff80000096877808 */ /* 0x000fe20000800000 */
[----:B------:R-:W-:Y:S01]  /*29a0*/  UIADD3 UR4, UR9, 0x4, URZ ;  /* 0x0000000409047890 */ /* 0x000fe2000fffe03f */
[----:B------:R-:W-:Y:S01]  /*29b0*/  FSEL R127, R127, -INF , P1 ;  /* 0xff8000007f7f7808 */ /* 0x000fe20000800000 */
[----:B------:R-:W-:Y:S01]  /*29c0*/  UMOV UR7, 0x40000040 ;  /* 0x4000004000077882 */ /* 0x000fe20000000000 */
[----:B------:R-:W-:Y:S01]  /*29d0*/  UMOV UR5, 0x40000040 ;  /* 0x4000004000057882 */ /* 0x000fe20000000000 */
[----:B------:R-:W-:Y:S01]  /*29e0*/  FSEL R140, R140, -INF , P2 ;  /* 0xff8000008c8c7808 */ /* 0x000fe20001000000 */
[----:B------:R-:W-:Y:S01]  /*29f0*/  FFMA.FTZ R121, R124, UR36, -R121 ;  /* 0x000000247c797c23 */ /* 0x000fe20008010879 */
[----:B------:R-:W-:Y:S01]  /*2a00*/  FSEL R142, R142, -INF , P1 ;  /* 0xff8000008e8e7808 */ /* 0x000fe20000800000 */
[----:B--2---:R-:W-:Y:S01]  /*2a10*/  FFMA.FTZ R124, R119, UR36, -R120 ;  /* 0x00000024777c7c23 */ /* 0x004fe20008010878 */
[----:B------:R-:W-:Y:S01]  /*2a20*/  FSEL R131, R137, -INF , P2 ;  /* 0xff80000089837808 */ /* 0x000fe20001000000 */
[----:B------:R-:W-:Y:S01]  /*2a30*/  FFMA.FTZ R111, R111, UR36, -R112 ;  /* 0x000000246f6f7c23 */ /* 0x000fe20008010870 */
[----:B------:R-:W-:Y:S01]  /*2a40*/  FSEL R139, R139, -INF , P1 ;  /* 0xff8000008b8b7808 */ /* 0x000fe20000800000 */
[----:B------:R-:W-:Y:S01]  /*2a50*/  FFMA.FTZ R120, R135, UR36, -R120 ;  /* 0x0000002487787c23 */ /* 0x000fe20008010878 */
[----:B------:R-:W-:Y:S01]  /*2a60*/  FFMA.FTZ R112, R127, UR36, -R112 ;  /* 0x000000247f707c23 */ /* 0x000fe20008010870 */
[--C-:B-----5:R-:W-:Y:S01]  /*2a70*/  FFMA.FTZ R127, R140, UR36, -R123.reuse ;  /* 0x000000248c7f7c23 */ /* 0x120fe2000801087b */
[----:B------:R-:W2:Y:S01]  /*2a80*/  SHFL.IDX PT, R109, R222, R233, 0x1f ;  /* 0x00001fe9de6d7589 */ /* 0x000ea200000e0000 */
[----:B------:R-:W-:Y:S01]  /*2a90*/  FFMA.FTZ R123, R142, UR36, -R123 ;  /* 0x000000248e7b7c23 */ /* 0x000fe2000801087b */
[--C-:B-1----:R-:W-:Y:S01]  /*2aa0*/  FFMA.FTZ R131, R131, UR36, -R130.reuse ;  /* 0x0000002483837c23 */ /* 0x102fe20008010882 */
[----:B------:R-:W-:Y:S01]  /*2ab0*/  FFMA.FTZ R130, R139, UR36, -R130 ;  /* 0x000000248b827c23 */ /* 0x000fe20008010882 */
[----:B------:R-:W-:Y:S01]  /*2ac0*/  FSEL R126, R126, -INF , P1 ;  /* 0xff8000007e7e7808 */ /* 0x000fe20000800000 */
[----:B------:R-:W1:Y:S01]  /*2ad0*/  SHFL.IDX PT, R128, R216, R230, 0x1f ;  /* 0x00001fe6d8807589 */ /* 0x000e6200000e0000 */
[----:B------:R-:W-:Y:S01]  /*2ae0*/  FSEL R129, R141, -INF , P2 ;  /* 0xff8000008d817808 */ /* 0x000fe20001000000 */
[----:B------:R-:W-:Y:S01]  /*2af0*/  MUFU.EX2 R12, R12 ;  /* 0x0000000c000c7308 */ /* 0x000fe20000000800 */
[----:B------:R-:W-:Y:S01]  /*2b00*/  FSEL R134, R144, -INF , P2 ;  /* 0xff80000090867808 */ /* 0x000fe20001000000 */
[----:B------:R-:W3:Y:S01]  /*2b10*/  SHFL.IDX PT, R133, R216, R231, 0x1f ;  /* 0x00001fe7d8857589 */ /* 0x000ee200000e0000 */
[----:B------:R-:W-:-:S02]  /*2b20*/  FSEL R145, R145, -INF , P2 ;  /* 0xff80000091917808 */ /* 0x000fc40001000000 */
[----:B------:R-:W-:Y:S02]  /*2b30*/  FSEL R149, R149, -INF , P2 ;  /* 0xff80000095957808 */ /* 0x000fe40001000000 */
[----:B------:R-:W-:Y:S01]  /*2b40*/  FSEL R151, R151, -INF , P1 ;  /* 0xff80000097977808 */ /* 0x000fe20000800000 */
[----:B------:R-:W4:Y:S01]  /*2b50*/  MUFU.EX2 R14, R14 ;  /* 0x0000000e000e7308 */ /* 0x000f220000000800 */
[----:B------:R-:W-:Y:S02]  /*2b60*/  FSEL R146, R146, -INF , P1 ;  /* 0xff80000092927808 */ /* 0x000fe40000800000 */
[----:B------:R-:W-:Y:S02]  /*2b70*/  FSEL R143, R143, -INF , P1 ;  /* 0xff8000008f8f7808 */ /* 0x000fe40000800000 */
[----:B------:R-:W-:-:S03]  /*2b80*/  FSEL R147, R147, -INF , P1 ;  /* 0xff80000093937808 */ /* 0x000fc60000800000 */
[----:B------:R-:W-:Y:S01]  /*2b90*/  MUFU.EX2 R17, R17 ;  /* 0x0000001100117308 */ /* 0x000fe20000000800 */
[--C-:B--2---:R-:W-:Y:S01]  /*2ba0*/  FFMA.FTZ R110, R110, UR36, -R109.reuse ;  /* 0x000000246e6e7c23 */ /* 0x104fe2000801086d */
[----:B------:R-:W-:Y:S02]  /*2bb0*/  FFMA.FTZ R109, R126, UR36, -R109 ;  /* 0x000000247e6d7c23 */ /* 0x000fe4000801086d */
[----:B------:R-:W2:Y:S01]  /*2bc0*/  SHFL.IDX PT, R126, R216, R232, 0x1f ;  /* 0x00001fe8d87e7589 */ /* 0x000ea200000e0000 */
[--C-:B-1----:R-:W-:Y:S01]  /*2bd0*/  FFMA.FTZ R132, R145, UR36, -R128.reuse ;  /* 0x0000002491847c23 */ /* 0x102fe20008010880 */
[----:B------:R-:W-:Y:S02]  /*2be0*/  FFMA.FTZ R128, R147, UR36, -R128 ;  /* 0x0000002493807c23 */ /* 0x000fe40008010880 */
[----:B------:R-:W1:Y:S01]  /*2bf0*/  SHFL.IDX PT, R216, R216, R228, 0x1f ;  /* 0x00001fe4d8d87589 */ /* 0x000e6200000e0000 */
[----:B------:R-:W-:Y:S01]  /*2c00*/  MUFU.EX2 R116, R116 ;  /* 0x0000007400747308 */ /* 0x000fe20000000800 */
[--C-:B---3--:R-:W-:Y:S01]  /*2c10*/  FFMA.FTZ R134, R134, UR36, -R133.reuse ;  /* 0x0000002486867c23 */ /* 0x108fe20008010885 */
[----:B------:R-:W-:-:S06]  /*2c20*/  FFMA.FTZ R133, R146, UR36, -R133 ;  /* 0x0000002492857c23 */ /* 0x000fcc0008010885 */
[----:B------:R-:W-:Y:S08]  /*2c30*/  MUFU.EX2 R114, R114 ;  /* 0x0000007200727308 */ /* 0x000ff00000000800 */
[----:B------:R-:W-:Y:S01]  /*2c40*/  MUFU.EX2 R109, R109 ;  /* 0x0000006d006d7308 */ /* 0x000fe20000000800 */
[--C-:B--2---:R-:W-:Y:S01]  /*2c50*/  FFMA.FTZ R129, R129, UR36, -R126.reuse ;  /* 0x0000002481817c23 */ /* 0x104fe2000801087e */
[----:B------:R-:W-:Y:S01]  /*2c60*/  FFMA.FTZ R126, R143, UR36, -R126 ;  /* 0x000000248f7e7c23 */ /* 0x000fe2000801087e */
[--C-:B-1----:R-:W-:Y:S01]  /*2c70*/  FFMA.FTZ R119, R149, UR36, -R216.reuse ;  /* 0x0000002495777c23 */ /* 0x102fe200080108d8 */
[----:B------:R-:W-:-:S04]  /*2c80*/  FFMA.FTZ R222, R151, UR36, -R216 ;  /* 0x0000002497de7c23 */ /* 0x000fc800080108d8 */
[----:B------:R-:W-:Y:S08]  /*2c90*/  MUFU.EX2 R112, R112 ;  /* 0x0000007000707308 */ /* 0x000ff00000000800 */
[----:B------:R-:W-:Y:S08]  /*2ca0*/  MUFU.EX2 R113, R113 ;  /* 0x0000007100717308 */ /* 0x000ff00000000800 */
[----:B------:R-:W-:Y:S08]  /*2cb0*/  MUFU.EX2 R117, R117 ;  /* 0x0000007500757308 */ /* 0x000ff00000000800 */
[----:B------:R-:W1:Y:S08]  /*2cc0*/  MUFU.EX2 R22, R22 ;  /* 0x0000001600167308 */ /* 0x000e700000000800 */
[----:B------:R-:W2:Y:S08]  /*2cd0*/  MUFU.EX2 R88, R88 ;  /* 0x0000005800587308 */ /* 0x000eb00000000800 */
[----:B------:R-:W-:Y:S08]  /*2ce0*/  MUFU.EX2 R110, R110 ;  /* 0x0000006e006e7308 */ /* 0x000ff00000000800 */
[----:B------:R-:W-:Y:S08]  /*2cf0*/  MUFU.EX2 R111, R111 ;  /* 0x0000006f006f7308 */ /* 0x000ff00000000800 */
[----:B------:R-:W-:Y:S01]  /*2d00*/  MUFU.EX2 R115, R115 ;  /* 0x0000007300737308 */ /* 0x000fe20000000800 */
[----:B------:R-:W-:-:S02]  /*2d10*/  WARPGROUP.DEPBAR.LE gsb0, 0x0 ;  /* 0x00008000000079c5 */ /* 0x000fc40000010000 */
[----:B------:R-:W-:-:S05]  /*2d20*/  WARPGROUP.ARRIVE ;  /* 0x00000000000079c5 */ /* 0x000fca0000000000 */
[----:B------:R-:W-:Y:S01]  /*2d30*/  MUFU.EX2 R19, R19 ;  /* 0x0000001300137308 */ /* 0x000fe20000000800 */
[----:B------:R-:W-:Y:S01]  /*2d40*/  HGMMA.64x128x16.F32 R24, gdesc[UR4], R24, gsb0 ;  /* 0x01e00000041879f0 */ /* 0x000fe20008000818 */
[----:B------:R-:W-:Y:S02]  /*2d50*/  UIADD3 UR6, UR8, 0x6, URZ ;  /* 0x0000000608067890 */ /* 0x000fe4000fffe03f */
[----:B------:R-:W-:-:S04]  /*2d60*/  UIADD3 UR4, UR9, 0x6, URZ ;  /* 0x0000000609047890 */ /* 0x000fc8000fffe03f */
[----:B------:R-:W3:Y:S01]  /*2d70*/  MUFU.EX2 R105, R105 ;  /* 0x0000006900697308 */ /* 0x000ee20000000800 */
[----:B------:R-:W-:Y:S01]  /*2d80*/  UMOV UR7, 0x40000040 ;  /* 0x4000004000077882 */ /* 0x000fe20000000000 */
[----:B------:R-:W-:-:S06]  /*2d90*/  UMOV UR5, 0x40000040 ;  /* 0x4000004000057882 */ /* 0x000fcc0000000000 */
[----:B------:R-:W5:Y:S08]  /*2da0*/  MUFU.EX2 R106, R106 ;  /* 0x0000006a006a7308 */ /* 0x000f700000000800 */
[----:B------:R-:W-:Y:S08]  /*2db0*/  MUFU.EX2 R107, R107 ;  /* 0x0000006b006b7308 */ /* 0x000ff00000000800 */
[----:B------:R-:W-:Y:S08]  /*2dc0*/  MUFU.EX2 R108, R108 ;  /* 0x0000006c006c7308 */ /* 0x000ff00000000800 */
[----:B------:R-:W5:Y:S08]  /*2dd0*/  MUFU.EX2 R89, R89 ;  /* 0x0000005900597308 */ /* 0x000f700000000800 */
        /* <DEDUP_REMOVED lines=17> */
[----:B------:R-:W-:Y:S01]  /*2ef0*/  UMOV UR7, 0x40000040 ;  /* 0x4000004000077882 */ /* 0x000fe20000000000 */
[----:B------:R-:W-:-:S04]  /*2f00*/  R2UR UR5, R226 ;  /* 0x00000000e20572ca */ /* 0x000fc800000e0000 */
[----:B------:R-:W-:Y:S08]  /*2f10*/  MUFU.EX2 R103, R103 ;  /* 0x0000006700677308 */ /* 0x000ff00000000800 */
[----:B------:R-:W-:Y:S01]  /*2f20*/  MUFU.EX2 R104, R104 ;  /* 0x0000006800687308 */ /* 0x000fe20000000800 */
[----:B------:R-:W-:Y:S01]  /*2f30*/  UMOV UR6, UR4 ;  /* 0x0000000400067c82 */ /* 0x000fe20008000000 */
[----:B------:R-:W-:-:S04]  /*2f40*/  USHF.R.U32.HI UR5, URZ, 0x4, UR5 ;  /* 0x000000043f057899 */ /* 0x000fc80008011605 */
[----:B------:R-:W-:Y:S02]  /*2f50*/  ULOP3.LUT UR9, UR5, 0x3fff, URZ, 0xc0, !UPT ;  /* 0x00003fff05097892 */ /* 0x000fe4000f8ec03f */
[----:B------:R-:W-:Y:S01]  /*2f60*/  MUFU.EX2 R118, R118 ;  /* 0x0000007600767308 */ /* 0x000fe20000000800 */
[----:B------:R-:W-:-:S07]  /*2f70*/  UMOV UR5, 0x40000040 ;  /* 0x4000004000057882 */ /* 0x000fce0000000000 */
        /* <DEDUP_REMOVED lines=9> */
[----:B------:R-:W4:Y:S04]  /*3010*/  LDS R217, [R217+0x400] ;  /* 0x00040000d9d97984 */ /* 0x000f280000000800 */
[----:B------:R-:W-:Y:S04]  /*3020*/  LDS R221, [R221+0x400] ;  /* 0x00040000dddd7984 */ /* 0x000fe80000000800 */
[----:B------:R-:W-:Y:S04]  /*3030*/  LDS R219, [R219+0x400] ;  /* 0x00040000dbdb7984 */ /* 0x000fe80000000800 */
[----:B------:R-:W-:Y:S04]  /*3040*/  LDS R220, [R220+0x400] ;  /* 0x00040000dcdc7984 */ /* 0x000fe80000000800 */
[----:B----4-:R-:W4:Y:S04]  /*3050*/  SHFL.IDX PT, R135, R217, R0, 0x1f ;  /* 0x00001f00d9877589 */ /* 0x010f2800000e0000 */
[----:B------:R-:W1:Y:S04]  /*3060*/  SHFL.IDX PT, R136, R217, R234, 0x1f ;  /* 0x00001fead9887589 */ /* 0x000e6800000e0000 */
[----:B------:R-:W2:Y:S04]  /*3070*/  SHFL.IDX PT, R140, R217, R233, 0x1f ;  /* 0x00001fe9d98c7589 */ /* 0x000ea800000e0000 */
[----:B------:R-:W3:Y:S04]  /*3080*/  SHFL.IDX PT, R142, R217, R230, 0x1f ;  /* 0x00001fe6d98e7589 */ /* 0x000ee800000e0000 */
[----:B------:R-:W5:Y:S04]  /*3090*/  SHFL.IDX PT, R138, R217, R232, 0x1f ;  /* 0x00001fe8d98a7589 */ /* 0x000f6800000e0000 */
[----:B------:R-:W5:Y:S01]  /*30a0*/  SHFL.IDX PT, R139, R217, R231, 0x1f ;  /* 0x00001fe7d98b7589 */ /* 0x000f6200000e0000 */
[--C-:B----4-:R-:W-:Y:S01]  /*30b0*/  FADD.FTZ R24, R24, -R135.reuse ;  /* 0x8000008718187221 */ /* 0x110fe20000010000 */
[----:B------:R-:W-:-:S02]  /*30c0*/  FADD.FTZ R26, R26, -R135 ;  /* 0x800000871a1a7221 */ /* 0x000fc40000010000 */
[----:B------:R-:W4:Y:S01]  /*30d0*/  SHFL.IDX PT, R144, R217, R229, 0x1f ;  /* 0x00001fe5d9907589 */ /* 0x000f2200000e0000 */
        /* <DEDUP_REMOVED lines=8> */
[--C-:B---3--:R-:W-:Y:S01]  /*3160*/  FADD.FTZ R140, R33, -R142.reuse ;  /* 0x8000008e218c7221 */ /* 0x108fe20000010000 */
[----:B------:R-:W-:Y:S01]  /*3170*/  FADD.FTZ R142, R35, -R142 ;  /* 0x8000008e238e7221 */ /* 0x000fe20000010000 */
[----:B------:R-:W3:Y:S01]  /*3180*/  SHFL.IDX PT, R33, R221, R231, 0x1f ;  /* 0x00001fe7dd217589 */ /* 0x000ee200000e0000 */
        /* <DEDUP_REMOVED lines=9> */
[----:B------:R-:W-:Y:S01]  /*3220*/  FMUL.FTZ R141, R15, R141 ;  /* 0x0000008d0f8d7220 */ /* 0x000fe20000410000 */
[----:B------:R-:W-:Y:S01]  /*3230*/  FMUL.FTZ R142, R20, R142 ;  /* 0x0000008e148e7220 */ /* 0x000fe20000410000 */
[----:B------:R-:W5:Y:S01]  /*3240*/  SHFL.IDX PT, R34, R221, R229, 0x1f ;  /* 0x00001fe5dd227589 */ /* 0x000f6200000e0000 */
[--C-:B----4-:R-:W-:Y:S01]  /*3250*/  FADD.FTZ R143, R36, -R144.reuse ;  /* 0x80000090248f7221 */ /* 0x110fe20000010000 */
[----:B------:R-:W-:Y:S01]  /*3260*/  MUFU.EX2 R31, R122 ;  /* 0x0000007a001f7308 */ /* 0x000fe20000000800 */
[----:B------:R-:W-:Y:S01]  /*3270*/  FADD.FTZ R38, R38, -R144 ;  /* 0x8000009026267221 */ /* 0x000fe20000010000 */
[----:B-1----:R-:W1:Y:S01]  /*3280*/  SHFL.IDX PT, R121, R221, R233, 0x1f ;  /* 0x00001fe9dd797589 */ /* 0x002e6200000e0000 */
[--C-:B------:R-:W-:Y:S01]  /*3290*/  FADD.FTZ R37, R37, -R217.reuse ;  /* 0x800000d925257221 */ /* 0x100fe20000010000 */
[----:B------:R-:W-:Y:S01]  /*32a0*/  FADD.FTZ R39, R39, -R217 ;  /* 0x800000d927277221 */ /* 0x000fe20000010000 */
[----:B------:R-:W-:Y:S01]  /*32b0*/  FMUL.FTZ R38, R22, R38 ;  /* 0x0000002616267220 */ /* 0x000fe20000410000 */
[----:B------:R-:W4:Y:S01]  /*32c0*/  SHFL.IDX PT, R150, R219, R232, 0x1f ;  /* 0x00001fe8db967589 */ /* 0x000f2200000e0000 */
[--C-:B--2---:R-:W-:Y:S01]  /*32d0*/  FADD.FTZ R40, R40, -R145.reuse ;  /* 0x8000009128287221 */ /* 0x104fe20000010000 */
[----:B------:R-:W-:Y:S01]  /*32e0*/  FADD.FTZ R42, R42, -R145 ;  /* 0x800000912a2a7221 */ /* 0x000fe20000010000 */
[----:B------:R-:W2:Y:S01]  /*32f0*/  MUFU.EX2 R28, R227 ;  /* 0x000000e3001c7308 */ /* 0x000ea20000000800 */
        /* <DEDUP_REMOVED lines=15> */
[----:B------:R3:W-:Y:S01]  /*33f0*/  MUFU.EX2 R32, R131 ;  /* 0x0000008300207308 */ /* 0x0007e20000000800 */
[--C-:B-1----:R-:W-:Y:S01]  /*3400*/  FADD.FTZ R44, R44, -R121.reuse ;  /* 0x800000792c2c7221 */ /* 0x102fe20000010000 */
[----:B------:R-:W-:Y:S01]  /*3410*/  FADD.FTZ R46, R46, -R121 ;  /* 0x800000792e2e7221 */ /* 0x000fe20000010000 */
[----:B--2---:R-:W1:Y:S01]  /*3420*/  SHFL.IDX PT, R130, R220, R228, 0x1f ;  /* 0x00001fe4dc827589 */ /* 0x004e6200000e0000 */
[----:B------:R-:W-:Y:S01]  /*3430*/  FMUL.FTZ R56, R105, R56 ;  /* 0x0000003869387220 */ /* 0x000fe20000410000 */
[--C-:B----4-:R-:W-:Y:S01]  /*3440*/  FADD.FTZ R61, R61, -R150.reuse ;  /* 0x800000963d3d7221 */ /* 0x110fe20000010000 */
[----:B------:R-:W-:Y:S01]  /*3450*/  FADD.FTZ R63, R63, -R150 ;  /* 0x800000963f3f7221 */ /* 0x000fe20000010000 */
[----:B------:R-:W2:Y:S01]  /*3460*/  SHFL.IDX PT, R121, R219, R230, 0x1f ;  /* 0x00001fe6db797589 */ /* 0x000ea200000e0000 */
[----:B------:R-:W4:Y:S01]  /*3470*/  MUFU.EX2 R34, R127 ;  /* 0x0000007f00227308 */ /* 0x000f220000000800 */
[----:B------:R-:W-:Y:S01]  /*3480*/  FMUL.FTZ R61, R111, R61 ;  /* 0x0000003d6f3d7220 */ /* 0x000fe20000410000 */
[----:B------:R-:W-:Y:S01]  /*3490*/  FMUL.FTZ R63, R112, R63 ;  /* 0x0000003f703f7220 */ /* 0x000fe20000410000 */
[----:B---3--:R-:W3:Y:S01]  /*34a0*/  SHFL.IDX PT, R131, R220, R231, 0x1f ;  /* 0x00001fe7dc837589 */ /* 0x008ee200000e0000 */
[--C-:B------:R-:W-:Y:S01]  /*34b0*/  FADD.FTZ R150, R77, -R146.reuse ;  /* 0x800000924d967221 */ /* 0x100fe20000010000 */
[----:B------:R-:W-:Y:S01]  /*34c0*/  FADD.FTZ R216, R79, -R146 ;  /* 0x800000924fd87221 */ /* 0x000fe20000010000 */
[----:B------:R-:W-:Y:S01]  /*34d0*/  FMUL.FTZ R58, R106, R58 ;  /* 0x0000003a6a3a7220 */ /* 0x000fe20000410000 */
[----:B------:R-:W4:Y:S01]  /*34e0*/  SHFL.IDX PT, R125, R219, R229, 0x1f ;  /* 0x00001fe5db7d7589 */ /* 0x000f2200000e0000 */
[--C-:B-----5:R-:W-:Y:S01]  /*34f0*/  FADD.FTZ R45, R45, -R36.reuse ;  /* 0x800000242d2d7221 */ /* 0x120fe20000010000 */
[----:B------:R-:W-:Y:S01]  /*3500*/  FADD.FTZ R47, R47, -R36 ;  /* 0x800000242f2f7221 */ /* 0x000fe20000010000 */
[----:B------:R-:W-:Y:S01]  /*3510*/  FMUL.FTZ R40, R89, R40 ;  /* 0x0000002859287220 */ /* 0x000fe20000410000 */
[----:B------:R-:W5:Y:S01]  /*3520*/  SHFL.IDX PT, R151, R219, R233, 0x1f ;  /* 0x00001fe9db977589 */ /* 0x000f6200000e0000 */
[----:B------:R-:W5:Y:S01]  /*3530*/  MUFU.EX2 R36, R129 ;  /* 0x0000008100247308 */ /* 0x000f620000000800 */
[--C-:B------:R-:W-:Y:S01]  /*3540*/  FADD.FTZ R49, R49, -R35.reuse ;  /* 0x8000002331317221 */ /* 0x100fe20000010000 */
[----:B------:R-:W-:Y:S01]  /*3550*/  FADD.FTZ R51, R51, -R35 ;  /* 0x8000002333337221 */ /* 0x000fe20000010000 */
[----:B------:R-:W5:Y:S01]  /*3560*/  SHFL.IDX PT, R122, R219, R228, 0x1f ;  /* 0x00001fe4db7a7589 */ /* 0x000f6200000e0000 */
[--C-:B------:R-:W-:Y:S01]  /*3570*/  FADD.FTZ R66, R66, -R147.reuse ;  /* 0x8000009342427221 */ /* 0x100fe20000010000 */
[----:B------:R-:W-:Y:S01]  /*3580*/  FADD.FTZ R64, R64, -R147 ;  /* 0x8000009340407221 */ /* 0x000fe20000010000 */
[----:B------:R-:W-:Y:S01]  /*3590*/  FMUL.FTZ R41, R91, R41 ;  /* 0x000000295b297220 */ /* 0x000fe20000410000 */
[----:B------:R-:W5:Y:S01]  /*35a0*/  SHFL.IDX PT, R217, R219, R234, 0x1f ;  /* 0x00001feadbd97589 */ /* 0x000f6200000e0000 */
[----:B-1----:R-:W-:Y:S01]  /*35b0*/  FADD.FTZ R218, R85, -R130 ;  /* 0x8000008255da7221 */ /* 0x002fe20000010000 */
[----:B------:R-:W-:Y:S01]  /*35c0*/  FMUL.FTZ R85, R12, R136 ;  /* 0x000000880c557220 */ /* 0x000fe20000410000 */
[----:B------:R1:W1:Y:S01]  /*35d0*/  MUFU.EX2 R35, R123 ;  /* 0x0000007b00237308 */ /* 0x0002620000000800 */
[----:B------:R-:W1:Y:S01]  /*35e0*/  SHFL.IDX PT, R149, R220, R233, 0x1f ;  /* 0x00001fe9dc957589 */ /* 0x000e6200000e0000 */
[--C-:B--2---:R-:W-:Y:S01]  /*35f0*/  FADD.FTZ R65, R65, -R121.reuse ;  /* 0x8000007941417221 */ /* 0x104fe20000010000 */
[----:B------:R-:W-:Y:S01]  /*3600*/  FADD.FTZ R121, R67, -R121 ;  /* 0x8000007943797221 */ /* 0x000fe20000010000 */
[----:B------:R-:W-:Y:S01]  /*3610*/  F2FP.F16.F32.PACK_AB R85, R85, R26 ;  /* 0x0000001a5555723e */ /* 0x000fe200000000ff */
[----:B------:R-:W2:Y:S01]  /*3620*/  SHFL.IDX PT, R148, R220, R229, 0x1f ;  /* 0x00001fe5dc947589 */ /* 0x000ea200000e0000 */
[--C-:B---3--:R-:W-:Y:S01]  /*3630*/  FADD.FTZ R146, R80, -R131.reuse ;  /* 0x8000008350927221 */ /* 0x108fe20000010000 */
[----:B------:R-:W-:Y:S01]  /*3640*/  FADD.FTZ R131, R82, -R131 ;  /* 0x8000008352837221 */ /* 0x000fe20000010000 */
[----:B------:R-:W-:Y:S01]  /*3650*/  FMUL.FTZ R82, R21, R143 ;  /* 0x0000008f15527220 */ /* 0x000fe20000410000 */
[----:B------:R-:W3:Y:S01]  /*3660*/  SHFL.IDX PT, R221, R221, R228, 0x1f ;  /* 0x00001fe4dddd7589 */ /* 0x000ee200000e0000 */
[----:B------:R-:W-:Y:S01]  /*3670*/  FMUL.FTZ R26, R17, R27 ;  /* 0x0000001b111a7220 */ /* 0x000fe20000410000 */
[----:B------:R-:W-:Y:S01]  /*3680*/  FMUL.FTZ R80, R16, R138 ;  /* 0x0000008a10507220 */ /* 0x000fe20000410000 */
[----:B------:R-:W-:Y:S01]  /*3690*/  FMUL.FTZ R27, R18, R140 ;  /* 0x0000008c121b7220 */ /* 0x000fe20000410000 */
[----:B------:R-:W3:Y:S01]  /*36a0*/  SHFL.IDX PT, R144, R220, R230, 0x1f ;  /* 0x00001fe6dc907589 */ /* 0x000ee200000e0000 */
[----:B------:R-:W-:Y:S01]  /*36b0*/  F2FP.F16.F32.PACK_AB R82, R37, R82 ;  /* 0x000000522552723e */ /* 0x000fe200000000ff */
[----:B----4-:R-:W-:Y:S01]  /*36c0*/  FADD.FTZ R67, R70, -R125 ;  /* 0x8000007d46437221 */ /* 0x010fe20000010000 */
[----:B------:R-:W4:Y:S01]  /*36d0*/  MUFU.EX2 R37, R222 ;  /* 0x000000de00257308 */ /* 0x000f220000000800 */
[----:B------:R-:W-:Y:S01]  /*36e0*/  SHFL.IDX PT, R145, R220, R234, 0x1f ;  /* 0x00001feadc917589 */ /* 0x000fe200000e0000 */
[----:B-----5:R-:W-:Y:S01]  /*36f0*/  FADD.FTZ R62, R62, -R151 ;  /* 0x800000973e3e7221 */ /* 0x020fe20000010000 */
[----:B-1----:R-:W-:Y:S01]  /*3700*/  FADD.FTZ R123, R68, -R125 ;  /* 0x8000007d447b7221 */ /* 0x002fe20000010000 */
[----:B------:R-:W-:Y:S01]  /*3710*/  FADD.FTZ R70, R69, -R122 ;  /* 0x8000007a45467221 */ /* 0x000fe20000010000 */
[----:B------:R-:W1:Y:S01]  /*3720*/  SHFL.IDX PT, R127, R220, R0, 0x1f ;  /* 0x00001f00dc7f7589 */ /* 0x000e6200000e0000 */
[----:B------:R-:W-:Y:S01]  /*3730*/  FADD.FTZ R130, R87, -R130 ;  /* 0x8000008257827221 */ /* 0x000fe20000010000 */
        /* <DEDUP_REMOVED lines=8> */
[----:B------:R-:W-:Y:S01]  /*37c0*/  FADD.FTZ R60, R60, -R151 ;  /* 0x800000973c3c7221 */ /* 0x000fe20000010000 */
[--C-:B------:R-:W-:Y:S01]  /*37d0*/  FADD.FTZ R57, R57, -R217.reuse ;  /* 0x800000d939397221 */ /* 0x100fe20000010000 */
[----:B------:R-:W-:Y:S01]  /*37e0*/  FADD.FTZ R59, R59, -R217 ;  /* 0x800000d93b3b7221 */ /* 0x000fe20000010000 */
[----:B------:R-:W-:Y:S01]  /*37f0*/  FADD.FTZ R147, R76, -R149 ;  /* 0x800000954c937221 */ /* 0x000fe20000010000 */
[----:B--2---:R-:W-:Y:S01]  /*3800*/  FADD.FTZ R217, R84, -R148 ;  /* 0x8000009454d97221 */ /* 0x004fe20000010000 */
[--C-:B---3--:R-:W-:Y:S01]  /*3810*/  FADD.FTZ R53, R53, -R221.reuse ;  /* 0x800000dd35357221 */ /* 0x108fe20000010000 */
[----:B------:R-:W-:Y:S01]  /*3820*/  FADD.FTZ R55, R55, -R221 ;  /* 0x800000dd37377221 */ /* 0x000fe20000010000 */
[----:B------:R-:W-:Y:S01]  /*3830*/  FADD.FTZ R122, R71, -R122 ;  /* 0x8000007a477a7221 */ /* 0x000fe20000010000 */
[----:B------:R-:W-:Y:S01]  /*3840*/  FADD.FTZ R148, R86, -R148 ;  /* 0x8000009456947221 */ /* 0x000fe20000010000 */
[----:B------:R-:W-:Y:S01]  /*3850*/  FADD.FTZ R151, R81, -R144 ;  /* 0x8000009051977221 */ /* 0x000fe20000010000 */
[----:B------:R-:W-:Y:S01]  /*3860*/  FMUL.FTZ R84, R223, R24 ;  /* 0x00000018df547220 */ /* 0x000fe20000410000 */
[----:B------:R-:W-:Y:S01]  /*3870*/  FMUL.FTZ R86, R13, R137 ;  /* 0x000000890d567220 */ /* 0x000fe20000410000 */
[----:B------:R-:W-:Y:S01]  /*3880*/  FMUL.FTZ R60, R110, R60 ;  /* 0x0000003c6e3c7220 */ /* 0x000fe20000410000 */
[----:B------:R-:W-:Y:S01]  /*3890*/  FMUL.FTZ R26, R115, R121 ;  /* 0x00000079731a7220 */ /* 0x000fe20000410000 */
[----:B------:R-:W-:Y:S01]  /*38a0*/  F2FP.F16.F32.PACK_AB R71, R63, R62 ;  /* 0x0000003e3f47723e */ /* 0x000fe200000000ff */
[----:B-1----:R-:W-:Y:S01]  /*38b0*/  FADD.FTZ R125, R72, -R127 ;  /* 0x8000007f487d7221 */ /* 0x002fe20000010000 */
[----:B------:R-:W-:Y:S01]  /*38c0*/  F2FP.F16.F32.PACK_AB R64, R25, R64 ;  /* 0x000000401940723e */ /* 0x000fe200000000ff */
[----:B------:R-:W-:Y:S01]  /*38d0*/  FADD.FTZ R129, R73, -R145 ;  /* 0x8000009149817221 */ /* 0x000fe20000010000 */
[----:B------:R-:W-:Y:S01]  /*38e0*/  F2FP.F16.F32.PACK_AB R66, R27, R66 ;  /* 0x000000421b42723e */ /* 0x000fe200000000ff */
        /* <DEDUP_REMOVED lines=53> */
[----:B----4-:R-:W-:Y:S01]  /*3c40*/  FMUL.FTZ R130, R37, R130 ;  /* 0x0000008225827220 */ /* 0x010fe20000410000 */
[----:B------:R-:W-:Y:S01]  /*3c50*/  F2FP.F16.F32.PACK_AB R72, R49, R48 ;  /* 0x000000303148723e */ /* 0x000fe200000000ff */
[----:B------:R-:W-:Y:S01]  /*3c60*/  STSM.16.MT88.4 [R38+0x20c00], R84 ;  /* 0x020c005426007844 */ /* 0x000fe20000004200 */
[----:B------:R-:W-:Y:S01]  /*3c70*/  F2FP.F16.F32.PACK_AB R73, R51, R50 ;  /* 0x000000323349723e */ /* 0x000fe200000000ff */
[----:B------:R-:W-:Y:S01]  /*3c80*/  VIADD R227, R226, 0x20c00 ;  /* 0x00020c00e2e37836 */ /* 0x000fe20000000000 */
        /* <DEDUP_REMOVED lines=154> */
.L_x_495:
        /* <DEDUP_REMOVED lines=68> */
.L_x_496:
        /* <DEDUP_REMOVED lines=11> */
[----:B------:R-:W-:Y:S01]  /*4b20*/  ULDC UR4, c[0x0][0x740] ;  /* 0x0001d00000047ab9 */ /* 0x000fe20000000800 */
[----:B------:R-:W-:Y:S01]  /*4b30*/  PLOP3.LUT P0, PT, PT, PT, PT, 0x8, 0x0 ;  /* 0x000000000000781c */ /* 0x000fe20003f0e170 */
        /* <DEDUP_REMOVED lines=31> */
[----:B------:R-:W-:-:S07]  /*4d30*/  FMUL.FTZ R183, R183, UR4 ;  /* 0x00000004b7b77c20 */ /* 0x000fce0008410000 */
.L_x_479:
[----:B------:R-:W-:Y:S05]  /*4d40*/  @P0 BRA `(.L_x_498) ;  /* 0x0000001000900947 */ /* 0x000fea0003800000 */
[----:B-1----:R-:W2:Y:S01]  /*4d50*/  LDL R25, [R1+0xc] ;  /* 0x00000c0001197983 */ /* 0x002ea20000100800 */
[----:B------:R-:W1:Y:S01]  /*4d60*/  S2UR UR5, SR_CgaCtaId ;  /* 0x00000000000579c3 */ /* 0x000e620000008800 */
[----:B------:R-:W-:Y:S01]  /*4d70*/  UMOV UR4, 0x400 ;  /* 0x0000040000047882 */ /* 0x000fe20000000000 */
[----:B------:R-:W-:Y:S01]  /*4d80*/  F2FP.F16.F32.PACK_AB R184, R185, R184 ;  /* 0x000000b8b9b8723e */ /* 0x000fe200000000ff */
[----:B------:R-:W3:Y:S01]  /*4d90*/  S2R R0, SR_TID.X ;  /* 0x0000000000007919 */ /* 0x000ee20000002100 */
[----:B------:R-:W-:Y:S02]  /*4da0*/  F2FP.F16.F32.PACK_AB R185, R187, R186 ;  /* 0x000000babbb9723e */ /* 0x000fe400000000ff */
[----:B------:R-:W-:Y:S02]  /*4db0*/  F2FP.F16.F32.PACK_AB R192, R193, R192 ;  /* 0x000000c0c1c0723e */ /* 0x000fe400000000ff */
[----:B------:R-:W4:Y:S01]  /*4dc0*/  LDC.64 R8, c[0x0][0x870] ;  /* 0x00021c00ff087b82 */ /* 0x000f220000000a00 */
[----:B------:R-:W-:-:S02]  /*4dd0*/  F2FP.F16.F32.PACK_AB R186, R189, R188 ;  /* 0x000000bcbdba723e */ /* 0x000fc400000000ff */
[----:B------:R-:W-:Y:S02]  /*4de0*/  F2FP.F16.F32.PACK_AB R187, R191, R190 ;  /* 0x000000bebfbb723e */ /* 0x000fe400000000ff */
[----:B------:R-:W-:Y:S02]  /*4df0*/  F2FP.F16.F32.PACK_AB R193, R195, R194 ;  /* 0x000000c2c3c1723e */ /* 0x000fe400000000ff */
[----:B------:R-:W-:Y:S02]  /*4e00*/  F2FP.F16.F32.PACK_AB R200, R201, R200 ;  /* 0x000000c8c9c8723e */ /* 0x000fe400000000ff */
[----:B------:R-:W-:Y:S02]  /*4e10*/  F2FP.F16.F32.PACK_AB R208, R209, R208 ;  /* 0x000000d0d1d0723e */ /* 0x000fe400000000ff */
[----:B------:R-:W-:Y:S02]  /*4e20*/  F2FP.F16.F32.PACK_AB R152, R153, R152 ;  /* 0x000000989998723e */ /* 0x000fe400000000ff */
[----:B------:R-:W-:-:S02]  /*4e30*/  F2FP.F16.F32.PACK_AB R160, R161, R160 ;  /* 0x000000a0a1a0723e */ /* 0x000fc400000000ff */
[----:B------:R-:W-:Y:S01]  /*4e40*/  F2FP.F16.F32.PACK_AB R168, R169, R168 ;  /* 0x000000a8a9a8723e */ /* 0x000fe200000000ff */
[----:B-1----:R-:W-:Y:S01]  /*4e50*/  ULEA UR4, UR5, UR4, 0x18 ;  /* 0x0000000405047291 */ /* 0x002fe2000f8ec03f */
[----:B------:R-:W-:Y:S02]  /*4e60*/  F2FP.F16.F32.PACK_AB R194, R197, R196 ;  /* 0x000000c4c5c2723e */ /* 0x000fe400000000ff */
[----:B------:R-:W-:Y:S01]  /*4e70*/  F2FP.F16.F32.PACK_AB R176, R177, R176 ;  /* 0x000000b0b1b0723e */ /* 0x000fe200000000ff */
[----:B------:R-:W-:Y:S01]  /*4e80*/  BAR.SYNC.DEFER_BLOCKING 0x1, 0x100 ;  /* 0x0044000000007b1d */ /* 0x000fe20000010000 */
[----:B------:R-:W-:Y:S02]  /*4e90*/  F2FP.F16.F32.PACK_AB R195, R199, R198 ;  /* 0x000000c6c7c3723e */ /* 0x000fe400000000ff */
[----:B------:R-:W-:Y:S02]  /*4ea0*/  F2FP.F16.F32.PACK_AB R201, R203, R202 ;  /* 0x000000cacbc9723e */ /* 0x000fe400000000ff */
[----:B------:R-:W-:-:S03]  /*4eb0*/  F2FP.F16.F32.PACK_AB R202, R205, R204 ;  /* 0x000000cccdca723e */ /* 0x000fc600000000ff */
[----:B------:R-:W1:Y:S01]  /*4ec0*/  LDC.64 R22, c[0x0][0x850] ;  /* 0x00021400ff167b82 */ /* 0x000e620000000a00 */
[----:B---3--:R-:W-:Y:S01]  /*4ed0*/  VIADD R11, R0, 0xffffff80 ;  /* 0xffffff80000b7836 */ /* 0x008fe20000000000 */
[----:B------:R-:W-:Y:S02]  /*4ee0*/  F2FP.F16.F32.PACK_AB R203, R207, R206 ;  /* 0x000000cecfcb723e */ /* 0x000fe400000000ff */
[----:B------:R-:W-:Y:S02]  /*4ef0*/  F2FP.F16.F32.PACK_AB R209, R211, R210 ;  /* 0x000000d2d3d1723e */ /* 0x000fe400000000ff */
[----:B------:R-:W-:Y:S02]  /*4f00*/  SHF.R.S32.HI R10, RZ, 0x1f, R11 ;  /* 0x0000001fff0a7819 */ /* 0x000fe4000001140b */
[----:B------:R-:W-:Y:S02]  /*4f10*/  F2FP.F16.F32.PACK_AB R210, R213, R212 ;  /* 0x000000d4d5d2723e */ /* 0x000fe400000000ff */
[----:B------:R-:W-:-:S02]  /*4f20*/  LEA.HI R7, R10, R11, RZ, 0x4 ;  /* 0x0000000b0a077211 */ /* 0x000fc400078f20ff */
[----:B------:R-:W-:Y:S02]  /*4f30*/  LEA.HI R4, R10, R11, RZ, 0x5 ;  /* 0x0000000b0a047211 */ /* 0x000fe400078f28ff */
[----:B------:R-:W-:Y:S02]  /*4f40*/  LOP3.LUT R0, R7, 0xfffffff0, RZ, 0xc0, !PT ;  /* 0xfffffff007007812 */ /* 0x000fe400078ec0ff */
[----:B------:R-:W-:Y:S02]  /*4f50*/  SHF.R.U32.HI R7, RZ, 0x1, R7 ;  /* 0x00000001ff077819 */ /* 0x000fe40000011607 */
[----:B------:R-:W-:Y:S01]  /*4f60*/  F2FP.F16.F32.PACK_AB R211, R215, R214 ;  /* 0x000000d6d7d3723e */ /* 0x000fe200000000ff */
[----:B------:R-:W-:Y:S01]  /*4f70*/  IMAD.IADD R0, R11, 0x1, -R0 ;  /* 0x000000010b007824 */ /* 0x000fe200078e0a00 */
[----:B------:R-:W-:Y:S02]  /*4f80*/  F2FP.F16.F32.PACK_AB R153, R155, R154 ;  /* 0x0000009a9b99723e */ /* 0x000fe400000000ff */
[----:B------:R-:W-:-:S02]  /*4f90*/  F2FP.F16.F32.PACK_AB R154, R157, R156 ;  /* 0x0000009c9d9a723e */ /* 0x000fc400000000ff */
[----:B------:R-:W-:Y:S02]  /*4fa0*/  SHF.R.S32.HI R3, RZ, 0x1f, R0 ;  /* 0x0000001fff037819 */ /* 0x000fe40000011400 */
[----:B------:R-:W-:Y:S02]  /*4fb0*/  F2FP.F16.F32.PACK_AB R155, R159, R158 ;  /* 0x0000009e9f9b723e */ /* 0x000fe400000000ff */
[----:B------:R-:W-:Y:S02]  /*4fc0*/  LEA.HI R3, R3, R0, RZ, 0x3 ;  /* 0x0000000003037211 */ /* 0x000fe400078f18ff */
[----:B------:R-:W-:Y:S02]  /*4fd0*/  F2FP.F16.F32.PACK_AB R161, R163, R162 ;  /* 0x000000a2a3a1723e */ /* 0x000fe400000000ff */
[C---:B------:R-:W-:Y:S01]  /*4fe0*/  LOP3.LUT R5, R3.reuse, 0xfffffff8, RZ, 0xc0, !PT ;  /* 0xfffffff803057812 */ /* 0x040fe200078ec0ff */
[----:B------:R-:W-:Y:S01]  /*4ff0*/  IMAD.SHL.U32 R3, R3, 0x40, RZ ;  /* 0x0000004003037824 */ /* 0x000fe200078e00ff */
[----:B------:R-:W-:-:S02]  /*5000*/  F2FP.F16.F32.PACK_AB R162, R165, R164 ;  /* 0x000000a4a5a2723e */ /* 0x000fc400000000ff */
[----:B------:R-:W-:Y:S01]  /*5010*/  F2FP.F16.F32.PACK_AB R163, R167, R166 ;  /* 0x000000a6a7a3723e */ /* 0x000fe200000000ff */
[----:B------:R-:W-:Y:S01]  /*5020*/  IMAD.IADD R5, R0, 0x1, -R5 ;  /* 0x0000000100057824 */ /* 0x000fe200078e0a05 */
[----:B------:R-:W-:Y:S02]  /*5030*/  LOP3.LUT R3, R3, 0x7ffffe00, RZ, 0xc0, !PT ;  /* 0x7ffffe0003037812 */ /* 0x000fe400078ec0ff */
[----:B------:R-:W-:Y:S01]  /*5040*/  F2FP.F16.F32.PACK_AB R169, R171, R170 ;  /* 0x000000aaaba9723e */ /* 0x000fe200000000ff */
[C---:B------:R-:W-:Y:S01]  /*5050*/  IMAD.SHL.U32 R0, R5.reuse, 0x40, RZ ;  /* 0x0000004005007824 */ /* 0x040fe200078e00ff */
[----:B------:R-:W-:Y:S01]  /*5060*/  R2P PR, R5, 0x6 ;  /* 0x0000000605007804 */ /* 0x000fe20000000000 */
[----:B------:R-:W-:Y:S01]  /*5070*/  IMAD.MOV.U32 R5, RZ, RZ, 0x20 ;  /* 0x00000020ff057424 */ /* 0x000fe200078e00ff */
[----:B----4-:R-:W-:Y:S02]  /*5080*/  ISETP.NE.U32.AND P4, PT, R8, RZ, PT ;  /* 0x000000ff0800720c */ /* 0x010fe40003f85070 */
[----:B------:R-:W-:-:S02]  /*5090*/  LOP3.LUT R0, R0, 0x1c0, RZ, 0xc0, !PT ;  /* 0x000001c000007812 */ /* 0x000fc400078ec0ff */
[----:B------:R-:W-:Y:S02]  /*50a0*/  SEL R5, R5, 0xffffffe0, !P1 ;  /* 0xffffffe005057807 */ /* 0x000fe40004800000 */
[----:B------:R-:W-:Y:S02]  /*50b0*/  LOP3.LUT R7, R0, 0x8, R7, 0xf8, !PT ;  /* 0x0000000800077812 */ /* 0x000fe400078ef807 */
[----:B------:R-:W-:Y:S01]  /*50c0*/  SHF.R.U32.HI R2, RZ, 0x3, R0 ;  /* 0x00000003ff027819 */ /* 0x000fe20000011600 */
[----:B------:R-:W-:Y:S01]  /*50d0*/  IMAD.SHL.U32 R0, R4, 0x20, RZ ;  /* 0x0000002004007824 */ /* 0x000fe200078e00ff */
[----:B------:R-:W-:Y:S02]  /*50e0*/  F2FP.F16.F32.PACK_AB R170, R173, R172 ;  /* 0x000000acadaa723e */ /* 0x000fe400000000ff */
[----:B------:R-:W-:Y:S02]  /*50f0*/  LOP3.LUT R2, R7, R2, RZ, 0x3c, !PT ;  /* 0x0000000207027212 */ /* 0x000fe400078e3cff */
[----:B------:R-:W-:-:S02]  /*5100*/  LOP3.LUT R0, R0, 0x7ffffc00, RZ, 0xc0, !PT ;  /* 0x7ffffc0000007812 */ /* 0x000fc400078ec0ff */
[----:B------:R-:W-:Y:S02]  /*5110*/  F2FP.F16.F32.PACK_AB R171, R175, R174 ;  /* 0x000000aeafab723e */ /* 0x000fe400000000ff */
[----:B------:R-:W-:Y:S01]  /*5120*/  IADD3 R0, R2, R3, R0 ;  /* 0x0000000302007210 */ /* 0x000fe20007ffe000 */
[----:B------:R-:W-:Y:S01]  /*5130*/  IMAD.MOV.U32 R3, RZ, RZ, 0x40 ;  /* 0x00000040ff037424 */ /* 0x000fe200078e00ff */
[----:B------:R-:W-:Y:S02]  /*5140*/  F2FP.F16.F32.PACK_AB R177, R179, R178 ;  /* 0x000000b2b3b1723e */ /* 0x000fe400000000ff */
[----:B------:R-:W-:Y:S02]  /*5150*/  LEA R0, R0, UR4, 0x1 ;  /* 0x0000000400007c11 */ /* 0x000fe4000f8e08ff */
[----:B------:R-:W-:Y:S02]  /*5160*/  SEL R3, R3, 0xffffffc0, !P2 ;  /* 0xffffffc003037807 */ /* 0x000fe40005000000 */
[--C-:B------:R-:W-:Y:S01]  /*5170*/  IADD3 R6, R5, 0x4000, R0.reuse ;  /* 0x0000400005067810 */ /* 0x100fe20007ffe000 */
[----:B------:R-:W-:Y:S01]  /*5180*/  STSM.16.M88.4 [R0+0x4000], R184 ;  /* 0x004000b800007844 */ /* 0x000fe20000000200 */
[----:B------:R-:W-:-:S02]  /*5190*/  IADD3 R8, R3, 0x4000, R0 ;  /* 0x0000400003087810 */ /* 0x000fc40007ffe000 */
[----:B------:R-:W-:Y:S01]  /*51a0*/  F2FP.F16.F32.PACK_AB R178, R181, R180 ;  /* 0x000000b4b5b2723e */ /* 0x000fe200000000ff */
[----:B------:R-:W-:Y:S01]  /*51b0*/  STSM.16.M88.4 [R6], R192 ;  /* 0x000000c006007844 */ /* 0x000fe20000000200 */
[----:B------:R-:W-:Y:S01]  /*51c0*/  F2FP.F16.F32.PACK_AB R179, R183, R182 ;  /* 0x000000b6b7b3723e */ /* 0x000fe200000000ff */
[----:B------:R-:W-:Y:S01]  /*51d0*/  IMAD.IADD R7, R5, 0x1, R8 ;  /* 0x0000000105077824 */ /* 0x000fe200078e0208 */
[----:B------:R-:W2:Y:S01]  /*51e0*/  LDC.64 R2, c[0x0][0x870] ;  /* 0x00021c00ff027b82 */ /* 0x000ea20000000a00 */
[----:B------:R-:W-:Y:S01]  /*51f0*/  STSM.16.M88.4 [R8], R200 ;  /* 0x000000c808007844 */ /* 0x000fe20000000200 */
[----:B------:R-:W-:-:S03]  /*5200*/  ISETP.NE.AND.EX P4, PT, R9, RZ, PT, P4 ;  /* 0x000000ff0900720c */ /* 0x000fc60003f85340 */
[----:B------:R-:W-:Y:S04]  /*5210*/  STSM.16.M88.4 [R7], R208 ;  /* 0x000000d007007844 */ /* 0x000fe80000000200 */
[----:B------:R3:W-:Y:S04]  /*5220*/  STSM.16.M88.4 [R0], R152 ;  /* 0x0000009800007844 */ /* 0x0007e80000000200 */
[----:B------:R4:W-:Y:S04]  /*5230*/  STSM.16.M88.4 [R6+-0x4000], R160 ;  /* 0xffc000a006007844 */ /* 0x0009e80000000200 */
[----:B------:R-:W-:Y:S04]  /*5240*/  STSM.16.M88.4 [R8+-0x4000], R168 ;  /* 0xffc000a808007844 */ /* 0x000fe80000000200 */
[----:B------:R1:W-:Y:S01]  /*5250*/  STSM.16.M88.4 [R7+-0x4000], R176 ;  /* 0xffc000b007007844 */ /* 0x0003e20000000200 */
[----:B--2---:R-:W-:Y:S01]  /*5260*/  IMAD.WIDE R4, R25, 0x4, R2 ;  /* 0x0000000419047825 */ /* 0x004fe200078e0202 */
[----:B------:R-:W-:Y:S08]  /*5270*/  BAR.SYNC.DEFER_BLOCKING 0x1, 0x100 ;  /* 0x0044000000007b1d */ /* 0x000ff00000010000 */
[----:B------:R-:W2:Y:S01]  /*5280*/  LDC.64 R2, c[0x0][0x878] ;  /* 0x00021e00ff027b82 */ /* 0x000ea20000000a00 */
[----:B------:R-:W4:Y:S01]  /*5290*/  @P4 LDG.E R9, desc[UR38][R4.64] ;  /* 0x0000002604094981 */ /* 0x000f22000c1e1900 */
[----:B------:R-:W-:Y:S01]  /*52a0*/  ULDC UR5, c[0x0][0x808] ;  /* 0x0002020000057ab9 */ /* 0x000fe20000000800 */
[----:B------:R-:W-:Y:S01]  /*52b0*/  LEA.HI R19, R10, R11, RZ, 0x3 ;  /* 0x0000000b0a137211 */ /* 0x000fe200078f18ff */
[----:B---3--:R-:W-:Y:S01]  /*52c0*/  IMAD.U32 R0, RZ, RZ, UR5 ;  /* 0x00000005ff007e24 */ /* 0x008fe2000f8e00ff */
[----:B--2---:R-:W-:-:S04]  /*52d0*/  ISETP.NE.U32.AND P0, PT, R2, RZ, PT ;  /* 0x000000ff0200720c */ /* 0x004fc80003f05070 */
[----:B------:R-:W-:-:S13]  /*52e0*/  ISETP.NE.AND.EX P0, PT, R3, RZ, PT, P0 ;  /* 0x000000ff0300720c */ /* 0x000fda0003f05300 */
[----:B------:R-:W2:Y:S01]  /*52f0*/  @P0 LDC.64 R2, c[0x0][0x878] ;  /* 0x00021e00ff020b82 */ /* 0x000ea20000000a00 */
[----:B----4-:R-:W-:Y:S02]  /*5300*/  LOP3.LUT R6, R19, 0x1ffffff8, RZ, 0xc0, !PT ;  /* 0x1ffffff813067812 */ /* 0x010fe400078ec0ff */
[----:B------:R-:W-:-:S05]  /*5310*/  SHF.R.S32.HI R19, RZ, 0x3, R19 ;  /* 0x00000003ff137819 */ /* 0x000fca0000011413 */
[----:B------:R-:W3:Y:S01]  /*5320*/  S2UR UR5, SR_CTAID.Y ;  /* 0x00000000000579c3 */ /* 0x000ee20000002600 */
[----:B------:R-:W4:Y:S01]  /*5330*/  S2R R27, SR_CTAID.X ;  /* 0x00000000001b7919 */ /* 0x000f220000002500 */
[----:B------:R-:W-:Y:S02]  /*5340*/  IMAD.IADD R6, R11, 0x1, -R6 ;  /* 0x000000010b067824 */ /* 0x000fe400078e0a06 */
[----:B-1----:R-:W-:Y:S02]  /*5350*/  IMAD.SHL.U32 R7, R19, 0x40, RZ ;  /* 0x0000004013077824 */ /* 0x002fe400078e00ff */
[----:B------:R-:W-:-:S03]  /*5360*/  IMAD.SHL.U32 R20, R6, 0x8, RZ ;  /* 0x0000000806147824 */ /* 0x000fc600078e00ff */
[----:B------:R-:W-:Y:S01]  /*5370*/  LOP3.LUT R7, R7, 0x1c0, RZ, 0xc0, !PT ;  /* 0x000001c007077812 */ /* 0x000fe200078ec0ff */
[----:B--2---:R-:W-:-:S05]  /*5380*/  @P0 IMAD.WIDE R2, R25, 0x4, R2 ;  /* 0x0000000419020825 */ /* 0x004fca00078e0202 */
[----:B------:R1:W5:Y:S01]  /*5390*/  @P0 LDG.E R0, desc[UR38][R2.64] ;  /* 0x0000002602000981 */ /* 0x000362000c1e1900 */
[----:B---3--:R-:W-:Y:S01]  /*53a0*/  USHF.R.S32.HI UR6, URZ, 0x1f, UR5 ;  /* 0x0000001f3f067899 */ /* 0x008fe20008011405 */
[----:B-1----:R-:W-:Y:S02]  /*53b0*/  LEA.HI R3, R10, R11, RZ, 0x6 ;  /* 0x0000000b0a037211 */ /* 0x002fe400078f30ff */
[----:B------:R-:W-:Y:S02]  /*53c0*/  LOP3.LUT R2, R7, 0x38, R20, 0xf8, !PT ;  /* 0x0000003807027812 */ /* 0x000fe400078ef814 */
[----:B------:R-:W-:Y:S01]  /*53d0*/  SHF.R.U32.HI R7, RZ, 0x3, R7 ;  /* 0x00000003ff077819 */ /* 0x000fe20000011607 */
[----:B------:R-:W-:-:S03]  /*53e0*/  IMAD.SHL.U32 R3, R3, 0x8, RZ ;  /* 0x0000000803037824 */ /* 0x000fc600078e00ff */
[----:B------:R-:W-:-:S04]  /*53f0*/  LOP3.LUT R2, R2, R7, RZ, 0x3c, !PT ;  /* 0x0000000702027212 */ /* 0x000fc800078e3cff */
[----:B------:R-:W-:Y:S02]  /*5400*/  LOP3.LUT R6, R2, 0x7ffffe00, R3, 0xf8, !PT ;  /* 0x7ffffe0002067812 */ /* 0x000fe400078ef803 */
[----:B------:R-:W-:Y:S02]  /*5410*/  CS2R R2, SRZ ;  /* 0x0000000000027805 */ /* 0x000fe4000001ff00 */
[----:B------:R-:W-:Y:S01]  /*5420*/  @P4 SHF.R.S32.HI R8, RZ, 0x1f, R9 ;  /* 0x0000001fff084819 */ /* 0x000fe20000011409 */
[----:B----4-:R-:W-:Y:S06]  /*5430*/  @P0 BRA `(.L_x_499) ;  /* 0x0000000000100947 */ /* 0x010fec0003800000 */
[----:B------:R-:W-:Y:S05]  /*5440*/  @!P4 BRA `(.L_x_499) ;  /* 0x00000000000cc947 */ /* 0x000fea0003800000 */
[----:B------:R-:W2:Y:S04]  /*5450*/  LDG.E R7, desc[UR38][R4.64] ;  /* 0x0000002604077981 */ /* 0x000ea8000c1e1900 */
[----:B-----5:R-:W2:Y:S02]  /*5460*/  LDG.E R0, desc[UR38][R4.64+0x4] ;  /* 0x0000042604007981 */ /* 0x020ea4000c1e1900 */
[----:B--2---:R-:W-:-:S07]  /*5470*/  IMAD.IADD R0, R0, 0x1, -R7 ;  /* 0x0000000100007824 */ /* 0x004fce00078e0a07 */
.L_x_499:
[----:B------:R-:W-:Y:S01]  /*5480*/  LEA R30, R6, UR4, 0x1 ;  /* 0x00000004061e7c11 */ /* 0x000fe2000f8e08ff */
[----:B------:R-:W-:Y:S01]  /*5490*/  @P4 IMAD.MOV.U32 R2, RZ, RZ, R9 ;  /* 0x000000ffff024224 */ /* 0x000fe200078e0009 */
[----:B------:R-:W1:Y:S01]  /*54a0*/  LDC.64 R34, c[0x0][0x820] ;  /* 0x00020800ff227b82 */ /* 0x000e620000000a00 */
[----:B------:R-:W-:Y:S01]  /*54b0*/  @P4 IMAD.MOV.U32 R3, RZ, RZ, R8 ;  /* 0x000000ffff034224 */ /* 0x000fe200078e0008 */
[----:B------:R-:W-:Y:S01]  /*54c0*/  SHF.R.S32.HI R21, RZ, 0x1f, R20 ;  /* 0x0000001fff157819 */ /* 0x000fe20000011414 */
[----:B------:R2:W3:Y:S01]  /*54d0*/  LDS.128 R12, [R30+0x1000] ;  /* 0x001000001e0c7984 */ /* 0x0004e20000000c00 */
[----:B-----5:R-:W-:Y:S01]  /*54e0*/  IMAD R0, R27, -0x80, R0 ;  /* 0xffffff801b007824 */ /* 0x020fe200078e0200 */
[----:B------:R-:W-:Y:S01]  /*54f0*/  ULDC UR4, c[0x0][0x83c] ;  /* 0x00020f0000047ab9 */ /* 0x000fe20000000800 */
[----:B------:R-:W-:Y:S01]  /*5500*/  IMAD R18, R22, UR6, RZ ;  /* 0x0000000616127c24 */ /* 0x000fe2000f8e02ff */
[----:B------:R2:W4:Y:S01]  /*5510*/  LDS.128 R8, [R30+0x2000] ;  /* 0x002000001e087984 */ /* 0x0005220000000c00 */
[----:B------:R-:W-:Y:S01]  /*5520*/  VIADD R16, R19, 0x20 ;  /* 0x0000002013107836 */ /* 0x000fe20000000000 */
[----:B------:R-:W-:Y:S01]  /*5530*/  VIMNMX R24, R0, 0x80, PT ;  /* 0x0000008000187848 */ /* 0x000fe20003fe0100 */
[----:B------:R-:W-:Y:S01]  /*5540*/  IMAD R23, R23, UR5, R18 ;  /* 0x0000000517177c24 */ /* 0x000fe2000f8e0212 */
[----:B------:R2:W1:Y:S01]  /*5550*/  LDS.128 R4, [R30+0x3000] ;  /* 0x003000001e047984 */ /* 0x0004620000000c00 */
[----:B------:R-:W-:Y:S01]  /*5560*/  SHF.R.S32.HI R18, RZ, 0x1f, R25 ;  /* 0x0000001fff127819 */ /* 0x000fe20000011419 */
[C---:B------:R-:W-:Y:S01]  /*5570*/  VIADD R0, R19.reuse, 0x40 ;  /* 0x0000004013007836 */ /* 0x040fe20000000000 */
[-C--:B------:R-:W-:Y:S01]  /*5580*/  ISETP.GE.AND P3, PT, R19, R24.reuse, PT ;  /* 0x000000181300720c */ /* 0x080fe20003f66270 */
[----:B------:R-:W-:Y:S01]  /*5590*/  ULDC.64 UR8, c[0x0][0x858] ;  /* 0x0002160000087ab9 */ /* 0x000fe20000000a00 */
[----:B------:R-:W-:Y:S01]  /*55a0*/  ISETP.GE.AND P2, PT, R16, R24, PT ;  /* 0x000000181000720c */ /* 0x000fe20003f46270 */
[----:B------:R-:W-:Y:S01]  /*55b0*/  IMAD.WIDE.U32 R16, R22, UR5, R20 ;  /* 0x0000000516107c25 */ /* 0x000fe2000f8e0014 */
[----:B------:R-:W-:Y:S01]  /*55c0*/  ISETP.GE.OR P6, PT, R20, UR4, P3 ;  /* 0x0000000414007c0c */ /* 0x000fe20009fc6670 */
[----:B------:R-:W-:Y:S01]  /*55d0*/  BSSY B0, `(.L_x_500) ;  /* 0x000001c000007945 */ /* 0x000fe20003800000 */
[----:B------:R-:W-:Y:S01]  /*55e0*/  SEL R36, R18, RZ, !P4 ;  /* 0x000000ff12247207 */ /* 0x000fe20006000000 */
[----:B------:R-:W-:Y:S01]  /*55f0*/  IMAD.IADD R17, R17, 0x1, R23 ;  /* 0x0000000111117824 */ /* 0x000fe200078e0217 */
[----:B------:R-:W-:-:S02]  /*5600*/  IADD3 R2, P0, R19, R2, RZ ;  /* 0x0000000213027210 */ /* 0x000fc40007f1e0ff */
[-C--:B------:R-:W-:Y:S01]  /*5610*/  ISETP.GE.AND P1, PT, R0, R24.reuse, PT ;  /* 0x000000180000720c */ /* 0x080fe20003f26270 */
[----:B------:R-:W-:Y:S01]  /*5620*/  IMAD R0, R36, UR8, RZ ;  /* 0x0000000824007c24 */ /* 0x000fe2000f8e02ff */
[----:B------:R-:W-:Y:S02]  /*5630*/  SEL R33, R25, RZ, !P4 ;  /* 0x000000ff19217207 */ /* 0x000fe40006000000 */
[C---:B------:R-:W-:Y:S01]  /*5640*/  LEA.HI.X.SX32 R3, R19.reuse, R3, 0x1, P0 ;  /* 0x0000000313037211 */ /* 0x040fe200000f0eff */
[----:B------:R-:W-:Y:S01]  /*5650*/  VIADD R19, R19, 0x60 ;  /* 0x0000006013137836 */ /* 0x000fe20000000000 */
[C---:B------:R-:W-:Y:S01]  /*5660*/  ISETP.GE.OR P5, PT, R20.reuse, UR4, P2 ;  /* 0x0000000414007c0c */ /* 0x040fe200097a6670 */
[C---:B------:R-:W-:Y:S01]  /*5670*/  IMAD R23, R33.reuse, UR9, R0 ;  /* 0x0000000921177c24 */ /* 0x040fe2000f8e0200 */
[----:B------:R-:W-:Y:S01]  /*5680*/  ISETP.GE.OR P4, PT, R20, UR4, P1 ;  /* 0x0000000414007c0c */ /* 0x000fe20008f86670 */
[----:B------:R-:W-:Y:S01]  /*5690*/  IMAD.WIDE.U32 R28, R33, UR8, R16 ;  /* 0x00000008211c7c25 */ /* 0x000fe2000f8e0010 */
[----:B------:R-:W-:-:S03]  /*56a0*/  ISETP.GE.AND P0, PT, R19, R24, PT ;  /* 0x000000181300720c */ /* 0x000fc60003f06270 */
[----:B------:R-:W-:-:S04]  /*56b0*/  IMAD.WIDE R26, R27, 0x80, R2 ;  /* 0x000000801b1a7825 */ /* 0x000fc800078e0202 */
[----:B------:R-:W-:Y:S01]  /*56c0*/  IMAD.IADD R23, R29, 0x1, R23 ;  /* 0x000000011d177824 */ /* 0x000fe200078e0217 */
[----:B--2---:R-:W-:Y:S06]  /*56d0*/  @P6 BRA `(.L_x_501) ;  /* 0x00000000002c6947 */ /* 0x004fec0003800000 */
[----:B------:R-:W2:Y:S01]  /*56e0*/  LDS.128 R16, [R30+0x4000] ;  /* 0x004000001e107984 */ /* 0x000ea20000000c00 */
[----:B------:R-:W-:Y:S01]  /*56f0*/  ULDC.64 UR8, c[0x0][0x848] ;  /* 0x0002120000087ab9 */ /* 0x000fe20000000a00 */
[----:B------:R-:W-:Y:S02]  /*5700*/  IMAD.MOV.U32 R22, RZ, RZ, R28 ;  /* 0x000000ffff167224 */ /* 0x000fe400078e001c */
[----:B------:R-:W-:Y:S02]  /*5710*/  IMAD R25, R27, UR8, RZ ;  /* 0x000000081b197c24 */ /* 0x000fe4000f8e02ff */
[----:B------:R-:W-:-:S04]  /*5720*/  IMAD.WIDE.U32 R2, R26, UR8, R22 ;  /* 0x000000081a027c25 */ /* 0x000fc8000f8e0016 */
[----:B------:R-:W-:Y:S01]  /*5730*/  IMAD R25, R26, UR9, R25 ;  /* 0x000000091a197c24 */ /* 0x000fe2000f8e0219 */
[----:B------:R-:W-:Y:S02]  /*5740*/  ULDC.64 UR8, c[0x0][0x830] ;  /* 0x00020c0000087ab9 */ /* 0x000fe40000000a00 */
[----:B------:R-:W-:Y:S01]  /*5750*/  LEA R24, P6, R2, UR8, 0x1 ;  /* 0x0000000802187c11 */ /* 0x000fe2000f8c08ff */
[----:B------:R-:W-:-:S05]  /*5760*/  IMAD.IADD R3, R3, 0x1, R25 ;  /* 0x0000000103037824 */ /* 0x000fca00078e0219 */
[----:B------:R-:W-:-:S05]  /*5770*/  LEA.HI.X R25, R2, UR9, R3, 0x1, P6 ;  /* 0x0000000902197c11 */ /* 0x000fca000b0f0c03 */
[----:B--2---:R2:W-:Y:S02]  /*5780*/  STG.E.128 desc[UR38][R24.64], R16 ;  /* 0x0000001018007986 */ /* 0x0045e4000c101d26 */
.L_x_501:
[----:B------:R-:W-:Y:S05]  /*5790*/  BSYNC B0 ;  /* 0x0000000000007941 */ /* 0x000fea0003800000 */
.L_x_500:
[----:B--2---:R2:W1:Y:S01]  /*57a0*/  LDS.128 R16, [R30+0x5000] ;  /* 0x005000001e107984 */ /* 0x0044620000000c00 */
[----:B------:R-:W-:Y:S01]  /*57b0*/  BSSY B0, `(.L_x_502) ;  /* 0x0000010000007945 */ /* 0x000fe20003800000 */
[----:B------:R-:W-:-:S03]  /*57c0*/  ISETP.GE.OR P6, PT, R20, UR4, P0 ;  /* 0x0000000414007c0c */ /* 0x000fc600087c6670 */
[----:B------:R-:W-:Y:S10]  /*57d0*/  @P5 BRA `(.L_x_503) ;  /* 0x0000000000345947 */ /* 0x000ff40003800000 */
[----:B------:R-:W-:Y:S01]  /*57e0*/  IADD3 R25, P5, R26, 0x20, RZ ;  /* 0x000000201a197810 */ /* 0x000fe20007fbe0ff */
[----:B------:R-:W-:Y:S01]  /*57f0*/  ULDC.64 UR8, c[0x0][0x848] ;  /* 0x0002120000087ab9 */ /* 0x000fe20000000a00 */
[----:B------:R-:W-:Y:S02]  /*5800*/  IMAD.MOV.U32 R2, RZ, RZ, R28 ;  /* 0x000000ffff027224 */ /* 0x000fe400078e001c */
[----:B------:R-:W-:Y:S02]  /*5810*/  IMAD.MOV.U32 R3, RZ, RZ, R23 ;  /* 0x000000ffff037224 */ /* 0x000fe400078e0017 */
[----:B------:R-:W-:Y:S02]  /*5820*/  IMAD.X R0, RZ, RZ, R27, P5 ;  /* 0x000000ffff007224 */ /* 0x000fe400028e061b */
[----:B------:R-:W-:-:S04]  /*5830*/  IMAD.WIDE.U32 R2, R25, UR8, R2 ;  /* 0x0000000819027c25 */ /* 0x000fc8000f8e0002 */
[----:B------:R-:W-:-:S04]  /*5840*/  IMAD R0, R0, UR8, RZ ;  /* 0x0000000800007c24 */ /* 0x000fc8000f8e02ff */
[----:B------:R-:W-:Y:S01]  /*5850*/  IMAD R25, R25, UR9, R0 ;  /* 0x0000000919197c24 */ /* 0x000fe2000f8e0200 */
[----:B------:R-:W-:Y:S02]  /*5860*/  ULDC.64 UR8, c[0x0][0x830] ;  /* 0x00020c0000087ab9 */ /* 0x000fe40000000a00 */
[----:B------:R-:W-:Y:S01]  /*5870*/  LEA R24, P5, R2, UR8, 0x1 ;  /* 0x0000000802187c11 */ /* 0x000fe2000f8a08ff */
[----:B------:R-:W-:-:S05]  /*5880*/  IMAD.IADD R3, R3, 0x1, R25 ;  /* 0x0000000103037824 */ /* 0x000fca00078e0219 */
[----:B------:R-:W-:-:S05]  /*5890*/  LEA.HI.X R25, R2, UR9, R3, 0x1, P5 ;  /* 0x0000000902197c11 */ /* 0x000fca000a8f0c03 */
[----:B-1----:R1:W-:Y:S02]  /*58a0*/  STG.E.128 desc[UR38][R24.64], R16 ;  /* 0x0000001018007986 */ /* 0x0023e4000c101d26 */
.L_x_503:
[----:B------:R-:W-:Y:S05]  /*58b0*/  BSYNC B0 ;  /* 0x0000000000007941 */ /* 0x000fea0003800000 */
.L_x_502:
[----:B-1----:R1:W1:Y:S01]  /*58c0*/  LDS.128 R16, [R30+0x6000] ;  /* 0x006000001e107984 */ /* 0x0022620000000c00 */
[----:B------:R-:W-:Y:S01]  /*58d0*/  BSSY B0, `(.L_x_504) ;  /* 0x0000010000007945 */ /* 0x000fe20003800000 */
[----:B------:R-:W-:-:S03]  /*58e0*/  IMAD R32, R34, UR6, RZ ;  /* 0x0000000622207c24 */ /* 0x000fc6000f8e02ff */
[----:B------:R-:W-:Y:S05]  /*58f0*/  @P4 BRA `(.L_x_505) ;  /* 0x0000000000344947 */ /* 0x000fea0003800000 */
        /* <DEDUP_REMOVED lines=13> */
.L_x_505:
[----:B------:R-:W-:Y:S05]  /*59d0*/  BSYNC B0 ;  /* 0x0000000000007941 */ /* 0x000fea0003800000 */
.L_x_504:
[----:B-1----:R1:W1:Y:S01]  /*59e0*/  LDS.128 R16, [R30+0x7000] ;  /* 0x007000001e107984 */ /* 0x0022620000000c00 */
[----:B------:R-:W-:Y:S01]  /*59f0*/  BSSY B0, `(.L_x_506) ;  /* 0x0000011000007945 */ /* 0x000fe20003800000 */
[----:B------:R-:W-:Y:S02]  /*5a00*/  IMAD R31, R35, UR5, R32 ;  /* 0x00000005231f7c24 */ /* 0x000fe4000f8e0220 */
[----:B------:R-:W-:Y:S01]  /*5a10*/  IMAD.WIDE.U32 R24, R34, UR5, R20 ;  /* 0x0000000522187c25 */ /* 0x000fe2000f8e0014 */
[----:B------:R-:W-:Y:S06]  /*5a20*/  @P6 BRA `(.L_x_507) ;  /* 0x0000000000346947 */ /* 0x000fec0003800000 */
        /* <DEDUP_REMOVED lines=13> */
.L_x_507:
[----:B------:R-:W-:Y:S05]  /*5b00*/  BSYNC B0 ;  /* 0x0000000000007941 */ /* 0x000fea0003800000 */
.L_x_506:
[----:B-1----:R1:W1:Y:S01]  /*5b10*/  LDS.128 R16, [R30] ;  /* 0x000000001e107984 */ /* 0x0022620000000c00 */
[----:B------:R-:W-:Y:S01]  /*5b20*/  ULDC UR6, c[0x0][0x80c] ;  /* 0x0002030000067ab9 */ /* 0x000fe20000000800 */
[----:B------:R-:W-:Y:S01]  /*5b30*/  ULDC.64 UR4, c[0x0][0x828] ;  /* 0x00020a0000047ab9 */ /* 0x000fe20000000a00 */
[----:B------:R-:W-:Y:S01]  /*5b40*/  ISETP.GE.OR P3, PT, R20, UR6, P3 ;  /* 0x0000000614007c0c */ /* 0x000fe20009f66670 */
[----:B------:R-:W-:Y:S01]  /*5b50*/  IMAD.IADD R25, R25, 0x1, R31 ;  /* 0x0000000119197824 */ /* 0x000fe200078e021f */
[----:B------:R-:W-:Y:S01]  /*5b60*/  BSSY B0, `(.L_x_508) ;  /* 0x0000013000007945 */ /* 0x000fe20003800000 */
[----:B------:R-:W-:Y:S01]  /*5b70*/  IMAD R0, R36, UR4, RZ ;  /* 0x0000000424007c24 */ /* 0x000fe2000f8e02ff */
[C---:B------:R-:W-:Y:S01]  /*5b80*/  ISETP.GE.OR P2, PT, R20.reuse, UR6, P2 ;  /* 0x0000000614007c0c */ /* 0x040fe20009746670 */
[C---:B------:R-:W-:Y:S01]  /*5b90*/  IMAD.WIDE.U32 R24, R33.reuse, UR4, R24 ;  /* 0x0000000421187c25 */ /* 0x040fe2000f8e0018 */
[C---:B------:R-:W-:Y:S02]  /*5ba0*/  ISETP.GE.OR P1, PT, R20.reuse, UR6, P1 ;  /* 0x0000000614007c0c */ /* 0x040fe40008f26670 */
[----:B------:R-:W-:Y:S01]  /*5bb0*/  ISETP.GE.OR P0, PT, R20, UR6, P0 ;  /* 0x0000000614007c0c */ /* 0x000fe20008706670 */
[----:B------:R-:W-:-:S04]  /*5bc0*/  IMAD R21, R33, UR5, R0 ;  /* 0x0000000521157c24 */ /* 0x000fc8000f8e0200 */
[----:B------:R-:W-:Y:S01]  /*5bd0*/  IMAD.IADD R21, R25, 0x1, R21 ;  /* 0x0000000119157824 */ /* 0x000fe200078e0215 */
[----:B------:R-:W-:Y:S07]  /*5be0*/  @P3 BRA `(.L_x_509) ;  /* 0x0000000000283947 */ /* 0x000fee0003800000 */
        /* <DEDUP_REMOVED lines=9> */
[----:B-1----:R1:W-:Y:S02]  /*5c80*/  STG.E.128 desc[UR38][R22.64], R16 ;  /* 0x0000001016007986 */ /* 0x0023e4000c101d26 */
.L_x_509:
[----:B------:R-:W-:Y:S05]  /*5c90*/  BSYNC B0 ;  /* 0x0000000000007941 */ /* 0x000fea0003800000 */
.L_x_508:
[----:B------:R-:W-:Y:S04]  /*5ca0*/  BSSY B0, `(.L_x_510) ;  /* 0x000000f000007945 */ /* 0x000fe80003800000 */
[----:B------:R-:W-:Y:S05]  /*5cb0*/  @P2 BRA `(.L_x_511) ;  /* 0x0000000000342947 */ /* 0x000fea0003800000 */
[----:B-1----:R-:W-:Y:S01]  /*5cc0*/  IADD3 R17, P2, R26, 0x20, RZ ;  /* 0x000000201a117810 */ /* 0x002fe20007f5e0ff */
        /* <DEDUP_REMOVED lines=11> */
[----:B---3--:R1:W-:Y:S02]  /*5d80*/  STG.E.128 desc[UR38][R16.64], R12 ;  /* 0x0000000c10007986 */ /* 0x0083e4000c101d26 */
.L_x_511:
[----:B------:R-:W-:Y:S05]  /*5d90*/  BSYNC B0 ;  /* 0x0000000000007941 */ /* 0x000fea0003800000 */
.L_x_510:
[----:B------:R-:W-:Y:S04]  /*5da0*/  BSSY B0, `(.L_x_512) ;  /* 0x000000f000007945 */ /* 0x000fe80003800000 */
[----:B------:R-:W-:Y:S05]  /*5db0*/  @P1 BRA `(.L_x_513) ;  /* 0x0000000000341947 */ /* 0x000fea0003800000 */
[----:B-1-3--:R-:W-:Y:S01]  /*5dc0*/  IADD3 R13, P1, R26, 0x40, RZ ;  /* 0x000000401a0d7810 */ /* 0x00afe20007f3e0ff */
        /* <DEDUP_REMOVED lines=11> */
[----:B----4-:R1:W-:Y:S02]  /*5e80*/  STG.E.128 desc[UR38][R12.64], R8 ;  /* 0x000000080c007986 */ /* 0x0103e4000c101d26 */
.L_x_513:
[----:B------:R-:W-:Y:S05]  /*5e90*/  BSYNC B0 ;  /* 0x0000000000007941 */ /* 0x000fea0003800000 */
.L_x_512:
[----:B------:R-:W-:Y:S05]  /*5ea0*/  @P0 BRA `(.L_x_474) ;  /* 0x0000003800d40947 */ /* 0x000fea0003800000 */
[----:B-1--4-:R-:W-:Y:S01]  /*5eb0*/  IADD3 R9, P0, R26, 0x60, RZ ;  /* 0x000000601a097810 */ /* 0x012fe20007f1e0ff */
        /* <DEDUP_REMOVED lines=11> */
[----:B------:R1:W-:Y:S01]  /*5f70*/  STG.E.128 desc[UR38][R8.64], R4 ;  /* 0x0000000408007986 */ /* 0x0003e2000c101d26 */
[----:B------:R-:W-:Y:S05]  /*5f80*/  BRA `(.L_x_474) ;  /* 0x00000038009c7947 */ /* 0x000fea0003800000 */
.L_x_498:
[----:B------:R-:W2:Y:S01]  /*5f90*/  LDL R18, [R1+0xc] ;  /* 0x00000c0001127983 */ /* 0x000ea20000100800 */
[----:B------:R-:W3:Y:S08]  /*5fa0*/  LDC.64 R4, c[0x0][0x870] ;  /* 0x00021c00ff047b82 */ /* 0x000ef00000000a00 */
[----:B-1----:R-:W2:Y:S01]  /*5fb0*/  LDC.64 R2, c[0x0][0x870] ;  /* 0x00021c00ff027b82 */ /* 0x002ea20000000a00 */
[----:B------:R-:W-:Y:S01]  /*5fc0*/  ULDC UR4, c[0x0][0x808] ;  /* 0x0002020000047ab9 */ /* 0x000fe20000000800 */
[----:B------:R-:W1:Y:S06]  /*5fd0*/  S2R R15, SR_CTAID.X ;  /* 0x00000000000f7919 */ /* 0x000e6c0000002500 */
[----:B------:R-:W4:Y:S01]  /*5fe0*/  LDC.64 R16, c[0x0][0x820] ;  /* 0x00020800ff107b82 */ /* 0x000f220000000a00 */
[----:B---3--:R-:W-:-:S07]  /*5ff0*/  ISETP.NE.U32.AND P4, PT, R4, RZ, PT ;  /* 0x000000ff0400720c */ /* 0x008fce0003f85070 */
[----:B------:R-:W3:Y:S01]  /*6000*/  LDC.64 R20, c[0x0][0x850] ;  /* 0x00021400ff147b82 */ /* 0x000ee20000000a00 */
[----:B------:R-:W-:Y:S01]  /*6010*/  ISETP.NE.AND.EX P4, PT, R5, RZ, PT, P4 ;  /* 0x000000ff0500720c */ /* 0x000fe20003f85340 */
[----:B--2---:R-:W-:-:S06]  /*6020*/  IMAD.WIDE R4, R18, 0x4, R2 ;  /* 0x0000000412047825 */ /* 0x004fcc00078e0202 */
[----:B------:R-:W2:Y:S06]  /*6030*/  LDC.64 R2, c[0x0][0x878] ;  /* 0x00021e00ff027b82 */ /* 0x000eac0000000a00 */
[----:B------:R-:W3:Y:S01]  /*6040*/  @P4 LDG.E R9, desc[UR38][R4.64] ;  /* 0x0000002604094981 */ /* 0x000ee2000c1e1900 */
[----:B------:R-:W-:Y:S01]  /*6050*/  IMAD.U32 R0, RZ, RZ, UR4 ;  /* 0x00000004ff007e24 */ /* 0x000fe2000f8e00ff */
[----:B--2---:R-:W-:-:S04]  /*6060*/  ISETP.NE.U32.AND P0, PT, R2, RZ, PT ;  /* 0x000000ff0200720c */ /* 0x004fc80003f05070 */
[----:B------:R-:W-:-:S13]  /*6070*/  ISETP.NE.AND.EX P0, PT, R3, RZ, PT, P0 ;  /* 0x000000ff0300720c */ /* 0x000fda0003f05300 */
[----:B------:R-:W2:Y:S02]  /*6080*/  @P0 LDC.64 R2, c[0x0][0x878] ;  /* 0x00021e00ff020b82 */ /* 0x000ea40000000a00 */
[----:B--2---:R-:W-:Y:S02]  /*6090*/  @P0 IMAD.WIDE R6, R18, 0x4, R2 ;  /* 0x0000000412060825 */ /* 0x004fe400078e0202 */
[----:B------:R-:W2:Y:S04]  /*60a0*/  S2R R2, SR_TID.X ;  /* 0x0000000000027919 */ /* 0x000ea80000002100 */
[----:B------:R-:W1:Y:S01]  /*60b0*/  S2UR UR4, SR_CTAID.Y ;  /* 0x00000000000479c3 */ /* 0x000e620000002600 */
[----:B------:R4:W5:Y:S01]  /*60c0*/  @P0 LDG.E R0, desc[UR38][R6.64] ;  /* 0x0000002606000981 */ /* 0x000962000c1e1900 */
[----:B-1----:R-:W-:-:S06]  /*60d0*/  USHF.R.S32.HI UR5, URZ, 0x1f, UR4 ;  /* 0x0000001f3f057899 */ /* 0x002fcc0008011404 */
[----:B----4-:R-:W-:Y:S02]  /*60e0*/  IMAD R6, R16, UR5, RZ ;  /* 0x0000000510067c24 */ /* 0x010fe4000f8e02ff */
[----:B--2---:R-:W-:-:S05]  /*60f0*/  VIADD R8, R2, 0xffffff80 ;  /* 0xffffff8002087836 */ /* 0x004fca0000000000 */
[----:B------:R-:W-:-:S04]  /*6100*/  SHF.R.S32.HI R3, RZ, 0x1f, R8 ;  /* 0x0000001fff037819 */ /* 0x000fc80000011408 */
[----:B------:R-:W-:Y:S02]  /*6110*/  LEA.HI R10, R3, R8, RZ, 0x3 ;  /* 0x00000008030a7211 */ /* 0x000fe400078f18ff */
[----:B------:R-:W-:Y:S02]  /*6120*/  CS2R R2, SRZ ;  /* 0x0000000000027805 */ /* 0x000fe4000001ff00 */
[----:B------:R-:W-:Y:S02]  /*6130*/  LOP3.LUT R11, R10, 0x1ffffff8, RZ, 0xc0, !PT ;  /* 0x1ffffff80a0b7812 */ /* 0x000fe400078ec0ff */
[----:B------:R-:W-:-:S03]  /*6140*/  SHF.R.S32.HI R13, RZ, 0x3, R10 ;  /* 0x00000003ff0d7819 */ /* 0x000fc6000001140a */
[----:B------:R-:W-:-:S04]  /*6150*/  IMAD.IADD R11, R8, 0x1, -R11 ;  /* 0x00000001080b7824 */ /* 0x000fc800078e0a0b */
[----:B------:R-:W-:-:S05]  /*6160*/  IMAD.SHL.U32 R10, R11, 0x8, RZ ;  /* 0x000000080b0a7824 */ /* 0x000fca00078e00ff */
[----:B------:R-:W-:Y:S01]  /*6170*/  SHF.R.S32.HI R11, RZ, 0x1f, R10 ;  /* 0x0000001fff0b7819 */ /* 0x000fe2000001140a */
[--C-:B---3--:R-:W-:Y:S01]  /*6180*/  @P4 IMAD.MOV.U32 R2, RZ, RZ, R9.reuse ;  /* 0x000000ffff024224 */ /* 0x108fe200078e0009 */
[----:B------:R-:W-:-:S04]  /*6190*/  @P4 SHF.R.S32.HI R3, RZ, 0x1f, R9 ;  /* 0x0000001fff034819 */ /* 0x000fc80000011409 */
[----:B------:R-:W-:-:S04]  /*61a0*/  IADD3 R2, P1, R13, R2, RZ ;  /* 0x000000020d027210 */ /* 0x000fc80007f3e0ff */
[----:B------:R-:W-:Y:S01]  /*61b0*/  LEA.HI.X.SX32 R3, R13, R3, 0x1, P1 ;  /* 0x000000030d037211 */ /* 0x000fe200008f0eff */
[----:B------:R-:W-:Y:S08]  /*61c0*/  @P0 BRA `(.L_x_514) ;  /* 0x0000000000100947 */ /* 0x000ff00003800000 */
[----:B------:R-:W-:Y:S05]  /*61d0*/  @!P4 BRA `(.L_x_514) ;  /* 0x00000000000cc947 */ /* 0x000fea0003800000 */
[----:B------:R-:W2:Y:S04]  /*61e0*/  LDG.E R7, desc[UR38][R4.64] ;  /* 0x0000002604077981 */ /* 0x000ea8000c1e1900 */
[----:B-----5:R-:W2:Y:S02]  /*61f0*/  LDG.E R0, desc[UR38][R4.64+0x4] ;  /* 0x0000042604007981 */ /* 0x020ea4000c1e1900 */
[----:B--2---:R-:W-:-:S07]  /*6200*/  IMAD.IADD R0, R0, 0x1, -R7 ;  /* 0x0000000100007824 */ /* 0x004fce00078e0a07 */
.L_x_514:
[----:B-----5:R-:W-:Y:S01]  /*6210*/  IMAD R0, R15, -0x80, R0 ;  /* 0xffffff800f007824 */ /* 0x020fe200078e0200 */
[----:B------:R-:W-:Y:S01]  /*6220*/  ULDC UR8, c[0x0][0x80c] ;  /* 0x0002030000087ab9 */ /* 0x000fe20000000800 */
[----:B------:R-:W-:Y:S01]  /*6230*/  IMAD R17, R17, UR4, R6 ;  /* 0x0000000411117c24 */ /* 0x000fe2000f8e0206 */
[----:B------:R-:W-:Y:S01]  /*6240*/  SHF.R.S32.HI R6, RZ, 0x1f, R18 ;  /* 0x0000001fff067819 */ /* 0x000fe20000011412 */
[C---:B------:R-:W-:Y:S01]  /*6250*/  VIADD R7, R13.reuse, 0x20 ;  /* 0x000000200d077836 */ /* 0x040fe20000000000 */
[CC--:B------:R-:W-:Y:S01]  /*6260*/  ISETP.GE.AND P3, PT, R13.reuse, R0.reuse, PT ;  /* 0x000000000d00720c */ /* 0x0c0fe20003f66270 */
[C---:B------:R-:W-:Y:S01]  /*6270*/  VIADD R9, R13.reuse, 0x40 ;  /* 0x000000400d097836 */ /* 0x040fe20000000000 */
[----:B------:R-:W-:Y:S01]  /*6280*/  SEL R14, R6, RZ, !P4 ;  /* 0x000000ff060e7207 */ /* 0x000fe20006000000 */
[----:B------:R-:W-:Y:S01]  /*6290*/  VIADD R13, R13, 0x60 ;  /* 0x000000600d0d7836 */ /* 0x000fe20000000000 */
[----:B------:R-:W-:Y:S01]  /*62a0*/  SEL R19, R18, RZ, !P4 ;  /* 0x000000ff12137207 */ /* 0x000fe20006000000 */
[----:B------:R-:W-:Y:S01]  /*62b0*/  IMAD.WIDE.U32 R4, R16, UR4, R10 ;  /* 0x0000000410047c25 */ /* 0x000fe2000f8e000a */
[----:B------:R-:W-:Y:S01]  /*62c0*/  ISETP.GE.OR P4, PT, R10, UR8, P3 ;  /* 0x000000080a007c0c */ /* 0x000fe20009f86670 */
[----:B------:R-:W-:Y:S01]  /*62d0*/  ULDC.64 UR6, c[0x0][0x828] ;  /* 0x00020a0000067ab9 */ /* 0x000fe20000000a00 */
[-C--:B------:R-:W-:Y:S01]  /*62e0*/  ISETP.GE.AND P2, PT, R7, R0.reuse, PT ;  /* 0x000000000700720c */ /* 0x080fe20003f46270 */
[----:B------:R-:W-:Y:S01]  /*62f0*/  IMAD.IADD R5, R5, 0x1, R17 ;  /* 0x0000000105057824 */ /* 0x000fe200078e0211 */
[-C--:B------:R-:W-:Y:S01]  /*6300*/  ISETP.GE.AND P1, PT, R9, R0.reuse, PT ;  /* 0x000000000900720c */ /* 0x080fe20003f26270 */
[----:B------:R-:W-:Y:S01]  /*6310*/  IMAD R12, R20, UR5, RZ ;  /* 0x00000005140c7c24 */ /* 0x000fe2000f8e02ff */
[----:B------:R-:W-:Y:S01]  /*6320*/  ISETP.GE.AND P0, PT, R13, R0, PT ;  /* 0x000000000d00720c */ /* 0x000fe20003f06270 */
[----:B------:R-:W-:Y:S01]  /*6330*/  IMAD R0, R14, UR6, RZ ;  /* 0x000000060e007c24 */ /* 0x000fe2000f8e02ff */
[----:B------:R-:W-:Y:S01]  /*6340*/  ULDC UR9, c[0x0][0x83c] ;  /* 0x00020f0000097ab9 */ /* 0x000fe20000000800 */
[----:B------:R-:W-:Y:S01]  /*6350*/  IMAD.WIDE.U32 R8, R19, UR6, R4 ;  /* 0x0000000613087c25 */ /* 0x000fe2000f8e0004 */
[----:B------:R-:W-:Y:S01]  /*6360*/  BSSY B0, `(.L_x_515) ;  /* 0x0000012000007945 */ /* 0x000fe20003800000 */
[----:B------:R-:W-:-:S02]  /*6370*/  ISETP.GE.OR P6, PT, R10, UR8, P2 ;  /* 0x000000080a007c0c */ /* 0x000fc400097c6670 */
[----:B------:R-:W-:Y:S01]  /*6380*/  IMAD R13, R19, UR7, R0 ;  /* 0x00000007130d7c24 */ /* 0x000fe2000f8e0200 */
[----:B------:R-:W-:Y:S01]  /*6390*/  ISETP.GE.OR P5, PT, R10, UR8, P1 ;  /* 0x000000080a007c0c */ /* 0x000fe20008fa6670 */
[----:B------:R-:W-:-:S04]  /*63a0*/  IMAD.WIDE R6, R15, 0x80, R2 ;  /* 0x000000800f067825 */ /* 0x000fc800078e0202 */
[----:B------:R-:W-:Y:S02]  /*63b0*/  IMAD R21, R21, UR4, R12 ;  /* 0x0000000415157c24 */ /* 0x000fe4000f8e020c */
[----:B------:R-:W-:Y:S01]  /*63c0*/  IMAD.IADD R5, R9, 0x1, R13 ;  /* 0x0000000109057824 */ /* 0x000fe200078e020d */
[----:B------:R-:W-:Y:S06]  /*63d0*/  @P4 BRA `(.L_x_516) ;  /* 0x0000000000284947 */ /* 0x000fec0003800000 */
        /* <DEDUP_REMOVED lines=9> */
[----:B------:R1:W-:Y:S02]  /*6470*/  STG.E.128 desc[UR38][R12.64], RZ ;  /* 0x000000ff0c007986 */ /* 0x0003e4000c101d26 */
.L_x_516:
[----:B------:R-:W-:Y:S05]  /*6480*/  BSYNC B0 ;  /* 0x0000000000007941 */ /* 0x000fea0003800000 */
.L_x_515:
[----:B-1----:R-:W-:Y:S01]  /*6490*/  IMAD.WIDE.U32 R12, R20, UR4, R10 ;  /* 0x00000004140c7c25 */ /* 0x002fe2000f8e000a */
[----:B------:R-:W-:Y:S01]  /*64a0*/  BSSY B0, `(.L_x_517) ;  /* 0x0000012000007945 */ /* 0x000fe20003800000 */
[C---:B------:R-:W-:Y:S02]  /*64b0*/  ISETP.GE.OR P4, PT, R10.reuse, UR8, P0 ;  /* 0x000000080a007c0c */ /* 0x040fe40008786670 */
[----:B------:R-:W-:Y:S01]  /*64c0*/  ISETP.GE.OR P3, PT, R10, UR9, P3 ;  /* 0x000000090a007c0c */ /* 0x000fe20009f66670 */
[----:B------:R-:W-:Y:S01]  /*64d0*/  IMAD.IADD R15, R13, 0x1, R21 ;  /* 0x000000010d0f7824 */ /* 0x000fe200078e0215 */
[----:B------:R-:W-:Y:S11]  /*64e0*/  @P6 BRA `(.L_x_518) ;  /* 0x0000000000346947 */ /* 0x000ff60003800000 */
        /* <DEDUP_REMOVED lines=12> */
[----:B------:R1:W-:Y:S02]  /*65b0*/  STG.E.128 desc[UR38][R16.64], RZ ;  /* 0x000000ff10007986 */ /* 0x0003e4000c101d26 */
.L_x_518:
[----:B------:R-:W-:Y:S05]  /*65c0*/  BSYNC B0 ;  /* 0x0000000000007941 */ /* 0x000fea0003800000 */
.L_x_517:
        /* <DEDUP_REMOVED lines=15> */
.L_x_520:
[----:B------:R-:W-:Y:S05]  /*66c0*/  BSYNC B0 ;  /* 0x0000000000007941 */ /* 0x000fea0003800000 */
.L_x_519:
[----:B------:R-:W-:Y:S04]  /*66d0*/  BSSY B0, `(.L_x_521) ;  /* 0x000000f000007945 */ /* 0x000fe80003800000 */
        /* <DEDUP_REMOVED lines=14> */
.L_x_522:
[----:B------:R-:W-:Y:S05]  /*67c0*/  BSYNC B0 ;  /* 0x0000000000007941 */ /* 0x000fea0003800000 */
.L_x_521:
[----:B------:R-:W-:Y:S01]  /*67d0*/  ULDC.64 UR4, c[0x0][0x858] ;  /* 0x0002160000047ab9 */ /* 0x000fe20000000a00 */
[----:B------:R-:W-:Y:S01]  /*67e0*/  BSSY B0, `(.L_x_523) ;  /* 0x0000014000007945 */ /* 0x000fe20003800000 */
[----:B------:R-:W-:Y:S01]  /*67f0*/  IMAD R0, R14, UR4, RZ ;  /* 0x000000040e007c24 */ /* 0x000fe2000f8e02ff */
[C---:B------:R-:W-:Y:S01]  /*6800*/  ISETP.GE.OR P2, PT, R10.reuse, UR9, P2 ;  /* 0x000000090a007c0c */ /* 0x040fe20009746670 */
[----:B------:R-:W-:Y:S01]  /*6810*/  IMAD.MOV.U32 R14, RZ, RZ, R12 ;  /* 0x000000ffff0e7224 */ /* 0x000fe200078e000c */
[C---:B------:R-:W-:Y:S01]  /*6820*/  ISETP.GE.OR P1, PT, R10.reuse, UR9, P1 ;  /* 0x000000090a007c0c */ /* 0x040fe20008f26670 */
[C---:B---3--:R-:W-:Y:S01]  /*6830*/  IMAD R5, R19.reuse, UR5, R0 ;  /* 0x0000000513057c24 */ /* 0x048fe2000f8e0200 */
[----:B------:R-:W-:Y:S01]  /*6840*/  ISETP.GE.OR P0, PT, R10, UR9, P0 ;  /* 0x000000090a007c0c */ /* 0x000fe20008706670 */
[----:B------:R-:W-:-:S04]  /*6850*/  IMAD.WIDE.U32 R8, R19, UR4, R14 ;  /* 0x0000000413087c25 */ /* 0x000fc8000f8e000e */
        /* <DEDUP_REMOVED lines=12> */
.L_x_524:
[----:B------:R-:W-:Y:S05]  /*6920*/  BSYNC B0 ;  /* 0x0000000000007941 */ /* 0x000fea0003800000 */
.L_x_523:
[----:B------:R-:W-:Y:S04]  /*6930*/  BSSY B0, `(.L_x_525) ;  /* 0x000000f000007945 */ /* 0x000fe80003800000 */
[----:B------:R-:W-:Y:S05]  /*6940*/  @P2 BRA `(.L_x_526) ;  /* 0x0000000000342947 */ /* 0x000fea0003800000 */
[----:B---3--:R-:W-:Y:S01]  /*6950*/  IADD3 R11, P2, R6, 0x20, RZ ;  /* 0x00000020060b7810 */ /* 0x008fe20007f5e0ff */
        /* <DEDUP_REMOVED lines=12> */
.L_x_526:
[----:B------:R-:W-:Y:S05]  /*6a20*/  BSYNC B0 ;  /* 0x0000000000007941 */ /* 0x000fea0003800000 */
.L_x_525:
[----:B------:R-:W-:Y:S04]  /*6a30*/  BSSY B0, `(.L_x_527) ;  /* 0x000000f000007945 */ /* 0x000fe80003800000 */
[----:B------:R-:W-:Y:S05]  /*6a40*/  @P1 BRA `(.L_x_528) ;  /* 0x0000000000341947 */ /* 0x000fea0003800000 */
[----:B---34-:R-:W-:Y:S01]  /*6a50*/  IADD3 R11, P1, R6, 0x40, RZ ;  /* 0x00000040060b7810 */ /* 0x018fe20007f3e0ff */
        /* <DEDUP_REMOVED lines=12> */
.L_x_528:
[----:B------:R-:W-:Y:S05]  /*6b20*/  BSYNC B0 ;  /* 0x0000000000007941 */ /* 0x000fea0003800000 */
.L_x_527:
        /* <DEDUP_REMOVED lines=13> */
[----:B------:R1:W-:Y:S01]  /*6c00*/  STG.E.128 desc[UR38][R4.64], RZ ;  /* 0x000000ff04007986 */ /* 0x0003e2000c101d26 */
[----:B------:R-:W-:Y:S05]  /*6c10*/  BRA `(.L_x_474) ;  /* 0x0000002c00787947 */ /* 0x000fea0003800000 */
.L_x_469:
[----:B------:R-:W-:-:S08]  /*6c20*/  NOP ;  /* 0x0000000000007918 */ /* 0x000fd00000000000 */
[----:B---3--:R-:W1:-:S00]  /*6c30*/  USETMAXREG.DEALLOC.CTAPOOL 0x18 ;  /* 0x00000018000079c8 */ /* 0x008e4000080e0500 */
[----:B-1----:R-:W-:-:S06]  /*6c40*/  LOP3.LUT R0, R0, 0x3, RZ, 0xc0, !PT ;  /* 0x0000000300007812 */ /* 0x002fcc00078ec0ff */
[----:B------:R-:W1:Y:S02]  /*6c50*/  SHFL.IDX PT, R0, R0, RZ, 0x1f ;  /* 0x00001fff00007589 */ /* 0x000e6400000e0000 */
[----:B-1----:R-:W-:-:S13]  /*6c60*/  ISETP.NE.AND P0, PT, R0, RZ, PT ;  /* 0x000000ff0000720c */ /* 0x002fda0003f05270 */
[----:B------:R-:W-:Y:S05]  /*6c70*/  @!P0 BRA `(.L_x_529) ;  /* 0x0000000c00d48947 */ /* 0x000fea0003800000 */
[----:B------:R-:W-:-:S13]  /*6c80*/  ISETP.NE.AND P0, PT, R0, 0x1, PT ;  /* 0x000000010000780c */ /* 0x000fda0003f05270 */
[----:B------:R-:W-:Y:S05]  /*6c90*/  @P0 BRA `(.L_x_474) ;  /* 0x0000002c00580947 */ /* 0x000fea0003800000 */
[----:B------:R-:W-:Y:S01]  /*6ca0*/  ULDC.64 UR4, c[0x0][0x8d8] ;  /* 0x0002360000047ab9 */ /* 0x000fe20000000a00 */
[----:B------:R-:W1:Y:S01]  /*6cb0*/  S2UR UR12, SR_CTAID.Z ;  /* 0x00000000000c79c3 */ /* 0x000e620000002700 */
[----:B------:R-:W-:-:S04]  /*6cc0*/  ISETP.NE.U32.AND P0, PT, RZ, UR4, PT ;  /* 0x00000004ff007c0c */ /* 0x000fc8000bf05070 */
[----:B------:R-:W-:-:S13]  /*6cd0*/  ISETP.NE.AND.EX P0, PT, RZ, UR5, PT, P0 ;  /* 0x00000005ff007c0c */ /* 0x000fda000bf05300 */
[----:B------:R-:W-:Y:S05]  /*6ce0*/  @!P0 BRA `(.L_x_530) ;  /* 0x00000000001c8947 */ /* 0x000fea0003800000 */
[----:B------:R-:W-:Y:S02]  /*6cf0*/  ULDC.64 UR4, c[0x0][0x8d8] ;  /* 0x0002360000047ab9 */ /* 0x000fe40000000a00 */
[----:B-1----:R-:W-:-:S06]  /*6d00*/  UIMAD.WIDE UR4, UR12, 0x4, UR4 ;  /* 0x000000040c0478a5 */ /* 0x002fcc000f8e0204 */
[----:B------:R-:W-:Y:S02]  /*6d10*/  IMAD.U32 R2, RZ, RZ, UR4 ;  /* 0x00000004ff027e24 */ /* 0x000fe4000f8e00ff */
[----:B------:R-:W-:-:S05]  /*6d20*/  IMAD.U32 R3, RZ, RZ, UR5 ;  /* 0x00000005ff037e24 */ /* 0x000fca000f8e00ff */
[----:B------:R-:W2:Y:S02]  /*6d30*/  LDG.E R2, desc[UR38][R2.64] ;  /* 0x0000002602027981 */ /* 0x000ea4000c1e1900 */
[----:B--2---:R-:W-:Y:S01]  /*6d40*/  R2UR UR5, R2 ;  /* 0x00000000020572ca */ /* 0x004fe200000e0000 */
[----:B------:R-:W-:-:S14]  /*6d50*/  BRA `(.L_x_531) ;  /* 0x0000000000387947 */ /* 0x000fdc0003800000 */
.L_x_530:
[----:B------:R-:W-:Y:S02]  /*6d60*/  ULDC.64 UR4, c[0x0][0x8d0] ;  /* 0x0002340000047ab9 */ /* 0x000fe40000000a00 */
[----:B------:R-:W-:-:S04]  /*6d70*/  ISETP.NE.U32.AND P0, PT, RZ, UR4, PT ;  /* 0x00000004ff007c0c */ /* 0x000fc8000bf05070 */
[----:B------:R-:W-:-:S13]  /*6d80*/  ISETP.NE.AND.EX P0, PT, RZ, UR5, PT, P0 ;  /* 0x00000005ff007c0c */ /* 0x000fda000bf05300 */
[----:B------:R-:W-:Y:S05]  /*6d90*/  @!P0 BRA `(.L_x_532) ;  /* 0x0000000000248947 */ /* 0x000fea0003800000 */
[----:B------:R-:W-:Y:S02]  /*6da0*/  ULDC.64 UR4, c[0x0][0x8d0] ;  /* 0x0002340000047ab9 */ /* 0x000fe40000000a00 */
[----:B-1----:R-:W-:-:S06]  /*6db0*/  UIMAD.WIDE UR4, UR12, 0x4, UR4 ;  /* 0x000000040c0478a5 */ /* 0x002fcc000f8e0204 */
[----:B------:R-:W-:Y:S02]  /*6dc0*/  IMAD.U32 R2, RZ, RZ, UR4 ;  /* 0x00000004ff027e24 */ /* 0x000fe4000f8e00ff */
[----:B------:R-:W-:-:S05]  /*6dd0*/  IMAD.U32 R3, RZ, RZ, UR5 ;  /* 0x00000005ff037e24 */ /* 0x000fca000f8e00ff */
[----:B------:R-:W2:Y:S04]  /*6de0*/  LDG.E R0, desc[UR38][R2.64] ;  /* 0x0000002602007981 */ /* 0x000ea8000c1e1900 */
[----:B------:R-:W2:Y:S02]  /*6df0*/  LDG.E R5, desc[UR38][R2.64+0x4] ;  /* 0x0000042602057981 */ /* 0x000ea4000c1e1900 */
[----:B--2---:R-:W-:-:S05]  /*6e00*/  IMAD.IADD R0, R5, 0x1, -R0 ;  /* 0x0000000105007824 */ /* 0x004fca00078e0a00 */
[----:B------:R-:W-:Y:S01]  /*6e10*/  R2UR UR5, R0 ;  /* 0x00000000000572ca */ /* 0x000fe200000e0000 */
[----:B------:R-:W-:-:S14]  /*6e20*/  BRA `(.L_x_531) ;  /* 0x0000000000047947 */ /* 0x000fdc0003800000 */
.L_x_532:
[----:B------:R-:W-:-:S05]  /*6e30*/  ULDC UR5, c[0x0][0x8bc] ;  /* 0x00022f0000057ab9 */ /* 0x000fca0000000800 */
.L_x_531:
[----:B------:R-:W2:Y:S02]  /*6e40*/  S2UR UR4, SR_CTAID.X ;  /* 0x00000000000479c3 */ /* 0x000ea40000002500 */
[----:B--2---:R-:W-:-:S04]  /*6e50*/  USHF.L.U32 UR4, UR4, 0x7, URZ ;  /* 0x0000000704047899 */ /* 0x004fc8000800063f */
[----:B------:R-:W-:-:S04]  /*6e60*/  UISETP.GE.AND UP0, UPT, UR4, UR5, UPT ;  /* 0x000000050400728c */ /* 0x000fc8000bf06270 */
[----:B-1----:R-:W-:-:S06]  /*6e70*/  USEL UR12, UR12, 0xffffffff, !UP0 ;  /* 0xffffffff0c0c7887 */ /* 0x002fcc000c000000 */
[----:B------:R-:W-:-:S13]  /*6e80*/  ISETP.LE.AND P0, PT, RZ, UR12, PT ;  /* 0x0000000cff007c0c */ /* 0x000fda000bf03270 */
[----:B------:R-:W-:Y:S05]  /*6e90*/  @!P0 BRA `(.L_x_474) ;  /* 0x0000002800d88947 */ /* 0x000fea0003800000 */
[----:B------:R-:W-:Y:S02]  /*6ea0*/  ULDC.64 UR4, c[0x0][0x770] ;  /* 0x0001dc0000047ab9 */ /* 0x000fe40000000a00 */
[----:B------:R-:W-:-:S04]  /*6eb0*/  UISETP.NE.U32.AND UP0, UPT, UR4, URZ, UPT ;  /* 0x0000003f0400728c */ /* 0x000fc8000bf05070 */
[----:B------:R-:W-:-:S03]  /*6ec0*/  UISETP.NE.AND.EX UP0, UPT, UR5, URZ, UPT, UP0 ;  /* 0x0000003f0500728c */ /* 0x000fc6000bf05300 */
[----:B------:R-:W-:Y:S02]  /*6ed0*/  ULDC.64 UR4, c[0x0][0x770] ;  /* 0x0001dc0000047ab9 */ /* 0x000fe40000000a00 */
[----:B------:R-:W-:Y:S01]  /*6ee0*/  UIMAD.WIDE UR4, UR12, 0x4, UR4 ;  /* 0x000000040c0478a5 */ /* 0x000fe2000f8e0204 */
[----:B------:R-:W-:-:S05]  /*6ef0*/  PLOP3.LUT P0, PT, PT, PT, UP0, 0x80, 0x0 ;  /* 0x000000000000781c */ /* 0x000fca0003f0f008 */
[----:B------:R-:W-:Y:S02]  /*6f00*/  IMAD.U32 R2, RZ, RZ, UR4 ;  /* 0x00000004ff027e24 */ /* 0x000fe4000f8e00ff */
[----:B------:R-:W-:Y:S01]  /*6f10*/  IMAD.U32 R3, RZ, RZ, UR5 ;  /* 0x00000005ff037e24 */ /* 0x000fe2000f8e00ff */
[----:B------:R-:W-:-:S05]  /*6f20*/  ULDC.64 UR4, c[0x0][0x780] ;  /* 0x0001e00000047ab9 */ /* 0x000fca0000000a00 */
[----:B------:R-:W2:Y:S01]  /*6f30*/  @P0 LDG.E R6, desc[UR38][R2.64] ;  /* 0x0000002602060981 */ /* 0x000ea2000c1e1900 */
[----:B------:R-:W-:Y:S01]  /*6f40*/  UISETP.NE.U32.AND UP1, UPT, UR4, URZ, UPT ;  /* 0x0000003f0400728c */ /* 0x000fe2000bf25070 */
[----:B------:R-:W-:-:S03]  /*6f50*/  ULDC UR6, c[0x0][0x280] ;  /* 0x0000a00000067ab9 */ /* 0x000fc60000000800 */
[----:B------:R-:W-:Y:S01]  /*6f60*/  UISETP.NE.AND.EX UP1, UPT, UR5, URZ, UPT, UP1 ;  /* 0x0000003f0500728c */ /* 0x000fe2000bf25310 */
[----:B------:R-:W-:-:S05]  /*6f70*/  IMAD.U32 R0, RZ, RZ, UR6 ;  /* 0x00000006ff007e24 */ /* 0x000fca000f8e00ff */
[----:B------:R-:W-:-:S05]  /*6f80*/  PLOP3.LUT P1, PT, PT, PT, UP1, 0x80, 0x0 ;  /* 0x000000000000781c */ /* 0x000fca0003f2f018 */
[----:B------:R-:W-:Y:S02]  /*6f90*/  @UP1 ULDC.64 UR4, c[0x0][0x780] ;  /* 0x0001e00000041ab9 */ /* 0x000fe40000000a00 */
[----:B------:R-:W-:-:S06]  /*6fa0*/  @UP1 UIMAD.WIDE UR4, UR12, 0x4, UR4 ;  /* 0x000000040c0418a5 */ /* 0x000fcc000f8e0204 */
[----:B------:R-:W-:Y:S02]  /*6fb0*/  IMAD.U32 R4, RZ, RZ, UR4 ;  /* 0x00000004ff047e24 */ /* 0x000fe4000f8e00ff */
[----:B------:R-:W-:-:S05]  /*6fc0*/  IMAD.U32 R5, RZ, RZ, UR5 ;  /* 0x00000005ff057e24 */ /* 0x000fca000f8e00ff */
[----:B------:R1:W5:Y:S01]  /*6fd0*/  @P1 LDG.E R0, desc[UR38][R4.64] ;  /* 0x0000002604001981 */ /* 0x000362000c1e1900 */
[----:B------:R-:W-:Y:S01]  /*6fe0*/  PLOP3.LUT P2, PT, PT, PT, UP0, 0x80, 0x0 ;  /* 0x000000000000781c */ /* 0x000fe20003f4f008 */
[----:B------:R-:W3:Y:S02]  /*6ff0*/  S2UR UR13, SR_CTAID.Y ;  /* 0x00000000000d79c3 */ /* 0x000ee40000002600 */
[----:B---3--:R-:W-:-:S10]  /*7000*/  USHF.R.S32.HI UR7, URZ, 0x1f, UR13 ;  /* 0x0000001f3f077899 */ /* 0x008fd4000801140d */
[----:B--2---:R-:W-:-:S13]  /*7010*/  @P2 R2UR UR4, R6 ;  /* 0x00000000060422ca */ /* 0x004fda00000e0000 */
[----:B------:R-:W-:-:S04]  /*7020*/  @UP0 ULEA UR4, UR12, UR4, 0x7 ;  /* 0x000000040c040291 */ /* 0x000fc8000f8e383f */
[----:B------:R-:W-:-:S04]  /*7030*/  @UP0 USHF.R.S32.HI UR5, URZ, 0x1f, UR4 ;  /* 0x0000001f3f050899 */ /* 0x000fc80008011404 */
[----:B------:R-:W-:-:S04]  /*7040*/  @UP0 ULEA.HI UR5, UR5, UR4, URZ, 0x7 ;  /* 0x0000000405050291 */ /* 0x000fc8000f8f383f */
[----:B------:R-:W-:-:S04]  /*7050*/  @UP0 USHF.L.U32 UR5, UR5, 0x6, URZ ;  /* 0x0000000605050899 */ /* 0x000fc8000800063f */
[----:B------:R-:W-:Y:S01]  /*7060*/  @UP0 ULOP3.LUT UR6, UR5, 0xffffe000, URZ, 0xc0, !UPT ;  /* 0xffffe00005060892 */ /* 0x000fe2000f8ec03f */
[----:B-1----:R-:W-:Y:S11]  /*7070*/  @P1 BRA `(.L_x_533) ;  /* 0x0000000000101947 */ /* 0x002ff60003800000 */
[----:B------:R-:W-:Y:S05]  /*7080*/  @!P0 BRA `(.L_x_533) ;  /* 0x00000000000c8947 */ /* 0x000fea0003800000 */
[----:B------:R-:W2:Y:S04]  /*7090*/  LDG.E R5, desc[UR38][R2.64] ;  /* 0x0000002602057981 */ /* 0x000ea8000c1e1900 */
[----:B-----5:R-:W2:Y:S02]  /*70a0*/  LDG.E R0, desc[UR38][R2.64+0x4] ;  /* 0x0000042602007981 */ /* 0x020ea4000c1e1900 */
[----:B--2---:R-:W-:-:S07]  /*70b0*/  IMAD.IADD R0, R0, 0x1, -R5 ;  /* 0x0000000100007824 */ /* 0x004fce00078e0a05 */
.L_x_533:
[----:B-----5:R-:W-:Y:S01]  /*70c0*/  ISETP.GE.AND P0, PT, R0, 0x1, PT ;  /* 0x000000010000780c */ /* 0x020fe20003f06270 */
[----:B------:R-:W-:Y:S01]  /*70d0*/  @UP0 USHF.R.S32.HI UR8, URZ, 0x1f, UR6 ;  /* 0x0000001f3f080899 */ /* 0x000fe20008011406 */
[----:B------:R-:W-:Y:S01]  /*70e0*/  UMOV UR4, URZ ;  /* 0x0000003f00047c82 */ /* 0x000fe20008000000 */
[----:B------:R-:W-:Y:S01]  /*70f0*/  UMOV UR5, URZ ;  /* 0x0000003f00057c82 */ /* 0x000fe20008000000 */
[----:B------:R-:W-:-:S04]  /*7100*/  @UP0 UMOV UR4, UR6 ;  /* 0x0000000600040c82 */ /* 0x000fc80008000000 */
[----:B------:R-:W-:-:S05]  /*7110*/  @UP0 UMOV UR5, UR8 ;  /* 0x0000000800050c82 */ /* 0x000fca0008000000 */
[----:B------:R-:W-:Y:S05]  /*7120*/  @!P0 BRA `(.L_x_474) ;  /* 0x0000002800348947 */ /* 0x000fea0003800000 */
[----:B------:R-:W-:Y:S01]  /*7130*/  ULDC.64 UR8, c[0x0][0x2d8] ;  /* 0x0000b60000087ab9 */ /* 0x000fe20000000a00 */
[C---:B------:R-:W-:Y:S01]  /*7140*/  VIADD R2, R0.reuse, 0x7f ;  /* 0x0000007f00027836 */ /* 0x040fe20000000000 */
[----:B------:R-:W-:Y:S01]  /*7150*/  UIMAD UR7, UR7, UR8, URZ ;  /* 0x00000008070772a4 */ /* 0x000fe2000f8e023f */
[----:B------:R-:W-:Y:S01]  /*7160*/  ISETP.GE.AND P1, PT, R0, 0x81, PT ;  /* 0x000000810000780c */ /* 0x000fe20003f26270 */
[----:B------:R-:W-:Y:S02]  /*7170*/  USHF.R.S32.HI UR6, URZ, 0x1f, UR12 ;  /* 0x0000001f3f067899 */ /* 0x000fe4000801140c */
[----:B------:R-:W-:Y:S01]  /*7180*/  UIMAD.WIDE.U32 UR10, UR13, UR8, URZ ;  /* 0x000000080d0a72a5 */ /* 0x000fe2000f8e003f */
[----:B------:R-:W-:Y:S01]  /*7190*/  SHF.R.S32.HI R3, RZ, 0x1f, R2 ;  /* 0x0000001fff037819 */ /* 0x000fe20000011402 */
[----:B------:R-:W-:Y:S02]  /*71a0*/  UIMAD UR7, UR13, UR9, UR7 ;  /* 0x000000090d0772a4 */ /* 0x000fe4000f8e0207 */
[----:B------:R-:W-:Y:S01]  /*71b0*/  UIADD3 UR8, UP1, UR4, UR10, URZ ;  /* 0x0000000a04087290 */ /* 0x000fe2000ff3e03f */
[----:B------:R-:W-:Y:S01]  /*71c0*/  LEA.HI R3, R3, R2, RZ, 0x7 ;  /* 0x0000000203037211 */ /* 0x000fe200078f38ff */
[----:B------:R-:W-:-:S02]  /*71d0*/  UIADD3 UR7, UR11, UR7, URZ ;  /* 0x000000070b077290 */ /* 0x000fc4000fffe03f */
[----:B------:R-:W-:Y:S01]  /*71e0*/  USEL UR6, UR6, URZ, !UP0 ;  /* 0x0000003f06067287 */ /* 0x000fe2000c000000 */
[----:B------:R-:W-:Y:S01]  /*71f0*/  SHF.R.S32.HI R3, RZ, 0x7, R3 ;  /* 0x00000007ff037819 */ /* 0x000fe20000011403 */
[----:B------:R-:W-:Y:S01]  /*7200*/  ULDC.64 UR14, c[0x0][0x2e0] ;  /* 0x0000b800000e7ab9 */ /* 0x000fe20000000a00 */
[----:B------:R-:W-:Y:S02]  /*7210*/  USEL UR13, UR12, URZ, !UP0 ;  /* 0x0000003f0c0d7287 */ /* 0x000fe4000c000000 */
[----:B------:R-:W-:Y:S01]  /*7220*/  UIADD3.X UR9, UR5, UR7, URZ, UP1, !UPT ;  /* 0x0000000705097290 */ /* 0x000fe20008ffe43f */
[----:B------:R-:W-:Y:S01]  /*7230*/  VIMNMX R3, R3, 0x1, !PT ;  /* 0x0000000103037848 */ /* 0x000fe20007fe0100 */
[----:B------:R-:W-:Y:S02]  /*7240*/  UIMAD UR6, UR6, UR14, URZ ;  /* 0x0000000e060672a4 */ /* 0x000fe4000f8e023f */
[----:B------:R-:W-:Y:S01]  /*7250*/  UIMAD.WIDE.U32 UR8, UR13, UR14, UR8 ;  /* 0x0000000e0d0872a5 */ /* 0x000fe2000f8e0008 */
[----:B------:R-:W-:Y:S01]  /*7260*/  LOP3.LUT R2, R3, 0x1, RZ, 0xc0, !PT ;  /* 0x0000000103027812 */ /* 0x000fe200078ec0ff */
[----:B------:R-:W-:Y:S01]  /*7270*/  UIMAD UR12, UR13, UR15, UR6 ;  /* 0x0000000f0d0c72a4 */ /* 0x000fe2000f8e0206 */
[----:B------:R-:W-:-:S03]  /*7280*/  ELECT P0, URZ, PT ;  /* 0x00000000003f782f */ /* 0x000fc60003800000 */
[----:B------:R-:W-:Y:S01]  /*7290*/  UIADD3 UR19, UR9, UR12, URZ ;  /* 0x0000000c09137290 */ /* 0x000fe2000fffe03f */
[----:B------:R-:W-:Y:S01]  /*72a0*/  UMOV UR6, URZ ;  /* 0x0000003f00067c82 */ /* 0x000fe20008000000 */
[----:B------:R-:W-:Y:S10]  /*72b0*/  @!P1 BRA `(.L_x_534) ;  /* 0x0000000400889947 */ /* 0x000ff40003800000 */
[----:B------:R-:W-:Y:S01]  /*72c0*/  UMOV UR6, UR10 ;  /* 0x0000000a00067c82 */ /* 0x000fe20008000000 */
[----:B------:R-:W-:Y:S01]  /*72d0*/  ULDC.64 UR10, c[0x0][0x2c0] ;  /* 0x0000b000000a7ab9 */ /* 0x000fe20000000a00 */
[----:B------:R-:W-:Y:S01]  /*72e0*/  UIMAD.WIDE.U32 UR6, UR13, UR14, UR6 ;  /* 0x0000000e0d0672a5 */ /* 0x000fe2000f8e0006 */
[----:B------:R-:W-:Y:S01]  /*72f0*/  IMAD.IADD R0, R3, 0x1, -R2 ;  /* 0x0000000103007824 */ /* 0x000fe200078e0a02 */
[----:B------:R-:W-:Y:S02]  /*7300*/  ULDC.64 UR20, c[0x0][0x2c0] ;  /* 0x0000b00000147ab9 */ /* 0x000fe40000000a00 */
[----:B------:R-:W-:-:S04]  /*7310*/  UIADD3 UR15, UP0, UR4, UR6, URZ ;  /* 0x00000006040f7290 */ /* 0x000fc8000ff1e03f */
[----:B------:R-:W-:Y:S02]  /*7320*/  UIADD3.X UR4, UR5, UR12, UR7, UP0, !UPT ;  /* 0x0000000c05047290 */ /* 0x000fe400087fe407 */
[----:B------:R-:W-:Y:S01]  /*7330*/  ULEA UR14, UP0, UR15, UR10, 0x2 ;  /* 0x0000000a0f0e7291 */ /* 0x000fe2000f80103f */
[----:B------:R-:W-:-:S03]  /*7340*/  UMOV UR5, URZ ;  /* 0x0000003f00057c82 */ /* 0x000fc60008000000 */
[----:B------:R-:W-:Y:S02]  /*7350*/  ULEA.HI.X UR15, UR15, UR11, UR4, 0x2, UP0 ;  /* 0x0000000b0f0f7291 */ /* 0x000fe400080f1404 */
[----:B------:R-:W-:Y:S02]  /*7360*/  UIADD3 UR10, UP0, UR14, 0x4000, URZ ;  /* 0x000040000e0a7890 */ /* 0x000fe4000ff1e03f */
[----:B------:R-:W-:Y:S02]  /*7370*/  UIADD3 UR12, UP1, UR14, 0x8000, URZ ;  /* 0x000080000e0c7890 */ /* 0x000fe4000ff3e03f */
[----:B------:R-:W-:Y:S02]  /*7380*/  UIADD3 UR14, UP2, UR14, 0xc000, URZ ;  /* 0x0000c0000e0e7890 */ /* 0x000fe4000ff5e03f */
[----:B------:R-:W-:Y:S02]  /*7390*/  UIADD3.X UR11, URZ, UR15, URZ, UP0, !UPT ;  /* 0x0000000f3f0b7290 */ /* 0x000fe400087fe43f */
[----:B------:R-:W-:-:S02]  /*73a0*/  UIADD3.X UR13, URZ, UR15, URZ, UP1, !UPT ;  /* 0x0000000f3f0d7290 */ /* 0x000fc40008ffe43f */
[----:B------:R-:W-:Y:S01]  /*73b0*/  UIADD3.X UR15, URZ, UR15, URZ, UP2, !UPT ;  /* 0x0000000f3f0f7290 */ /* 0x000fe200097fe43f */
[----:B------:R-:W-:-:S11]  /*73c0*/  UMOV UR4, URZ ;  /* 0x0000003f00047c82 */ /* 0x000fd60008000000 */
.L_x_547:
        /* <DEDUP_REMOVED lines=21> */
.L_x_536:
[----:B------:R-:W-:Y:S05]  /*7520*/  BSYNC B0 ;  /* 0x0000000000007941 */ /* 0x000fea0003800000 */
.L_x_535:
        /* <DEDUP_REMOVED lines=13> */
.L_x_538:
[----:B------:R-:W-:Y:S05]  /*7600*/  BSYNC B0 ;  /* 0x0000000000007941 */ /* 0x000fea0003800000 */
.L_x_537:
[----:B------:R-:W-:Y:S06]  /*7610*/  BAR.ARV 0xa, 0xa0 ;  /* 0x0282800000007b1d */ /* 0x000fec0000002000 */
[----:B------:R-:W-:Y:S04]  /*7620*/  BSSY B0, `(.L_x_539) ;  /* 0x0000003000007945 */ /* 0x000fe80003800000 */
[----:B------:R-:W-:Y:S05]  /*7630*/  @!P0 BRA `(.L_x_540) ;  /* 0x0000000000048947 */ /* 0x000fea0003800000 */
[----:B------:R-:W-:-:S04]  /*7640*/  DEPBAR.LE SB0, 0x0 ;  /* 0x000080000000791a */ /* 0x000fc80000000000 */
.L_x_540:
[----:B------:R-:W-:Y:S05]  /*7650*/  BSYNC B0 ;  /* 0x0000000000007941 */ /* 0x000fea0003800000 */
.L_x_539:
        /* <DEDUP_REMOVED lines=13> */
.L_x_542:
[----:B------:R-:W-:Y:S05]  /*7730*/  BSYNC B0 ;  /* 0x0000000000007941 */ /* 0x000fea0003800000 */
.L_x_541:
        /* <DEDUP_REMOVED lines=13> */
.L_x_544:
[----:B------:R-:W-:Y:S05]  /*7810*/  BSYNC B0 ;  /* 0x0000000000007941 */ /* 0x000fea0003800000 */
.L_x_543:
[----:B------:R-:W-:Y:S01]  /*7820*/  VIADD R0, R0, 0xfffffffe ;  /* 0xfffffffe00007836 */ /* 0x000fe20000000000 */
[----:B------:R-:W-:Y:S06]  /*7830*/  BAR.ARV 0xa, 0xa0 ;  /* 0x0282800000007b1d */ /* 0x000fec0000002000 */
[----:B------:R-:W-:Y:S01]  /*7840*/  BSSY B0, `(.L_x_545) ;  /* 0x0000004000007945 */ /* 0x000fe20003800000 */
[----:B------:R-:W-:-:S03]  /*7850*/  ISETP.NE.AND P1, PT, R0, RZ, PT ;  /* 0x000000ff0000720c */ /* 0x000fc60003f25270 */
[----:B------:R-:W-:Y:S10]  /*7860*/  @!P0 BRA `(.L_x_546) ;  /* 0x0000000000048947 */ /* 0x000ff40003800000 */
[----:B------:R-:W-:-:S04]  /*7870*/  DEPBAR.LE SB0, 0x0 ;  /* 0x000080000000791a */ /* 0x000fc80000000000 */
.L_x_546:
[----:B------:R-:W-:Y:S05]  /*7880*/  BSYNC B0 ;  /* 0x0000000000007941 */ /* 0x000fea0003800000 */
.L_x_545:
[----:B------:R-:W-:Y:S06]  /*7890*/  BAR.ARV 0xb, 0xa0 ;  /* 0x02c2800000007b1d */ /* 0x000fec0000002000 */
[----:B------:R-:W-:Y:S02]  /*78a0*/  UIADD3 UR5, UR5, 0x2, URZ ;  /* 0x0000000205057890 */ /* 0x000fe4000fffe03f */
[----:B------:R-:W-:Y:S01]  /*78b0*/  UIADD3 UR4, UR4, 0x1, URZ ;  /* 0x0000000104047890 */ /* 0x000fe2000fffe03f */
[----:B------:R-:W-:Y:S11]  /*78c0*/  @P1 BRA `(.L_x_547) ;  /* 0xfffffff800c01947 */ /* 0x000ff6000383ffff */
[----:B------:R-:W-:-:S12]  /*78d0*/  USHF.L.U32 UR6, UR5, 0xd, URZ ;  /* 0x0000000d05067899 */ /* 0x000fd8000800063f */
.L_x_534:
        /* <DEDUP_REMOVED lines=10> */
[----:B------:R-:W-:Y:S01]  /*7980*/  ULEA UR4, UP0, UR11, UR4, 0x2 ;  /* 0x000000040b047291 */ /* 0x000fe2000f80103f */
[----:B------:R-:W-:-:S03]  /*7990*/  UMOV UR13, 0x14f00000 ;  /* 0x14f00000000d7882 */ /* 0x000fc60000000000 */
[----:B------:R-:W-:-:S03]  /*79a0*/  ULEA.HI.X UR5, UR11, UR5, UR12, 0x2, UP0 ;  /* 0x000000050b057291 */ /* 0x000fc600080f140c */
[----:B------:R-:W-:Y:S01]  /*79b0*/  UMOV UR12, 0x0 ;  /* 0x00000000000c7882 */ /* 0x000fe20000000000 */
[----:B-1----:R-:W-:-:S03]  /*79c0*/  ULEA UR7, UR10, UR7, 0x18 ;  /* 0x000000070a077291 */ /* 0x002fc6000f8ec03f */
[----:B------:R-:W-:Y:S01]  /*79d0*/  UMOV UR10, 0x400 ;  /* 0x00000400000a7882 */ /* 0x000fe20000000000 */
[----:B------:R-:W-:-:S09]  /*79e0*/  UIADD3 UR7, UR7, 0x8000, URZ ;  /* 0x0000800007077890 */ /* 0x000fd2000fffe03f */
[----:B------:R1:W-:Y:S02]  /*79f0*/  UBLKRED.G.S.ADD.F32.RN [UR4], [UR7], UR10, desc[UR12] ;  /* 0x00000c04070073bb */ /* 0x0003e400080a140a */
[----:B-1----:R0:W-:Y:S02]  /*7a00*/  UTMACMDFLUSH ;  /* 0x00000000000079b7 */ /* 0x0021e40000000000 */
.L_x_549:
[----:B------:R-:W-:Y:S05]  /*7a10*/  BSYNC B0 ;  /* 0x0000000000007941 */ /* 0x000fea0003800000 */
.L_x_548:
[----:B------:R-:W-:Y:S06]  /*7a20*/  BAR.SYNC.DEFER_BLOCKING 0xe, 0xa0 ;  /* 0x0382800000007b1d */ /* 0x000fec0000010000 */
[----:B------:R-:W-:Y:S04]  /*7a30*/  BSSY B0, `(.L_x_550) ;  /* 0x0000012000007945 */ /* 0x000fe80003800000 */
[----:B------:R-:W-:Y:S05]  /*7a40*/  @!P0 BRA `(.L_x_551) ;  /* 0x0000000000408947 */ /* 0x000fea0003800000 */
[----:B------:R-:W1:Y:S01]  /*7a50*/  S2UR UR7, SR_CgaCtaId ;  /* 0x00000000000779c3 */ /* 0x000e620000008800 */
[----:B------:R-:W-:Y:S01]  /*7a60*/  UIADD3 UR4, UR6, 0x1000, URZ ;  /* 0x0000100006047890 */ /* 0x000fe2000fffe03f */
[----:B------:R-:W-:Y:S01]  /*7a70*/  UMOV UR5, 0x400 ;  /* 0x0000040000057882 */ /* 0x000fe20000000000 */
[----:B------:R-:W-:Y:S02]  /*7a80*/  ULDC.64 UR10, c[0x0][0x2c0] ;  /* 0x0000b000000a7ab9 */ /* 0x000fe40000000a00 */
[----:B------:R-:W-:Y:S01]  /*7a90*/  UIADD3 UR12, UP0, UR4, UR8, URZ ;  /* 0x00000008040c7290 */ /* 0x000fe2000ff1e03f */
[----:B------:R-:W-:Y:S01]  /*7aa0*/  UMOV UR13, 0x14f00000 ;  /* 0x14f00000000d7882 */ /* 0x000fe20000000000 */
[----:B-1----:R-:W-:Y:S02]  /*7ab0*/  ULEA UR7, UR7, UR5, 0x18 ;  /* 0x0000000507077291 */ /* 0x002fe4000f8ec03f */
[----:B------:R-:W-:Y:S02]  /*7ac0*/  ULEA.HI.X.SX32 UR5, UR4, UR19, 0x1, UP0 ;  /* 0x0000001304057291 */ /* 0x000fe400080f0e3f */
[----:B------:R-:W-:-:S02]  /*7ad0*/  ULEA UR4, UP0, UR12, UR10, 0x2 ;  /* 0x0000000a0c047291 */ /* 0x000fc4000f80103f */
[----:B------:R-:W-:Y:S02]  /*7ae0*/  UIADD3 UR7, UR7, 0xc000, URZ ;  /* 0x0000c00007077890 */ /* 0x000fe4000fffe03f */
[----:B------:R-:W-:Y:S01]  /*7af0*/  ULEA.HI.X UR5, UR12, UR11, UR5, 0x2, UP0 ;  /* 0x0000000b0c057291 */ /* 0x000fe200080f1405 */
[----:B------:R-:W-:Y:S02]  /*7b00*/  UMOV UR10, 0x400 ;  /* 0x00000400000a7882 */ /* 0x000fe40000000000 */
[----:B------:R-:W-:-:S06]  /*7b10*/  UMOV UR12, 0x0 ;  /* 0x00000000000c7882 */ /* 0x000fcc0000000000 */
[----:B------:R1:W-:Y:S01]  /*7b20*/  UBLKRED.G.S.ADD.F32.RN [UR4], [UR7], UR10, desc[UR12] ;  /* 0x00000c04070073bb */ /* 0x0003e200080a140a */
[----:B------:R0:W-:Y:S01]  /*7b30*/  UTMACMDFLUSH ;  /* 0x00000000000079b7 */ /* 0x0001e20000000000 */
[----:B-1----:R-:W-:-:S04]  /*7b40*/  DEPBAR.LE SB0, 0x1 ;  /* 0x000080400000791a */ /* 0x002fc80000000000 */
.L_x_551:
[----:B------:R-:W-:Y:S05]  /*7b50*/  BSYNC B0 ;  /* 0x0000000000007941 */ /* 0x000fea0003800000 */
.L_x_550:
[----:B------:R-:W-:Y:S06]  /*7b60*/  BAR.ARV 0xa, 0xa0 ;  /* 0x0282800000007b1d */ /* 0x000fec0000002000 */
[----:B------:R-:W-:Y:S04]  /*7b70*/  BSSY B0, `(.L_x_552) ;  /* 0x0000003000007945 */ /* 0x000fe80003800000 */
[----:B------:R-:W-:Y:S05]  /*7b80*/  @!P0 BRA `(.L_x_553) ;  /* 0x0000000000048947 */ /* 0x000fea0003800000 */
[----:B------:R-:W-:-:S04]  /*7b90*/  DEPBAR.LE SB0, 0x0 ;  /* 0x000080000000791a */ /* 0x000fc80000000000 */
.L_x_553:
[----:B------:R-:W-:Y:S05]  /*7ba0*/  BSYNC B0 ;  /* 0x0000000000007941 */ /* 0x000fea0003800000 */
.L_x_552:
[----:B------:R-:W-:Y:S06]  /*7bb0*/  BAR.ARV 0xb, 0xa0 ;  /* 0x02c2800000007b1d */ /* 0x000fec0000002000 */
[----:B------:R-:W-:Y:S05]  /*7bc0*/  BRA `(.L_x_474) ;  /* 0x0000001c008c7947 */ /* 0x000fea0003800000 */
.L_x_529:
[----:B------:R-:W-:Y:S01]  /*7bd0*/  ULDC.64 UR4, c[0x0][0x8d8] ;  /* 0x0002360000047ab9 */ /* 0x000fe20000000a00 */
[----:B------:R-:W1:Y:S01]  /*7be0*/  S2R R7, SR_CTAID.Z ;  /* 0x0000000000077919 */ /* 0x000e620000002700 */
[----:B------:R-:W-:Y:S01]  /*7bf0*/  ISETP.NE.U32.AND P0, PT, RZ, UR4, PT ;  /* 0x00000004ff007c0c */ /* 0x000fe2000bf05070 */
[----:B------:R-:W2:Y:S03]  /*7c00*/  S2UR UR20, SR_CTAID.Y ;  /* 0x00000000001479c3 */ /* 0x000ea60000002600 */
[----:B------:R-:W-:-:S13]  /*7c10*/  ISETP.NE.AND.EX P0, PT, RZ, UR5, PT, P0 ;  /* 0x00000005ff007c0c */ /* 0x000fda000bf05300 */
[----:B------:R-:W-:Y:S05]  /*7c20*/  @!P0 BRA `(.L_x_554) ;  /* 0x0000000000108947 */ /* 0x000fea0003800000 */
[----:B------:R-:W1:Y:S02]  /*7c30*/  LDC.64 R2, c[0x0][0x8d8] ;  /* 0x00023600ff027b82 */ /* 0x000e640000000a00 */
[----:B-1----:R-:W-:-:S05]  /*7c40*/  IMAD.WIDE R2, R7, 0x4, R2 ;  /* 0x0000000407027825 */ /* 0x002fca00078e0202 */
[----:B------:R1:W5:Y:S01]  /*7c50*/  LDG.E R5, desc[UR38][R2.64] ;  /* 0x0000002602057981 */ /* 0x000362000c1e1900 */
[----:B------:R-:W-:Y:S05]  /*7c60*/  BRA `(.L_x_555) ;  /* 0x00000000002c7947 */ /* 0x000fea0003800000 */
.L_x_554:
[----:B------:R-:W-:Y:S02]  /*7c70*/  ULDC.64 UR4, c[0x0][0x8d0] ;  /* 0x0002340000047ab9 */ /* 0x000fe40000000a00 */
[----:B------:R-:W-:-:S04]  /*7c80*/  ISETP.NE.U32.AND P0, PT, RZ, UR4, PT ;  /* 0x00000004ff007c0c */ /* 0x000fc8000bf05070 */
[----:B------:R-:W-:-:S13]  /*7c90*/  ISETP.NE.AND.EX P0, PT, RZ, UR5, PT, P0 ;  /* 0x00000005ff007c0c */ /* 0x000fda000bf05300 */
[----:B------:R-:W-:Y:S05]  /*7ca0*/  @!P0 BRA `(.L_x_556) ;  /* 0x0000000000188947 */ /* 0x000fea0003800000 */
[----:B------:R-:W1:Y:S02]  /*7cb0*/  LDC.64 R2, c[0x0][0x8d0] ;  /* 0x00023400ff027b82 */ /* 0x000e640000000a00 */
[----:B-1----:R-:W-:-:S05]  /*7cc0*/  IMAD.WIDE R2, R7, 0x4, R2 ;  /* 0x0000000407027825 */ /* 0x002fca00078e0202 */
[----:B------:R-:W3:Y:S04]  /*7cd0*/  LDG.E R5, desc[UR38][R2.64] ;  /* 0x0000002602057981 */ /* 0x000ee8000c1e1900 */
[----:B------:R-:W3:Y:S02]  /*7ce0*/  LDG.E R0, desc[UR38][R2.64+0x4] ;  /* 0x0000042602007981 */ /* 0x000ee4000c1e1900 */
[----:B---3--:R-:W-:Y:S01]  /*7cf0*/  IMAD.IADD R5, R0, 0x1, -R5 ;  /* 0x0000000100057824 */ /* 0x008fe200078e0a05 */
[----:B------:R-:W-:Y:S06]  /*7d00*/  BRA `(.L_x_555) ;  /* 0x0000000000047947 */ /* 0x000fec0003800000 */
.L_x_556:
[----:B------:R-:W3:Y:S02]  /*7d10*/  LDC R5, c[0x0][0x8bc] ;  /* 0x00022f00ff057b82 */ /* 0x000ee40000000800 */
.L_x_555:
[----:B------:R-:W4:Y:S01]  /*7d20*/  S2R R14, SR_CTAID.X ;  /* 0x00000000000e7919 */ /* 0x000f220000002500 */
[----:B------:R-:W-:Y:S02]  /*7d30*/  IMAD.MOV.U32 R0, RZ, RZ, 0x1 ;  /* 0x00000001ff007424 */ /* 0x000fe400078e00ff */
[----:B------:R-:W-:Y:S02]  /*7d40*/  IMAD.MOV.U32 R9, RZ, RZ, RZ ;  /* 0x000000ffff097224 */ /* 0x000fe400078e00ff */
[----:B----4-:R-:W-:-:S05]  /*7d50*/  IMAD.SHL.U32 R14, R14, 0x80, RZ ;  /* 0x000000800e0e7824 */ /* 0x010fca00078e00ff */
[----:B---3-5:R-:W-:-:S04]  /*7d60*/  ISETP.GE.AND P0, PT, R14, R5, PT ;  /* 0x000000050e00720c */ /* 0x028fc80003f06270 */
[----:B-1----:R-:W-:-:S04]  /*7d70*/  SEL R8, R7, 0xffffffff, !P0 ;  /* 0xffffffff07087807 */ /* 0x002fc80004000000 */
[----:B------:R-:W-:-:S13]  /*7d80*/  ISETP.GE.AND P0, PT, R8, RZ, PT ;  /* 0x000000ff0800720c */ /* 0x000fda0003f06270 */
[----:B------:R-:W-:Y:S05]  /*7d90*/  @!P0 BRA `(.L_x_557) ;  /* 0x0000001800848947 */ /* 0x000fea0003800000 */
[----:B------:R-:W1:Y:S08]  /*7da0*/  LDC.64 R10, c[0x0][0x770] ;  /* 0x0001dc00ff0a7b82 */ /* 0x000e700000000a00 */
[----:B------:R-:W3:Y:S08]  /*7db0*/  LDC.64 R6, c[0x0][0x770] ;  /* 0x0001dc00ff067b82 */ /* 0x000ef00000000a00 */
[----:B------:R-:W4:Y:S01]  /*7dc0*/  LDC.64 R4, c[0x0][0x778] ;  /* 0x0001de00ff047b82 */ /* 0x000f220000000a00 */
[----:B-1----:R-:W-:-:S07]  /*7dd0*/  ISETP.NE.U32.AND P1, PT, R10, RZ, PT ;  /* 0x000000ff0a00720c */ /* 0x002fce0003f25070 */
[----:B------:R-:W1:Y:S01]  /*7de0*/  LDC.64 R2, c[0x0][0x780] ;  /* 0x0001e000ff027b82 */ /* 0x000e620000000a00 */
[----:B------:R-:W-:Y:S01]  /*7df0*/  ISETP.NE.AND.EX P1, PT, R11, RZ, PT, P1 ;  /* 0x000000ff0b00720c */ /* 0x000fe20003f25310 */
[----:B---3--:R-:W-:Y:S01]  /*7e00*/  IMAD.WIDE R6, R8, 0x4, R6 ;  /* 0x0000000408067825 */ /* 0x008fe200078e0206 */
[----:B----4-:R-:W-:-:S11]  /*7e10*/  ISETP.NE.U32.AND P0, PT, R4, RZ, PT ;  /* 0x000000ff0400720c */ /* 0x010fd60003f05070 */
[----:B------:R-:W3:Y:S01]  /*7e20*/  @P1 LDG.E R9, desc[UR38][R6.64] ;  /* 0x0000002606091981 */ /* 0x000ee2000c1e1900 */
[----:B------:R-:W-:-:S03]  /*7e30*/  ISETP.NE.AND.EX P0, PT, R5, RZ, PT, P0 ;  /* 0x000000ff0500720c */ /* 0x000fc60003f05300 */
[----:B------:R-:W4:Y:S01]  /*7e40*/  @P1 LDG.E R15, desc[UR38][R6.64] ;  /* 0x00000026060f1981 */ /* 0x000f22000c1e1900 */
[----:B-1----:R-:W-:-:S04]  /*7e50*/  ISETP.NE.U32.AND P2, PT, R2, RZ, PT ;  /* 0x000000ff0200720c */ /* 0x002fc80003f45070 */
[----:B------:R-:W-:-:S05]  /*7e60*/  ISETP.NE.AND.EX P2, PT, R3, RZ, PT, P2 ;  /* 0x000000ff0300720c */ /* 0x000fca0003f45320 */
[----:B------:R-:W1:Y:S08]  /*7e70*/  @P0 LDC.64 R2, c[0x0][0x778] ;  /* 0x0001de00ff020b82 */ /* 0x000e700000000a00 */
[----:B------:R-:W2:Y:S01]  /*7e80*/  @P2 LDC.64 R12, c[0x0][0x780] ;  /* 0x0001e000ff0c2b82 */ /* 0x000ea20000000a00 */
[----:B------:R-:W-:Y:S01]  /*7e90*/  IMAD.MOV.U32 R5, RZ, RZ, RZ ;  /* 0x000000ffff057224 */ /* 0x000fe200078e00ff */
[----:B------:R-:W-:Y:S01]  /*7ea0*/  ULDC UR4, c[0x0][0x280] ;  /* 0x0000a00000047ab9 */ /* 0x000fe20000000800 */
[----:B-1----:R-:W-:-:S05]  /*7eb0*/  @P0 IMAD.WIDE R2, R8, 0x4, R2 ;  /* 0x0000000408020825 */ /* 0x002fca00078e0202 */
[----:B------:R2:W5:Y:S01]  /*7ec0*/  @P0 LDG.E R5, desc[UR38][R2.64] ;  /* 0x0000002602050981 */ /* 0x000562000c1e1900 */
[----:B------:R-:W-:Y:S02]  /*7ed0*/  IMAD.U32 R4, RZ, RZ, UR4 ;  /* 0x00000004ff047e24 */ /* 0x000fe4000f8e00ff */
[----:B--2---:R-:W-:Y:S01]  /*7ee0*/  @P2 IMAD.WIDE R2, R8, 0x4, R12 ;  /* 0x0000000408022825 */ /* 0x004fe200078e020c */
[----:B------:R-:W-:-:S04]  /*7ef0*/  VOTEU.ANY UP0, P1 ;  /* 0x00000000003f7886 */ /* 0x000fc80000800100 */
[----:B------:R1:W5:Y:S02]  /*7f00*/  @P2 LDG.E R4, desc[UR38][R2.64] ;  /* 0x0000002602042981 */ /* 0x000364000c1e1900 */
[----:B-1----:R-:W-:Y:S01]  /*7f10*/  CS2R R2, SRZ ;  /* 0x0000000000027805 */ /* 0x002fe2000001ff00 */
[----:B---3--:R-:W-:-:S05]  /*7f20*/  @P1 IMAD R9, R8, 0x80, R9 ;  /* 0x0000008008091824 */ /* 0x008fca00078e0209 */
[----:B------:R-:W-:-:S04]  /*7f30*/  @P1 SHF.R.S32.HI R12, RZ, 0x1f, R9 ;  /* 0x0000001fff0c1819 */ /* 0x000fc80000011409 */
[----:B------:R-:W-:-:S04]  /*7f40*/  @P1 LEA.HI R12, R12, R9, RZ, 0x7 ;  /* 0x000000090c0c1211 */ /* 0x000fc800078f38ff */
[----:B------:R-:W-:Y:S02]  /*7f50*/  @P1 LOP3.LUT R12, R12, 0xffffff80, RZ, 0xc0, !PT ;  /* 0xffffff800c0c1812 */ /* 0x000fe400078ec0ff */
[----:B----4-:R-:W-:Y:S02]  /*7f60*/  @P1 R2UR UR4, R15 ;  /* 0x000000000f0412ca */ /* 0x010fe400000e0000 */
[--C-:B------:R-:W-:Y:S01]  /*7f70*/  @P1 SHF.R.S32.HI R9, RZ, 0x1f, R12.reuse ;  /* 0x0000001fff091819 */ /* 0x100fe2000001140c */
[----:B------:R-:W-:-:S04]  /*7f80*/  @P1 IMAD.MOV.U32 R2, RZ, RZ, R12 ;  /* 0x000000ffff021224 */ /* 0x000fc800078e000c */
[----:B------:R-:W-:Y:S01]  /*7f90*/  @P1 IMAD.MOV.U32 R3, RZ, RZ, R9 ;  /* 0x000000ffff031224 */ /* 0x000fe200078e0009 */
[----:B------:R-:W-:Y:S07]  /*7fa0*/  @P2 BRA `(.L_x_558) ;  /* 0x0000000000102947 */ /* 0x000fee0003800000 */
[----:B------:R-:W-:Y:S05]  /*7fb0*/  @!P1 BRA `(.L_x_558) ;  /* 0x00000000000c9947 */ /* 0x000fea0003800000 */
[----:B------:R-:W2:Y:S04]  /*7fc0*/  LDG.E R9, desc[UR38][R6.64] ;  /* 0x0000002606097981 */ /* 0x000ea8000c1e1900 */
[----:B-----5:R-:W2:Y:S02]  /*7fd0*/  LDG.E R4, desc[UR38][R6.64+0x4] ;  /* 0x0000042606047981 */ /* 0x020ea4000c1e1900 */
[----:B--2---:R-:W-:-:S07]  /*7fe0*/  IMAD.IADD R4, R4, 0x1, -R9 ;  /* 0x0000000104047824 */ /* 0x004fce00078e0a09 */
.L_x_558:
[----:B-----5:R-:W-:Y:S01]  /*7ff0*/  ISETP.GE.AND P1, PT, R4, 0x1, PT ;  /* 0x000000010400780c */ /* 0x020fe20003f26270 */
[----:B------:R-:W-:Y:S01]  /*8000*/  UMOV UR27, URZ ;  /* 0x0000003f001b7c82 */ /* 0x000fe20008000000 */
[----:B------:R-:W-:Y:S01]  /*8010*/  @UP0 UMOV UR27, UR4 ;  /* 0x00000004001b0c82 */ /* 0x000fe20008000000 */
[----:B------:R-:W-:-:S10]  /*8020*/  IMAD.MOV.U32 R9, RZ, RZ, RZ ;  /* 0x000000ffff097224 */ /* 0x000fd400078e00ff */
[----:B------:R-:W-:Y:S05]  /*8030*/  @!P1 BRA `(.L_x_557) ;  /* 0x0000001400dc9947 */ /* 0x000fea0003800000 */
[----:B------:R-:W1:Y:S01]  /*8040*/  S2R R9, SR_CTAID.Y ;  /* 0x0000000000097919 */ /* 0x000e620000002600 */
[----:B------:R-:W2:Y:S01]  /*8050*/  LDC.64 R12, c[0x0][0x718] ;  /* 0x0001c600ff0c7b82 */ /* 0x000ea20000000a00 */
[----:B------:R-:W-:Y:S01]  /*8060*/  ISETP.NE.U32.AND P1, PT, R10, RZ, PT ;  /* 0x000000ff0a00720c */ /* 0x000fe20003f25070 */
[----:B------:R-:W-:Y:S01]  /*8070*/  IMAD.MOV.U32 R7, RZ, RZ, R3 ;  /* 0x000000ffff077224 */ /* 0x000fe200078e0003 */
[----:B------:R-:W-:Y:S01]  /*8080*/  R2UR UR13, R8 ;  /* 0x00000000080d72ca */ /* 0x000fe200000e0000 */
[----:B------:R-:W-:Y:S01]  /*8090*/  ULDC UR4, c[0x0][0x2e8] ;  /* 0x0000ba0000047ab9 */ /* 0x000fe20000000800 */
[----:B------:R-:W-:Y:S01]  /*80a0*/  ISETP.NE.AND.EX P1, PT, R11, RZ, PT, P1 ;  /* 0x000000ff0b00720c */ /* 0x000fe20003f25310 */
[----:B------:R-:W-:Y:S01]  /*80b0*/  VOTEU.ANY UP1, P0 ;  /* 0x00000000003f7886 */ /* 0x000fe20000020100 */
[----:B------:R-:W-:Y:S01]  /*80c0*/  SHF.R.S32.HI R8, RZ, 0x1f, R8 ;  /* 0x0000001fff087819 */ /* 0x000fe20000011408 */
[----:B------:R-:W3:Y:S01]  /*80d0*/  LDC.64 R10, c[0x0][0x720] ;  /* 0x0001c800ff0a7b82 */ /* 0x000ee20000000a00 */
[----:B------:R-:W-:-:S02]  /*80e0*/  R2UR UR11, R14 ;  /* 0x000000000e0b72ca */ /* 0x000fc400000e0000 */
[----:B------:R-:W-:Y:S02]  /*80f0*/  ELECT P0, URZ, PT ;  /* 0x00000000003f782f */ /* 0x000fe40003800000 */
[----:B------:R-:W-:Y:S01]  /*8100*/  SEL R8, R8, RZ, !P1 ;  /* 0x000000ff08087207 */ /* 0x000fe20004800000 */
[----:B------:R-:W-:Y:S01]  /*8110*/  UMOV UR12, UR20 ;  /* 0x00000014000c7c82 */ /* 0x000fe20008000000 */
[----:B------:R-:W-:Y:S01]  /*8120*/  R2UR UR8, R5 ;  /* 0x00000000050872ca */ /* 0x000fe200000e0000 */
[----:B------:R-:W-:Y:S02]  /*8130*/  BSSY B0, `(.L_x_557) ;  /* 0x0000167000007945 */ /* 0x000fe40003800000 */
[----:B------:R-:W-:Y:S01]  /*8140*/  VOTEU.ANY UP0, P1 ;  /* 0x00000000003f7886 */ /* 0x000fe20000800100 */
[----:B------:R-:W-:Y:S02]  /*8150*/  USEL UR21, UR13, URZ, !UP0 ;  /* 0x0000003f0d157287 */ /* 0x000fe4000c000000 */
[----:B------:R-:W-:-:S02]  /*8160*/  UISETP.NE.AND UP0, UPT, UR4, 0x1, UPT ;  /* 0x000000010400788c */ /* 0x000fc4000bf05270 */
[----:B------:R-:W-:-:S05]  /*8170*/  USEL UR13, UR13, URZ, !UP1 ;  /* 0x0000003f0d0d7287 */ /* 0x000fca000c800000 */
[----:B------:R-:W-:Y:S01]  /*8180*/  UIADD3 UR11, UR11, UR8, URZ ;  /* 0x000000080b0b7290 */ /* 0x000fe2000fffe03f */
[----:B-1----:R-:W-:-:S03]  /*8190*/  SHF.R.S32.HI R9, RZ, 0x1f, R9 ;  /* 0x0000001fff097819 */ /* 0x002fc60000011409 */
[----:B------:R-:W-:Y:S01]  /*81a0*/  @UP0 ULDC UR6, c[0x0][0x2ec] ;  /* 0x0000bb0000060ab9 */ /* 0x000fe20000000800 */
[----:B------:R-:W-:Y:S01]  /*81b0*/  @UP0 ULDC UR8, c[0x0][0x2f0] ;  /* 0x0000bc0000080ab9 */ /* 0x000fe20000000800 */
[----:B------:R-:W-:Y:S01]  /*81c0*/  UIMAD.WIDE.U32 UR6, UR20, UR6, URZ ;  /* 0x00000006140672a5 */ /* 0x000fe2000f8e003f */
[----:B--2---:R-:W-:-:S03]  /*81d0*/  IMAD R6, R9, R12, RZ ;  /* 0x0000000c09067224 */ /* 0x004fc600078e02ff */
[----:B------:R-:W-:Y:S01]  /*81e0*/  @UP0 USHF.R.U32.HI UR12, URZ, UR8, UR7 ;  /* 0x000000083f0c0299 */ /* 0x000fe20008011607 */
[----:B------:R-:W-:Y:S02]  /*81f0*/  IMAD R13, R13, UR20, R6 ;  /* 0x000000140d0d7c24 */ /* 0x000fe4000f8e0206 */
[----:B------:R-:W-:-:S04]  /*8200*/  IMAD.MOV.U32 R6, RZ, RZ, R2 ;  /* 0x000000ffff067224 */ /* 0x000fc800078e0002 */
[----:B------:R-:W-:-:S04]  /*8210*/  IMAD.WIDE.U32 R2, R12, UR20, R6 ;  /* 0x000000140c027c25 */ /* 0x000fc8000f8e0006 */
[----:B---3--:R-:W-:Y:S02]  /*8220*/  IMAD R12, R8, R10, RZ ;  /* 0x0000000a080c7224 */ /* 0x008fe400078e02ff */
[----:B------:R-:W-:Y:S02]  /*8230*/  IMAD.IADD R3, R3, 0x1, R13 ;  /* 0x0000000103037824 */ /* 0x000fe400078e020d */
[----:B------:R-:W-:Y:S02]  /*8240*/  IMAD R15, R11, UR21, R12 ;  /* 0x000000150b0f7c24 */ /* 0x000fe4000f8e020c */
[----:B------:R-:W1:Y:S01]  /*8250*/  LDC.64 R12, c[0x0][0x700] ;  /* 0x0001c000ff0c7b82 */ /* 0x000e620000000a00 */
[----:B------:R-:W-:-:S04]  /*8260*/  IMAD.WIDE.U32 R2, R10, UR21, R2 ;  /* 0x000000150a027c25 */ /* 0x000fc8000f8e0002 */
[----:B------:R-:W-:-:S03]  /*8270*/  IMAD.IADD R3, R3, 0x1, R15 ;  /* 0x0000000103037824 */ /* 0x000fc600078e020f */
[----:B------:R-:W2:Y:S01]  /*8280*/  LDC.64 R10, c[0x0][0x730] ;  /* 0x0001cc00ff0a7b82 */ /* 0x000ea20000000a00 */
[----:B-1----:R-:W-:-:S04]  /*8290*/  LEA R12, P1, R2, R12, 0x2 ;  /* 0x0000000c020c7211 */ /* 0x002fc800078210ff */
[----:B------:R-:W-:Y:S02]  /*82a0*/  LEA.HI.X R13, R2, R13, R3, 0x2, P1 ;  /* 0x0000000d020d7211 */ /* 0x000fe400008f1403 */
[----:B------:R-:W-:Y:S01]  /*82b0*/  R2UR UR4, R12 ;  /* 0x000000000c0472ca */ /* 0x000fe200000e0000 */
[----:B--2---:R-:W-:Y:S01]  /*82c0*/  IMAD R2, R9, R10, RZ ;  /* 0x0000000a09027224 */ /* 0x004fe200078e02ff */
[----:B------:R-:W-:Y:S01]  /*82d0*/  R2UR UR5, R13 ;  /* 0x000000000d0572ca */ /* 0x000fe200000e0000 */
[----:B------:R-:W-:-:S04]  /*82e0*/  IMAD.WIDE.U32 R6, R10, UR20, R6 ;  /* 0x000000140a067c25 */ /* 0x000fc8000f8e0006 */
[----:B------:R-:W-:Y:S02]  /*82f0*/  IMAD R11, R11, UR20, R2 ;  /* 0x000000140b0b7c24 */ /* 0x000fe4000f8e0202 */
[----:B------:R-:W1:Y:S01]  /*8300*/  LDC.64 R2, c[0x0][0x738] ;  /* 0x0001ce00ff027b82 */ /* 0x000e620000000a00 */
[----:B------:R-:W-:Y:S02]  /*8310*/  IMAD.MOV.U32 R9, RZ, RZ, RZ ;  /* 0x000000ffff097224 */ /* 0x000fe400078e00ff */
[----:B------:R-:W-:Y:S02]  /*8320*/  IMAD.IADD R7, R7, 0x1, R11 ;  /* 0x0000000107077824 */ /* 0x000fe400078e020b */
[----:B-1----:R-:W-:Y:S02]  /*8330*/  IMAD R8, R8, R2, RZ ;  /* 0x0000000208087224 */ /* 0x002fe400078e02ff */
[----:B------:R-:W-:-:S04]  /*8340*/  IMAD.WIDE.U32 R6, R2, UR21, R6 ;  /* 0x0000001502067c25 */ /* 0x000fc8000f8e0006 */
[----:B------:R-:W-:Y:S01]  /*8350*/  IMAD R11, R3, UR21, R8 ;  /* 0x00000015030b7c24 */ /* 0x000fe2000f8e0208 */
[----:B------:R-:W-:Y:S06]  /*8360*/  @!P0 BRA `(.L_x_559) ;  /* 0x00000014000c8947 */ /* 0x000fec0003800000 */
[----:B------:R-:W1:Y:S01]  /*8370*/  S2R R3, SR_CgaCtaId ;  /* 0x0000000000037919 */ /* 0x000e620000008800 */
[----:B------:R-:W-:Y:S01]  /*8380*/  MOV R12, 0x400 ;  /* 0x00000400000c7802 */ /* 0x000fe20000000f00 */
[----:B------:R-:W2:Y:S03]  /*8390*/  S2R R16, SR_TID.X ;  /* 0x0000000000107919 */ /* 0x000ea60000002100 */
[----:B-1----:R-:W-:Y:S01]  /*83a0*/  LEA R12, R3, R12, 0x18 ;  /* 0x0000000c030c7211 */ /* 0x002fe200078ec0ff */
[----:B------:R-:W-:Y:S01]  /*83b0*/  IMAD.MOV.U32 R3, RZ, RZ, 0x1 ;  /* 0x00000001ff037424 */ /* 0x000fe200078e00ff */
[----:B--2---:R-:W-:-:S04]  /*83c0*/  LOP3.LUT R16, R16, 0x7f, RZ, 0xc0, !PT ;  /* 0x0000007f10107812 */ /* 0x004fc800078ec0ff */
[----:B------:R-:W-:Y:S02]  /*83d0*/  SHF.L.U32 R3, R3, 0x1f, RZ ;  /* 0x0000001f03037819 */ /* 0x000fe400000006ff */
[----:B------:R-:W-:Y:S02]  /*83e0*/  ISETP.NE.AND P0, PT, R16, RZ, PT ;  /* 0x000000ff1000720c */ /* 0x000fe40003f05270 */
[----:B------:R-:W1:Y:S02]  /*83f0*/  SYNCS.PHASECHK.TRANS64.TRYWAIT P1, [R12+URZ+0x30c20], R3 ;  /* 0x030c20030c0075a7 */ /* 0x000e64000802017f */
[----:B-1----:R-:W-:Y:S09]  /*8400*/  @!P1 BRA `(.L_x_560) ;  /* 0x0000001400dc9947 */ /* 0x002ff20003800000 */
.L_x_588:
[----:B------:R-:W-:Y:S02]  /*8410*/  IMAD.IADD R11, R7, 0x1, R11 ;  /* 0x00000001070b7824 */ /* 0x000fe400078e020b */
        /* <DEDUP_REMOVED lines=8> */
.L_x_561:
[----:B-1----:R-:W1:Y:S01]  /*84a0*/  LDC.64 R2, c[0x0][0x198] ;  /* 0x00006600ff027b82 */ /* 0x002e620000000a00 */
[----:B------:R-:W-:Y:S01]  /*84b0*/  R2UR UR8, R12 ;  /* 0x000000000c0872ca */ /* 0x000fe200000e0000 */
[----:B------:R-:W-:Y:S01]  /*84c0*/  UMOV UR14, 0x0 ;  /* 0x00000000000e7882 */ /* 0x000fe20000000000 */
[----:B------:R-:W-:Y:S01]  /*84d0*/  UMOV UR15, 0x14f00000 ;  /* 0x14f00000000f7882 */ /* 0x000fe20000000000 */
[----:B------:R-:W-:Y:S01]  /*84e0*/  UMOV UR26, URZ ;  /* 0x0000003f001a7c82 */ /* 0x000fe20008000000 */
[----:B------:R-:W-:Y:S01]  /*84f0*/  UMOV UR28, UR20 ;  /* 0x00000014001c7c82 */ /* 0x000fe20008000000 */
[----:B------:R-:W-:Y:S01]  /*8500*/  UMOV UR29, UR21 ;  /* 0x00000015001d7c82 */ /* 0x000fe20008000000 */
[----:B------:R-:W-:Y:S01]  /*8510*/  IMAD.MOV.U32 R5, RZ, RZ, 0x8000 ;  /* 0x00008000ff057424 */ /* 0x000fe200078e00ff */
[----:B------:R-:W-:Y:S01]  /*8520*/  UMOV UR22, 0x20 ;  /* 0x0000002000167882 */ /* 0x000fe20000000000 */
[----:B------:R-:W-:Y:S01]  /*8530*/  UMOV UR16, 0x0 ;  /* 0x0000000000107882 */ /* 0x000fe20000000000 */
[----:B------:R-:W-:Y:S01]  /*8540*/  UMOV UR17, 0x10000000 ;  /* 0x1000000000117882 */ /* 0x000fe20000000000 */
[----:B------:R-:W-:Y:S01]  /*8550*/  UMOV UR10, UR26 ;  /* 0x0000001a000a7c82 */ /* 0x000fe20008000000 */
[----:B------:R-:W-:Y:S01]  /*8560*/  UMOV UR35, UR11 ;  /* 0x0000000b00237c82 */ /* 0x000fe20008000000 */
[----:B------:R-:W-:Y:S01]  /*8570*/  UMOV UR36, UR12 ;  /* 0x0000000c00247c82 */ /* 0x000fe20008000000 */
[----:B------:R-:W-:-:S02]  /*8580*/  UIADD3 UR24, UR8, 0x10000, URZ ;  /* 0x0001000008187890 */ /* 0x000fc4000fffe03f */
[----:B------:R-:W-:Y:S02]  /*8590*/  UIADD3 UR25, UR8, 0x30c10, URZ ;  /* 0x00030c1008197890 */ /* 0x000fe4000fffe03f */
[----:B------:R-:W-:Y:S02]  /*85a0*/  UIADD3 UR18, UR8, 0x20000, URZ ;  /* 0x0002000008127890 */ /* 0x000fe4000fffe03f */
[----:B------:R-:W-:Y:S02]  /*85b0*/  UIADD3 UR9, UR8, 0x30c00, URZ ;  /* 0x00030c0008097890 */ /* 0x000fe4000fffe03f */
[----:B------:R-:W-:Y:S01]  /*85c0*/  UIADD3 UR32, UR8, 0x4000, URZ ;  /* 0x0000400008207890 */ /* 0x000fe2000fffe03f */
[----:B-1----:R-:W-:Y:S01]  /*85d0*/  IMAD.MOV.U32 R9, RZ, RZ, R2 ;  /* 0x000000ffff097224 */ /* 0x002fe200078e0002 */
[----:B------:R-:W-:Y:S01]  /*85e0*/  UMOV UR19, UR25 ;  /* 0x0000001900137c82 */ /* 0x000fe20008000000 */
[----:B------:R-:W-:Y:S01]  /*85f0*/  IMAD.MOV.U32 R8, RZ, RZ, R3 ;  /* 0x000000ffff087224 */ /* 0x000fe200078e0003 */
[----:B------:R-:W-:Y:S01]  /*8600*/  UMOV UR37, UR13 ;  /* 0x0000000d00257c82 */ /* 0x000fe20008000000 */
[----:B------:R-:W-:Y:S01]  /*8610*/  UMOV UR34, UR26 ;  /* 0x0000001a00227c82 */ /* 0x000fe20008000000 */
[----:B------:R-:W-:Y:S01]  /*8620*/  IADD3 R0, P1, R9, 0x2f0, RZ ;  /* 0x000002f009007810 */ /* 0x000fe20007f3e0ff */
[----:B------:R-:W-:-:S03]  /*8630*/  UMOV UR33, UR9 ;  /* 0x0000000900217c82 */ /* 0x000fc60008000000 */
[----:B------:R-:W-:Y:S02]  /*8640*/  R2UR UR30, R0 ;  /* 0x00000000001e72ca */ /* 0x000fe400000e0000 */
[----:B------:R-:W-:-:S04]  /*8650*/  IADD3 R0, P2, R9, 0x3f0, RZ ;  /* 0x000003f009007810 */ /* 0x000fc80007f5e0ff */
[----:B------:R-:W-:Y:S01]  /*8660*/  R2UR UR40, R0 ;  /* 0x00000000002872ca */ /* 0x000fe200000e0000 */
[----:B------:R-:W-:Y:S01]  /*8670*/  IMAD.X R0, RZ, RZ, R8, P1 ;  /* 0x000000ffff007224 */ /* 0x000fe200008e0608 */
[----:B------:R-:W-:-:S04]  /*8680*/  IADD3 R2, P1, R9, 0xf0, RZ ;  /* 0x000000f009027810 */ /* 0x000fc80007f3e0ff */
[----:B------:R-:W-:Y:S01]  /*8690*/  R2UR UR31, R0 ;  /* 0x00000000001f72ca */ /* 0x000fe200000e0000 */
[--C-:B------:R-:W-:Y:S01]  /*86a0*/  IMAD.X R3, RZ, RZ, R8.reuse, P1 ;  /* 0x000000ffff037224 */ /* 0x100fe200008e0608 */
[----:B------:R-:W-:Y:S01]  /*86b0*/  R2UR UR6, R2 ;  /* 0x00000000020672ca */ /* 0x000fe200000e0000 */
[----:B------:R-:W-:Y:S01]  /*86c0*/  IMAD.X R0, RZ, RZ, R8, P2 ;  /* 0x000000ffff007224 */ /* 0x000fe200010e0608 */
[----:B------:R-:W-:Y:S02]  /*86d0*/  ISETP.GE.AND P1, PT, R4, 0x81, PT ;  /* 0x000000810400780c */ /* 0x000fe40003f26270 */
[----:B------:R-:W-:Y:S02]  /*86e0*/  R2UR UR7, R3 ;  /* 0x00000000030772ca */ /* 0x000fe400000e0000 */
[----:B------:R-:W-:Y:S01]  /*86f0*/  R2UR UR41, R0 ;  /* 0x00000000002972ca */ /* 0x000fe200000e0000 */
[----:B------:R-:W-:-:S10]  /*8700*/  IMAD.MOV.U32 R0, RZ, RZ, RZ ;  /* 0x000000ffff007224 */ /* 0x000fd400078e00ff */
[----:B------:R1:W-:Y:S01]  /*8710*/  UTMALDG.4D [UR24], [UR6], desc[UR14] ;  /* 0x00000e18060075b4 */ /* 0x0003e20008019000 */
[----:B------:R1:W-:Y:S01]  /*8720*/  UBLKCP.S.G [UR18], [UR4], UR22 ;  /* 0x00000012040073ba */ /* 0x0003e20008000216 */
[----:B------:R2:W-:Y:S01]  /*8730*/  SYNCS.ARRIVE.TRANS64 RZ, [R12+URZ+0x30c00], R5 ;  /* 0x030c00050cff79a7 */ /* 0x0005e2000800003f */
[----:B------:R1:W-:Y:S01]  /*8740*/  UTMALDG.4D [UR8], [UR30], desc[UR16] ;  /* 0x000010081e0075b4 */ /* 0x0003e20008019000 */
[----:B--2---:R-:W-:Y:S01]  /*8750*/  IMAD.MOV.U32 R5, RZ, RZ, RZ ;  /* 0x000000ffff057224 */ /* 0x004fe200078e00ff */
[----:B------:R1:W-:Y:S02]  /*8760*/  UTMALDG.4D [UR32], [UR40], desc[UR16] ;  /* 0x00001020280075b4 */ /* 0x0003e40008019000 */
[----:B-1----:R-:W-:Y:S05]  /*8770*/  @!P1 BRA `(.L_x_562) ;  /* 0x0000000c00489947 */ /* 0x002fea0003800000 */
[----:B------:R-:W1:Y:S01]  /*8780*/  S2R R13, SR_TID.X ;  /* 0x00000000000d7919 */ /* 0x000e620000002100 */
[C---:B------:R-:W-:Y:S01]  /*8790*/  VIADD R0, R4.reuse, 0x7f ;  /* 0x0000007f04007836 */ /* 0x040fe20000000000 */
[----:B------:R-:W-:Y:S01]  /*87a0*/  ISETP.GE.AND P1, PT, R4, 0x101, PT ;  /* 0x000001010400780c */ /* 0x000fe20003f26270 */
[----:B------:R-:W-:Y:S02]  /*87b0*/  IMAD.MOV.U32 R10, RZ, RZ, 0x1 ;  /* 0x00000001ff0a7424 */ /* 0x000fe400078e00ff */
[----:B------:R-:W-:Y:S01]  /*87c0*/  IMAD.MOV.U32 R19, RZ, RZ, RZ ;  /* 0x000000ffff137224 */ /* 0x000fe200078e00ff */
[----:B------:R-:W-:-:S04]  /*87d0*/  SHF.R.S32.HI R5, RZ, 0x1f, R0 ;  /* 0x0000001fff057819 */ /* 0x000fc80000011400 */
[----:B------:R-:W-:Y:S01]  /*87e0*/  LEA.HI R5, R5, R0, RZ, 0x7 ;  /* 0x0000000005057211 */ /* 0x000fe200078f38ff */
[----:B------:R-:W-:-:S03]  /*87f0*/  IMAD.MOV.U32 R0, RZ, RZ, RZ ;  /* 0x000000ffff007224 */ /* 0x000fc600078e00ff */
[----:B------:R-:W-:-:S04]  /*8800*/  LEA.HI.SX32 R5, R5, 0xffffffff, 0x19 ;  /* 0xffffffff05057811 */ /* 0x000fc800078fcaff */
[----:B------:R-:W-:Y:S01]  /*8810*/  VIMNMX R17, R5, 0x1, !PT ;  /* 0x0000000105117848 */ /* 0x000fe20007fe0100 */
[----:B------:R-:W-:-:S03]  /*8820*/  IMAD.MOV.U32 R5, RZ, RZ, RZ ;  /* 0x000000ffff057224 */ /* 0x000fc600078e00ff */
[----:B------:R-:W-:Y:S02]  /*8830*/  LOP3.LUT R18, R17, 0x1, RZ, 0xc0, !PT ;  /* 0x0000000111127812 */ /* 0x000fe400078ec0ff */
[----:B-1----:R-:W-:Y:S01]  /*8840*/  LOP3.LUT R20, R13, 0x1f, RZ, 0xc0, !PT ;  /* 0x0000001f0d147812 */ /* 0x002fe200078ec0ff */
[----:B------:R-:W-:Y:S06]  /*8850*/  @!P1 BRA `(.L_x_563) ;  /* 0x0000000800109947 */ /* 0x000fec0003800000 */
[----:B------:R-:W-:Y:S02]  /*8860*/  IMAD.IADD R17, R17, 0x1, -R18 ;  /* 0x0000000111117824 */ /* 0x000fe400078e0a12 */
[----:B------:R-:W-:Y:S02]  /*8870*/  IMAD.MOV.U32 R19, RZ, RZ, RZ ;  /* 0x000000ffff137224 */ /* 0x000fe400078e00ff */
[----:B------:R-:W-:-:S07]  /*8880*/  IMAD.MOV.U32 R10, RZ, RZ, 0x1 ;  /* 0x00000001ff0a7424 */ /* 0x000fce00078e00ff */
.L_x_572:
[----:B------:R-:W-:-:S04]  /*8890*/  SHF.L.U32 R21, R10, 0x1f, RZ ;  /* 0x0000001f0a157819 */ /* 0x000fc800000006ff */
[----:B-1----:R-:W1:Y:S02]  /*88a0*/  SYNCS.PHASECHK.TRANS64.TRYWAIT P1, [R12+URZ+0x30c40], R21 ;  /* 0x030c40150c0075a7 */ /* 0x002e64000802017f */
[----:B-12--5:R-:W-:Y:S05]  /*88b0*/  @!P1 BRA `(.L_x_564) ;  /* 0x0000001000c49947 */ /* 0x026fea0003800000 */
.L_x_589:
[----:B------:R-:W-:Y:S05]  /*88c0*/  @P0 BRA `(.L_x_565) ;  /* 0x0000000000140947 */ /* 0x000fea0003800000 */
[----:B------:R-:W-:Y:S01]  /*88d0*/  ISETP.NE.AND P1, PT, R20, RZ, PT ;  /* 0x000000ff1400720c */ /* 0x000fe20003f25270 */
[----:B------:R-:W-:-:S04]  /*88e0*/  IMAD.MOV.U32 R3, RZ, RZ, 0x4200 ;  /* 0x00004200ff037424 */ /* 0x000fc800078e00ff */
[----:B------:R2:W-:Y:S08]  /*88f0*/  SYNCS.ARRIVE.TRANS64 RZ, [R12+URZ+0x30c30], R3 ;  /* 0x030c30030cff79a7 */ /* 0x0005f0000800003f */
[----:B------:R-:W-:Y:S05]  /*8900*/  @!P1 BRA `(.L_x_565) ;  /* 0x0000000000049947 */ /* 0x000fea0003800000 */
[----:B------:R-:W-:Y:S01]  /*8910*/  BPT.TRAP 0x1 ;  /* 0x000000040000795c */ /* 0x000fe20000300000 */
.L_x_565:
[----:B------:R-:W2:Y:S01]  /*8920*/  LDC.64 R14, c[0x0][0x728] ;  /* 0x0001ca00ff0e7b82 */ /* 0x000ea20000000a00 */
[----:B------:R-:W-:Y:S01]  /*8930*/  IMAD.SHL.U32 R16, R19, 0x80, RZ ;  /* 0x0000008013107824 */ /* 0x000fe200078e00ff */
[----:B------:R-:W-:Y:S01]  /*8940*/  R2UR UR6, R12 ;  /* 0x000000000c0672ca */ /* 0x000fe200000e0000 */
[----:B------:R-:W-:Y:S01]  /*8950*/  UMOV UR22, 0x0 ;  /* 0x0000000000167882 */ /* 0x000fe20000000000 */
[----:B------:R-:W-:Y:S01]  /*8960*/  UMOV UR23, 0x14f00000 ;  /* 0x14f0000000177882 */ /* 0x000fe20000000000 */
[----:B------:R-:W-:Y:S01]  /*8970*/  UMOV UR18, URZ ;  /* 0x0000003f00127c82 */ /* 0x000fe20008000000 */
[C---:B------:R-:W-:Y:S01]  /*8980*/  IADD3 R2, P1, R16.reuse, R6, RZ ;  /* 0x0000000610027210 */ /* 0x040fe20007f3e0ff */
[----:B------:R-:W-:Y:S01]  /*8990*/  UMOV UR10, 0x20 ;  /* 0x00000020000a7882 */ /* 0x000fe20000000000 */
[----:B------:R-:W3:Y:S01]  /*89a0*/  LDC.64 R4, c[0x0][0x198] ;  /* 0x00006600ff047b82 */ /* 0x000ee20000000a00 */
[----:B------:R-:W-:-:S06]  /*89b0*/  R2UR UR19, R16 ;  /* 0x00000000101372ca */ /* 0x000fcc00000e0000 */
[----:B------:R-:W-:Y:S02]  /*89c0*/  UIADD3 UR16, UR6, 0x18000, URZ ;  /* 0x0001800006107890 */ /* 0x000fe4000fffe03f */
[----:B------:R-:W-:Y:S02]  /*89d0*/  UIADD3 UR17, UR6, 0x30c30, URZ ;  /* 0x00030c3006117890 */ /* 0x000fe4000fffe03f */
[----:B------:R-:W-:-:S03]  /*89e0*/  UIADD3 UR6, UR6, 0x20400, URZ ;  /* 0x0002040006067890 */ /* 0x000fc6000fffe03f */
[----:B------:R-:W-:Y:S01]  /*89f0*/  UIADD3 UR19, UR19, UR27, URZ ;  /* 0x0000001b13137290 */ /* 0x000fe2000fffe03f */
[----:B--2---:R-:W-:Y:S01]  /*8a00*/  LEA R3, P2, R2, R14, 0x2 ;  /* 0x0000000e02037211 */ /* 0x004fe200078410ff */
[----:B------:R-:W-:-:S03]  /*8a10*/  UMOV UR7, UR17 ;  /* 0x0000001100077c82 */ /* 0x000fc60008000000 */
[----:B------:R-:W-:Y:S02]  /*8a20*/  R2UR UR8, R3 ;  /* 0x00000000030872ca */ /* 0x000fe400000e0000 */
[----:B------:R-:W-:Y:S01]  /*8a30*/  LEA.HI.X.SX32 R3, R16, R11, 0x1, P1 ;  /* 0x0000000b10037211 */ /* 0x000fe200008f0eff */
[----:B---3--:R-:W-:Y:S02]  /*8a40*/  IMAD.MOV.U32 R9, RZ, RZ, R4 ;  /* 0x000000ffff097224 */ /* 0x008fe400078e0004 */
[----:B------:R-:W-:Y:S01]  /*8a50*/  IMAD.MOV.U32 R8, RZ, RZ, R5 ;  /* 0x000000ffff087224 */ /* 0x000fe200078e0005 */
[----:B------:R-:W-:Y:S02]  /*8a60*/  LEA.HI.X R2, R2, R15, R3, 0x2, P2 ;  /* 0x0000000f02027211 */ /* 0x000fe400010f1403 */
[----:B------:R-:W-:Y:S02]  /*8a70*/  IADD3 R4, P1, R9, 0x1f0, RZ ;  /* 0x000001f009047810 */ /* 0x000fe40007f3e0ff */
[----:B------:R-:W-:-:S02]  /*8a80*/  R2UR UR9, R2 ;  /* 0x00000000020972ca */ /* 0x000fc400000e0000 */
[----:B------:R-:W-:Y:S01]  /*8a90*/  R2UR UR14, R4 ;  /* 0x00000000040e72ca */ /* 0x000fe200000e0000 */
[----:B------:R-:W-:-:S05]  /*8aa0*/  IMAD.X R5, RZ, RZ, R8, P1 ;  /* 0x000000ffff057224 */ /* 0x000fca00008e0608 */
[----:B------:R-:W-:-:S13]  /*8ab0*/  R2UR UR15, R5 ;  /* 0x00000000050f72ca */ /* 0x000fda00000e0000 */
[----:B------:R2:W-:Y:S01]  /*8ac0*/  UTMALDG.4D [UR16], [UR14], desc[UR22] ;  /* 0x000016100e0075b4 */ /* 0x0005e20008019000 */
[----:B------:R2:W-:Y:S01]  /*8ad0*/  UBLKCP.S.G [UR6], [UR8], UR10 ;  /* 0x00000006080073ba */ /* 0x0005e2000800020a */
[----:B------:R-:W3:Y:S02]  /*8ae0*/  SYNCS.PHASECHK.TRANS64.TRYWAIT P1, [R12+URZ+0x30c28], R21 ;  /* 0x030c28150c0075a7 */ /* 0x000ee4000802017f */
[----:B--23--:R-:W-:Y:S05]  /*8af0*/  @!P1 BRA `(.L_x_566) ;  /* 0x0000001000489947 */ /* 0x00cfea0003800000 */
.L_x_590:
[----:B------:R-:W-:Y:S05]  /*8b00*/  @P0 BRA `(.L_x_567) ;  /* 0x0000000000140947 */ /* 0x000fea0003800000 */
[----:B------:R-:W-:Y:S01]  /*8b10*/  ISETP.NE.AND P1, PT, R20, RZ, PT ;  /* 0x000000ff1400720c */ /* 0x000fe20003f25270 */
[----:B------:R-:W-:-:S04]  /*8b20*/  IMAD.MOV.U32 R2, RZ, RZ, 0x4200 ;  /* 0x00004200ff027424 */ /* 0x000fc800078e00ff */
[----:B------:R3:W-:Y:S08]  /*8b30*/  SYNCS.ARRIVE.TRANS64 RZ, [R12+URZ+0x30c18], R2 ;  /* 0x030c18020cff79a7 */ /* 0x0007f0000800003f */
[----:B------:R-:W-:Y:S05]  /*8b40*/  @!P1 BRA `(.L_x_567) ;  /* 0x0000000000049947 */ /* 0x000fea0003800000 */
[----:B------:R-:W-:Y:S01]  /*8b50*/  BPT.TRAP 0x1 ;  /* 0x000000040000795c */ /* 0x000fe20000300000 */
.L_x_567:
[----:B------:R-:W-:Y:S01]  /*8b60*/  VIADD R16, R16, 0x80 ;  /* 0x0000008010107836 */ /* 0x000fe20000000000 */
[----:B------:R-:W-:Y:S01]  /*8b70*/  R2UR UR17, R12 ;  /* 0x000000000c1172ca */ /* 0x000fe200000e0000 */
[----:B------:R-:W-:Y:S01]  /*8b80*/  UMOV UR22, 0x0 ;  /* 0x0000000000167882 */ /* 0x000fe20000000000 */
[----:B---3--:R-:W-:Y:S01]  /*8b90*/  IADD3 R2, P1, R9, 0xf0, RZ ;  /* 0x000000f009027810 */ /* 0x008fe20007f3e0ff */
[C---:B------:R-:W-:Y:S01]  /*8ba0*/  VIADD R13, R16.reuse, UR27 ;  /* 0x0000001b100d7c36 */ /* 0x040fe20008000000 */
[----:B------:R-:W-:Y:S01]  /*8bb0*/  R2UR UR6, R16 ;  /* 0x00000000100672ca */ /* 0x000fe200000e0000 */
[----:B------:R-:W-:Y:S01]  /*8bc0*/  UMOV UR23, 0x14f00000 ;  /* 0x14f0000000177882 */ /* 0x000fe20000000000 */
[----:B------:R-:W-:Y:S01]  /*8bd0*/  R2UR UR14, R2 ;  /* 0x00000000020e72ca */ /* 0x000fe200000e0000 */
[----:B------:R-:W-:Y:S01]  /*8be0*/  IMAD.X R3, RZ, RZ, R8, P1 ;  /* 0x000000ffff037224 */ /* 0x000fe200008e0608 */
[----:B------:R-:W-:Y:S01]  /*8bf0*/  R2UR UR19, R13 ;  /* 0x000000000d1372ca */ /* 0x000fe200000e0000 */
[----:B------:R-:W-:Y:S01]  /*8c00*/  UMOV UR18, URZ ;  /* 0x0000003f00127c82 */ /* 0x000fe20008000000 */
[----:B------:R-:W-:-:S02]  /*8c10*/  UMOV UR10, 0x20 ;  /* 0x00000020000a7882 */ /* 0x000fc40000000000 */
        /* <DEDUP_REMOVED lines=10> */
.L_x_591:
[----:B-123--:R-:W-:Y:S01]  /*8cc0*/  SHF.R.S32.HI R21, RZ, 0x1f, R16 ;  /* 0x0000001fff157819 */ /* 0x00efe20000011410 */
[----:B------:R-:W-:Y:S06]  /*8cd0*/  @P0 BRA `(.L_x_569) ;  /* 0x00000000001c0947 */ /* 0x000fec0003800000 */
[----:B------:R1:W-:Y:S02]  /*8ce0*/  STL [R1+0x14], R0 ;  /* 0x0000140001007387 */ /* 0x0003e40000100800 */
[----:B-1----:R-:W-:-:S04]  /*8cf0*/  IMAD.MOV.U32 R0, RZ, RZ, 0x4200 ;  /* 0x00004200ff007424 */ /* 0x002fc800078e00ff */
[----:B------:R1:W-:Y:S02]  /*8d00*/  SYNCS.ARRIVE.TRANS64 RZ, [R12+URZ+0x30c38], R0 ;  /* 0x030c38000cff79a7 */ /* 0x0003e4000800003f */
[----:B-1----:R1:W5:Y:S01]  /*8d10*/  LDL.LU R0, [R1+0x14] ;  /* 0x0000140001007983 */ /* 0x0023620000300800 */
[----:B------:R-:W-:-:S13]  /*8d20*/  ISETP.NE.AND P1, PT, R20, RZ, PT ;  /* 0x000000ff1400720c */ /* 0x000fda0003f25270 */
[----:B-1----:R-:W-:Y:S05]  /*8d30*/  @!P1 BRA `(.L_x_569) ;  /* 0x0000000000049947 */ /* 0x002fea0003800000 */
[----:B------:R-:W-:Y:S01]  /*8d40*/  BPT.TRAP 0x1 ;  /* 0x000000040000795c */ /* 0x000fe20000300000 */
.L_x_569:
[----:B------:R-:W-:Y:S01]  /*8d50*/  IADD3 R16, P1, R16, R6, RZ ;  /* 0x0000000610107210 */ /* 0x000fe20007f3e0ff */
[----:B------:R-:W-:Y:S01]  /*8d60*/  UMOV UR8, 0x0 ;  /* 0x0000000000087882 */ /* 0x000fe20000000000 */
[----:B------:R-:W-:Y:S01]  /*8d70*/  R2UR UR14, R12 ;  /* 0x000000000c0e72ca */ /* 0x000fe200000e0000 */
[----:B------:R-:W-:Y:S01]  /*8d80*/  UMOV UR9, 0x14f00000 ;  /* 0x14f0000000097882 */ /* 0x000fe20000000000 */
[----:B------:R-:W-:Y:S01]  /*8d90*/  R2UR UR19, R13 ;  /* 0x000000000d1372ca */ /* 0x000fe200000e0000 */
[----:B------:R-:W-:Y:S01]  /*8da0*/  IMAD.X R21, R21, 0x1, R11, P1 ;  /* 0x0000000115157824 */ /* 0x000fe200008e060b */
[----:B------:R-:W-:Y:S01]  /*8db0*/  LEA R14, P1, R16, R14, 0x2 ;  /* 0x0000000e100e7211 */ /* 0x000fe200078210ff */
[----:B------:R-:W-:Y:S01]  /*8dc0*/  UMOV UR18, URZ ;  /* 0x0000003f00127c82 */ /* 0x000fe20008000000 */
[----:B------:R-:W-:Y:S01]  /*8dd0*/  R2UR UR6, R4 ;  /* 0x00000000040672ca */ /* 0x000fe200000e0000 */
[----:B------:R-:W-:Y:S01]  /*8de0*/  UMOV UR10, 0x20 ;  /* 0x00000020000a7882 */ /* 0x000fe20000000000 */
[----:B------:R-:W-:-:S02]  /*8df0*/  LEA.HI.X R21, R16, R15, R21, 0x2, P1 ;  /* 0x0000000f10157211 */ /* 0x000fc400008f1415 */
[----:B------:R-:W-:Y:S02]  /*8e00*/  R2UR UR7, R5 ;  /* 0x00000000050772ca */ /* 0x000fe400000e0000 */
[----:B------:R-:W-:Y:S01]  /*8e10*/  R2UR UR22, R14 ;  /* 0x000000000e1672ca */ /* 0x000fe200000e0000 */
[----:B------:R-:W-:Y:S01]  /*8e20*/  UIADD3 UR16, UR14, 0x1c000, URZ ;  /* 0x0001c0000e107890 */ /* 0x000fe2000fffe03f */
[----:B------:R-:W-:Y:S01]  /*8e30*/  R2UR UR23, R21 ;  /* 0x00000000151772ca */ /* 0x000fe200000e0000 */
[----:B------:R-:W-:Y:S01]  /*8e40*/  UIADD3 UR17, UR14, 0x30c38, URZ ;  /* 0x00030c380e117890 */ /* 0x000fe2000fffe03f */
[----:B------:R-:W-:Y:S01]  /*8e50*/  LOP3.LUT R10, R10, 0x1, RZ, 0x3c, !PT ;  /* 0x000000010a0a7812 */ /* 0x000fe200078e3cff */
[----:B------:R-:W-:-:S03]  /*8e60*/  UIADD3 UR14, UR14, 0x20600, URZ ;  /* 0x000206000e0e7890 */ /* 0x000fc6000fffe03f */
[----:B------:R-:W-:Y:S02]  /*8e70*/  SHF.L.U32 R5, R10, 0x1f, RZ ;  /* 0x0000001f0a057819 */ /* 0x000fe400000006ff */
[----:B------:R-:W-:Y:S02]  /*8e80*/  UMOV UR15, UR17 ;  /* 0x00000011000f7c82 */ /* 0x000fe40008000000 */
[----:B------:R1:W-:Y:S03]  /*8e90*/  UTMALDG.4D [UR16], [UR6], desc[UR8] ;  /* 0x00000810060075b4 */ /* 0x0003e60008019000 */
[----:B------:R1:W-:Y:S01]  /*8ea0*/  UBLKCP.S.G [UR14], [UR22], UR10 ;  /* 0x0000000e160073ba */ /* 0x0003e2000800020a */
[----:B------:R-:W2:Y:S02]  /*8eb0*/  SYNCS.PHASECHK.TRANS64.TRYWAIT P1, [R12+URZ+0x30c20], R5 ;  /* 0x030c20050c0075a7 */ /* 0x000ea4000802017f */
[----:B-12---:R-:W-:Y:S05]  /*8ec0*/  @!P1 BRA `(.L_x_570) ;  /* 0x0000000c007c9947 */ /* 0x006fea0003800000 */
.L_x_593:
[----:B------:R-:W-:Y:S05]  /*8ed0*/  @P0 BRA `(.L_x_571) ;  /* 0x0000000000140947 */ /* 0x000fea0003800000 */
[----:B------:R-:W-:Y:S01]  /*8ee0*/  ISETP.NE.AND P1, PT, R20, RZ, PT ;  /* 0x000000ff1400720c */ /* 0x000fe20003f25270 */
[----:B-1----:R-:W-:-:S04]  /*8ef0*/  IMAD.MOV.U32 R5, RZ, RZ, 0x4200 ;  /* 0x00004200ff057424 */ /* 0x002fc800078e00ff */
[----:B------:R2:W-:Y:S08]  /*8f00*/  SYNCS.ARRIVE.TRANS64 RZ, [R12+URZ+0x30c10], R5 ;  /* 0x030c10050cff79a7 */ /* 0x0005f0000800003f */
[----:B------:R-:W-:Y:S05]  /*8f10*/  @!P1 BRA `(.L_x_571) ;  /* 0x0000000000049947 */ /* 0x000fea0003800000 */
[----:B------:R-:W-:Y:S01]  /*8f20*/  BPT.TRAP 0x1 ;  /* 0x000000040000795c */ /* 0x000fe20000300000 */
.L_x_571:
        /* <DEDUP_REMOVED lines=16> */
[----:B------:R-:W-:-:S02]  /*9030*/  UIADD3 UR19, UR7, UR27, URZ ;  /* 0x0000001b07137290 */ /* 0x000fc4000fffe03f */
[----:B------:R-:W-:-:S03]  /*9040*/  UIMAD.WIDE UR8, UR7, 0x4, UR4 ;  /* 0x00000004070878a5 */ /* 0x000fc6000f8e0204 */
[----:B------:R-:W-:-:S04]  /*9050*/  UMOV UR15, UR17 ;  /* 0x00000011000f7c82 */ /* 0x000fc80008000000 */
[----:B------:R3:W-:Y:S02]  /*9060*/  UTMALDG.4D [UR16], [UR22], desc[UR24] ;  /* 0x00001810160075b4 */ /* 0x0007e40008019000 */
[----:B------:R3:W-:Y:S02]  /*9070*/  UBLKCP.S.G [UR14], [UR8], UR10 ;  /* 0x0000000e080073ba */ /* 0x0007e4000800020a */
[----:B---3--:R-:W-:Y:S05]  /*9080*/  @P1 BRA `(.L_x_572) ;  /* 0xfffffff800001947 */ /* 0x008fea000383ffff */
[----:B-12---:R-:W-:-:S07]  /*9090*/  IMAD.U32 R5, RZ, RZ, UR7 ;  /* 0x00000007ff057e24 */ /* 0x006fce000f8e00ff */
.L_x_563:
[----:B------:R-:W-:-:S13]  /*90a0*/  ISETP.NE.AND P1, PT, R18, RZ, PT ;  /* 0x000000ff1200720c */ /* 0x000fda0003f25270 */
[----:B------:R-:W-:Y:S05]  /*90b0*/  @!P1 BRA `(.L_x_562) ;  /* 0x0000000000f89947 */ /* 0x000fea0003800000 */
[----:B------:R-:W-:-:S04]  /*90c0*/  SHF.L.U32 R13, R10, 0x1f, RZ ;  /* 0x0000001f0a0d7819 */ /* 0x000fc800000006ff */
[----:B------:R-:W1:Y:S02]  /*90d0*/  SYNCS.PHASECHK.TRANS64.TRYWAIT P1, [R12+URZ+0x30c40], R13 ;  /* 0x030c400d0c0075a7 */ /* 0x000e64000802017f */
[----:B-1----:R-:W-:Y:S05]  /*90e0*/  @!P1 BRA `(.L_x_573) ;  /* 0x0000000c000c9947 */ /* 0x002fea0003800000 */
.L_x_594:
[----:B------:R-:W-:Y:S05]  /*90f0*/  @P0 BRA `(.L_x_574) ;  /* 0x0000000000140947 */ /* 0x000fea0003800000 */
[----:B------:R-:W-:Y:S01]  /*9100*/  ISETP.NE.AND P1, PT, R20, RZ, PT ;  /* 0x000000ff1400720c */ /* 0x000fe20003f25270 */
[----:B------:R-:W-:-:S04]  /*9110*/  IMAD.MOV.U32 R5, RZ, RZ, 0x4200 ;  /* 0x00004200ff057424 */ /* 0x000fc800078e00ff */
[----:B------:R2:W-:Y:S08]  /*9120*/  SYNCS.ARRIVE.TRANS64 RZ, [R12+URZ+0x30c30], R5 ;  /* 0x030c30050cff79a7 */ /* 0x0005f0000800003f */
[----:B------:R-:W-:Y:S05]  /*9130*/  @!P1 BRA `(.L_x_574) ;  /* 0x0000000000049947 */ /* 0x000fea0003800000 */
[----:B------:R-:W-:Y:S01]  /*9140*/  BPT.TRAP 0x1 ;  /* 0x000000040000795c */ /* 0x000fe20000300000 */
.L_x_574:
[----:B--2---:R-:W2:Y:S01]  /*9150*/  LDC.64 R4, c[0x0][0x728] ;  /* 0x0001ca00ff047b82 */ /* 0x004ea20000000a00 */
[----:B------:R-:W-:Y:S01]  /*9160*/  IMAD.SHL.U32 R19, R19, 0x80, RZ ;  /* 0x0000008013137824 */ /* 0x000fe200078e00ff */
[----:B------:R-:W-:Y:S01]  /*9170*/  R2UR UR14, R12 ;  /* 0x000000000c0e72ca */ /* 0x000fe200000e0000 */
[----:B------:R-:W-:Y:S01]  /*9180*/  UMOV UR8, 0x0 ;  /* 0x0000000000087882 */ /* 0x000fe20000000000 */
[----:B------:R-:W-:Y:S01]  /*9190*/  UMOV UR9, 0x14f00000 ;  /* 0x14f0000000097882 */ /* 0x000fe20000000000 */
[----:B------:R-:W-:Y:S01]  /*91a0*/  UMOV UR18, URZ ;  /* 0x0000003f00127c82 */ /* 0x000fe20008000000 */
[C---:B-----5:R-:W-:Y:S01]  /*91b0*/  IADD3 R0, P1, R19.reuse, R6, RZ ;  /* 0x0000000613007210 */ /* 0x060fe20007f3e0ff */
[----:B------:R-:W-:Y:S01]  /*91c0*/  UMOV UR10, 0x20 ;  /* 0x00000020000a7882 */ /* 0x000fe20000000000 */
[----:B------:R-:W-:-:S07]  /*91d0*/  R2UR UR19, R19 ;  /* 0x00000000131372ca */ /* 0x000fce00000e0000 */
[----:B------:R-:W-:Y:S02]  /*91e0*/  UIADD3 UR16, UR14, 0x18000, URZ ;  /* 0x000180000e107890 */ /* 0x000fe4000fffe03f */
[----:B------:R-:W-:Y:S02]  /*91f0*/  UIADD3 UR17, UR14, 0x30c30, URZ ;  /* 0x00030c300e117890 */ /* 0x000fe4000fffe03f */
[----:B------:R-:W-:Y:S02]  /*9200*/  UIADD3 UR14, UR14, 0x20400, URZ ;  /* 0x000204000e0e7890 */ /* 0x000fe4000fffe03f */
[----:B------:R-:W-:Y:S01]  /*9210*/  UIADD3 UR19, UR19, UR27, URZ ;  /* 0x0000001b13137290 */ /* 0x000fe2000fffe03f */
[----:B--2---:R-:W-:Y:S02]  /*9220*/  LEA R4, P2, R0, R4, 0x2 ;  /* 0x0000000400047211 */ /* 0x004fe400078410ff */
[----:B------:R-:W-:Y:S02]  /*9230*/  UMOV UR15, UR17 ;  /* 0x00000011000f7c82 */ /* 0x000fe40008000000 */
[----:B------:R-:W-:-:S02]  /*9240*/  R2UR UR22, R4 ;  /* 0x00000000041672ca */ /* 0x000fc400000e0000 */
        /* <DEDUP_REMOVED lines=9> */
[----:B------:R-:W3:Y:S02]  /*92e0*/  SYNCS.PHASECHK.TRANS64.TRYWAIT P1, [R12+URZ+0x30c28], R13 ;  /* 0x030c280d0c0075a7 */ /* 0x000ee4000802017f */
[----:B--23--:R-:W-:Y:S05]  /*92f0*/  @!P1 BRA `(.L_x_575) ;  /* 0x00000008009c9947 */ /* 0x00cfea0003800000 */
.L_x_595:
[----:B------:R-:W-:Y:S05]  /*9300*/  @P0 BRA `(.L_x_576) ;  /* 0x0000000000140947 */ /* 0x000fea0003800000 */
[----:B------:R-:W-:Y:S01]  /*9310*/  ISETP.NE.AND P0, PT, R20, RZ, PT ;  /* 0x000000ff1400720c */ /* 0x000fe20003f05270 */
[----:B------:R-:W-:-:S04]  /*9320*/  IMAD.MOV.U32 R5, RZ, RZ, 0x4200 ;  /* 0x00004200ff057424 */ /* 0x000fc800078e00ff */
[----:B------:R3:W-:Y:S08]  /*9330*/  SYNCS.ARRIVE.TRANS64 RZ, [R12+URZ+0x30c18], R5 ;  /* 0x030c18050cff79a7 */ /* 0x0007f0000800003f */
[----:B------:R-:W-:Y:S05]  /*9340*/  @!P0 BRA `(.L_x_576) ;  /* 0x0000000000048947 */ /* 0x000fea0003800000 */
[----:B------:R-:W-:Y:S01]  /*9350*/  BPT.TRAP 0x1 ;  /* 0x000000040000795c */ /* 0x000fe20000300000 */
.L_x_576:
        /* <DEDUP_REMOVED lines=13> */
[----:B---3--:R-:W-:Y:S01]  /*9430*/  IMAD.U32 R5, RZ, RZ, UR6 ;  /* 0x00000006ff057e24 */ /* 0x008fe2000f8e00ff */
[----:B------:R-:W-:Y:S02]  /*9440*/  UIADD3 UR19, UR6, UR27, URZ ;  /* 0x0000001b06137290 */ /* 0x000fe4000fffe03f */
[----:B------:R-:W-:-:S03]  /*9450*/  UIMAD.WIDE UR8, UR6, 0x4, UR4 ;  /* 0x00000004060878a5 */ /* 0x000fc6000f8e0204 */
[----:B------:R-:W-:-:S04]  /*9460*/  UMOV UR15, UR17 ;  /* 0x00000011000f7c82 */ /* 0x000fc80008000000 */
[----:B------:R3:W-:Y:S02]  /*9470*/  UTMALDG.4D [UR16], [UR22], desc[UR24] ;  /* 0x00001810160075b4 */ /* 0x0007e40008019000 */
[----:B------:R3:W-:Y:S02]  /*9480*/  UBLKCP.S.G [UR14], [UR8], UR7 ;  /* 0x0000000e080073ba */ /* 0x0007e40008000207 */
[----:B---3--:R-:W-:Y:S01]  /*9490*/  NOP ;  /* 0x0000000000007918 */ /* 0x008fe20000000000 */
.L_x_562:
[----:B------:R-:W3:Y:S01]  /*94a0*/  S2R R2, SR_TID.X ;  /* 0x0000000000027919 */ /* 0x000ee20000002100 */
[----:B-12--5:R-:W-:Y:S01]  /*94b0*/  IMAD R13, R0, 0x8, R12 ;  /* 0x00000008000d7824 */ /* 0x026fe200078e020c */
[----:B---3--:R-:W-:Y:S02]  /*94c0*/  LOP3.LUT R3, R2, 0x7f, RZ, 0xc0, !PT ;  /* 0x0000007f02037812 */ /* 0x008fe400078ec0ff */
[----:B------:R-:W-:Y:S02]  /*94d0*/  SHF.L.U32 R2, R10, 0x1f, RZ ;  /* 0x0000001f0a027819 */ /* 0x000fe400000006ff */
[----:B------:R-:W-:Y:S02]  /*94e0*/  ISETP.NE.AND P1, PT, R3, RZ, PT ;  /* 0x000000ff0300720c */ /* 0x000fe40003f25270 */
[----:B------:R-:W1:Y:S02]  /*94f0*/  SYNCS.PHASECHK.TRANS64.TRYWAIT P0, [R13+URZ+0x30c40], R2 ;  /* 0x030c40020d0075a7 */ /* 0x000e64000800017f */
[----:B-1----:R-:W-:Y:S09]  /*9500*/  @!P0 BRA `(.L_x_577) ;  /* 0x00000008002c8947 */ /* 0x002ff20003800000 */
.L_x_596:
[----:B------:R-:W-:Y:S05]  /*9510*/  @P1 BRA `(.L_x_578) ;  /* 0x0000000000181947 */ /* 0x000fea0003800000 */
[----:B------:R-:W2:Y:S01]  /*9520*/  S2R R3, SR_TID.X ;  /* 0x0000000000037919 */ /* 0x000ea20000002100 */
[----:B-1----:R-:W-:-:S04]  /*9530*/  IMAD.MOV.U32 R2, RZ, RZ, 0x4200 ;  /* 0x00004200ff027424 */ /* 0x002fc800078e00ff */
[----:B------:R3:W-:Y:S01]  /*9540*/  SYNCS.ARRIVE.TRANS64 RZ, [R13+URZ+0x30c30], R2 ;  /* 0x030c30020dff79a7 */ /* 0x0007e2000800003f */
[----:B--2---:R-:W-:-:S13]  /*9550*/  LOP3.LUT P0, RZ, R3, 0x1f, RZ, 0xc0, !PT ;  /* 0x0000001f03ff7812 */ /* 0x004fda000780c0ff */
[----:B---3--:R-:W-:Y:S05]  /*9560*/  @!P0 BRA `(.L_x_578) ;  /* 0x0000000000048947 */ /* 0x008fea0003800000 */
[----:B------:R-:W-:Y:S01]  /*9570*/  BPT.TRAP 0x1 ;  /* 0x000000040000795c */ /* 0x000fe20000300000 */
.L_x_578:
[----:B-1----:R-:W1:Y:S01]  /*9580*/  LDC.64 R2, c[0x0][0x728] ;  /* 0x0001ca00ff027b82 */ /* 0x002e620000000a00 */
[C---:B------:R-:W-:Y:S01]  /*9590*/  IADD3 R6, P0, R5.reuse, R6, RZ ;  /* 0x0000000605067210 */ /* 0x040fe20007f1e0ff */
[C-C-:B------:R-:W-:Y:S01]  /*95a0*/  IMAD R4, R0.reuse, 0x4000, R12.reuse ;  /* 0x0000400000047824 */ /* 0x140fe200078e020c */
[C---:B------:R-:W-:Y:S01]  /*95b0*/  R2UR UR19, R5.reuse ;  /* 0x00000000051372ca */ /* 0x040fe200000e0000 */
[----:B------:R-:W-:Y:S01]  /*95c0*/  IMAD R12, R0, 0x200, R12 ;  /* 0x00000200000c7824 */ /* 0x000fe200078e020c */
[----:B------:R-:W-:Y:S01]  /*95d0*/  LEA.HI.X.SX32 R11, R5, R11, 0x1, P0 ;  /* 0x0000000b050b7211 */ /* 0x000fe200000f0eff */
[----:B------:R-:W-:Y:S01]  /*95e0*/  UMOV UR8, 0x0 ;  /* 0x0000000000087882 */ /* 0x000fe20000000000 */
[----:B------:R-:W-:Y:S01]  /*95f0*/  R2UR UR17, R13 ;  /* 0x000000000d1172ca */ /* 0x000fe200000e0000 */
[----:B------:R-:W-:Y:S01]  /*9600*/  UMOV UR9, 0x14f00000 ;  /* 0x14f0000000097882 */ /* 0x000fe20000000000 */
[----:B------:R-:W-:Y:S01]  /*9610*/  R2UR UR16, R4 ;  /* 0x00000000041072ca */ /* 0x000fe200000e0000 */
[----:B------:R-:W-:Y:S01]  /*9620*/  UMOV UR18, URZ ;  /* 0x0000003f00127c82 */ /* 0x000fe20008000000 */
[----:B------:R-:W-:-:S05]  /*9630*/  R2UR UR10, R12 ;  /* 0x000000000c0a72ca */ /* 0x000fca00000e0000 */
[----:B------:R-:W-:-:S04]  /*9640*/  UIADD3 UR19, UR19, UR27, URZ ;  /* 0x0000001b13137290 */ /* 0x000fc8000fffe03f */
[----:B------:R-:W-:Y:S02]  /*9650*/  UIADD3 UR17, UR17, 0x30c30, URZ ;  /* 0x00030c3011117890 */ /* 0x000fe4000fffe03f */
[----:B------:R-:W-:Y:S01]  /*9660*/  UIADD3 UR16, UR16, 0x18000, URZ ;  /* 0x0001800010107890 */ /* 0x000fe2000fffe03f */
[----:B-1----:R-:W-:Y:S01]  /*9670*/  LEA R2, P0, R6, R2, 0x2 ;  /* 0x0000000206027211 */ /* 0x002fe200078010ff */
[----:B------:R-:W-:-:S03]  /*9680*/  UIADD3 UR14, UR10, 0x20400, URZ ;  /* 0x000204000a0e7890 */ /* 0x000fc6000fffe03f */
[----:B------:R-:W-:Y:S01]  /*9690*/  UMOV UR15, UR17 ;  /* 0x00000011000f7c82 */ /* 0x000fe20008000000 */
[----:B------:R-:W-:Y:S01]  /*96a0*/  LEA.HI.X R3, R6, R3, R11, 0x2, P0 ;  /* 0x0000000306037211 */ /* 0x000fe200000f140b */
[----:B------:R-:W-:Y:S01]  /*96b0*/  UMOV UR10, 0x20 ;  /* 0x00000020000a7882 */ /* 0x000fe20000000000 */
[----:B------:R-:W-:Y:S02]  /*96c0*/  IADD3 R9, P0, R9, 0x1f0, RZ ;  /* 0x000001f009097810 */ /* 0x000fe40007f1e0ff */
[----:B------:R-:W-:Y:S02]  /*96d0*/  R2UR UR22, R2 ;  /* 0x00000000021672ca */ /* 0x000fe400000e0000 */
[----:B------:R-:W-:Y:S01]  /*96e0*/  R2UR UR6, R9 ;  /* 0x00000000090672ca */ /* 0x000fe200000e0000 */
[----:B------:R-:W-:Y:S01]  /*96f0*/  IMAD.X R8, RZ, RZ, R8, P0 ;  /* 0x000000ffff087224 */ /* 0x000fe200000e0608 */
[----:B------:R-:W-:Y:S01]  /*9700*/  R2UR UR23, R3 ;  /* 0x00000000031772ca */ /* 0x000fe200000e0000 */
[----:B------:R-:W-:-:S03]  /*9710*/  VIADD R9, R0, 0x1 ;  /* 0x0000000100097836 */ /* 0x000fc60000000000 */
[----:B------:R-:W-:Y:S02]  /*9720*/  R2UR UR7, R8 ;  /* 0x00000000080772ca */ /* 0x000fe400000e0000 */
[----:B------:R-:W-:-:S04]  /*9730*/  ISETP.NE.AND P0, PT, R9, 0x2, PT ;  /* 0x000000020900780c */ /* 0x000fc80003f05270 */
[----:B------:R-:W-:Y:S02]  /*9740*/  SEL R3, RZ, 0x1, P0 ;  /* 0x00000001ff037807 */ /* 0x000fe40000000000 */
[----:B------:R-:W-:Y:S02]  /*9750*/  SEL R9, R9, RZ, P0 ;  /* 0x000000ff09097207 */ /* 0x000fe40000000000 */
[----:B------:R-:W-:-:S03]  /*9760*/  LOP3.LUT R0, R10, R3, RZ, 0x3c, !PT ;  /* 0x000000030a007212 */ /* 0x000fc600078e3cff */
[----:B------:R1:W-:Y:S01]  /*9770*/  UTMALDG.4D [UR16], [UR6], desc[UR8] ;  /* 0x00000810060075b4 */ /* 0x0003e20008019000 */
[----:B------:R1:W-:Y:S02]  /*9780*/  UBLKCP.S.G [UR14], [UR22], UR10 ;  /* 0x0000000e160073ba */ /* 0x0003e4000800020a */
[----:B-1----:R-:W-:Y:S01]  /*9790*/  NOP ;  /* 0x0000000000007918 */ /* 0x002fe20000000000 */
.L_x_559:
[----:B------:R-:W-:Y:S05]  /*97a0*/  BSYNC B0 ;  /* 0x0000000000007941 */ /* 0x000fea0003800000 */
.L_x_557:
[----:B------:R-:W-:-:S03]  /*97b0*/  UMOV UR6, 0xffffffff ;  /* 0xffffffff00067882 */ /* 0x000fc60000000000 */
[----:B------:R-:W-:Y:S05]  /*97c0*/  BRA.DIV UR6, `(.L_x_579) ;  /* 0x0000000606907947 */ /* 0x000fea000b800000 */
[----:B------:R-:W-:-:S13]  /*97d0*/  ELECT P6, URZ, PT ;  /* 0x00000000003f782f */ /* 0x000fda00038c0000 */
.L_x_599:
[----:B------:R-:W-:Y:S05]  /*97e0*/  @!P6 BRA `(.L_x_474) ;  /* 0x000000000084e947 */ /* 0x000fea0003800000 */
[----:B------:R-:W3:Y:S02]  /*97f0*/  LDL.LU R2, [R1+0x10] ;  /* 0x0000100001027983 */ /* 0x000ee40000300800 */
[----:B---3--:R-:W-:-:S04]  /*9800*/  LOP3.LUT R2, R2, 0x2, RZ, 0xfc, !PT ;  /* 0x0000000202027812 */ /* 0x008fc800078efcff */
[----:B------:R-:W-:-:S13]  /*9810*/  ISETP.NE.AND P2, PT, R2, 0x3, PT ;  /* 0x000000030200780c */ /* 0x000fda0003f45270 */
[----:B------:R-:W-:Y:S05]  /*9820*/  @!P2 BRA `(.L_x_580) ;  /* 0x000000000004a947 */ /* 0x000fea0003800000 */
[----:B--2---:R-:W-:Y:S01]  /*9830*/  BPT.TRAP 0x1 ;  /* 0x000000040000795c */ /* 0x004fe20000300000 */
.L_x_580:
        /* <DEDUP_REMOVED lines=8> */
[----:B------:R-:W-:Y:S02]  /*98c0*/  SEL R5, RZ, 0x1, P1 ;  /* 0x00000001ff057807 */ /* 0x000fe40000800000 */
[----:B------:R-:W-:Y:S01]  /*98d0*/  SEL R3, R3, RZ, P1 ;  /* 0x000000ff03037207 */ /* 0x000fe20000800000 */
[----:B------:R-:W1:Y:S01]  /*98e0*/  SYNCS.PHASECHK.TRANS64.TRYWAIT P0, [R7+URZ], R4 ;  /* 0x00000004070075a7 */ /* 0x000e62000800017f */
[----:B------:R-:W-:-:S03]  /*98f0*/  LOP3.LUT R5, R0, R5, RZ, 0x3c, !PT ;  /* 0x0000000500057212 */ /* 0x000fc600078e3cff */
[----:B------:R-:W-:Y:S01]  /*9900*/  IMAD R11, R3, 0x8, R2 ;  /* 0x00000008030b7824 */ /* 0x000fe200078e0202 */
[----:B------:R-:W-:Y:S01]  /*9910*/  SHF.L.U32 R2, R5, 0x1f, RZ ;  /* 0x0000001f05027819 */ /* 0x000fe200000006ff */
[----:B-1----:R-:W-:Y:S06]  /*9920*/  @!P0 BRA `(.L_x_581) ;  /* 0x0000000400588947 */ /* 0x002fec0003800000 */
.L_x_600:
[----:B------:R-:W3:Y:S02]  /*9930*/  SYNCS.PHASECHK.TRANS64.TRYWAIT P0, [R11+URZ], R2 ;  /* 0x000000020b0075a7 */ /* 0x000ee4000800017f */
[----:B---3--:R-:W-:Y:S05]  /*9940*/  @!P0 BRA `(.L_x_582) ;  /* 0x0000000400648947 */ /* 0x008fea0003800000 */
.L_x_601:
[----:B------:R-:W-:Y:S05]  /*9950*/  @!P2 BRA `(.L_x_583) ;  /* 0x000000000004a947 */ /* 0x000fea0003800000 */
[----:B--2---:R-:W-:Y:S01]  /*9960*/  BPT.TRAP 0x1 ;  /* 0x000000040000795c */ /* 0x004fe20000300000 */
.L_x_583:
[----:B------:R-:W-:-:S04]  /*9970*/  VIADD R0, R6, 0x30c40 ;  /* 0x00030c4006007836 */ /* 0x000fc80000000000 */
[----:B------:R-:W-:-:S04]  /*9980*/  IMAD R9, R9, 0x8, R0 ;  /* 0x0000000809097824 */ /* 0x000fc800078e0200 */
[----:B------:R-:W4:Y:S02]  /*9990*/  SYNCS.PHASECHK.TRANS64.TRYWAIT P0, [R9+URZ], R4 ;  /* 0x00000004090075a7 */ /* 0x000f24000800017f */
[----:B----4-:R-:W-:Y:S05]  /*99a0*/  @!P0 BRA `(.L_x_584) ;  /* 0x0000000400608947 */ /* 0x010fea0003800000 */
.L_x_602:
[----:B------:R-:W-:-:S07]  /*99b0*/  IMAD R3, R3, 0x8, R0 ;  /* 0x0000000803037824 */ /* 0x000fce00078e0200 */
.L_x_585:
[----:B------:R1:W1:Y:S02]  /*99c0*/  SYNCS.PHASECHK.TRANS64.TRYWAIT P0, [R3+URZ], R2 ;  /* 0x00000002030075a7 */ /* 0x000264000800017f */
[----:B-1----:R-:W-:Y:S05]  /*99d0*/  @!P0 NANOSLEEP.SYNCS 0x989680 ;  /* 0x009896800000895d */ /* 0x002fea0003900000 */
[----:B------:R-:W1:Y:S02]  /*99e0*/  @!P0 SYNCS.PHASECHK.TRANS64 P0, [R3+URZ], R2 ;  /* 0x00000002030085a7 */ /* 0x000e64000800007f */
[----:B-1----:R-:W-:Y:S05]  /*99f0*/  @!P0 BRA `(.L_x_585) ;  /* 0xfffffffc00f08947 */ /* 0x002fea000383ffff */
.L_x_474:
[----:B--2---:R-:W-:Y:S05]  /*9a00*/  BSYNC B6 ;  /* 0x0000000000067941 */ /* 0x004fea0003800000 */
.L_x_468:
[----:B------:R-:W-:Y:S05]  /*9a10*/  EXIT ;  /* 0x000000000000794d */ /* 0x000fea0003800000 */
.L_x_484:
[----:B------:R-:W-:Y:S02]  /*9a20*/  IMAD.MOV.U32 R12, RZ, RZ, RZ ;  /* 0x000000ffff0c7224 */ /* 0x000fe400078e00ff */
[----:B------:R-:W-:Y:S02]  /*9a30*/  IMAD.MOV.U32 R11, RZ, RZ, 0x1f ;  /* 0x0000001fff0b7424 */ /* 0x000fe400078e00ff */
[----:B------:R-:W-:-:S07]  /*9a40*/  IMAD.MOV.U32 R15, RZ, RZ, -0x1 ;  /* 0xffffffffff0f7424 */ /* 0x000fce00078e00ff */
[----:B------:R-:W-:Y:S05]  /*9a50*/  WARPSYNC.COLLECTIVE R15, `(.L_x_586) ;  /* 0x000000000f087348 */ /* 0x000fea0003c00000 */
[----:B------:R1:W2:Y:S02]  /*9a60*/  SHFL.IDX P6, R14, R13, R12, R11 ;  /* 0x0000000c0d0e7389 */ /* 0x0002a400000c000b */
[----:B-12---:R-:W-:Y:S01]  /*9a70*/  ENDCOLLECTIVE ;  /* 0x000000000000791b */ /* 0x006fe20003800000 */
.L_x_586:
[----:B------:R-:W-:Y:S05]  /*9a80*/  BRA `(.L_x_587) ;  /* 0xffffff7400b87947 */ /* 0x000fea000383ffff */
.L_x_486:
[----:B--2---:R2:W3:Y:S02]  /*9a90*/  SYNCS.PHASECHK.TRANS64.TRYWAIT P0, [R226+URZ+0x30c00], R15 ;  /* 0x030c000fe20075a7 */ /* 0x0044e4000800017f */
[----:B---3--:R-:W-:Y:S05]  /*9aa0*/  @!P0 NANOSLEEP.SYNCS 0x989680 ;  /* 0x009896800000895d */ /* 0x008fea0003900000 */
[----:B------:R-:W3:Y:S02]  /*9ab0*/  @!P0 SYNCS.PHASECHK.TRANS64 P0, [R226+URZ+0x30c00], R15 ;  /* 0x030c000fe20085a7 */ /* 0x000ee4000800007f */
[----:B---3--:R-:W-:Y:S05]  /*9ac0*/  @!P0 BRA `(.L_x_486) ;  /* 0xfffffffc00f08947 */ /* 0x008fea000383ffff */
[----:B------:R-:W-:Y:S05]  /*9ad0*/  BRA `(.L_x_485) ;  /* 0xffffff78001c7947 */ /* 0x000fea000383ffff */
.L_x_490:
[----:B--2---:R2:W3:Y:S02]  /*9ae0*/  SYNCS.PHASECHK.TRANS64.TRYWAIT P1, [R9+URZ+0x30c10], R12 ;  /* 0x030c100c090075a7 */ /* 0x0044e4000802017f */
[----:B---3--:R-:W-:Y:S05]  /*9af0*/  @!P1 NANOSLEEP.SYNCS 0x989680 ;  /* 0x009896800000995d */ /* 0x008fea0003900000 */
[----:B------:R-:W3:Y:S02]  /*9b00*/  @!P1 SYNCS.PHASECHK.TRANS64 P1, [R9+URZ+0x30c10], R12 ;  /* 0x030c100c090095a7 */ /* 0x000ee4000802007f */
[----:B---3--:R-:W-:Y:S05]  /*9b10*/  @!P1 BRA `(.L_x_490) ;  /* 0xfffffffc00f09947 */ /* 0x008fea000383ffff */
[----:B------:R-:W-:Y:S05]  /*9b20*/  BRA `(.L_x_489) ;  /* 0xffffff7c00f07947 */ /* 0x000fea000383ffff */
.L_x_494:
[----:B------:R1:W1:Y:S02]  /*9b30*/  SYNCS.PHASECHK.TRANS64.TRYWAIT P1, [R9+URZ+0x30c30], R12 ;  /* 0x030c300c090075a7 */ /* 0x000264000802017f */
[----:B-1----:R-:W-:Y:S05]  /*9b40*/  @!P1 NANOSLEEP.SYNCS 0x989680 ;  /* 0x009896800000995d */ /* 0x002fea0003900000 */
[----:B------:R-:W1:Y:S02]  /*9b50*/  @!P1 SYNCS.PHASECHK.TRANS64 P1, [R9+URZ+0x30c30], R12 ;  /* 0x030c300c090095a7 */ /* 0x000e64000802007f */
[----:B-1----:R-:W-:Y:S05]  /*9b60*/  @!P1 BRA `(.L_x_494) ;  /* 0xfffffffc00f09947 */ /* 0x002fea000383ffff */
[----:B------:R-:W-:Y:S05]  /*9b70*/  BRA `(.L_x_493) ;  /* 0xffffff8400007947 */ /* 0x000fea000383ffff */
.L_x_560:
[----:B-1----:R1:W2:Y:S02]  /*9b80*/  SYNCS.PHASECHK.TRANS64.TRYWAIT P1, [R12+URZ+0x30c20], R3 ;  /* 0x030c20030c0075a7 */ /* 0x0022a4000802017f */
[----:B--2---:R-:W-:Y:S05]  /*9b90*/  @!P1 NANOSLEEP.SYNCS 0x989680 ;  /* 0x009896800000995d */ /* 0x004fea0003900000 */
[----:B------:R-:W2:Y:S02]  /*9ba0*/  @!P1 SYNCS.PHASECHK.TRANS64 P1, [R12+URZ+0x30c20], R3 ;  /* 0x030c20030c0095a7 */ /* 0x000ea4000802007f */
[----:B--2---:R-:W-:Y:S05]  /*9bb0*/  @!P1 BRA `(.L_x_560) ;  /* 0xfffffffc00f09947 */ /* 0x004fea000383ffff */
[----:B------:R-:W-:Y:S05]  /*9bc0*/  BRA `(.L_x_588) ;  /* 0xffffffe800107947 */ /* 0x000fea000383ffff */
.L_x_564:
[----:B-1----:R1:W2:Y:S02]  /*9bd0*/  SYNCS.PHASECHK.TRANS64.TRYWAIT P1, [R12+URZ+0x30c40], R21 ;  /* 0x030c40150c0075a7 */ /* 0x0022a4000802017f */
[----:B--2---:R-:W-:Y:S05]  /*9be0*/  @!P1 NANOSLEEP.SYNCS 0x989680 ;  /* 0x009896800000995d */ /* 0x004fea0003900000 */
[----:B------:R-:W2:Y:S02]  /*9bf0*/  @!P1 SYNCS.PHASECHK.TRANS64 P1, [R12+URZ+0x30c40], R21 ;  /* 0x030c40150c0095a7 */ /* 0x000ea4000802007f */
[----:B--2---:R-:W-:Y:S05]  /*9c00*/  @!P1 BRA `(.L_x_564) ;  /* 0xfffffffc00f09947 */ /* 0x004fea000383ffff */
[----:B------:R-:W-:Y:S05]  /*9c10*/  BRA `(.L_x_589) ;  /* 0xffffffec00287947 */ /* 0x000fea000383ffff */
.L_x_566:
[----:B--2---:R2:W3:Y:S02]  /*9c20*/  SYNCS.PHASECHK.TRANS64.TRYWAIT P1, [R12+URZ+0x30c28], R21 ;  /* 0x030c28150c0075a7 */ /* 0x0044e4000802017f */
[----:B---3--:R-:W-:Y:S05]  /*9c30*/  @!P1 NANOSLEEP.SYNCS 0x989680 ;  /* 0x009896800000995d */ /* 0x008fea0003900000 */
[----:B------:R-:W3:Y:S02]  /*9c40*/  @!P1 SYNCS.PHASECHK.TRANS64 P1, [R12+URZ+0x30c28], R21 ;  /* 0x030c28150c0095a7 */ /* 0x000ee4000802007f */
[----:B---3--:R-:W-:Y:S05]  /*9c50*/  @!P1 BRA `(.L_x_566) ;  /* 0xfffffffc00f09947 */ /* 0x008fea000383ffff */
[----:B------:R-:W-:Y:S05]  /*9c60*/  BRA `(.L_x_590) ;  /* 0xffffffec00a47947 */ /* 0x000fea000383ffff */
.L_x_568:
[----:B---3--:R3:W4:Y:S02]  /*9c70*/  SYNCS.PHASECHK.TRANS64.TRYWAIT P1, [R12+URZ+0x30c48], R21 ;  /* 0x030c48150c0075a7 */ /* 0x008724000802017f */
[----:B----4-:R-:W-:Y:S05]  /*9c80*/  @!P1 NANOSLEEP.SYNCS 0x989680 ;  /* 0x009896800000995d */ /* 0x010fea0003900000 */
[----:B------:R-:W4:Y:S02]  /*9c90*/  @!P1 SYNCS.PHASECHK.TRANS64 P1, [R12+URZ+0x30c48], R21 ;  /* 0x030c48150c0095a7 */ /* 0x000f24000802007f */
[----:B----4-:R-:W-:Y:S05]  /*9ca0*/  @!P1 BRA `(.L_x_568) ;  /* 0xfffffffc00f09947 */ /* 0x010fea000383ffff */
[----:B------:R-:W-:Y:S05]  /*9cb0*/  BRA `(.L_x_591) ;  /* 0xfffffff000007947 */ /* 0x000fea000383ffff */
.L_x_570:
[----:B------:R-:W-:-:S07]  /*9cc0*/  SHF.L.U32 R5, R10, 0x1f, RZ ;  /* 0x0000001f0a057819 */ /* 0x000fce00000006ff */
.L_x_592:
[----:B-1----:R1:W2:Y:S02]  /*9cd0*/  SYNCS.PHASECHK.TRANS64.TRYWAIT P1, [R12+URZ+0x30c20], R5 ;  /* 0x030c20050c0075a7 */ /* 0x0022a4000802017f */
[----:B--2---:R-:W-:Y:S05]  /*9ce0*/  @!P1 NANOSLEEP.SYNCS 0x989680 ;  /* 0x009896800000995d */ /* 0x004fea0003900000 */
[----:B------:R-:W2:Y:S02]  /*9cf0*/  @!P1 SYNCS.PHASECHK.TRANS64 P1, [R12+URZ+0x30c20], R5 ;  /* 0x030c20050c0095a7 */ /* 0x000ea4000802007f */
[----:B--2---:R-:W-:Y:S05]  /*9d00*/  @!P1 BRA `(.L_x_592) ;  /* 0xfffffffc00f09947 */ /* 0x004fea000383ffff */
[----:B------:R-:W-:Y:S05]  /*9d10*/  BRA `(.L_x_593) ;  /* 0xfffffff0006c7947 */ /* 0x000fea000383ffff */
.L_x_573:
[----:B-1----:R1:W2:Y:S02]  /*9d20*/  SYNCS.PHASECHK.TRANS64.TRYWAIT P1, [R12+URZ+0x30c40], R13 ;  /* 0x030c400d0c0075a7 */ /* 0x0022a4000802017f */
[----:B--2---:R-:W-:Y:S05]  /*9d30*/  @!P1 NANOSLEEP.SYNCS 0x989680 ;  /* 0x009896800000995d */ /* 0x004fea0003900000 */
[----:B------:R-:W2:Y:S02]  /*9d40*/  @!P1 SYNCS.PHASECHK.TRANS64 P1, [R12+URZ+0x30c40], R13 ;  /* 0x030c400d0c0095a7 */ /* 0x000ea4000802007f */
[----:B--2---:R-:W-:Y:S05]  /*9d50*/  @!P1 BRA `(.L_x_573) ;  /* 0xfffffffc00f09947 */ /* 0x004fea000383ffff */
[----:B------:R-:W-:Y:S05]  /*9d60*/  BRA `(.L_x_594) ;  /* 0xfffffff000e07947 */ /* 0x000fea000383ffff */
.L_x_575:
[----:B--2---:R2:W3:Y:S02]  /*9d70*/  SYNCS.PHASECHK.TRANS64.TRYWAIT P1, [R12+URZ+0x30c28], R13 ;  /* 0x030c280d0c0075a7 */ /* 0x0044e4000802017f */
[----:B---3--:R-:W-:Y:S05]  /*9d80*/  @!P1 NANOSLEEP.SYNCS 0x989680 ;  /* 0x009896800000995d */ /* 0x008fea0003900000 */
[----:B------:R-:W3:Y:S02]  /*9d90*/  @!P1 SYNCS.PHASECHK.TRANS64 P1, [R12+URZ+0x30c28], R13 ;  /* 0x030c280d0c0095a7 */ /* 0x000ee4000802007f */
[----:B---3--:R-:W-:Y:S05]  /*9da0*/  @!P1 BRA `(.L_x_575) ;  /* 0xfffffffc00f09947 */ /* 0x008fea000383ffff */
[----:B------:R-:W-:Y:S05]  /*9db0*/  BRA `(.L_x_595) ;  /* 0xfffffff400507947 */ /* 0x000fea000383ffff */
.L_x_577:
[----:B-1----:R1:W2:Y:S02]  /*9dc0*/  SYNCS.PHASECHK.TRANS64.TRYWAIT P0, [R13+URZ+0x30c40], R2 ;  /* 0x030c40020d0075a7 */ /* 0x0022a4000800017f */
[----:B--2---:R-:W-:Y:S05]  /*9dd0*/  @!P0 NANOSLEEP.SYNCS 0x989680 ;  /* 0x009896800000895d */ /* 0x004fea0003900000 */
[----:B------:R-:W2:Y:S02]  /*9de0*/  @!P0 SYNCS.PHASECHK.TRANS64 P0, [R13+URZ+0x30c40], R2 ;  /* 0x030c40020d0085a7 */ /* 0x000ea4000800007f */
[----:B--2---:R-:W-:Y:S05]  /*9df0*/  @!P0 BRA `(.L_x_577) ;  /* 0xfffffffc00f08947 */ /* 0x004fea000383ffff */
[----:B------:R-:W-:Y:S05]  /*9e00*/  BRA `(.L_x_596) ;  /* 0xfffffff400c07947 */ /* 0x000fea000383ffff */
.L_x_579:
[----:B------:R-:W-:Y:S01]  /*9e10*/  BSSY B0, `(.L_x_597) ;  /* 0x0000006000007945 */ /* 0x000fe20003800000 */
[----:B------:R-:W-:-:S07]  /*9e20*/  IMAD.MOV.U32 R15, RZ, RZ, -0x1 ;  /* 0xffffffffff0f7424 */ /* 0x000fce00078e00ff */
[----:B--2---:R-:W-:Y:S05]  /*9e30*/  WARPSYNC.COLLECTIVE R15, `(.L_x_598) ;  /* 0x000000000f0c7348 */ /* 0x004fea0003c00000 */
[----:B------:R-:W-:Y:S02]  /*9e40*/  ELECT P6, UR62, PT ;  /* 0x00000000003e782f */ /* 0x000fe400038c0000 */
[----:B------:R-:W-:Y:S01]  /*9e50*/  MOV R14, UR62 ;  /* 0x0000003e000e7c02 */ /* 0x000fe20008000f00 */
[----:B--2---:R-:W-:Y:S10]  /*9e60*/  ENDCOLLECTIVE ;  /* 0x000000000000791b */ /* 0x004ff40003800000 */
.L_x_598:
[----:B------:R-:W-:Y:S05]  /*9e70*/  BSYNC B0 ;  /* 0x0000000000007941 */ /* 0x000fea0003800000 */
.L_x_597:
[----:B------:R-:W-:Y:S05]  /*9e80*/  BRA `(.L_x_599) ;  /* 0xfffffff800547947 */ /* 0x000fea000383ffff */
.L_x_581:
[----:B-1----:R1:W3:Y:S02]  /*9e90*/  SYNCS.PHASECHK.TRANS64.TRYWAIT P0, [R7+URZ], R4 ;  /* 0x00000004070075a7 */ /* 0x0022e4000800017f */
[----:B---3--:R-:W-:Y:S05]  /*9ea0*/  @!P0 NANOSLEEP.SYNCS 0x989680 ;  /* 0x009896800000895d */ /* 0x008fea0003900000 */
[----:B------:R-:W3:Y:S02]  /*9eb0*/  @!P0 SYNCS.PHASECHK.TRANS64 P0, [R7+URZ], R4 ;  /* 0x00000004070085a7 */ /* 0x000ee4000800007f */
[----:B---3--:R-:W-:Y:S05]  /*9ec0*/  @!P0 BRA `(.L_x_581) ;  /* 0xfffffffc00f08947 */ /* 0x008fea000383ffff */
[----:B------:R-:W-:Y:S05]  /*9ed0*/  BRA `(.L_x_600) ;  /* 0xfffffff800947947 */ /* 0x000fea000383ffff */
.L_x_582:
[----:B---3--:R3:W4:Y:S02]  /*9ee0*/  SYNCS.PHASECHK.TRANS64.TRYWAIT P0, [R11+URZ], R2 ;  /* 0x000000020b0075a7 */ /* 0x008724000800017f */
[----:B----4-:R-:W-:Y:S05]  /*9ef0*/  @!P0 NANOSLEEP.SYNCS 0x989680 ;  /* 0x009896800000895d */ /* 0x010fea0003900000 */
[----:B------:R-:W4:Y:S02]  /*9f00*/  @!P0 SYNCS.PHASECHK.TRANS64 P0, [R11+URZ], R2 ;  /* 0x000000020b0085a7 */ /* 0x000f24000800007f */
[----:B----4-:R-:W-:Y:S05]  /*9f10*/  @!P0 BRA `(.L_x_582) ;  /* 0xfffffffc00f08947 */ /* 0x010fea000383ffff */
[----:B------:R-:W-:Y:S05]  /*9f20*/  BRA `(.L_x_601) ;  /* 0xfffffff800887947 */ /* 0x000fea000383ffff */
.L_x_584:
[----:B----4-:R4:W1:Y:S02]  /*9f30*/  SYNCS.PHASECHK.TRANS64.TRYWAIT P0, [R9+URZ], R4 ;  /* 0x00000004090075a7 */ /* 0x010864000800017f */
[----:B-1----:R-:W-:Y:S05]  /*9f40*/  @!P0 NANOSLEEP.SYNCS 0x989680 ;  /* 0x009896800000895d */ /* 0x002fea0003900000 */
[----:B------:R-:W1:Y:S02]  /*9f50*/  @!P0 SYNCS.PHASECHK.TRANS64 P0, [R9+URZ], R4 ;  /* 0x00000004090085a7 */ /* 0x000e64000800007f */
[----:B-1----:R-:W-:Y:S05]  /*9f60*/  @!P0 BRA `(.L_x_584) ;  /* 0xfffffffc00f08947 */ /* 0x002fea000383ffff */
[----:B------:R-:W-:Y:S05]  /*9f70*/  BRA `(.L_x_602) ;  /* 0xfffffff8008c7947 */ /* 0x000fea000383ffff */
.L_x_603:
        /* <DEDUP_REMOVED lines=16> */
.L_x_3697:


//--------------------- .text._ZN7cutlass13device_kernelIN5flash11enable_sm90INS1_16FlashAttnBwdSm90INS1_25CollectiveMainloopBwdSm90ILi2ELi2ELi2EN4cute5tupleIJNS5_1CILi1EEES8_S8_EEENS6_IJNS7_ILi128EEESA_NS7_ILi64EEEEEENS_6half_tEfNS_4arch4Sm90ELb0ELb0ELb0ELb1ELb1ELb1ELb0ELb0ELi2ELi1ELi2ELi2ELb0EEENS1_21CollectiveEpilogueBwdISC_SD_SF_Li256ELb1ELb0ELi1EEENS1_19SingleTileSchedulerILb1ELb0ELb0ELi128EEEEEEEEEvNT_6ParamsE --------------------------
	.section	.text._ZN7cutlass13device_kernelIN5flash11enable_sm90INS1_16FlashAttnBwdSm90INS1_25CollectiveMainloopBwdSm90ILi2ELi2ELi2EN4cute5tupleIJNS5_1CILi1EEES8_S8_EEENS6_IJNS7_ILi128EEESA_NS7_ILi64EEEEEENS_6half_tEfNS_4arch4Sm90ELb0ELb0ELb0ELb1ELb1ELb1ELb0ELb0ELi2ELi1ELi2ELi2ELb0EEENS1_21CollectiveEpilogueBwdISC_SD_SF_Li256ELb1ELb0ELi1EEENS1_19SingleTileSchedulerILb1ELb0ELb0ELi128EEEEEEEEEvNT_6ParamsE,"ax",@progbits
	.align	128
.text._ZN7cutlass13device_kernelIN5flash11enable_sm90INS1_16FlashAttnBwdSm90INS1_25CollectiveMainloopBwdSm90ILi2ELi2ELi2EN4cute5tupleIJNS5_1CILi1EEES8_S8_EEENS6_IJNS7_ILi128EEESA_NS7_ILi64EEEEEENS_6half_tEfNS_4arch4Sm90ELb0ELb0ELb0ELb1ELb1ELb1ELb0ELb0ELi2ELi1ELi2ELi2ELb0EEENS1_21CollectiveEpilogueBwdISC_SD_SF_Li256ELb1ELb0ELi1EEENS1_19SingleTileSchedulerILb1ELb0ELb0ELi128EEEEEEEEEvNT_6ParamsE:
        .type           _ZN7cutlass13device_kernelIN5flash11enable_sm90INS1_16FlashAttnBwdSm90INS1_25CollectiveMainloopBwdSm90ILi2ELi2ELi2EN4cute5tupleIJNS5_1CILi1EEES8_S8_EEENS6_IJNS7_ILi128EEESA_NS7_ILi64EEEEEENS_6half_tEfNS_4arch4Sm90ELb0ELb0ELb0ELb1ELb1ELb1ELb0ELb0ELi2ELi1ELi2ELi2ELb0EEENS1_21CollectiveEpilogueBwdISC_SD_SF_Li256ELb1ELb0ELi1EEENS1_19SingleTileSchedulerILb1ELb0ELb0ELi128EEEEEEEEEvNT_6ParamsE,@function
        .size           _ZN7cutlass13device_kernelIN5flash11enable_sm90INS1_16FlashAttnBwdSm90INS1_25CollectiveMainloopBwdSm90ILi2ELi2ELi2EN4cute5tupleIJNS5_1CILi1EEES8_S8_EEENS6_IJNS7_ILi128EEESA_NS7_ILi64EEEEEENS_6half_tEfNS_4arch4Sm90ELb0ELb0ELb0ELb1ELb1ELb1ELb0ELb0ELi2ELi1ELi2ELi2ELb0EEENS1_21CollectiveEpilogueBwdISC_SD_SF_Li256ELb1ELb0ELi1EEENS1_19SingleTileSchedulerILb1ELb0ELb0ELi128EEEEEEEEEvNT_6ParamsE,(.L_x_3698 - _ZN7cutlass13device_kernelIN5flash11enable_sm90INS1_16FlashAttnBwdSm90INS1_25CollectiveMainloopBwdSm90ILi2ELi2ELi2EN4cute5tupleIJNS5_1CILi1EEES8_S8_EEENS6_IJNS7_ILi128EEESA_NS7_ILi64EEEEEENS_6half_tEfNS_4arch4Sm90ELb0ELb0ELb0ELb1ELb1ELb1ELb0ELb0ELi2ELi1ELi2ELi2ELb0EEENS1_21CollectiveEpilogueBwdISC_SD_SF_Li256ELb1ELb0ELi1EEENS1_19SingleTileSchedulerILb1ELb0ELb0ELi128EEEEEEEEEvNT_6ParamsE)
        .other          _ZN7cutlass13device_kernelIN5flash11enable_sm90INS1_16FlashAttnBwdSm90INS1_25CollectiveMainloopBwdSm90ILi2ELi2ELi2EN4cute5tupleIJNS5_1CILi1EEES8_S8_EEENS6_IJNS7_ILi128EEESA_NS7_ILi64EEEEEENS_6half_tEfNS_4arch4Sm90ELb0ELb0ELb0ELb1ELb1ELb1ELb0ELb0ELi2ELi1ELi2ELi2ELb0EEENS1_21CollectiveEpilogueBwdISC_SD_SF_Li256ELb1ELb0ELi1EEENS1_19SingleTileSchedulerILb1ELb0ELb0ELi128EEEEEEEEEvNT_6ParamsE,@"STO_CUDA_ENTRY STV_DEFAULT"
_ZN7cutlass13device_kernelIN5flash11enable_sm90INS1_16FlashAttnBwdSm90INS1_25CollectiveMainloopBwdSm90ILi2ELi2ELi2EN4cute5tupleIJNS5_1CILi1EEES8_S8_EEENS6_IJNS7_ILi128EEESA_NS7_ILi64EEEEEENS_6half_tEfNS_4arch4Sm90ELb0ELb0ELb0ELb1ELb1ELb1ELb0ELb0ELi2ELi1ELi2ELi2ELb0EEENS1_21CollectiveEpilogueBwdISC_SD_SF_Li256ELb1ELb0ELi1EEENS1_19SingleTileSchedulerILb1ELb0ELb0ELi128EEEEEEEEEvNT_6ParamsE:
        /* <DEDUP_REMOVED lines=23> */
.L_x_605:
[----:B------:R-:W-:Y:S05]  /*0170*/  BSYNC B0 ;  /* 0x0000000000007941 */ /* 0x000fea0003800000 */
.L_x_604:
        /* <DEDUP_REMOVED lines=34> */
.L_x_606:
        /* <DEDUP_REMOVED lines=22> */
.L_x_607:
        /* <DEDUP_REMOVED lines=9> */
.L_x_610:
        /* <DEDUP_REMOVED lines=20> */
.L_x_611:
        /* <DEDUP_REMOVED lines=10> */
.L_x_613:
[----:B------:R-:W2:Y:S02]  /*0770*/  LDC R0, c[0x0][0x8bc] ;  /* 0x00022f00ff007b82 */ /* 0x000ea40000000800 */
.L_x_612:
        /* <DEDUP_REMOVED lines=19> */
.L_x_615:
        /* <DEDUP_REMOVED lines=10> */
.L_x_616:
        /* <DEDUP_REMOVED lines=8> */
.L_x_617:
        /* <DEDUP_REMOVED lines=9> */
.L_x_618:
        /* <DEDUP_REMOVED lines=55> */
.L_x_621:
        /* <DEDUP_REMOVED lines=15> */
.L_x_620:
        /* <DEDUP_REMOVED lines=22> */
.L_x_623:
        /* <DEDUP_REMOVED lines=15> */
.L_x_622:
[----:B------:R-:W-:Y:S01]  /*1110*/  SHF.R.S32.HI R3, RZ, 0x1f, R16 ;  /* 0x0000001fff037819 */ /* 0x000fe20000011410 */
[----:B------:R-:W-:-:S03]  /*1120*/  UMOV UR4, 0xffffffff ;  /* 0xffffffff00047882 */ /* 0x000fc60000000000 */
[----:B------:R-:W-:-:S04]  /*1130*/  LEA.HI R0, R3, R16, RZ, 0x7 ;  /* 0x0000001003007211 */ /* 0x000fc800078f38ff */
[----:B------:R-:W-:Y:S01]  /*1140*/  SHF.R.S32.HI R13, RZ, 0x7, R0 ;  /* 0x00000007ff0d7819 */ /* 0x000fe20000011400 */
[----:B------:R-:W-:Y:S06]  /*1150*/  BRA.DIV UR4, `(.L_x_624) ;  /* 0x0000009204307947 */ /* 0x000fec000b800000 */
[----:B------:R1:W2:Y:S02]  /*1160*/  SHFL.IDX PT, R14, R13, RZ, 0x1f ;  /* 0x00001fff0d0e7589 */ /* 0x0002a400000e0000 */
.L_x_743:
        /* <DEDUP_REMOVED lines=30> */
.L_x_625:
        /* <DEDUP_REMOVED lines=108> */
.L_x_637:
[----:B------:R-:W-:-:S13]  /*1a10*/  ISETP.NE.AND P0, PT, R4, 0x3, PT ;  /* 0x000000030400780c */ /* 0x000fda0003f05270 */
[----:B-1----:R-:W-:Y:S05]  /*1a20*/  @!P0 BRA `(.L_x_627) ;  /* 0x0000000000048947 */ /* 0x002fea0003800000 */
[----:B------:R-:W-:Y:S01]  /*1a30*/  BPT.TRAP 0x1 ;  /* 0x000000040000795c */ /* 0x000fe20000300000 */
.L_x_627:
[----:B------:R-:W-:Y:S01]  /*1a40*/  IMAD R9, R7, 0x8, R226 ;  /* 0x0000000807097824 */ /* 0x000fe200078e02e2 */
[----:B------:R-:W-:-:S04]  /*1a50*/  SHF.L.U32 R12, R6, 0x1f, RZ ;  /* 0x0000001f060c7819 */ /* 0x000fc800000006ff */
[----:B------:R1:W2:Y:S01]  /*1a60*/  SYNCS.PHASECHK.TRANS64.TRYWAIT P1, [R9+URZ+0x30c10], R12 ;  /* 0x030c100c090075a7 */ /* 0x0002a2000802017f */
[----:B------:R-:W-:Y:S05]  /*1a70*/  @!P0 BRA `(.L_x_628) ;  /* 0x0000000000048947 */ /* 0x000fea0003800000 */
[----:B------:R-:W-:Y:S01]  /*1a80*/  BPT.TRAP 0x1 ;  /* 0x000000040000795c */ /* 0x000fe20000300000 */
.L_x_628:
[----:B------:R-:W-:-:S05]  /*1a90*/  VIADD R10, R226, 0x10000 ;  /* 0x00010000e20a7836 */ /* 0x000fca0000000000 */
[----:B------:R-:W-:-:S04]  /*1aa0*/  SHF.R.U32.HI R10, RZ, 0x4, R10 ;  /* 0x00000004ff0a7819 */ /* 0x000fc8000001160a */
[----:B------:R-:W-:Y:S01]  /*1ab0*/  LOP3.LUT R10, R10, 0x3fff, RZ, 0xc0, !PT ;  /* 0x00003fff0a0a7812 */ /* 0x000fe200078ec0ff */
[----:B--2---:R-:W-:Y:S06]  /*1ac0*/  @P1 BRA `(.L_x_629) ;  /* 0x0000000000081947 */ /* 0x004fec0003800000 */
[----:B------:R-:W2:Y:S02]  /*1ad0*/  SYNCS.PHASECHK.TRANS64.TRYWAIT P1, [R9+URZ+0x30c10], R12 ;  /* 0x030c100c090075a7 */ /* 0x000ea4000802017f */
[----:B--2---:R-:W-:Y:S05]  /*1ae0*/  @!P1 BRA `(.L_x_630) ;  /* 0x0000008400fc9947 */ /* 0x004fea0003800000 */
.L_x_629:
        /* <DEDUP_REMOVED lines=63> */
.L_x_631:
[----:B------:R1:W1:Y:S01]  /*1ee0*/  SYNCS.PHASECHK.TRANS64.TRYWAIT P1, [R9+URZ+0x30c30], R12 ;  /* 0x030c300c090075a7 */ /* 0x000262000802017f */
[----:B------:R-:W-:Y:S05]  /*1ef0*/  @!P0 BRA `(.L_x_632) ;  /* 0x0000000000048947 */ /* 0x000fea0003800000 */
[----:B------:R-:W-:Y:S01]  /*1f00*/  BPT.TRAP 0x1 ;  /* 0x000000040000795c */ /* 0x000fe20000300000 */
.L_x_632:
[----:B------:R-:W-:-:S05]  /*1f10*/  VIADD R11, R226, 0x18000 ;  /* 0x00018000e20b7836 */ /* 0x000fca0000000000 */
[----:B------:R-:W-:-:S04]  /*1f20*/  SHF.R.U32.HI R11, RZ, 0x4, R11 ;  /* 0x00000004ff0b7819 */ /* 0x000fc8000001160b */
[----:B------:R-:W-:-:S04]  /*1f30*/  LOP3.LUT R218, R11, 0x3fff, RZ, 0xc0, !PT ;  /* 0x00003fff0bda7812 */ /* 0x000fc800078ec0ff */
[----:B------:R-:W-:Y:S01]  /*1f40*/  LOP3.LUT R14, R218, 0x10000, RZ, 0xfc, !PT ;  /* 0x00010000da0e7812 */ /* 0x000fe200078efcff */
[----:B-1----:R-:W-:Y:S06]  /*1f50*/  @P1 BRA `(.L_x_633) ;  /* 0x0000000000081947 */ /* 0x002fec0003800000 */
[----:B------:R-:W1:Y:S02]  /*1f60*/  SYNCS.PHASECHK.TRANS64.TRYWAIT P1, [R9+URZ+0x30c30], R12 ;  /* 0x030c300c090075a7 */ /* 0x000e64000802017f */
[----:B-1----:R-:W-:Y:S05]  /*1f70*/  @!P1 BRA `(.L_x_634) ;  /* 0x0000008000ec9947 */ /* 0x002fea0003800000 */
.L_x_633:
        /* <DEDUP_REMOVED lines=619> */
.L_x_635:
        /* <DEDUP_REMOVED lines=68> */
.L_x_636:
        /* <DEDUP_REMOVED lines=45> */
.L_x_619:
        /* <DEDUP_REMOVED lines=116> */
.L_x_639:
        /* <DEDUP_REMOVED lines=49> */
.L_x_641:
[----:B------:R-:W-:Y:S05]  /*5790*/  BSYNC B0 ;  /* 0x0000000000007941 */ /* 0x000fea0003800000 */
.L_x_640:
        /* <DEDUP_REMOVED lines=17> */
.L_x_643:
[----:B------:R-:W-:Y:S05]  /*58b0*/  BSYNC B0 ;  /* 0x0000000000007941 */ /* 0x000fea0003800000 */
.L_x_642:
        /* <DEDUP_REMOVED lines=17> */
.L_x_645:
[----:B------:R-:W-:Y:S05]  /*59d0*/  BSYNC B0 ;  /* 0x0000000000007941 */ /* 0x000fea0003800000 */
.L_x_644:
        /* <DEDUP_REMOVED lines=18> */
.L_x_647:
[----:B------:R-:W-:Y:S05]  /*5b00*/  BSYNC B0 ;  /* 0x0000000000007941 */ /* 0x000fea0003800000 */
.L_x_646:
        /* <DEDUP_REMOVED lines=24> */
.L_x_649:
[----:B------:R-:W-:Y:S05]  /*5c90*/  BSYNC B0 ;  /* 0x0000000000007941 */ /* 0x000fea0003800000 */
.L_x_648:
        /* <DEDUP_REMOVED lines=15> */
.L_x_651:
[----:B------:R-:W-:Y:S05]  /*5d90*/  BSYNC B0 ;  /* 0x0000000000007941 */ /* 0x000fea0003800000 */
.L_x_650:
        /* <DEDUP_REMOVED lines=15> */
.L_x_653:
[----:B------:R-:W-:Y:S05]  /*5e90*/  BSYNC B0 ;  /* 0x0000000000007941 */ /* 0x000fea0003800000 */
.L_x_652:
        /* <DEDUP_REMOVED lines=15> */
.L_x_638:
        /* <DEDUP_REMOVED lines=40> */
.L_x_654:
        /* <DEDUP_REMOVED lines=39> */
.L_x_656:
[----:B------:R-:W-:Y:S05]  /*6480*/  BSYNC B0 ;  /* 0x0000000000007941 */ /* 0x000fea0003800000 */
.L_x_655:
        /* <DEDUP_REMOVED lines=19> */
.L_x_658:
[----:B------:R-:W-:Y:S05]  /*65c0*/  BSYNC B0 ;  /* 0x0000000000007941 */ /* 0x000fea0003800000 */
.L_x_657:
        /* <DEDUP_REMOVED lines=15> */
.L_x_660:
[----:B------:R-:W-:Y:S05]  /*66c0*/  BSYNC B0 ;  /* 0x0000000000007941 */ /* 0x000fea0003800000 */
.L_x_659:
        /* <DEDUP_REMOVED lines=15> */
.L_x_662:
[----:B------:R-:W-:Y:S05]  /*67c0*/  BSYNC B0 ;  /* 0x0000000000007941 */ /* 0x000fea0003800000 */
.L_x_661:
        /* <DEDUP_REMOVED lines=21> */
.L_x_664:
[----:B------:R-:W-:Y:S05]  /*6920*/  BSYNC B0 ;  /* 0x0000000000007941 */ /* 0x000fea0003800000 */
.L_x_663:
        /* <DEDUP_REMOVED lines=15> */
.L_x_666:
[----:B------:R-:W-:Y:S05]  /*6a20*/  BSYNC B0 ;  /* 0x0000000000007941 */ /* 0x000fea0003800000 */
.L_x_665:
        /* <DEDUP_REMOVED lines=15> */
.L_x_668:
[----:B------:R-:W-:Y:S05]  /*6b20*/  BSYNC B0 ;  /* 0x0000000000007941 */ /* 0x000fea0003800000 */
.L_x_667:
        /* <DEDUP_REMOVED lines=15> */
.L_x_609:
        /* <DEDUP_REMOVED lines=9> */
[----:B------:R-:W1:Y:S01]  /*6cb0*/  S2UR UR24, SR_CTAID.X ;  /* 0x00000000001879c3 */ /* 0x000e620000002500 */
[----:B------:R-:W-:-:S04]  /*6cc0*/  ISETP.NE.U32.AND P0, PT, RZ, UR4, PT ;  /* 0x00000004ff007c0c */ /* 0x000fc8000bf05070 */
[----:B------:R-:W-:-:S03]  /*6cd0*/  ISETP.NE.AND.EX P0, PT, RZ, UR5, PT, P0 ;  /* 0x00000005ff007c0c */ /* 0x000fc6000bf05300 */
[----:B------:R-:W2:Y:S10]  /*6ce0*/  S2UR UR12, SR_CTAID.Z ;  /* 0x00000000000c79c3 */ /* 0x000eb40000002700 */
[----:B------:R-:W-:Y:S05]  /*6cf0*/  @!P0 BRA `(.L_x_670) ;  /* 0x00000000001c8947 */ /* 0x000fea0003800000 */
[----:B------:R-:W-:Y:S02]  /*6d00*/  ULDC.64 UR4, c[0x0][0x8d8] ;  /* 0x0002360000047ab9 */ /* 0x000fe40000000a00 */
[----:B--2---:R-:W-:-:S06]  /*6d10*/  UIMAD.WIDE UR4, UR12, 0x4, UR4 ;  /* 0x000000040c0478a5 */ /* 0x004fcc000f8e0204 */
[----:B------:R-:W-:Y:S02]  /*6d20*/  IMAD.U32 R2, RZ, RZ, UR4 ;  /* 0x00000004ff027e24 */ /* 0x000fe4000f8e00ff */
[----:B------:R-:W-:-:S05]  /*6d30*/  IMAD.U32 R3, RZ, RZ, UR5 ;  /* 0x00000005ff037e24 */ /* 0x000fca000f8e00ff */
[----:B------:R-:W2:Y:S02]  /*6d40*/  LDG.E R2, desc[UR38][R2.64] ;  /* 0x0000002602027981 */ /* 0x000ea4000c1e1900 */
[----:B--2---:R-:W-:Y:S01]  /*6d50*/  R2UR UR4, R2 ;  /* 0x00000000020472ca */ /* 0x004fe200000e0000 */
[----:B------:R-:W-:-:S14]  /*6d60*/  BRA `(.L_x_671) ;  /* 0x0000000000387947 */ /* 0x000fdc0003800000 */
.L_x_670:
[----:B------:R-:W-:Y:S02]  /*6d70*/  ULDC.64 UR4, c[0x0][0x8d0] ;  /* 0x0002340000047ab9 */ /* 0x000fe40000000a00 */
[----:B------:R-:W-:-:S04]  /*6d80*/  ISETP.NE.U32.AND P0, PT, RZ, UR4, PT ;  /* 0x00000004ff007c0c */ /* 0x000fc8000bf05070 */
[----:B------:R-:W-:-:S13]  /*6d90*/  ISETP.NE.AND.EX P0, PT, RZ, UR5, PT, P0 ;  /* 0x00000005ff007c0c */ /* 0x000fda000bf05300 */
[----:B------:R-:W-:Y:S05]  /*6da0*/  @!P0 BRA `(.L_x_672) ;  /* 0x0000000000248947 */ /* 0x000fea0003800000 */
[----:B------:R-:W-:Y:S02]  /*6db0*/  ULDC.64 UR4, c[0x0][0x8d0] ;  /* 0x0002340000047ab9 */ /* 0x000fe40000000a00 */
[----:B--2---:R-:W-:-:S06]  /*6dc0*/  UIMAD.WIDE UR4, UR12, 0x4, UR4 ;  /* 0x000000040c0478a5 */ /* 0x004fcc000f8e0204 */
[----:B------:R-:W-:Y:S02]  /*6dd0*/  IMAD.U32 R2, RZ, RZ, UR4 ;  /* 0x00000004ff027e24 */ /* 0x000fe4000f8e00ff */
[----:B------:R-:W-:-:S05]  /*6de0*/  IMAD.U32 R3, RZ, RZ, UR5 ;  /* 0x00000005ff037e24 */ /* 0x000fca000f8e00ff */
[----:B------:R-:W2:Y:S04]  /*6df0*/  LDG.E R0, desc[UR38][R2.64] ;  /* 0x0000002602007981 */ /* 0x000ea8000c1e1900 */
[----:B------:R-:W2:Y:S02]  /*6e00*/  LDG.E R5, desc[UR38][R2.64+0x4] ;  /* 0x0000042602057981 */ /* 0x000ea4000c1e1900 */
[----:B--2---:R-:W-:-:S05]  /*6e10*/  IMAD.IADD R0, R5, 0x1, -R0 ;  /* 0x0000000105007824 */ /* 0x004fca00078e0a00 */
[----:B------:R-:W-:Y:S01]  /*6e20*/  R2UR UR4, R0 ;  /* 0x00000000000472ca */ /* 0x000fe200000e0000 */
[----:B------:R-:W-:-:S14]  /*6e30*/  BRA `(.L_x_671) ;  /* 0x0000000000047947 */ /* 0x000fdc0003800000 */
.L_x_672:
[----:B------:R-:W-:-:S05]  /*6e40*/  ULDC UR4, c[0x0][0x8bc] ;  /* 0x00022f0000047ab9 */ /* 0x000fca0000000800 */
.L_x_671:
[----:B-1----:R-:W-:-:S04]  /*6e50*/  USHF.L.U32 UR5, UR24, 0x7, URZ ;  /* 0x0000000718057899 */ /* 0x002fc8000800063f */
[----:B------:R-:W-:-:S04]  /*6e60*/  UISETP.GE.AND UP0, UPT, UR5, UR4, UPT ;  /* 0x000000040500728c */ /* 0x000fc8000bf06270 */
[----:B--2---:R-:W-:-:S06]  /*6e70*/  USEL UR12, UR12, 0xffffffff, !UP0 ;  /* 0xffffffff0c0c7887 */ /* 0x004fcc000c000000 */
        /* <DEDUP_REMOVED lines=23> */
[----:B------:R-:W3:-:S12]  /*6ff0*/  S2UR UR11, SR_CTAID.Y ;  /* 0x00000000000b79c3 */ /* 0x000ed80000002600 */
[----:B--2---:R-:W-:-:S13]  /*7000*/  @P2 R2UR UR4, R6 ;  /* 0x00000000060422ca */ /* 0x004fda00000e0000 */
[----:B------:R-:W-:-:S04]  /*7010*/  @UP0 ULEA UR4, UR12, UR4, 0x7 ;  /* 0x000000040c040291 */ /* 0x000fc8000f8e383f */
[----:B------:R-:W-:-:S04]  /*7020*/  @UP0 USHF.R.S32.HI UR5, URZ, 0x1f, UR4 ;  /* 0x0000001f3f050899 */ /* 0x000fc80008011404 */
[----:B------:R-:W-:-:S04]  /*7030*/  @UP0 ULEA.HI UR5, UR5, UR4, URZ, 0x7 ;  /* 0x0000000405050291 */ /* 0x000fc8000f8f383f */
[----:B------:R-:W-:Y:S01]  /*7040*/  @UP0 USHF.L.U32 UR5, UR5, 0x6, URZ ;  /* 0x0000000605050899 */ /* 0x000fe2000800063f */
[----:B-1-3--:R-:W-:Y:S11]  /*7050*/  @P1 BRA `(.L_x_673) ;  /* 0x0000000000101947 */ /* 0x00aff60003800000 */
[----:B------:R-:W-:Y:S05]  /*7060*/  @!P0 BRA `(.L_x_673) ;  /* 0x00000000000c8947 */ /* 0x000fea0003800000 */
[----:B------:R-:W2:Y:S04]  /*7070*/  LDG.E R5, desc[UR38][R2.64] ;  /* 0x0000002602057981 */ /* 0x000ea8000c1e1900 */
[----:B-----5:R-:W2:Y:S02]  /*7080*/  LDG.E R0, desc[UR38][R2.64+0x4] ;  /* 0x0000042602007981 */ /* 0x020ea4000c1e1900 */
[----:B--2---:R-:W-:-:S07]  /*7090*/  IMAD.IADD R0, R0, 0x1, -R5 ;  /* 0x0000000100007824 */ /* 0x004fce00078e0a05 */
.L_x_673:
[----:B-----5:R-:W-:Y:S01]  /*70a0*/  ISETP.GE.AND P0, PT, R0, 0x1, PT ;  /* 0x000000010000780c */ /* 0x020fe20003f06270 */
[----:B------:R-:W-:Y:S01]  /*70b0*/  @UP0 ULOP3.LUT UR5, UR5, 0xffffe000, URZ, 0xc0, !UPT ;  /* 0xffffe00005050892 */ /* 0x000fe2000f8ec03f */
[----:B------:R-:W-:Y:S01]  /*70c0*/  UMOV UR6, URZ ;  /* 0x0000003f00067c82 */ /* 0x000fe20008000000 */
[----:B------:R-:W-:Y:S02]  /*70d0*/  UMOV UR7, URZ ;  /* 0x0000003f00077c82 */ /* 0x000fe40008000000 */
[----:B------:R-:W-:Y:S02]  /*70e0*/  @UP0 USHF.R.S32.HI UR4, URZ, 0x1f, UR5 ;  /* 0x0000001f3f040899 */ /* 0x000fe40008011405 */
[----:B------:R-:W-:Y:S01]  /*70f0*/  USHF.R.S32.HI UR19, URZ, 0x1f, UR11 ;  /* 0x0000001f3f137899 */ /* 0x000fe2000801140b */
[----:B------:R-:W-:-:S04]  /*7100*/  @UP0 UMOV UR6, UR5 ;  /* 0x0000000500060c82 */ /* 0x000fc80008000000 */
[----:B------:R-:W-:Y:S01]  /*7110*/  @UP0 UMOV UR7, UR4 ;  /* 0x0000000400070c82 */ /* 0x000fe20008000000 */
[----:B------:R-:W-:Y:S06]  /*7120*/  @!P0 BRA `(.L_x_614) ;  /* 0x0000003000348947 */ /* 0x000fec0003800000 */
[----:B------:R-:W1:Y:S01]  /*7130*/  S2R R4, SR_TID.X ;  /* 0x0000000000047919 */ /* 0x000e620000002100 */
        /* <DEDUP_REMOVED lines=8> */
[----:B------:R-:W-:Y:S01]  /*71c0*/  USEL UR18, UR12, URZ, !UP0 ;  /* 0x0000003f0c127287 */ /* 0x000fe2000c000000 */
[----:B------:R-:W-:Y:S01]  /*71d0*/  LEA.HI R3, R3, R2, RZ, 0x7 ;  /* 0x0000000203037211 */ /* 0x000fe200078f38ff */
[----:B------:R-:W-:Y:S01]  /*71e0*/  USEL UR4, UR4, URZ, !UP0 ;  /* 0x0000003f04047287 */ /* 0x000fe2000c000000 */
[----:B------:R-:W-:Y:S01]  /*71f0*/  ULDC UR10, c[0x0][0x288] ;  /* 0x0000a200000a7ab9 */ /* 0x000fe20000000800 */
[----:B------:R-:W-:Y:S01]  /*7200*/  UIADD3 UR8, UP0, UR6, UR14, URZ ;  /* 0x0000000e06087290 */ /* 0x000fe2000ff1e03f */
[----:B------:R-:W-:Y:S01]  /*7210*/  SHF.R.S32.HI R3, RZ, 0x7, R3 ;  /* 0x00000007ff037819 */ /* 0x000fe20000011403 */
[----:B------:R-:W-:Y:S01]  /*7220*/  UIADD3 UR5, UR15, UR5, URZ ;  /* 0x000000050f057290 */ /* 0x000fe2000fffe03f */
[----:B------:R-:W-:Y:S01]  /*7230*/  ULDC UR9, c[0x0][0x760] ;  /* 0x0001d80000097ab9 */ /* 0x000fe20000000800 */
[----:B------:R-:W-:Y:S01]  /*7240*/  ULDC.64 UR16, c[0x0][0x2e0] ;  /* 0x0000b80000107ab9 */ /* 0x000fe20000000a00 */
[----:B------:R-:W-:Y:S01]  /*7250*/  UIMAD UR12, UR12, UR10, URZ ;  /* 0x0000000a0c0c72a4 */ /* 0x000fe2000f8e023f */
[----:B------:R-:W-:Y:S01]  /*7260*/  VIMNMX R3, R3, 0x1, !PT ;  /* 0x0000000103037848 */ /* 0x000fe20007fe0100 */
[----:B------:R-:W-:-:S02]  /*7270*/  UIMAD UR10, UR10, UR9, URZ ;  /* 0x000000090a0a72a4 */ /* 0x000fc4000f8e023f */
[----:B------:R-:W-:Y:S01]  /*7280*/  UIADD3.X UR9, UR7, UR5, URZ, UP0, !UPT ;  /* 0x0000000507097290 */ /* 0x000fe200087fe43f */
[----:B------:R-:W-:Y:S01]  /*7290*/  LOP3.LUT R6, R3, 0x1, RZ, 0xc0, !PT ;  /* 0x0000000103067812 */ /* 0x000fe200078ec0ff */
[----:B------:R-:W-:Y:S02]  /*72a0*/  UIMAD UR4, UR4, UR16, URZ ;  /* 0x00000010040472a4 */ /* 0x000fe4000f8e023f */
[----:B------:R-:W-:Y:S02]  /*72b0*/  UIADD3 UR11, UP0, UR12, UR11, URZ ;  /* 0x0000000b0c0b7290 */ /* 0x000fe4000ff1e03f */
[----:B------:R-:W-:Y:S01]  /*72c0*/  UIMAD UR13, UR18, UR17, UR4 ;  /* 0x00000011120d72a4 */ /* 0x000fe2000f8e0204 */
[----:B-1----:R-:W-:Y:S01]  /*72d0*/  LOP3.LUT R0, R4, 0x1f, RZ, 0xc0, !PT ;  /* 0x0000001f04007812 */ /* 0x002fe200078ec0ff */
[----:B------:R-:W-:Y:S01]  /*72e0*/  UIMAD.WIDE.U32 UR8, UR18, UR16, UR8 ;  /* 0x00000010120872a5 */ /* 0x000fe2000f8e0008 */
[----:B------:R-:W-:Y:S01]  /*72f0*/  ELECT P0, URZ, PT ;  /* 0x00000000003f782f */ /* 0x000fe20003800000 */
[----:B------:R-:W-:-:S02]  /*7300*/  ULEA.HI.X.SX32 UR12, UR12, UR19, 0x1, UP0 ;  /* 0x000000130c0c7291 */ /* 0x000fc400080f0e3f */
[----:B------:R-:W-:Y:S01]  /*7310*/  UIADD3 UR25, UR9, UR13, URZ ;  /* 0x0000000d09197290 */ /* 0x000fe2000fffe03f */
[----:B------:R-:W-:Y:S01]  /*7320*/  UMOV UR4, URZ ;  /* 0x0000003f00047c82 */ /* 0x000fe20008000000 */
[----:B------:R-:W-:Y:S10]  /*7330*/  @!P1 BRA `(.L_x_674) ;  /* 0x0000000800bc9947 */ /* 0x000ff40003800000 */
[----:B------:R-:W-:Y:S01]  /*7340*/  UMOV UR4, UR14 ;  /* 0x0000000e00047c82 */ /* 0x000fe20008000000 */
[----:B------:R-:W-:Y:S01]  /*7350*/  ULDC.64 UR14, c[0x0][0x2c0] ;  /* 0x0000b000000e7ab9 */ /* 0x000fe20000000a00 */
[----:B------:R-:W-:Y:S01]  /*7360*/  UIMAD.WIDE.U32 UR4, UR18, UR16, UR4 ;  /* 0x00000010120472a5 */ /* 0x000fe2000f8e0004 */
[----:B------:R-:W-:-:S03]  /*7370*/  IMAD.IADD R4, R3, 0x1, -R6 ;  /* 0x0000000103047824 */ /* 0x000fc600078e0a06 */
        /* <DEDUP_REMOVED lines=12> */
.L_x_699:
        /* <DEDUP_REMOVED lines=17> */
.L_x_677:
[----:B------:R-:W2:Y:S04]  /*7550*/  LDG.E.STRONG.GPU R5, desc[UR38][R2.64] ;  /* 0x0000002602057981 */ /* 0x000ea8000c1ef900 */
[----:B--2---:R-:W-:Y:S01]  /*7560*/  CCTL.IVALL ;  /* 0x00000000ff00798f */ /* 0x004fe20002000000 */
[----:B------:R-:W-:Y:S05]  /*7570*/  YIELD ;  /* 0x0000000000007946 */ /* 0x000fea0003800000 */
[----:B------:R-:W-:-:S13]  /*7580*/  ISETP.NE.AND P1, PT, R5, UR24, PT ;  /* 0x0000001805007c0c */ /* 0x000fda000bf25270 */
[----:B------:R-:W-:Y:S05]  /*7590*/  @P1 BRA `(.L_x_677) ;  /* 0xfffffffc00ec1947 */ /* 0x000fea000383ffff */
.L_x_676:
[----:B------:R-:W-:Y:S05]  /*75a0*/  BSYNC B0 ;  /* 0x0000000000007941 */ /* 0x000fea0003800000 */
.L_x_675:
[----:B------:R-:W-:-:S03]  /*75b0*/  UMOV UR22, 0xffffffff ;  /* 0xffffffff00167882 */ /* 0x000fc60000000000 */
[----:B------:R-:W-:Y:S05]  /*75c0*/  BRA.DIV UR22, `(.L_x_678) ;  /* 0x0000002e166c7947 */ /* 0x000fea000b800000 */
[----:B------:R-:W-:Y:S01]  /*75d0*/  NOP ;  /* 0x0000000000007918 */ /* 0x000fe20000000000 */
.L_x_746:
        /* <DEDUP_REMOVED lines=8> */
[----:B------:R-:W-:Y:S02]  /*7660*/  UIADD3 UR33, UP0, UR22, UR8, URZ ;  /* 0x0000000816217290 */ /* 0x000fe4000ff1e03f */
[----:B-1----:R-:W-:Y:S02]  /*7670*/  ULEA UR32, UR32, UR23, 0x18 ;  /* 0x0000001720207291 */ /* 0x002fe4000f8ec03f */
[----:B------:R-:W-:Y:S02]  /*7680*/  ULEA.HI.X.SX32 UR23, UR22, UR25, 0x1, UP0 ;  /* 0x0000001916177291 */ /* 0x000fe400080f0e3f */
[----:B------:R-:W-:-:S02]  /*7690*/  ULEA UR22, UP0, UR33, UR28, 0x2 ;  /* 0x0000001c21167291 */ /* 0x000fc4000f80103f */
[----:B------:R-:W-:Y:S02]  /*76a0*/  UIADD3 UR28, UR32, 0x8000, URZ ;  /* 0x00008000201c7890 */ /* 0x000fe4000fffe03f */
[----:B------:R-:W-:Y:S01]  /*76b0*/  ULEA.HI.X UR23, UR33, UR29, UR23, 0x2, UP0 ;  /* 0x0000001d21177291 */ /* 0x000fe200080f1417 */
[----:B------:R-:W-:Y:S02]  /*76c0*/  UMOV UR32, 0x0 ;  /* 0x0000000000207882 */ /* 0x000fe40000000000 */
[----:B------:R-:W-:Y:S01]  /*76d0*/  UMOV UR29, 0x400 ;  /* 0x00000400001d7882 */ /* 0x000fe20000000000 */
[----:B------:R-:W-:-:S05]  /*76e0*/  UMOV UR33, 0x14f00000 ;  /* 0x14f0000000217882 */ /* 0x000fca0000000000 */
[----:B------:R1:W-:Y:S02]  /*76f0*/  UBLKRED.G.S.ADD.F32.RN [UR22], [UR28], UR29, desc[UR32] ;  /* 0x000020161c0073bb */ /* 0x0003e400080a141d */
[----:B-1----:R0:W-:Y:S02]  /*7700*/  UTMACMDFLUSH ;  /* 0x00000000000079b7 */ /* 0x0021e40000000000 */
.L_x_680:
[----:B------:R-:W-:Y:S05]  /*7710*/  BSYNC B0 ;  /* 0x0000000000007941 */ /* 0x000fea0003800000 */
.L_x_679:
        /* <DEDUP_REMOVED lines=13> */
.L_x_682:
[----:B------:R-:W-:Y:S05]  /*77f0*/  BSYNC B0 ;  /* 0x0000000000007941 */ /* 0x000fea0003800000 */
.L_x_681:
[----:B------:R-:W-:Y:S06]  /*7800*/  BAR.ARV 0xa, 0xa0 ;  /* 0x0282800000007b1d */ /* 0x000fec0000002000 */
[----:B------:R-:W-:Y:S04]  /*7810*/  BSSY B0, `(.L_x_683) ;  /* 0x0000003000007945 */ /* 0x000fe80003800000 */
[----:B------:R-:W-:Y:S05]  /*7820*/  @!P0 BRA `(.L_x_684) ;  /* 0x0000000000048947 */ /* 0x000fea0003800000 */
[----:B------:R-:W-:-:S04]  /*7830*/  DEPBAR.LE SB0, 0x0 ;  /* 0x000080000000791a */ /* 0x000fc80000000000 */
.L_x_684:
[----:B------:R-:W-:Y:S05]  /*7840*/  BSYNC B0 ;  /* 0x0000000000007941 */ /* 0x000fea0003800000 */
.L_x_683:
        /* <DEDUP_REMOVED lines=15> */
[----:B------:R-:W-:-:S06]  /*7940*/  UFLO.U32 UR23, UR22 ;  /* 0x00000016001772bd */ /* 0x000fcc00080e0000 */
[----:B-1----:R-:W-:Y:S02]  /*7950*/  ISETP.EQ.U32.AND P1, PT, R5, UR23, PT ;  /* 0x0000001705007c0c */ /* 0x002fe4000bf22070 */
[----:B------:R-:W1:Y:S11]  /*7960*/  POPC R5, UR22 ;  /* 0x0000001600057d09 */ /* 0x000e760008000000 */
[----:B-1----:R1:W-:Y:S02]  /*7970*/  @P1 REDG.E.ADD.S32.STRONG.GPU desc[UR38][R2.64], R5 ;  /* 0x000000050200198e */ /* 0x0023e4000c10e3a6 */
.L_x_686:
[----:B------:R-:W-:Y:S05]  /*7980*/  BSYNC B0 ;  /* 0x0000000000007941 */ /* 0x000fea0003800000 */
.L_x_685:
        /* <DEDUP_REMOVED lines=9> */
.L_x_689:
[----:B------:R-:W2:Y:S04]  /*7a20*/  LDG.E.STRONG.GPU R5, desc[UR38][R2.64] ;  /* 0x0000002602057981 */ /* 0x000ea8000c1ef900 */
[----:B--2---:R-:W-:Y:S01]  /*7a30*/  CCTL.IVALL ;  /* 0x00000000ff00798f */ /* 0x004fe20002000000 */
[----:B------:R-:W-:Y:S05]  /*7a40*/  YIELD ;  /* 0x0000000000007946 */ /* 0x000fea0003800000 */
[----:B------:R-:W-:-:S13]  /*7a50*/  ISETP.NE.AND P1, PT, R5, UR24, PT ;  /* 0x0000001805007c0c */ /* 0x000fda000bf25270 */
[----:B------:R-:W-:Y:S05]  /*7a60*/  @P1 BRA `(.L_x_689) ;  /* 0xfffffffc00ec1947 */ /* 0x000fea000383ffff */
.L_x_688:
[----:B------:R-:W-:Y:S05]  /*7a70*/  BSYNC B0 ;  /* 0x0000000000007941 */ /* 0x000fea0003800000 */
.L_x_687:
[----:B------:R-:W-:-:S03]  /*7a80*/  UMOV UR6, 0xffffffff ;  /* 0xffffffff00067882 */ /* 0x000fc60000000000 */
[----:B------:R-:W-:Y:S05]  /*7a90*/  BRA.DIV UR6, `(.L_x_690) ;  /* 0x0000002a06547947 */ /* 0x000fea000b800000 */
[----:B------:R-:W-:Y:S01]  /*7aa0*/  NOP ;  /* 0x0000000000007918 */ /* 0x000fe20000000000 */
.L_x_749:
        /* <DEDUP_REMOVED lines=13> */
.L_x_692:
[----:B------:R-:W-:Y:S05]  /*7b80*/  BSYNC B0 ;  /* 0x0000000000007941 */ /* 0x000fea0003800000 */
.L_x_691:
        /* <DEDUP_REMOVED lines=13> */
.L_x_694:
[----:B------:R-:W-:Y:S05]  /*7c60*/  BSYNC B0 ;  /* 0x0000000000007941 */ /* 0x000fea0003800000 */
.L_x_693:
[----:B------:R-:W-:Y:S06]  /*7c70*/  BAR.ARV 0xa, 0xa0 ;  /* 0x0282800000007b1d */ /* 0x000fec0000002000 */
[----:B------:R-:W-:Y:S04]  /*7c80*/  BSSY B0, `(.L_x_695) ;  /* 0x0000003000007945 */ /* 0x000fe80003800000 */
[----:B------:R-:W-:Y:S05]  /*7c90*/  @!P0 BRA `(.L_x_696) ;  /* 0x0000000000048947 */ /* 0x000fea0003800000 */
[----:B------:R-:W-:-:S04]  /*7ca0*/  DEPBAR.LE SB0, 0x0 ;  /* 0x000080000000791a */ /* 0x000fc80000000000 */
.L_x_696:
[----:B------:R-:W-:Y:S05]  /*7cb0*/  BSYNC B0 ;  /* 0x0000000000007941 */ /* 0x000fea0003800000 */
.L_x_695:
        /* <DEDUP_REMOVED lines=15> */
[----:B------:R-:W-:-:S06]  /*7db0*/  UFLO.U32 UR7, UR6 ;  /* 0x00000006000772bd */ /* 0x000fcc00080e0000 */
[----:B-1----:R-:W-:Y:S02]  /*7dc0*/  ISETP.EQ.U32.AND P1, PT, R5, UR7, PT ;  /* 0x0000000705007c0c */ /* 0x002fe4000bf22070 */
[----:B------:R-:W1:Y:S11]  /*7dd0*/  POPC R5, UR6 ;  /* 0x0000000600057d09 */ /* 0x000e760008000000 */
[----:B-1----:R1:W-:Y:S02]  /*7de0*/  @P1 REDG.E.ADD.S32.STRONG.GPU desc[UR38][R2.64], R5 ;  /* 0x000000050200198e */ /* 0x0023e4000c10e3a6 */
.L_x_698:
[----:B------:R-:W-:Y:S05]  /*7df0*/  BSYNC B0 ;  /* 0x0000000000007941 */ /* 0x000fea0003800000 */
.L_x_697:
[----:B------:R-:W-:Y:S02]  /*7e00*/  UIADD3 UR4, UR4, 0x2, URZ ;  /* 0x0000000204047890 */ /* 0x000fe4000fffe03f */
[----:B------:R-:W-:Y:S01]  /*7e10*/  UIADD3 UR5, UR5, 0x1, URZ ;  /* 0x0000000105057890 */ /* 0x000fe2000fffe03f */
[----:B------:R-:W-:Y:S11]  /*7e20*/  @P3 BRA `(.L_x_699) ;  /* 0xfffffff400843947 */ /* 0x000ff6000383ffff */
.L_x_674:
        /* <DEDUP_REMOVED lines=13> */
.L_x_702:
[----:B------:R-:W2:Y:S04]  /*7f00*/  LDG.E.STRONG.GPU R0, desc[UR38][R2.64] ;  /* 0x0000002602007981 */ /* 0x000ea8000c1ef900 */
[----:B--2---:R-:W-:Y:S01]  /*7f10*/  CCTL.IVALL ;  /* 0x00000000ff00798f */ /* 0x004fe20002000000 */
[----:B------:R-:W-:Y:S05]  /*7f20*/  YIELD ;  /* 0x0000000000007946 */ /* 0x000fea0003800000 */
[----:B------:R-:W-:-:S13]  /*7f30*/  ISETP.NE.AND P1, PT, R0, UR24, PT ;  /* 0x0000001800007c0c */ /* 0x000fda000bf25270 */
[----:B------:R-:W-:Y:S05]  /*7f40*/  @P1 BRA `(.L_x_702) ;  /* 0xfffffffc00ec1947 */ /* 0x000fea000383ffff */
.L_x_701:
[----:B------:R-:W-:Y:S05]  /*7f50*/  BSYNC B0 ;  /* 0x0000000000007941 */ /* 0x000fea0003800000 */
.L_x_700:
[----:B------:R-:W-:-:S03]  /*7f60*/  UMOV UR5, 0xffffffff ;  /* 0xffffffff00057882 */ /* 0x000fc60000000000 */
[----:B------:R-:W-:Y:S05]  /*7f70*/  BRA.DIV UR5, `(.L_x_703) ;  /* 0x0000002605387947 */ /* 0x000fea000b800000 */
[----:B------:R-:W-:Y:S01]  /*7f80*/  NOP ;  /* 0x0000000000007918 */ /* 0x000fe20000000000 */
.L_x_752:
        /* <DEDUP_REMOVED lines=22> */
.L_x_705:
[----:B------:R-:W-:Y:S05]  /*80f0*/  BSYNC B0 ;  /* 0x0000000000007941 */ /* 0x000fea0003800000 */
.L_x_704:
[----:B------:R-:W-:Y:S06]  /*8100*/  BAR.SYNC.DEFER_BLOCKING 0xe, 0xa0 ;  /* 0x0382800000007b1d */ /* 0x000fec0000010000 */
[----:B------:R-:W-:Y:S04]  /*8110*/  BSSY B0, `(.L_x_706) ;  /* 0x0000013000007945 */ /* 0x000fe80003800000 */
[----:B------:R-:W-:Y:S05]  /*8120*/  @!P0 BRA `(.L_x_707) ;  /* 0x0000000000448947 */ /* 0x000fea0003800000 */
[----:B------:R-:W1:Y:S01]  /*8130*/  S2UR UR14, SR_CgaCtaId ;  /* 0x00000000000e79c3 */ /* 0x000e620000008800 */
[----:B------:R-:W-:Y:S01]  /*8140*/  R2UR UR5, R6 ;  /* 0x00000000060572ca */ /* 0x000fe200000e0000 */
[----:B------:R-:W-:Y:S01]  /*8150*/  UMOV UR13, 0x400 ;  /* 0x00000400000d7882 */ /* 0x000fe20000000000 */
[----:B------:R-:W-:-:S11]  /*8160*/  ULDC.64 UR6, c[0x0][0x2c0] ;  /* 0x0000b00000067ab9 */ /* 0x000fd60000000a00 */
[----:B------:R-:W-:-:S04]  /*8170*/  UIADD3 UR5, UR5, 0x1000, URZ ;  /* 0x0000100005057890 */ /* 0x000fc8000fffe03f */
[----:B------:R-:W-:-:S04]  /*8180*/  UIADD3 UR15, UP0, UR5, UR8, URZ ;  /* 0x00000008050f7290 */ /* 0x000fc8000ff1e03f */
[----:B------:R-:W-:Y:S02]  /*8190*/  ULEA.HI.X.SX32 UR5, UR5, UR25, 0x1, UP0 ;  /* 0x0000001905057291 */ /* 0x000fe400080f0e3f */
[----:B-1----:R-:W-:Y:S02]  /*81a0*/  ULEA UR13, UR14, UR13, 0x18 ;  /* 0x0000000d0e0d7291 */ /* 0x002fe4000f8ec03f */
[----:B------:R-:W-:Y:S02]  /*81b0*/  ULEA UR6, UP0, UR15, UR6, 0x2 ;  /* 0x000000060f067291 */ /* 0x000fe4000f80103f */
[----:B------:R-:W-:Y:S02]  /*81c0*/  UIADD3 UR13, UR13, 0xc000, URZ ;  /* 0x0000c0000d0d7890 */ /* 0x000fe4000fffe03f */
[----:B------:R-:W-:Y:S01]  /*81d0*/  ULEA.HI.X UR7, UR15, UR7, UR5, 0x2, UP0 ;  /* 0x000000070f077291 */ /* 0x000fe200080f1405 */
[----:B------:R-:W-:Y:S02]  /*81e0*/  UMOV UR14, 0x0 ;  /* 0x00000000000e7882 */ /* 0x000fe40000000000 */
[----:B------:R-:W-:Y:S01]  /*81f0*/  UMOV UR5, 0x400 ;  /* 0x0000040000057882 */ /* 0x000fe20000000000 */
[----:B------:R-:W-:-:S05]  /*8200*/  UMOV UR15, 0x14f00000 ;  /* 0x14f00000000f7882 */ /* 0x000fca0000000000 */
[----:B------:R1:W-:Y:S01]  /*8210*/  UBLKRED.G.S.ADD.F32.RN [UR6], [UR13], UR5, desc[UR14] ;  /* 0x00000e060d0073bb */ /* 0x0003e200080a1405 */
[----:B------:R0:W-:Y:S01]  /*8220*/  UTMACMDFLUSH ;  /* 0x00000000000079b7 */ /* 0x0001e20000000000 */
[----:B-1----:R-:W-:-:S04]  /*8230*/  DEPBAR.LE SB0, 0x1 ;  /* 0x000080400000791a */ /* 0x002fc80000000000 */
.L_x_707:
[----:B------:R-:W-:Y:S05]  /*8240*/  BSYNC B0 ;  /* 0x0000000000007941 */ /* 0x000fea0003800000 */
.L_x_706:
[----:B------:R-:W-:Y:S06]  /*8250*/  BAR.ARV 0xa, 0xa0 ;  /* 0x0282800000007b1d */ /* 0x000fec0000002000 */
[----:B------:R-:W-:Y:S04]  /*8260*/  BSSY B0, `(.L_x_708) ;  /* 0x0000003000007945 */ /* 0x000fe80003800000 */
[----:B------:R-:W-:Y:S05]  /*8270*/  @!P0 BRA `(.L_x_709) ;  /* 0x0000000000048947 */ /* 0x000fea0003800000 */
[----:B------:R-:W-:-:S04]  /*8280*/  DEPBAR.LE SB0, 0x0 ;  /* 0x000080000000791a */ /* 0x000fc80000000000 */
.L_x_709:
[----:B------:R-:W-:Y:S05]  /*8290*/  BSYNC B0 ;  /* 0x0000000000007941 */ /* 0x000fea0003800000 */
.L_x_708:
        /* <DEDUP_REMOVED lines=19> */
.L_x_669:
        /* <DEDUP_REMOVED lines=10> */
.L_x_710:
        /* <DEDUP_REMOVED lines=10> */
.L_x_712:
[----:B------:R-:W3:Y:S02]  /*8510*/  LDC R5, c[0x0][0x8bc] ;  /* 0x00022f00ff057b82 */ /* 0x000ee40000000800 */
.L_x_711:
[----:B------:R-:W1:Y:S01]  /*8520*/  S2R R14, SR_CTAID.X ;  /* 0x00000000000e7919 */ /* 0x000e620000002500 */
[----:B------:R-:W-:Y:S02]  /*8530*/  IMAD.MOV.U32 R0, RZ, RZ, 0x1 ;  /* 0x00000001ff007424 */ /* 0x000fe400078e00ff */
[----:B------:R-:W-:Y:S02]  /*8540*/  IMAD.MOV.U32 R9, RZ, RZ, RZ ;  /* 0x000000ffff097224 */ /* 0x000fe400078e00ff */
[----:B-1----:R-:W-:-:S05]  /*8550*/  IMAD.SHL.U32 R14, R14, 0x80, RZ ;  /* 0x000000800e0e7824 */ /* 0x002fca00078e00ff */
[----:B---3-5:R-:W-:-:S04]  /*8560*/  ISETP.GE.AND P0, PT, R14, R5, PT ;  /* 0x000000050e00720c */ /* 0x028fc80003f06270 */
[----:B------:R-:W-:-:S04]  /*8570*/  SEL R8, R7, 0xffffffff, !P0 ;  /* 0xffffffff07087807 */ /* 0x000fc80004000000 */
[----:B------:R-:W-:-:S13]  /*8580*/  ISETP.GE.AND P0, PT, R8, RZ, PT ;  /* 0x000000ff0800720c */ /* 0x000fda0003f06270 */
[----:B------:R-:W-:Y:S05]  /*8590*/  @!P0 BRA `(.L_x_713) ;  /* 0x0000001800848947 */ /* 0x000fea0003800000 */
[----:B------:R-:W1:Y:S08]  /*85a0*/  LDC.64 R10, c[0x0][0x770] ;  /* 0x0001dc00ff0a7b82 */ /* 0x000e700000000a00 */
[----:B------:R-:W3:Y:S08]  /*85b0*/  LDC.64 R6, c[0x0][0x770] ;  /* 0x0001dc00ff067b82 */ /* 0x000ef00000000a00 */
[----:B------:R-:W2:Y:S01]  /*85c0*/  LDC.64 R4, c[0x0][0x778] ;  /* 0x0001de00ff047b82 */ /* 0x000ea20000000a00 */
[----:B-1----:R-:W-:-:S07]  /*85d0*/  ISETP.NE.U32.AND P1, PT, R10, RZ, PT ;  /* 0x000000ff0a00720c */ /* 0x002fce0003f25070 */
[----:B----4-:R-:W1:Y:S01]  /*85e0*/  LDC.64 R2, c[0x0][0x780] ;  /* 0x0001e000ff027b82 */ /* 0x010e620000000a00 */
[----:B------:R-:W-:Y:S01]  /*85f0*/  ISETP.NE.AND.EX P1, PT, R11, RZ, PT, P1 ;  /* 0x000000ff0b00720c */ /* 0x000fe20003f25310 */
[----:B---3--:R-:W-:Y:S01]  /*8600*/  IMAD.WIDE R6, R8, 0x4, R6 ;  /* 0x0000000408067825 */ /* 0x008fe200078e0206 */
[----:B--2---:R-:W-:-:S11]  /*8610*/  ISETP.NE.U32.AND P0, PT, R4, RZ, PT ;  /* 0x000000ff0400720c */ /* 0x004fd60003f05070 */
[----:B------:R-:W2:Y:S01]  /*8620*/  @P1 LDG.E R9, desc[UR38][R6.64] ;  /* 0x0000002606091981 */ /* 0x000ea2000c1e1900 */
[----:B------:R-:W-:-:S03]  /*8630*/  ISETP.NE.AND.EX P0, PT, R5, RZ, PT, P0 ;  /* 0x000000ff0500720c */ /* 0x000fc60003f05300 */
[----:B------:R-:W3:Y:S01]  /*8640*/  @P1 LDG.E R15, desc[UR38][R6.64] ;  /* 0x00000026060f1981 */ /* 0x000ee2000c1e1900 */
[----:B-1----:R-:W-:-:S04]  /*8650*/  ISETP.NE.U32.AND P2, PT, R2, RZ, PT ;  /* 0x000000ff0200720c */ /* 0x002fc80003f45070 */
[----:B------:R-:W-:-:S05]  /*8660*/  ISETP.NE.AND.EX P2, PT, R3, RZ, PT, P2 ;  /* 0x000000ff0300720c */ /* 0x000fca0003f45320 */
[----:B------:R-:W1:Y:S08]  /*8670*/  @P0 LDC.64 R2, c[0x0][0x778] ;  /* 0x0001de00ff020b82 */ /* 0x000e700000000a00 */
[----:B------:R-:W4:Y:S01]  /*8680*/  @P2 LDC.64 R12, c[0x0][0x780] ;  /* 0x0001e000ff0c2b82 */ /* 0x000f220000000a00 */
[----:B------:R-:W-:Y:S01]  /*8690*/  IMAD.MOV.U32 R5, RZ, RZ, RZ ;  /* 0x000000ffff057224 */ /* 0x000fe200078e00ff */
[----:B------:R-:W-:Y:S01]  /*86a0*/  ULDC UR4, c[0x0][0x280] ;  /* 0x0000a00000047ab9 */ /* 0x000fe20000000800 */
[----:B-1----:R-:W-:-:S05]  /*86b0*/  @P0 IMAD.WIDE R2, R8, 0x4, R2 ;  /* 0x0000000408020825 */ /* 0x002fca00078e0202 */
[----:B------:R4:W5:Y:S01]  /*86c0*/  @P0 LDG.E R5, desc[UR38][R2.64] ;  /* 0x0000002602050981 */ /* 0x000962000c1e1900 */
[----:B------:R-:W-:Y:S02]  /*86d0*/  IMAD.U32 R4, RZ, RZ, UR4 ;  /* 0x00000004ff047e24 */ /* 0x000fe4000f8e00ff */
[----:B----4-:R-:W-:Y:S01]  /*86e0*/  @P2 IMAD.WIDE R2, R8, 0x4, R12 ;  /* 0x0000000408022825 */ /* 0x010fe200078e020c */
[----:B------:R-:W-:-:S04]  /*86f0*/  VOTEU.ANY UP0, P1 ;  /* 0x00000000003f7886 */ /* 0x000fc80000800100 */
[----:B------:R1:W5:Y:S02]  /*8700*/  @P2 LDG.E R4, desc[UR38][R2.64] ;  /* 0x0000002602042981 */ /* 0x000364000c1e1900 */
[----:B-1----:R-:W-:Y:S01]  /*8710*/  CS2R R2, SRZ ;  /* 0x0000000000027805 */ /* 0x002fe2000001ff00 */
[----:B--2---:R-:W-:-:S05]  /*8720*/  @P1 IMAD R9, R8, 0x80, R9 ;  /* 0x0000008008091824 */ /* 0x004fca00078e0209 */
[----:B------:R-:W-:-:S04]  /*8730*/  @P1 SHF.R.S32.HI R12, RZ, 0x1f, R9 ;  /* 0x0000001fff0c1819 */ /* 0x000fc80000011409 */
[----:B------:R-:W-:-:S04]  /*8740*/  @P1 LEA.HI R12, R12, R9, RZ, 0x7 ;  /* 0x000000090c0c1211 */ /* 0x000fc800078f38ff */
[----:B------:R-:W-:Y:S02]  /*8750*/  @P1 LOP3.LUT R12, R12, 0xffffff80, RZ, 0xc0, !PT ;  /* 0xffffff800c0c1812 */ /* 0x000fe400078ec0ff */
[----:B---3--:R-:W-:Y:S02]  /*8760*/  @P1 R2UR UR4, R15 ;  /* 0x000000000f0412ca */ /* 0x008fe400000e0000 */
        /* <DEDUP_REMOVED lines=8> */
.L_x_714:
        /* <DEDUP_REMOVED lines=66> */
.L_x_753:
        /* <DEDUP_REMOVED lines=9> */
.L_x_717:
        /* <DEDUP_REMOVED lines=63> */
.L_x_728:
[----:B------:R-:W-:-:S04]  /*9090*/  SHF.L.U32 R21, R10, 0x1f, RZ ;  /* 0x0000001f0a157819 */ /* 0x000fc800000006ff */
[----:B-1----:R-:W1:Y:S02]  /*90a0*/  SYNCS.PHASECHK.TRANS64.TRYWAIT P1, [R12+URZ+0x30c40], R21 ;  /* 0x030c40150c0075a7 */ /* 0x002e64000802017f */
[----:B-12--5:R-:W-:Y:S05]  /*90b0*/  @!P1 BRA `(.L_x_720) ;  /* 0x0000001400189947 */ /* 0x026fea0003800000 */
.L_x_754:
[----:B------:R-:W-:Y:S05]  /*90c0*/  @P0 BRA `(.L_x_721) ;  /* 0x0000000000140947 */ /* 0x000fea0003800000 */
[----:B------:R-:W-:Y:S01]  /*90d0*/  ISETP.NE.AND P1, PT, R20, RZ, PT ;  /* 0x000000ff1400720c */ /* 0x000fe20003f25270 */
[----:B------:R-:W-:-:S04]  /*90e0*/  IMAD.MOV.U32 R3, RZ, RZ, 0x4200 ;  /* 0x00004200ff037424 */ /* 0x000fc800078e00ff */
[----:B------:R2:W-:Y:S08]  /*90f0*/  SYNCS.ARRIVE.TRANS64 RZ, [R12+URZ+0x30c30], R3 ;  /* 0x030c30030cff79a7 */ /* 0x0005f0000800003f */
[----:B------:R-:W-:Y:S05]  /*9100*/  @!P1 BRA `(.L_x_721) ;  /* 0x0000000000049947 */ /* 0x000fea0003800000 */
[----:B------:R-:W-:Y:S01]  /*9110*/  BPT.TRAP 0x1 ;  /* 0x000000040000795c */ /* 0x000fe20000300000 */
.L_x_721:
        /* <DEDUP_REMOVED lines=30> */
.L_x_755:
[----:B------:R-:W-:Y:S05]  /*9300*/  @P0 BRA `(.L_x_723) ;  /* 0x0000000000140947 */ /* 0x000fea0003800000 */
[----:B------:R-:W-:Y:S01]  /*9310*/  ISETP.NE.AND P1, PT, R20, RZ, PT ;  /* 0x000000ff1400720c */ /* 0x000fe20003f25270 */
[----:B------:R-:W-:-:S04]  /*9320*/  IMAD.MOV.U32 R2, RZ, RZ, 0x4200 ;  /* 0x00004200ff027424 */ /* 0x000fc800078e00ff */
[----:B------:R3:W-:Y:S08]  /*9330*/  SYNCS.ARRIVE.TRANS64 RZ, [R12+URZ+0x30c18], R2 ;  /* 0x030c18020cff79a7 */ /* 0x0007f0000800003f */
[----:B------:R-:W-:Y:S05]  /*9340*/  @!P1 BRA `(.L_x_723) ;  /* 0x0000000000049947 */ /* 0x000fea0003800000 */
[----:B------:R-:W-:Y:S01]  /*9350*/  BPT.TRAP 0x1 ;  /* 0x000000040000795c */ /* 0x000fe20000300000 */
.L_x_723:
        /* <DEDUP_REMOVED lines=22> */
.L_x_756:
        /* <DEDUP_REMOVED lines=9> */
.L_x_725:
        /* <DEDUP_REMOVED lines=24> */
.L_x_758:
[----:B------:R-:W-:Y:S05]  /*96d0*/  @P0 BRA `(.L_x_727) ;  /* 0x0000000000140947 */ /* 0x000fea0003800000 */
[----:B------:R-:W-:Y:S01]  /*96e0*/  ISETP.NE.AND P1, PT, R20, RZ, PT ;  /* 0x000000ff1400720c */ /* 0x000fe20003f25270 */
[----:B-1----:R-:W-:-:S04]  /*96f0*/  IMAD.MOV.U32 R5, RZ, RZ, 0x4200 ;  /* 0x00004200ff057424 */ /* 0x002fc800078e00ff */
[----:B------:R2:W-:Y:S08]  /*9700*/  SYNCS.ARRIVE.TRANS64 RZ, [R12+URZ+0x30c10], R5 ;  /* 0x030c10050cff79a7 */ /* 0x0005f0000800003f */
[----:B------:R-:W-:Y:S05]  /*9710*/  @!P1 BRA `(.L_x_727) ;  /* 0x0000000000049947 */ /* 0x000fea0003800000 */
[----:B------:R-:W-:Y:S01]  /*9720*/  BPT.TRAP 0x1 ;  /* 0x000000040000795c */ /* 0x000fe20000300000 */
.L_x_727:
        /* <DEDUP_REMOVED lines=23> */
.L_x_719:
[----:B------:R-:W-:-:S13]  /*98a0*/  ISETP.NE.AND P1, PT, R18, RZ, PT ;  /* 0x000000ff1200720c */ /* 0x000fda0003f25270 */
[----:B------:R-:W-:Y:S05]  /*98b0*/  @!P1 BRA `(.L_x_718) ;  /* 0x0000000000f89947 */ /* 0x000fea0003800000 */
[----:B------:R-:W-:-:S04]  /*98c0*/  SHF.L.U32 R13, R10, 0x1f, RZ ;  /* 0x0000001f0a0d7819 */ /* 0x000fc800000006ff */
[----:B------:R-:W1:Y:S02]  /*98d0*/  SYNCS.PHASECHK.TRANS64.TRYWAIT P1, [R12+URZ+0x30c40], R13 ;  /* 0x030c400d0c0075a7 */ /* 0x000e64000802017f */
[----:B-1----:R-:W-:Y:S05]  /*98e0*/  @!P1 BRA `(.L_x_729) ;  /* 0x0000000c00609947 */ /* 0x002fea0003800000 */
.L_x_759:
[----:B------:R-:W-:Y:S05]  /*98f0*/  @P0 BRA `(.L_x_730) ;  /* 0x0000000000140947 */ /* 0x000fea0003800000 */
[----:B------:R-:W-:Y:S01]  /*9900*/  ISETP.NE.AND P1, PT, R20, RZ, PT ;  /* 0x000000ff1400720c */ /* 0x000fe20003f25270 */
[----:B------:R-:W-:-:S04]  /*9910*/  IMAD.MOV.U32 R5, RZ, RZ, 0x4200 ;  /* 0x00004200ff057424 */ /* 0x000fc800078e00ff */
[----:B------:R2:W-:Y:S08]  /*9920*/  SYNCS.ARRIVE.TRANS64 RZ, [R12+URZ+0x30c30], R5 ;  /* 0x030c30050cff79a7 */ /* 0x0005f0000800003f */
[----:B------:R-:W-:Y:S05]  /*9930*/  @!P1 BRA `(.L_x_730) ;  /* 0x0000000000049947 */ /* 0x000fea0003800000 */
[----:B------:R-:W-:Y:S01]  /*9940*/  BPT.TRAP 0x1 ;  /* 0x000000040000795c */ /* 0x000fe20000300000 */
.L_x_730:
        /* <DEDUP_REMOVED lines=27> */
.L_x_760:
[----:B------:R-:W-:Y:S05]  /*9b00*/  @P0 BRA `(.L_x_732) ;  /* 0x0000000000140947 */ /* 0x000fea0003800000 */
[----:B------:R-:W-:Y:S01]  /*9b10*/  ISETP.NE.AND P0, PT, R20, RZ, PT ;  /* 0x000000ff1400720c */ /* 0x000fe20003f05270 */
[----:B------:R-:W-:-:S04]  /*9b20*/  IMAD.MOV.U32 R5, RZ, RZ, 0x4200 ;  /* 0x00004200ff057424 */ /* 0x000fc800078e00ff */
[----:B------:R3:W-:Y:S08]  /*9b30*/  SYNCS.ARRIVE.TRANS64 RZ, [R12+URZ+0x30c18], R5 ;  /* 0x030c18050cff79a7 */ /* 0x0007f0000800003f */
[----:B------:R-:W-:Y:S05]  /*9b40*/  @!P0 BRA `(.L_x_732) ;  /* 0x0000000000048947 */ /* 0x000fea0003800000 */
[----:B------:R-:W-:Y:S01]  /*9b50*/  BPT.TRAP 0x1 ;  /* 0x000000040000795c */ /* 0x000fe20000300000 */
.L_x_732:
        /* <DEDUP_REMOVED lines=20> */
.L_x_718:
[----:B------:R-:W3:Y:S01]  /*9ca0*/  S2R R2, SR_TID.X ;  /* 0x0000000000027919 */ /* 0x000ee20000002100 */
[----:B-12--5:R-:W-:Y:S01]  /*9cb0*/  IMAD R13, R0, 0x8, R12 ;  /* 0x00000008000d7824 */ /* 0x026fe200078e020c */
[----:B---3--:R-:W-:Y:S02]  /*9cc0*/  LOP3.LUT R3, R2, 0x7f, RZ, 0xc0, !PT ;  /* 0x0000007f02037812 */ /* 0x008fe400078ec0ff */
[----:B------:R-:W-:Y:S02]  /*9cd0*/  SHF.L.U32 R2, R10, 0x1f, RZ ;  /* 0x0000001f0a027819 */ /* 0x000fe400000006ff */
[----:B------:R-:W-:Y:S02]  /*9ce0*/  ISETP.NE.AND P1, PT, R3, RZ, PT ;  /* 0x000000ff0300720c */ /* 0x000fe40003f25270 */
[----:B------:R-:W1:Y:S02]  /*9cf0*/  SYNCS.PHASECHK.TRANS64.TRYWAIT P0, [R13+URZ+0x30c40], R2 ;  /* 0x030c40020d0075a7 */ /* 0x000e64000800017f */
[----:B-1----:R-:W-:Y:S09]  /*9d00*/  @!P0 BRA `(.L_x_733) ;  /* 0x0000000800808947 */ /* 0x002ff20003800000 */
.L_x_761:
[----:B------:R-:W-:Y:S05]  /*9d10*/  @P1 BRA `(.L_x_734) ;  /* 0x0000000000181947 */ /* 0x000fea0003800000 */
[----:B------:R-:W2:Y:S01]  /*9d20*/  S2R R3, SR_TID.X ;  /* 0x0000000000037919 */ /* 0x000ea20000002100 */
[----:B-1----:R-:W-:-:S04]  /*9d30*/  IMAD.MOV.U32 R2, RZ, RZ, 0x4200 ;  /* 0x00004200ff027424 */ /* 0x002fc800078e00ff */
[----:B------:R3:W-:Y:S01]  /*9d40*/  SYNCS.ARRIVE.TRANS64 RZ, [R13+URZ+0x30c30], R2 ;  /* 0x030c30020dff79a7 */ /* 0x0007e2000800003f */
[----:B--2---:R-:W-:-:S13]  /*9d50*/  LOP3.LUT P0, RZ, R3, 0x1f, RZ, 0xc0, !PT ;  /* 0x0000001f03ff7812 */ /* 0x004fda000780c0ff */
[----:B---3--:R-:W-:Y:S05]  /*9d60*/  @!P0 BRA `(.L_x_734) ;  /* 0x0000000000048947 */ /* 0x008fea0003800000 */
[----:B------:R-:W-:Y:S01]  /*9d70*/  BPT.TRAP 0x1 ;  /* 0x000000040000795c */ /* 0x000fe20000300000 */
.L_x_734:
        /* <DEDUP_REMOVED lines=34> */
.L_x_715:
[----:B------:R-:W-:Y:S05]  /*9fa0*/  BSYNC B0 ;  /* 0x0000000000007941 */ /* 0x000fea0003800000 */
.L_x_713:
[----:B------:R-:W-:-:S03]  /*9fb0*/  UMOV UR6, 0xffffffff ;  /* 0xffffffff00067882 */ /* 0x000fc60000000000 */
[----:B------:R-:W-:Y:S05]  /*9fc0*/  BRA.DIV UR6, `(.L_x_735) ;  /* 0x0000000606e47947 */ /* 0x000fea000b800000 */
[----:B------:R-:W-:-:S13]  /*9fd0*/  ELECT P6, URZ, PT ;  /* 0x00000000003f782f */ /* 0x000fda00038c0000 */
.L_x_764:
[----:B------:R-:W-:Y:S05]  /*9fe0*/  @!P6 BRA `(.L_x_614) ;  /* 0x000000000084e947 */ /* 0x000fea0003800000 */
[----:B----4-:R-:W3:Y:S02]  /*9ff0*/  LDL.LU R2, [R1+0x10] ;  /* 0x0000100001027983 */ /* 0x010ee40000300800 */
[----:B---3--:R-:W-:-:S04]  /*a000*/  LOP3.LUT R2, R2, 0x2, RZ, 0xfc, !PT ;  /* 0x0000000202027812 */ /* 0x008fc800078efcff */
[----:B------:R-:W-:-:S13]  /*a010*/  ISETP.NE.AND P2, PT, R2, 0x3, PT ;  /* 0x000000030200780c */ /* 0x000fda0003f45270 */
[----:B------:R-:W-:Y:S05]  /*a020*/  @!P2 BRA `(.L_x_736) ;  /* 0x000000000004a947 */ /* 0x000fea0003800000 */
[----:B--2---:R-:W-:Y:S01]  /*a030*/  BPT.TRAP 0x1 ;  /* 0x000000040000795c */ /* 0x004fe20000300000 */
.L_x_736:
        /* <DEDUP_REMOVED lines=15> */
.L_x_765:
[----:B------:R-:W3:Y:S02]  /*a130*/  SYNCS.PHASECHK.TRANS64.TRYWAIT P0, [R11+URZ], R2 ;  /* 0x000000020b0075a7 */ /* 0x000ee4000800017f */
[----:B---3--:R-:W-:Y:S05]  /*a140*/  @!P0 BRA `(.L_x_738) ;  /* 0x0000000400b88947 */ /* 0x008fea0003800000 */
.L_x_766:
[----:B------:R-:W-:Y:S05]  /*a150*/  @!P2 BRA `(.L_x_739) ;  /* 0x000000000004a947 */ /* 0x000fea0003800000 */
[----:B--2---:R-:W-:Y:S01]  /*a160*/  BPT.TRAP 0x1 ;  /* 0x000000040000795c */ /* 0x004fe20000300000 */
.L_x_739:
[----:B------:R-:W-:-:S04]  /*a170*/  VIADD R0, R6, 0x30c40 ;  /* 0x00030c4006007836 */ /* 0x000fc80000000000 */
[----:B------:R-:W-:-:S04]  /*a180*/  IMAD R9, R9, 0x8, R0 ;  /* 0x0000000809097824 */ /* 0x000fc800078e0200 */
[----:B------:R-:W4:Y:S02]  /*a190*/  SYNCS.PHASECHK.TRANS64.TRYWAIT P0, [R9+URZ], R4 ;  /* 0x00000004090075a7 */ /* 0x000f24000800017f */
[----:B----4-:R-:W-:Y:S05]  /*a1a0*/  @!P0 BRA `(.L_x_740) ;  /* 0x0000000400b48947 */ /* 0x010fea0003800000 */
.L_x_767:
[----:B------:R-:W-:-:S07]  /*a1b0*/  IMAD R3, R3, 0x8, R0 ;  /* 0x0000000803037824 */ /* 0x000fce00078e0200 */
.L_x_741:
[----:B------:R1:W1:Y:S02]  /*a1c0*/  SYNCS.PHASECHK.TRANS64.TRYWAIT P0, [R3+URZ], R2 ;  /* 0x00000002030075a7 */ /* 0x000264000800017f */
[----:B-1----:R-:W-:Y:S05]  /*a1d0*/  @!P0 NANOSLEEP.SYNCS 0x989680 ;  /* 0x009896800000895d */ /* 0x002fea0003900000 */
[----:B------:R-:W1:Y:S02]  /*a1e0*/  @!P0 SYNCS.PHASECHK.TRANS64 P0, [R3+URZ], R2 ;  /* 0x00000002030085a7 */ /* 0x000e64000800007f */
[----:B-1----:R-:W-:Y:S05]  /*a1f0*/  @!P0 BRA `(.L_x_741) ;  /* 0xfffffffc00f08947 */ /* 0x002fea000383ffff */
.L_x_614:
[----:B--2---:R-:W-:Y:S05]  /*a200*/  BSYNC B6 ;  /* 0x0000000000067941 */ /* 0x004fea0003800000 */
.L_x_608:
[----:B------:R-:W-:Y:S05]  /*a210*/  EXIT ;  /* 0x000000000000794d */ /* 0x000fea0003800000 */
.L_x_624:
[----:B------:R-:W-:Y:S02]  /*a220*/  IMAD.MOV.U32 R12, RZ, RZ, RZ ;  /* 0x000000ffff0c7224 */ /* 0x000fe400078e00ff */
[----:B------:R-:W-:Y:S02]  /*a230*/  IMAD.MOV.U32 R11, RZ, RZ, 0x1f ;  /* 0x0000001fff0b7424 */ /* 0x000fe400078e00ff */
[----:B------:R-:W-:-:S07]  /*a240*/  IMAD.MOV.U32 R15, RZ, RZ, -0x1 ;  /* 0xffffffffff0f7424 */ /* 0x000fce00078e00ff */
[----:B------:R-:W-:Y:S05]  /*a250*/  WARPSYNC.COLLECTIVE R15, `(.L_x_742) ;  /* 0x000000000f087348 */ /* 0x000fea0003c00000 */
[----:B------:R1:W2:Y:S02]  /*a260*/  SHFL.IDX P6, R14, R13, R12, R11 ;  /* 0x0000000c0d0e7389 */ /* 0x0002a400000c000b */
[----:B-12---:R-:W-:Y:S01]  /*a270*/  ENDCOLLECTIVE ;  /* 0x000000000000791b */ /* 0x006fe20003800000 */
.L_x_742:
[----:B------:R-:W-:Y:S05]  /*a280*/  BRA `(.L_x_743) ;  /* 0xffffff6c00b87947 */ /* 0x000fea000383ffff */
.L_x_626:
[----:B--2---:R2:W3:Y:S02]  /*a290*/  SYNCS.PHASECHK.TRANS64.TRYWAIT P0, [R226+URZ+0x30c00], R15 ;  /* 0x030c000fe20075a7 */ /* 0x0044e4000800017f */
[----:B---3--:R-:W-:Y:S05]  /*a2a0*/  @!P0 NANOSLEEP.SYNCS 0x989680 ;  /* 0x009896800000895d */ /* 0x008fea0003900000 */
[----:B------:R-:W3:Y:S02]  /*a2b0*/  @!P0 SYNCS.PHASECHK.TRANS64 P0, [R226+URZ+0x30c00], R15 ;  /* 0x030c000fe20085a7 */ /* 0x000ee4000800007f */
[----:B---3--:R-:W-:Y:S05]  /*a2c0*/  @!P0 BRA `(.L_x_626) ;  /* 0xfffffffc00f08947 */ /* 0x008fea000383ffff */
[----:B------:R-:W-:Y:S05]  /*a2d0*/  BRA `(.L_x_625) ;  /* 0xffffff70001c7947 */ /* 0x000fea000383ffff */
.L_x_630:
[----:B--2---:R2:W3:Y:S02]  /*a2e0*/  SYNCS.PHASECHK.TRANS64.TRYWAIT P1, [R9+URZ+0x30c10], R12 ;  /* 0x030c100c090075a7 */ /* 0x0044e4000802017f */
[----:B---3--:R-:W-:Y:S05]  /*a2f0*/  @!P1 NANOSLEEP.SYNCS 0x989680 ;  /* 0x009896800000995d */ /* 0x008fea0003900000 */
[----:B------:R-:W3:Y:S02]  /*a300*/  @!P1 SYNCS.PHASECHK.TRANS64 P1, [R9+URZ+0x30c10], R12 ;  /* 0x030c100c090095a7 */ /* 0x000ee4000802007f */
[----:B---3--:R-:W-:Y:S05]  /*a310*/  @!P1 BRA `(.L_x_630) ;  /* 0xfffffffc00f09947 */ /* 0x008fea000383ffff */
[----:B------:R-:W-:Y:S05]  /*a320*/  BRA `(.L_x_629) ;  /* 0xffffff7400f07947 */ /* 0x000fea000383ffff */
.L_x_634:
[----:B------:R1:W1:Y:S02]  /*a330*/  SYNCS.PHASECHK.TRANS64.TRYWAIT P1, [R9+URZ+0x30c30], R12 ;  /* 0x030c300c090075a7 */ /* 0x000264000802017f */
[----:B-1----:R-:W-:Y:S05]  /*a340*/  @!P1 NANOSLEEP.SYNCS 0x989680 ;  /* 0x009896800000995d */ /* 0x002fea0003900000 */
[----:B------:R-:W1:Y:S02]  /*a350*/  @!P1 SYNCS.PHASECHK.TRANS64 P1, [R9+URZ+0x30c30], R12 ;  /* 0x030c300c090095a7 */ /* 0x000e64000802007f */
[----:B-1----:R-:W-:Y:S05]  /*a360*/  @!P1 BRA `(.L_x_634) ;  /* 0xfffffffc00f09947 */ /* 0x002fea000383ffff */
[----:B------:R-:W-:Y:S05]  /*a370*/  BRA `(.L_x_633) ;  /* 0xffffff7c00007947 */ /* 0x000fea000383ffff */
.L_x_678:
[----:B------:R-:W-:Y:S01]  /*a380*/  BSSY B0, `(.L_x_744) ;  /* 0x0000005000007945 */ /* 0x000fe20003800000 */
[----:B------:R-:W-:-:S07]  /*a390*/  IMAD.MOV.U32 R15, RZ, RZ, -0x1 ;  /* 0xffffffffff0f7424 */ /* 0x000fce00078e00ff */
[----:B------:R-:W-:Y:S05]  /*a3a0*/  WARPSYNC.COLLECTIVE R15, `(.L_x_745) ;  /* 0x000000000f087348 */ /* 0x000fea0003c00000 */
[----:B------:R-:W-:Y:S01]  /*a3b0*/  NOP ;  /* 0x0000000000007918 */ /* 0x000fe20000000000 */
[----:B------:R-:W-:Y:S01]  /*a3c0*/  ENDCOLLECTIVE ;  /* 0x000000000000791b */ /* 0x000fe20003800000 */
.L_x_745:
[----:B------:R-:W-:Y:S05]  /*a3d0*/  BSYNC B0 ;  /* 0x0000000000007941 */ /* 0x000fea0003800000 */
.L_x_744:
[----:B------:R-:W-:Y:S05]  /*a3e0*/  BRA `(.L_x_746) ;  /* 0xffffffd0007c7947 */ /* 0x000fea000383ffff */
.L_x_690:
[----:B------:R-:W-:Y:S01]  /*a3f0*/  BSSY B0, `(.L_x_747) ;  /* 0x0000005000007945 */ /* 0x000fe20003800000 */
[----:B------:R-:W-:-:S07]  /*a400*/  IMAD.MOV.U32 R15, RZ, RZ, -0x1 ;  /* 0xffffffffff0f7424 */ /* 0x000fce00078e00ff */
[----:B------:R-:W-:Y:S05]  /*a410*/  WARPSYNC.COLLECTIVE R15, `(.L_x_748) ;  /* 0x000000000f087348 */ /* 0x000fea0003c00000 */
[----:B------:R-:W-:Y:S01]  /*a420*/  NOP ;  /* 0x0000000000007918 */ /* 0x000fe20000000000 */
[----:B------:R-:W-:Y:S01]  /*a430*/  ENDCOLLECTIVE ;  /* 0x000000000000791b */ /* 0x000fe20003800000 */
.L_x_748:
[----:B------:R-:W-:Y:S05]  /*a440*/  BSYNC B0 ;  /* 0x0000000000007941 */ /* 0x000fea0003800000 */
.L_x_747:
[----:B------:R-:W-:Y:S05]  /*a450*/  BRA `(.L_x_749) ;  /* 0xffffffd400947947 */ /* 0x000fea000383ffff */
.L_x_703:
[----:B------:R-:W-:Y:S01]  /*a460*/  BSSY B0, `(.L_x_750) ;  /* 0x0000005000007945 */ /* 0x000fe20003800000 */
[----:B------:R-:W-:-:S07]  /*a470*/  IMAD.MOV.U32 R15, RZ, RZ, -0x1 ;  /* 0xffffffffff0f7424 */ /* 0x000fce00078e00ff */
[----:B------:R-:W-:Y:S05]  /*a480*/  WARPSYNC.COLLECTIVE R15, `(.L_x_751) ;  /* 0x000000000f087348 */ /* 0x000fea0003c00000 */
[----:B------:R-:W-:Y:S01]  /*a490*/  NOP ;  /* 0x0000000000007918 */ /* 0x000fe20000000000 */
[----:B------:R-:W-:Y:S01]  /*a4a0*/  ENDCOLLECTIVE ;  /* 0x000000000000791b */ /* 0x000fe20003800000 */
.L_x_751:
[----:B------:R-:W-:Y:S05]  /*a4b0*/  BSYNC B0 ;  /* 0x0000000000007941 */ /* 0x000fea0003800000 */
.L_x_750:
[----:B------:R-:W-:Y:S05]  /*a4c0*/  BRA `(.L_x_752) ;  /* 0xffffffd800b07947 */ /* 0x000fea000383ffff */
.L_x_716:
[----:B-1----:R1:W2:Y:S02]  /*a4d0*/  SYNCS.PHASECHK.TRANS64.TRYWAIT P1, [R12+URZ+0x30c20], R3 ;  /* 0x030c20030c0075a7 */ /* 0x0022a4000802017f */
[----:B--2---:R-:W-:Y:S05]  /*a4e0*/  @!P1 NANOSLEEP.SYNCS 0x989680 ;  /* 0x009896800000995d */ /* 0x004fea0003900000 */
[----:B------:R-:W2:Y:S02]  /*a4f0*/  @!P1 SYNCS.PHASECHK.TRANS64 P1, [R12+URZ+0x30c20], R3 ;  /* 0x030c20030c0095a7 */ /* 0x000ea4000802007f */
[----:B--2---:R-:W-:Y:S05]  /*a500*/  @!P1 BRA `(.L_x_716) ;  /* 0xfffffffc00f09947 */ /* 0x004fea000383ffff */
[----:B------:R-:W-:Y:S05]  /*a510*/  BRA `(.L_x_753) ;  /* 0xffffffe400bc7947 */ /* 0x000fea000383ffff */
.L_x_720:
[----:B-1----:R1:W2:Y:S02]  /*a520*/  SYNCS.PHASECHK.TRANS64.TRYWAIT P1, [R12+URZ+0x30c40], R21 ;  /* 0x030c40150c0075a7 */ /* 0x0022a4000802017f */
[----:B--2---:R-:W-:Y:S05]  /*a530*/  @!P1 NANOSLEEP.SYNCS 0x989680 ;  /* 0x009896800000995d */ /* 0x004fea0003900000 */
[----:B------:R-:W2:Y:S02]  /*a540*/  @!P1 SYNCS.PHASECHK.TRANS64 P1, [R12+URZ+0x30c40], R21 ;  /* 0x030c40150c0095a7 */ /* 0x000ea4000802007f */
[----:B--2---:R-:W-:Y:S05]  /*a550*/  @!P1 BRA `(.L_x_720) ;  /* 0xfffffffc00f09947 */ /* 0x004fea000383ffff */
[----:B------:R-:W-:Y:S05]  /*a560*/  BRA `(.L_x_754) ;  /* 0xffffffe800d47947 */ /* 0x000fea000383ffff */
.L_x_722:
[----:B--2---:R2:W3:Y:S02]  /*a570*/  SYNCS.PHASECHK.TRANS64.TRYWAIT P1, [R12+URZ+0x30c28], R21 ;  /* 0x030c28150c0075a7 */ /* 0x0044e4000802017f */
[----:B---3--:R-:W-:Y:S05]  /*a580*/  @!P1 NANOSLEEP.SYNCS 0x989680 ;  /* 0x009896800000995d */ /* 0x008fea0003900000 */
[----:B------:R-:W3:Y:S02]  /*a590*/  @!P1 SYNCS.PHASECHK.TRANS64 P1, [R12+URZ+0x30c28], R21 ;  /* 0x030c28150c0095a7 */ /* 0x000ee4000802007f */
[----:B---3--:R-:W-:Y:S05]  /*a5a0*/  @!P1 BRA `(.L_x_722) ;  /* 0xfffffffc00f09947 */ /* 0x008fea000383ffff */
[----:B------:R-:W-:Y:S05]  /*a5b0*/  BRA `(.L_x_755) ;  /* 0xffffffec00507947 */ /* 0x000fea000383ffff */
.L_x_724:
[----:B---3--:R3:W4:Y:S02]  /*a5c0*/  SYNCS.PHASECHK.TRANS64.TRYWAIT P1, [R12+URZ+0x30c48], R21 ;  /* 0x030c48150c0075a7 */ /* 0x008724000802017f */
[----:B----4-:R-:W-:Y:S05]  /*a5d0*/  @!P1 NANOSLEEP.SYNCS 0x989680 ;  /* 0x009896800000995d */ /* 0x010fea0003900000 */
[----:B------:R-:W4:Y:S02]  /*a5e0*/  @!P1 SYNCS.PHASECHK.TRANS64 P1, [R12+URZ+0x30c48], R21 ;  /* 0x030c48150c0095a7 */ /* 0x000f24000802007f */
[----:B----4-:R-:W-:Y:S05]  /*a5f0*/  @!P1 BRA `(.L_x_724) ;  /* 0xfffffffc00f09947 */ /* 0x010fea000383ffff */
[----:B------:R-:W-:Y:S05]  /*a600*/  BRA `(.L_x_756) ;  /* 0xffffffec00ac7947 */ /* 0x000fea000383ffff */
.L_x_726:
[----:B------:R-:W-:-:S07]  /*a610*/  SHF.L.U32 R5, R10, 0x1f, RZ ;  /* 0x0000001f0a057819 */ /* 0x000fce00000006ff */
.L_x_757:
[----:B-1----:R1:W2:Y:S02]  /*a620*/  SYNCS.PHASECHK.TRANS64.TRYWAIT P1, [R12+URZ+0x30c20], R5 ;  /* 0x030c20050c0075a7 */ /* 0x0022a4000802017f */
[----:B--2---:R-:W-:Y:S05]  /*a630*/  @!P1 NANOSLEEP.SYNCS 0x989680 ;  /* 0x009896800000995d */ /* 0x004fea0003900000 */
[----:B------:R-:W2:Y:S02]  /*a640*/  @!P1 SYNCS.PHASECHK.TRANS64 P1, [R12+URZ+0x30c20], R5 ;  /* 0x030c20050c0095a7 */ /* 0x000ea4000802007f */
[----:B--2---:R-:W-:Y:S05]  /*a650*/  @!P1 BRA `(.L_x_757) ;  /* 0xfffffffc00f09947 */ /* 0x004fea000383ffff */
[----:B------:R-:W-:Y:S05]  /*a660*/  BRA `(.L_x_758) ;  /* 0xfffffff000187947 */ /* 0x000fea000383ffff */
.L_x_729:
[----:B-1----:R1:W2:Y:S02]  /*a670*/  SYNCS.PHASECHK.TRANS64.TRYWAIT P1, [R12+URZ+0x30c40], R13 ;  /* 0x030c400d0c0075a7 */ /* 0x0022a4000802017f */
[----:B--2---:R-:W-:Y:S05]  /*a680*/  @!P1 NANOSLEEP.SYNCS 0x989680 ;  /* 0x009896800000995d */ /* 0x004fea0003900000 */
[----:B------:R-:W2:Y:S02]  /*a690*/  @!P1 SYNCS.PHASECHK.TRANS64 P1, [R12+URZ+0x30c40], R13 ;  /* 0x030c400d0c0095a7 */ /* 0x000ea4000802007f */
[----:B--2---:R-:W-:Y:S05]  /*a6a0*/  @!P1 BRA `(.L_x_729) ;  /* 0xfffffffc00f09947 */ /* 0x004fea000383ffff */
[----:B------:R-:W-:Y:S05]  /*a6b0*/  BRA `(.L_x_759) ;  /* 0xfffffff0008c7947 */ /* 0x000fea000383ffff */
.L_x_731:
[----:B--2---:R2:W3:Y:S02]  /*a6c0*/  SYNCS.PHASECHK.TRANS64.TRYWAIT P1, [R12+URZ+0x30c28], R13 ;  /* 0x030c280d0c0075a7 */ /* 0x0044e4000802017f */
[----:B---3--:R-:W-:Y:S05]  /*a6d0*/  @!P1 NANOSLEEP.SYNCS 0x989680 ;  /* 0x009896800000995d */ /* 0x008fea0003900000 */
[----:B------:R-:W3:Y:S02]  /*a6e0*/  @!P1 SYNCS.PHASECHK.TRANS64 P1, [R12+URZ+0x30c28], R13 ;  /* 0x030c280d0c0095a7 */ /* 0x000ee4000802007f */
[----:B---3--:R-:W-:Y:S05]  /*a6f0*/  @!P1 BRA `(.L_x_731) ;  /* 0xfffffffc00f09947 */ /* 0x008fea000383ffff */
[----:B------:R-:W-:Y:S05]  /*a700*/  BRA `(.L_x_760) ;  /* 0xfffffff000fc7947 */ /* 0x000fea000383ffff */
.L_x_733:
[----:B-1----:R1:W2:Y:S02]  /*a710*/  SYNCS.PHASECHK.TRANS64.TRYWAIT P0, [R13+URZ+0x30c40], R2 ;  /* 0x030c40020d0075a7 */ /* 0x0022a4000800017f */
[----:B--2---:R-:W-:Y:S05]  /*a720*/  @!P0 NANOSLEEP.SYNCS 0x989680 ;  /* 0x009896800000895d */ /* 0x004fea0003900000 */
[----:B------:R-:W2:Y:S02]  /*a730*/  @!P0 SYNCS.PHASECHK.TRANS64 P0, [R13+URZ+0x30c40], R2 ;  /* 0x030c40020d0085a7 */ /* 0x000ea4000800007f */
[----:B--2---:R-:W-:Y:S05]  /*a740*/  @!P0 BRA `(.L_x_733) ;  /* 0xfffffffc00f08947 */ /* 0x004fea000383ffff */
[----:B------:R-:W-:Y:S05]  /*a750*/  BRA `(.L_x_761) ;  /* 0xfffffff4006c7947 */ /* 0x000fea000383ffff */
.L_x_735:
[----:B------:R-:W-:Y:S01]  /*a760*/  BSSY B0, `(.L_x_762) ;  /* 0x0000006000007945 */ /* 0x000fe20003800000 */
[----:B------:R-:W-:-:S07]  /*a770*/  IMAD.MOV.U32 R15, RZ, RZ, -0x1 ;  /* 0xffffffffff0f7424 */ /* 0x000fce00078e00ff */
[----:B--2-4-:R-:W-:Y:S05]  /*a780*/  WARPSYNC.COLLECTIVE R15, `(.L_x_763) ;  /* 0x000000000f0c7348 */ /* 0x014fea0003c00000 */
[----:B------:R-:W-:Y:S02]  /*a790*/  ELECT P6, UR62, PT ;  /* 0x00000000003e782f */ /* 0x000fe400038c0000 */
[----:B------:R-:W-:Y:S01]  /*a7a0*/  MOV R14, UR62 ;  /* 0x0000003e000e7c02 */ /* 0x000fe20008000f00 */
[----:B--2-4-:R-:W-:Y:S10]  /*a7b0*/  ENDCOLLECTIVE ;  /* 0x000000000000791b */ /* 0x014ff40003800000 */
.L_x_763:
[----:B------:R-:W-:Y:S05]  /*a7c0*/  BSYNC B0 ;  /* 0x0000000000007941 */ /* 0x000fea0003800000 */
.L_x_762:
[----:B------:R-:W-:Y:S05]  /*a7d0*/  BRA `(.L_x_764) ;  /* 0xfffffff800007947 */ /* 0x000fea000383ffff */
.L_x_737:
[----:B-1----:R1:W3:Y:S02]  /*a7e0*/  SYNCS.PHASECHK.TRANS64.TRYWAIT P0, [R7+URZ], R4 ;  /* 0x00000004070075a7 */ /* 0x0022e4000800017f */
[----:B---3--:R-:W-:Y:S05]  /*a7f0*/  @!P0 NANOSLEEP.SYNCS 0x989680 ;  /* 0x009896800000895d */ /* 0x008fea0003900000 */
[----:B------:R-:W3:Y:S02]  /*a800*/  @!P0 SYNCS.PHASECHK.TRANS64 P0, [R7+URZ], R4 ;  /* 0x00000004070085a7 */ /* 0x000ee4000800007f */
[----:B---3--:R-:W-:Y:S05]  /*a810*/  @!P0 BRA `(.L_x_737) ;  /* 0xfffffffc00f08947 */ /* 0x008fea000383ffff */
[----:B------:R-:W-:Y:S05]  /*a820*/  BRA `(.L_x_765) ;  /* 0xfffffff800407947 */ /* 0x000fea000383ffff */
.L_x_738:
[----:B---3--:R3:W4:Y:S02]  /*a830*/  SYNCS.PHASECHK.TRANS64.TRYWAIT P0, [R11+URZ], R2 ;  /* 0x000000020b0075a7 */ /* 0x008724000800017f */
[----:B----4-:R-:W-:Y:S05]  /*a840*/  @!P0 NANOSLEEP.SYNCS 0x989680 ;  /* 0x009896800000895d */ /* 0x010fea0003900000 */
[----:B------:R-:W4:Y:S02]  /*a850*/  @!P0 SYNCS.PHASECHK.TRANS64 P0, [R11+URZ], R2 ;  /* 0x000000020b0085a7 */ /* 0x000f24000800007f */
[----:B----4-:R-:W-:Y:S05]  /*a860*/  @!P0 BRA `(.L_x_738) ;  /* 0xfffffffc00f08947 */ /* 0x010fea000383ffff */
[----:B------:R-:W-:Y:S05]  /*a870*/  BRA `(.L_x_766) ;  /* 0xfffffff800347947 */ /* 0x000fea000383ffff */
.L_x_740:
[----:B----4-:R4:W1:Y:S02]  /*a880*/  SYNCS.PHASECHK.TRANS64.TRYWAIT P0, [R9+URZ], R4 ;  /* 0x00000004090075a7 */ /* 0x010864000800017f */
[----:B-1----:R-:W-:Y:S05]  /*a890*/  @!P0 NANOSLEEP.SYNCS 0x989680 ;  /* 0x009896800000895d */ /* 0x002fea0003900000 */
[----:B------:R-:W1:Y:S02]  /*a8a0*/  @!P0 SYNCS.PHASECHK.TRANS64 P0, [R9+URZ], R4 ;  /* 0x00000004090085a7 */ /* 0x000e64000800007f */
[----:B-1----:R-:W-:Y:S05]  /*a8b0*/  @!P0 BRA `(.L_x_740) ;  /* 0xfffffffc00f08947 */ /* 0x002fea000383ffff */
[----:B------:R-:W-:Y:S05]  /*a8c0*/  BRA `(.L_x_767) ;  /* 0xfffffff800387947 */ /* 0x000fea000383ffff */
.L_x_768:
        /* <DEDUP_REMOVED lines=11> */
.L_x_3698:


//--------------------- .text._ZN7cutlass13device_kernelIN5flash11enable_sm90INS1_16FlashAttnBwdSm90INS1_25CollectiveMainloopBwdSm90ILi2ELi2ELi2EN4cute5tupleIJNS5_1CILi1EEES8_S8_EEENS6_IJNS7_ILi128EEESA_NS7_ILi64EEEEEENS_6half_tEfNS_4arch4Sm90ELb0ELb0ELb0ELb1ELb0ELb1ELb0ELb0ELi2ELi1ELi2ELi2ELb0EEENS1_24CollectiveEpilogueBwdGQAISC_fSF_Li256ELb1ELb0EEENS1_19SingleTileSchedulerILb1ELb0ELb0ELi128EEEEEEEEEvNT_6ParamsE --------------------------
	.section	.text._ZN7cutlass13device_kernelIN5flash11enable_sm90INS1_16FlashAttnBwdSm90INS1_25CollectiveMainloopBwdSm90ILi2ELi2ELi2EN4cute5tupleIJNS5_1CILi1EEES8_S8_EEENS6_IJNS7_ILi128EEESA_NS7_ILi64EEEEEENS_6half_tEfNS_4arch4Sm90ELb0ELb0ELb0ELb1ELb0ELb1ELb0ELb0ELi2ELi1ELi2ELi2ELb0EEENS1_24CollectiveEpilogueBwdGQAISC_fSF_Li256ELb1ELb0EEENS1_19SingleTileSchedulerILb1ELb0ELb0ELi128EEEEEEEEEvNT_6ParamsE,"ax",@progbits
	.align	128
.text._ZN7cutlass13device_kernelIN5flash11enable_sm90INS1_16FlashAttnBwdSm90INS1_25CollectiveMainloopBwdSm90ILi2ELi2ELi2EN4cute5tupleIJNS5_1CILi1EEES8_S8_EEENS6_IJNS7_ILi128EEESA_NS7_ILi64EEEEEENS_6half_tEfNS_4arch4Sm90ELb0ELb0ELb0ELb1ELb0ELb1ELb0ELb0ELi2ELi1ELi2ELi2ELb0EEENS1_24CollectiveEpilogueBwdGQAISC_fSF_Li256ELb1ELb0EEENS1_19SingleTileSchedulerILb1ELb0ELb0ELi128EEEEEEEEEvNT_6ParamsE:
        .type           _ZN7cutlass13device_kernelIN5flash11enable_sm90INS1_16FlashAttnBwdSm90INS1_25CollectiveMainloopBwdSm90ILi2ELi2ELi2EN4cute5tupleIJNS5_1CILi1EEES8_S8_EEENS6_IJNS7_ILi128EEESA_NS7_ILi64EEEEEENS_6half_tEfNS_4arch4Sm90ELb0ELb0ELb0ELb1ELb0ELb1ELb0ELb0ELi2ELi1ELi2ELi2ELb0EEENS1_24CollectiveEpilogueBwdGQAISC_fSF_Li256ELb1ELb0EEENS1_19SingleTileSchedulerILb1ELb0ELb0ELi128EEEEEEEEEvNT_6ParamsE,@function
        .size           _ZN7cutlass13device_kernelIN5flash11enable_sm90INS1_16FlashAttnBwdSm90INS1_25CollectiveMainloopBwdSm90ILi2ELi2ELi2EN4cute5tupleIJNS5_1CILi1EEES8_S8_EEENS6_IJNS7_ILi128EEESA_NS7_ILi64EEEEEENS_6half_tEfNS_4arch4Sm90ELb0ELb0ELb0ELb1ELb0ELb1ELb0ELb0ELi2ELi1ELi2ELi2ELb0EEENS1_24CollectiveEpilogueBwdGQAISC_fSF_Li256ELb1ELb0EEENS1_19SingleTileSchedulerILb1ELb0ELb0ELi128EEEEEEEEEvNT_6ParamsE,(.L_x_3699 - _ZN7cutlass13device_kernelIN5flash11enable_sm90INS1_16FlashAttnBwdSm90INS1_25CollectiveMainloopBwdSm90ILi2ELi2ELi2EN4cute5tupleIJNS5_1CILi1EEES8_S8_EEENS6_IJNS7_ILi128EEESA_NS7_ILi64EEEEEENS_6half_tEfNS_4arch4Sm90ELb0ELb0ELb0ELb1ELb0ELb1ELb0ELb0ELi2ELi1ELi2ELi2ELb0EEENS1_24CollectiveEpilogueBwdGQAISC_fSF_Li256ELb1ELb0EEENS1_19SingleTileSchedulerILb1ELb0ELb0ELi128EEEEEEEEEvNT_6ParamsE)
        .other          _ZN7cutlass13device_kernelIN5flash11enable_sm90INS1_16FlashAttnBwdSm90INS1_25CollectiveMainloopBwdSm90ILi2ELi2ELi2EN4cute5tupleIJNS5_1CILi1EEES8_S8_EEENS6_IJNS7_ILi128EEESA_NS7_ILi64EEEEEENS_6half_tEfNS_4arch4Sm90ELb0ELb0ELb0ELb1ELb0ELb1ELb0ELb0ELi2ELi1ELi2ELi2ELb0EEENS1_24CollectiveEpilogueBwdGQAISC_fSF_Li256ELb1ELb0EEENS1_19SingleTileSchedulerILb1ELb0ELb0ELi128EEEEEEEEEvNT_6ParamsE,@"STO_CUDA_ENTRY STV_DEFAULT"
_ZN7cutlass13device_kernelIN5flash11enable_sm90INS1_16FlashAttnBwdSm90INS1_25CollectiveMainloopBwdSm90ILi2ELi2ELi2EN4cute5tupleIJNS5_1CILi1EEES8_S8_EEENS6_IJNS7_ILi128EEESA_NS7_ILi64EEEEEENS_6half_tEfNS_4arch4Sm90ELb0ELb0ELb0ELb1ELb0ELb1ELb0ELb0ELi2ELi1ELi2ELi2ELb0EEENS1_24CollectiveEpilogueBwdGQAISC_fSF_Li256ELb1ELb0EEENS1_19SingleTileSchedulerILb1ELb0ELb0ELi128EEEEEEEEEvNT_6ParamsE:
        /* <DEDUP_REMOVED lines=23> */
.L_x_770:
[----:B------:R-:W-:Y:S05]  /*0170*/  BSYNC B0 ;  /* 0x0000000000007941 */ /* 0x000fea0003800000 */
.L_x_769:
        /* <DEDUP_REMOVED lines=34> */
.L_x_771:
        /* <DEDUP_REMOVED lines=22> */
.L_x_772:
        /* <DEDUP_REMOVED lines=9> */
.L_x_775:
        /* <DEDUP_REMOVED lines=20> */
.L_x_776:
        /* <DEDUP_REMOVED lines=10> */
.L_x_778:
[----:B------:R-:W2:Y:S02]  /*0770*/  LDC R0, c[0x0][0x8c4] ;  /* 0x00023100ff007b82 */ /* 0x000ea40000000800 */
.L_x_777:
        /* <DEDUP_REMOVED lines=19> */
.L_x_780:
        /* <DEDUP_REMOVED lines=10> */
.L_x_781:
        /* <DEDUP_REMOVED lines=8> */
.L_x_782:
        /* <DEDUP_REMOVED lines=9> */
.L_x_783:
        /* <DEDUP_REMOVED lines=55> */
.L_x_786:
        /* <DEDUP_REMOVED lines=15> */
.L_x_785:
        /* <DEDUP_REMOVED lines=22> */
.L_x_788:
        /* <DEDUP_REMOVED lines=15> */
.L_x_787:
[----:B------:R-:W-:Y:S01]  /*1110*/  SHF.R.S32.HI R3, RZ, 0x1f, R16 ;  /* 0x0000001fff037819 */ /* 0x000fe20000011410 */
[----:B------:R-:W-:-:S03]  /*1120*/  UMOV UR4, 0xffffffff ;  /* 0xffffffff00047882 */ /* 0x000fc60000000000 */
[----:B------:R-:W-:-:S04]  /*1130*/  LEA.HI R0, R3, R16, RZ, 0x7 ;  /* 0x0000001003007211 */ /* 0x000fc800078f38ff */
[----:B------:R-:W-:Y:S01]  /*1140*/  SHF.R.S32.HI R13, RZ, 0x7, R0 ;  /* 0x00000007ff0d7819 */ /* 0x000fe20000011400 */
[----:B------:R-:W-:Y:S06]  /*1150*/  BRA.DIV UR4, `(.L_x_789) ;  /* 0x0000007204907947 */ /* 0x000fec000b800000 */
[----:B------:R1:W2:Y:S02]  /*1160*/  SHFL.IDX PT, R14, R13, RZ, 0x1f ;  /* 0x00001fff0d0e7589 */ /* 0x0002a400000e0000 */
.L_x_865:
        /* <DEDUP_REMOVED lines=30> */
.L_x_790:
        /* <DEDUP_REMOVED lines=108> */
.L_x_802:
[----:B------:R-:W-:-:S13]  /*1a10*/  ISETP.NE.AND P0, PT, R4, 0x3, PT ;  /* 0x000000030400780c */ /* 0x000fda0003f05270 */
[----:B-1----:R-:W-:Y:S05]  /*1a20*/  @!P0 BRA `(.L_x_792) ;  /* 0x0000000000048947 */ /* 0x002fea0003800000 */
[----:B------:R-:W-:Y:S01]  /*1a30*/  BPT.TRAP 0x1 ;  /* 0x000000040000795c */ /* 0x000fe20000300000 */
.L_x_792:
[----:B------:R-:W-:Y:S01]  /*1a40*/  IMAD R9, R7, 0x8, R226 ;  /* 0x0000000807097824 */ /* 0x000fe200078e02e2 */
[----:B------:R-:W-:-:S04]  /*1a50*/  SHF.L.U32 R12, R6, 0x1f, RZ ;  /* 0x0000001f060c7819 */ /* 0x000fc800000006ff */
[----:B------:R1:W2:Y:S01]  /*1a60*/  SYNCS.PHASECHK.TRANS64.TRYWAIT P1, [R9+URZ+0x30c10], R12 ;  /* 0x030c100c090075a7 */ /* 0x0002a2000802017f */
[----:B------:R-:W-:Y:S05]  /*1a70*/  @!P0 BRA `(.L_x_793) ;  /* 0x0000000000048947 */ /* 0x000fea0003800000 */
[----:B------:R-:W-:Y:S01]  /*1a80*/  BPT.TRAP 0x1 ;  /* 0x000000040000795c */ /* 0x000fe20000300000 */
.L_x_793:
[----:B------:R-:W-:-:S05]  /*1a90*/  VIADD R10, R226, 0x10000 ;  /* 0x00010000e20a7836 */ /* 0x000fca0000000000 */
[----:B------:R-:W-:-:S04]  /*1aa0*/  SHF.R.U32.HI R10, RZ, 0x4, R10 ;  /* 0x00000004ff0a7819 */ /* 0x000fc8000001160a */
[----:B------:R-:W-:Y:S01]  /*1ab0*/  LOP3.LUT R10, R10, 0x3fff, RZ, 0xc0, !PT ;  /* 0x00003fff0a0a7812 */ /* 0x000fe200078ec0ff */
[----:B--2---:R-:W-:Y:S06]  /*1ac0*/  @P1 BRA `(.L_x_794) ;  /* 0x0000000000081947 */ /* 0x004fec0003800000 */
[----:B------:R-:W2:Y:S02]  /*1ad0*/  SYNCS.PHASECHK.TRANS64.TRYWAIT P1, [R9+URZ+0x30c10], R12 ;  /* 0x030c100c090075a7 */ /* 0x000ea4000802017f */
[----:B--2---:R-:W-:Y:S05]  /*1ae0*/  @!P1 BRA `(.L_x_795) ;  /* 0x00000068005c9947 */ /* 0x004fea0003800000 */
.L_x_794:
        /* <DEDUP_REMOVED lines=63> */
.L_x_796:
[----:B------:R1:W1:Y:S01]  /*1ee0*/  SYNCS.PHASECHK.TRANS64.TRYWAIT P1, [R9+URZ+0x30c30], R12 ;  /* 0x030c300c090075a7 */ /* 0x000262000802017f */
[----:B------:R-:W-:Y:S05]  /*1ef0*/  @!P0 BRA `(.L_x_797) ;  /* 0x0000000000048947 */ /* 0x000fea0003800000 */
[----:B------:R-:W-:Y:S01]  /*1f00*/  BPT.TRAP 0x1 ;  /* 0x000000040000795c */ /* 0x000fe20000300000 */
.L_x_797:
[----:B------:R-:W-:-:S05]  /*1f10*/  VIADD R11, R226, 0x18000 ;  /* 0x00018000e20b7836 */ /* 0x000fca0000000000 */
[----:B------:R-:W-:-:S04]  /*1f20*/  SHF.R.U32.HI R11, RZ, 0x4, R11 ;  /* 0x00000004ff0b7819 */ /* 0x000fc8000001160b */
[----:B------:R-:W-:-:S04]  /*1f30*/  LOP3.LUT R218, R11, 0x3fff, RZ, 0xc0, !PT ;  /* 0x00003fff0bda7812 */ /* 0x000fc800078ec0ff */
[----:B------:R-:W-:Y:S01]  /*1f40*/  LOP3.LUT R14, R218, 0x10000, RZ, 0xfc, !PT ;  /* 0x00010000da0e7812 */ /* 0x000fe200078efcff */
[----:B-1----:R-:W-:Y:S06]  /*1f50*/  @P1 BRA `(.L_x_798) ;  /* 0x0000000000081947 */ /* 0x002fec0003800000 */
[----:B------:R-:W1:Y:S02]  /*1f60*/  SYNCS.PHASECHK.TRANS64.TRYWAIT P1, [R9+URZ+0x30c30], R12 ;  /* 0x030c300c090075a7 */ /* 0x000e64000802017f */
[----:B-1----:R-:W-:Y:S05]  /*1f70*/  @!P1 BRA `(.L_x_799) ;  /* 0x00000064004c9947 */ /* 0x002fea0003800000 */
.L_x_798:
        /* <DEDUP_REMOVED lines=619> */
.L_x_800:
        /* <DEDUP_REMOVED lines=68> */
.L_x_801:
        /* <DEDUP_REMOVED lines=45> */
.L_x_784:
[----:B------:R-:W-:Y:S05]  /*4d40*/  @P0 BRA `(.L_x_779) ;  /* 0x00000034008c0947 */ /* 0x000fea0003800000 */
[----:B-1----:R-:W2:Y:S01]  /*4d50*/  LDL.LU R24, [R1+0xc] ;  /* 0x00000c0001187983 */ /* 0x002ea20000300800 */
[----:B------:R-:W1:Y:S01]  /*4d60*/  LDC.64 R2, c[0x0][0x878] ;  /* 0x00021e00ff027b82 */ /* 0x000e620000000a00 */
[----:B------:R-:W3:Y:S07]  /*4d70*/  S2R R22, SR_TID.X ;  /* 0x0000000000167919 */ /* 0x000eee0000002100 */
[----:B------:R-:W4:Y:S01]  /*4d80*/  LDC R0, c[0x0][0x850] ;  /* 0x00021400ff007b82 */ /* 0x000f220000000800 */
[----:B------:R-:W5:Y:S01]  /*4d90*/  S2R R7, SR_CTAID.Y ;  /* 0x0000000000077919 */ /* 0x000f620000002600 */
[----:B------:R-:W5:Y:S06]  /*4da0*/  S2R R8, SR_CTAID.X ;  /* 0x0000000000087919 */ /* 0x000f6c0000002500 */
[----:B------:R-:W3:Y:S01]  /*4db0*/  S2UR UR5, SR_CgaCtaId ;  /* 0x00000000000579c3 */ /* 0x000ee20000008800 */
[----:B-1----:R-:W-:-:S07]  /*4dc0*/  ISETP.NE.U32.AND P0, PT, R2, RZ, PT ;  /* 0x000000ff0200720c */ /* 0x002fce0003f05070 */
[----:B------:R-:W1:Y:S01]  /*4dd0*/  LDC.64 R10, c[0x0][0x818] ;  /* 0x00020600ff0a7b82 */ /* 0x000e620000000a00 */
[----:B------:R-:W-:-:S07]  /*4de0*/  ISETP.NE.AND.EX P0, PT, R3, RZ, PT, P0 ;  /* 0x000000ff0300720c */ /* 0x000fce0003f05300 */
[----:B------:R-:W1:Y:S08]  /*4df0*/  LDC.64 R14, c[0x0][0x840] ;  /* 0x00021000ff0e7b82 */ /* 0x000e700000000a00 */
[----:B------:R-:W2:Y:S01]  /*4e00*/  @P0 LDC.64 R2, c[0x0][0x878] ;  /* 0x00021e00ff020b82 */ /* 0x000ea20000000a00 */
[----:B------:R-:W-:-:S07]  /*4e10*/  UMOV UR4, 0x400 ;  /* 0x0000040000047882 */ /* 0x000fce0000000000 */
[----:B------:R-:W1:Y:S08]  /*4e20*/  LDC.64 R12, c[0x0][0x820] ;  /* 0x00020800ff0c7b82 */ /* 0x000e700000000a00 */
[----:B------:R-:W1:Y:S08]  /*4e30*/  LDC.64 R16, c[0x0][0x848] ;  /* 0x00021200ff107b82 */ /* 0x000e700000000a00 */
[----:B------:R-:W1:Y:S08]  /*4e40*/  LDC.64 R18, c[0x0][0x800] ;  /* 0x00020000ff127b82 */ /* 0x000e700000000a00 */
[----:B------:R-:W1:Y:S01]  /*4e50*/  LDC.64 R20, c[0x0][0x828] ;  /* 0x00020a00ff147b82 */ /* 0x000e620000000a00 */
[----:B--2---:R-:W-:-:S06]  /*4e60*/  @P0 IMAD.WIDE R2, R24, 0x4, R2 ;  /* 0x0000000418020825 */ /* 0x004fcc00078e0202 */
[----:B------:R2:W5:Y:S01]  /*4e70*/  @P0 LDG.E R2, desc[UR38][R2.64] ;  /* 0x0000002602020981 */ /* 0x000562000c1e1900 */
[----:B------:R-:W-:Y:S01]  /*4e80*/  BAR.SYNC.DEFER_BLOCKING 0x1, 0x100 ;  /* 0x0044000000007b1d */ /* 0x000fe20000010000 */
[----:B----4-:R-:W-:Y:S01]  /*4e90*/  ISETP.NE.AND P1, PT, R0, 0x1, PT ;  /* 0x000000010000780c */ /* 0x010fe20003f25270 */
[----:B---3--:R-:W-:Y:S01]  /*4ea0*/  VIADD R23, R22, 0xffffff80 ;  /* 0xffffff8016177836 */ /* 0x008fe20000000000 */
[----:B------:R-:W-:-:S03]  /*4eb0*/  ULEA UR4, UR5, UR4, 0x18 ;  /* 0x0000000405047291 */ /* 0x000fc6000f8ec03f */
[----:B------:R-:W-:Y:S01]  /*4ec0*/  BSSY B0, `(.L_x_803) ;  /* 0x000004d000007945 */ /* 0x000fe20003800000 */
[----:B------:R-:W-:-:S04]  /*4ed0*/  SHF.R.S32.HI R0, RZ, 0x1f, R23 ;  /* 0x0000001fff007819 */ /* 0x000fc80000011417 */
[----:B------:R-:W-:-:S03]  /*4ee0*/  LEA.HI R5, R0, R23, RZ, 0x7 ;  /* 0x0000001700057211 */ /* 0x000fc600078f38ff */
[----:B------:R-:W3:Y:S01]  /*4ef0*/  @P1 LDC R4, c[0x0][0x854] ;  /* 0x00021500ff041b82 */ /* 0x000ee20000000800 */
[C---:B------:R-:W-:Y:S01]  /*4f00*/  LOP3.LUT R0, R5.reuse, 0xfffff80, RZ, 0xc0, !PT ;  /* 0x0fffff8005007812 */ /* 0x040fe200078ec0ff */
[----:B--2---:R-:W-:-:S04]  /*4f10*/  IMAD.SHL.U32 R3, R5, 0x20, RZ ;  /* 0x0000002005037824 */ /* 0x004fc800078e00ff */
[----:B------:R-:W-:Y:S01]  /*4f20*/  IMAD.IADD R0, R23, 0x1, -R0 ;  /* 0x0000000117007824 */ /* 0x000fe200078e0a00 */
[----:B------:R-:W-:Y:S01]  /*4f30*/  LOP3.LUT R5, R3, 0x3ffff000, RZ, 0xc0, !PT ;  /* 0x3ffff00003057812 */ /* 0x000fe200078ec0ff */
[----:B------:R-:W2:Y:S04]  /*4f40*/  @P1 LDC R9, c[0x0][0x858] ;  /* 0x00021600ff091b82 */ /* 0x000ea80000000800 */
[----:B------:R-:W-:-:S05]  /*4f50*/  IMAD R5, R0, 0x4, R5 ;  /* 0x0000000400057824 */ /* 0x000fca00078e0205 */
[----:B------:R-:W-:Y:S01]  /*4f60*/  LEA R6, R5, UR4, 0x2 ;  /* 0x0000000405067c11 */ /* 0x000fe2000f8e10ff */
[----:B-----5:R-:W-:-:S04]  /*4f70*/  IMAD.SHL.U32 R5, R8, 0x2000, RZ ;  /* 0x0000200008057824 */ /* 0x020fc800078e00ff */
[----:B------:R4:W-:Y:S01]  /*4f80*/  STS.128 [R6], R152 ;  /* 0x0000009806007388 */ /* 0x0009e20000000c00 */
[----:B---3--:R-:W-:-:S03]  /*4f90*/  @P1 IMAD.HI.U32 R0, R7, R4, RZ ;  /* 0x0000000407001227 */ /* 0x008fc600078e00ff */
[----:B------:R4:W-:Y:S04]  /*4fa0*/  STS.128 [R6+0x800], R156 ;  /* 0x0008009c06007388 */ /* 0x0009e80000000c00 */
[----:B------:R4:W-:Y:S01]  /*4fb0*/  STS.128 [R6+0x1000], R160 ;  /* 0x001000a006007388 */ /* 0x0009e20000000c00 */
[----:B--2---:R-:W-:-:S03]  /*4fc0*/  @P1 SHF.R.U32.HI R7, RZ, R9, R0 ;  /* 0x00000009ff071219 */ /* 0x004fc60000011600 */
[----:B------:R4:W-:Y:S01]  /*4fd0*/  STS.128 [R6+0x1800], R164 ;  /* 0x001800a406007388 */ /* 0x0009e20000000c00 */
[----:B------:R-:W-:-:S03]  /*4fe0*/  SHF.R.S32.HI R9, RZ, 0x1f, R7 ;  /* 0x0000001fff097819 */ /* 0x000fc60000011407 */
[----:B------:R4:W-:Y:S02]  /*4ff0*/  STS.128 [R6+0x2000], R168 ;  /* 0x002000a806007388 */ /* 0x0009e40000000c00 */
[----:B-1----:R-:W-:Y:S02]  /*5000*/  IMAD R0, R9, R10, RZ ;  /* 0x0000000a09007224 */ /* 0x002fe400078e02ff */
        /* <DEDUP_REMOVED lines=9> */
[----:B-1----:R-:W-:Y:S01]  /*50a0*/  BAR.SYNC.DEFER_BLOCKING 0x1, 0x100 ;  /* 0x0044000000007b1d */ /* 0x002fe20000010000 */
[----:B------:R-:W-:-:S05]  /*50b0*/  @P0 IMAD R2, R24, 0x80, R2 ;  /* 0x0000008018020824 */ /* 0x000fca00078e0202 */
[----:B------:R-:W-:-:S04]  /*50c0*/  @P0 SHF.R.S32.HI R3, RZ, 0x1f, R2 ;  /* 0x0000001fff030819 */ /* 0x000fc80000011402 */
[----:B------:R-:W-:-:S05]  /*50d0*/  @P0 LEA.HI R3, R3, R2, RZ, 0x7 ;  /* 0x0000000203030211 */ /* 0x000fca00078f38ff */
[----:B------:R-:W-:-:S05]  /*50e0*/  @P0 IMAD.SHL.U32 R3, R3, 0x40, RZ ;  /* 0x0000004003030824 */ /* 0x000fca00078e00ff */
[----:B------:R-:W-:-:S04]  /*50f0*/  @P0 LOP3.LUT R2, R3, 0xffffe000, RZ, 0xc0, !PT ;  /* 0xffffe00003020812 */ /* 0x000fc800078ec0ff */
[----:B------:R-:W-:Y:S02]  /*5100*/  @P0 SHF.R.S32.HI R3, RZ, 0x1f, R2 ;  /* 0x0000001fff030819 */ /* 0x000fe40000011402 */
[----:B------:R-:W-:-:S06]  /*5110*/  @!P0 CS2R R2, SRZ ;  /* 0x0000000000028805 */ /* 0x000fcc000001ff00 */
[----:B------:R-:W-:Y:S01]  /*5120*/  IADD3 R4, P1, R5, R2, RZ ;  /* 0x0000000205047210 */ /* 0x000fe20007f3e0ff */
[----:B------:R-:W-:Y:S02]  /*5130*/  IMAD R2, R9, R14, RZ ;  /* 0x0000000e09027224 */ /* 0x000fe400078e02ff */
[----:B------:R-:W-:Y:S01]  /*5140*/  IMAD R9, R7, R11, R0 ;  /* 0x0000000b07097224 */ /* 0x000fe200078e0200 */
[----:B------:R-:W-:Y:S01]  /*5150*/  LEA.HI.X.SX32 R5, R5, R3, 0x1, P1 ;  /* 0x0000000305057211 */ /* 0x000fe200008f0eff */
[C---:B------:R-:W-:Y:S01]  /*5160*/  IMAD R11, R7.reuse, R15, R2 ;  /* 0x0000000f070b7224 */ /* 0x040fe200078e0202 */
[----:B------:R-:W-:Y:S01]  /*5170*/  SHF.R.S32.HI R0, RZ, 0x1f, R24 ;  /* 0x0000001fff007819 */ /* 0x000fe20000011418 */
[----:B------:R-:W-:-:S04]  /*5180*/  IMAD.WIDE.U32 R2, R7, R10, R4 ;  /* 0x0000000a07027225 */ /* 0x000fc800078e0004 */
[----:B------:R-:W-:Y:S01]  /*5190*/  IMAD.IADD R3, R3, 0x1, R9 ;  /* 0x0000000103037824 */ /* 0x000fe200078e0209 */
[----:B------:R-:W-:Y:S01]  /*51a0*/  SEL R9, R0, RZ, !P0 ;  /* 0x000000ff00097207 */ /* 0x000fe20004000000 */
[----:B------:R-:W-:Y:S01]  /*51b0*/  IMAD.WIDE.U32 R4, R7, R14, R4 ;  /* 0x0000000e07047225 */ /* 0x000fe200078e0004 */
[----:B------:R-:W-:Y:S02]  /*51c0*/  SEL R7, R24, RZ, !P0 ;  /* 0x000000ff18077207 */ /* 0x000fe40004000000 */
[----:B------:R-:W-:Y:S01]  /*51d0*/  ISETP.NE.AND P0, PT, R23, RZ, PT ;  /* 0x000000ff1700720c */ /* 0x000fe20003f05270 */
[----:B------:R-:W-:Y:S02]  /*51e0*/  IMAD.IADD R5, R5, 0x1, R11 ;  /* 0x0000000105057824 */ /* 0x000fe400078e020b */
[C---:B------:R-:W-:Y:S02]  /*51f0*/  IMAD R0, R9.reuse, R12, RZ ;  /* 0x0000000c09007224 */ /* 0x040fe400078e02ff */
[----:B------:R-:W-:-:S02]  /*5200*/  IMAD R8, R9, R16, RZ ;  /* 0x0000001009087224 */ /* 0x000fc400078e02ff */
[----:B------:R-:W-:-:S04]  /*5210*/  IMAD.WIDE.U32 R2, R7, R12, R2 ;  /* 0x0000000c07027225 */ /* 0x000fc800078e0002 */
[----:B------:R-:W-:Y:S01]  /*5220*/  IMAD.WIDE.U32 R4, R7, R16, R4 ;  /* 0x0000001007047225 */ /* 0x000fe200078e0004 */
[----:B------:R-:W-:-:S03]  /*5230*/  LEA R18, P1, R2, R18, 0x2 ;  /* 0x0000001202127211 */ /* 0x000fc600078210ff */
[C---:B------:R-:W-:Y:S01]  /*5240*/  IMAD R9, R7.reuse, R13, R0 ;  /* 0x0000000d07097224 */ /* 0x040fe200078e0200 */
[----:B------:R-:W-:Y:S01]  /*5250*/  LEA R20, P2, R4, R20, 0x2 ;  /* 0x0000001404147211 */ /* 0x000fe200078410ff */
[----:B------:R-:W-:Y:S02]  /*5260*/  IMAD R7, R7, R17, R8 ;  /* 0x0000001107077224 */ /* 0x000fe400078e0208 */
[----:B------:R-:W-:Y:S02]  /*5270*/  IMAD.IADD R3, R3, 0x1, R9 ;  /* 0x0000000103037824 */ /* 0x000fe400078e0209 */
[----:B------:R-:W-:-:S03]  /*5280*/  IMAD.IADD R0, R5, 0x1, R7 ;  /* 0x0000000105007824 */ /* 0x000fc600078e0207 */
[----:B------:R-:W-:Y:S02]  /*5290*/  LEA.HI.X R3, R2, R19, R3, 0x2, P1 ;  /* 0x0000001302037211 */ /* 0x000fe400008f1403 */
[----:B------:R-:W-:Y:S01]  /*52a0*/  LEA.HI.X R0, R4, R21, R0, 0x2, P2 ;  /* 0x0000001504007211 */ /* 0x000fe200010f1400 */
[----:B----4-:R-:W-:Y:S06]  /*52b0*/  @P0 BRA `(.L_x_804) ;  /* 0x0000000000340947 */ /* 0x010fec0003800000 */
[----:B------:R-:W-:Y:S01]  /*52c0*/  R2UR UR6, R20 ;  /* 0x00000000140672ca */ /* 0x000fe200000e0000 */
[----:B------:R-:W-:Y:S01]  /*52d0*/  UMOV UR5, 0x800 ;  /* 0x0000080000057882 */ /* 0x000fe20000000000 */
[----:B------:R-:W-:Y:S01]  /*52e0*/  R2UR UR7, R0 ;  /* 0x00000000000772ca */ /* 0x000fe200000e0000 */
[----:B------:R-:W-:Y:S01]  /*52f0*/  UMOV UR8, 0x0 ;  /* 0x0000000000087882 */ /* 0x000fe20000000000 */
[----:B------:R-:W-:Y:S01]  /*5300*/  PLOP3.LUT P0, PT, PT, PT, PT, 0x80, 0x0 ;  /* 0x000000000000781c */ /* 0x000fe20003f0f070 */
[----:B------:R-:W-:-:S12]  /*5310*/  UMOV UR9, 0x14f00000 ;  /* 0x14f0000000097882 */ /* 0x000fd80000000000 */
.L_x_805:
[----:B------:R-:W-:Y:S01]  /*5320*/  @P0 ELECT P1, URZ, PT ;  /* 0x00000000003f082f */ /* 0x000fe20003820000 */
[----:B------:R1:W-:-:S12]  /*5330*/  UBLKRED.G.S.ADD.F32.RN [UR6], [UR4], UR5, desc[UR8] ;  /* 0x00000806040073bb */ /* 0x0003d800080a1405 */
[----:B------:R-:W-:Y:S02]  /*5340*/  @P1 PLOP3.LUT P0, PT, P1, PT, PT, 0x8, 0x0 ;  /* 0x000000000000181c */ /* 0x000fe40000f0e170 */
[----:B------:R-:W-:-:S11]  /*5350*/  PLOP3.LUT P1, PT, PT, PT, PT, 0x8, 0x0 ;  /* 0x000000000000781c */ /* 0x000fd60003f2e170 */
[----:B-1----:R-:W-:Y:S05]  /*5360*/  @P0 BRA.U.ANY `(.L_x_805) ;  /* 0xfffffffd00ec0947 */ /* 0x002fea000393ffff */
[----:B------:R0:W-:Y:S01]  /*5370*/  UTMACMDFLUSH ;  /* 0x00000000000079b7 */ /* 0x0001e20000000000 */
[----:B------:R-:W-:-:S04]  /*5380*/  DEPBAR.LE SB0, 0x0 ;  /* 0x000080000000791a */ /* 0x000fc80000000000 */
.L_x_804:
[----:B------:R-:W-:Y:S05]  /*5390*/  BSYNC B0 ;  /* 0x0000000000007941 */ /* 0x000fea0003800000 */
.L_x_803:
[----:B------:R-:W-:Y:S01]  /*53a0*/  BAR.SYNC.DEFER_BLOCKING 0x1, 0x100 ;  /* 0x0044000000007b1d */ /* 0x000fe20000010000 */
[----:B------:R-:W-:-:S05]  /*53b0*/  ISETP.NE.AND P0, PT, R22, 0x80, PT ;  /* 0x000000801600780c */ /* 0x000fca0003f05270 */
        /* <DEDUP_REMOVED lines=20> */
[----:B------:R-:W-:Y:S01]  /*5500*/  PLOP3.LUT P0, PT, PT, PT, PT, 0x80, 0x0 ;  /* 0x000000000000781c */ /* 0x000fe20003f0f070 */
[----:B------:R-:W-:-:S12]  /*5510*/  UMOV UR9, 0x14f00000 ;  /* 0x14f0000000097882 */ /* 0x000fd80000000000 */
.L_x_806:
        /* <DEDUP_REMOVED lines=8> */
.L_x_774:
        /* <DEDUP_REMOVED lines=20> */
.L_x_808:
        /* <DEDUP_REMOVED lines=13> */
.L_x_810:
[----:B------:R-:W-:-:S05]  /*57b0*/  ULDC UR5, c[0x0][0x8c4] ;  /* 0x0002310000057ab9 */ /* 0x000fca0000000800 */
.L_x_809:
        /* <DEDUP_REMOVED lines=40> */
.L_x_811:
        /* <DEDUP_REMOVED lines=49> */
.L_x_825:
        /* <DEDUP_REMOVED lines=21> */
.L_x_814:
[----:B------:R-:W-:Y:S05]  /*5ea0*/  BSYNC B0 ;  /* 0x0000000000007941 */ /* 0x000fea0003800000 */
.L_x_813:
        /* <DEDUP_REMOVED lines=13> */
.L_x_816:
[----:B------:R-:W-:Y:S05]  /*5f80*/  BSYNC B0 ;  /* 0x0000000000007941 */ /* 0x000fea0003800000 */
.L_x_815:
[----:B------:R-:W-:Y:S06]  /*5f90*/  BAR.ARV 0xa, 0xa0 ;  /* 0x0282800000007b1d */ /* 0x000fec0000002000 */
[----:B------:R-:W-:Y:S04]  /*5fa0*/  BSSY B0, `(.L_x_817) ;  /* 0x0000003000007945 */ /* 0x000fe80003800000 */
[----:B------:R-:W-:Y:S05]  /*5fb0*/  @!P0 BRA `(.L_x_818) ;  /* 0x0000000000048947 */ /* 0x000fea0003800000 */
[----:B------:R-:W-:-:S04]  /*5fc0*/  DEPBAR.LE SB0, 0x0 ;  /* 0x000080000000791a */ /* 0x000fc80000000000 */
.L_x_818:
[----:B------:R-:W-:Y:S05]  /*5fd0*/  BSYNC B0 ;  /* 0x0000000000007941 */ /* 0x000fea0003800000 */
.L_x_817:
        /* <DEDUP_REMOVED lines=13> */
.L_x_820:
[----:B------:R-:W-:Y:S05]  /*60b0*/  BSYNC B0 ;  /* 0x0000000000007941 */ /* 0x000fea0003800000 */
.L_x_819:
        /* <DEDUP_REMOVED lines=13> */
.L_x_822:
[----:B------:R-:W-:Y:S05]  /*6190*/  BSYNC B0 ;  /* 0x0000000000007941 */ /* 0x000fea0003800000 */
.L_x_821:
[----:B------:R-:W-:Y:S01]  /*61a0*/  VIADD R0, R0, 0xfffffffe ;  /* 0xfffffffe00007836 */ /* 0x000fe20000000000 */
[----:B------:R-:W-:Y:S06]  /*61b0*/  BAR.ARV 0xa, 0xa0 ;  /* 0x0282800000007b1d */ /* 0x000fec0000002000 */
[----:B------:R-:W-:Y:S01]  /*61c0*/  BSSY B0, `(.L_x_823) ;  /* 0x0000004000007945 */ /* 0x000fe20003800000 */
[----:B------:R-:W-:-:S03]  /*61d0*/  ISETP.NE.AND P1, PT, R0, RZ, PT ;  /* 0x000000ff0000720c */ /* 0x000fc60003f25270 */
[----:B------:R-:W-:Y:S10]  /*61e0*/  @!P0 BRA `(.L_x_824) ;  /* 0x0000000000048947 */ /* 0x000ff40003800000 */
[----:B------:R-:W-:-:S04]  /*61f0*/  DEPBAR.LE SB0, 0x0 ;  /* 0x000080000000791a */ /* 0x000fc80000000000 */
.L_x_824:
[----:B------:R-:W-:Y:S05]  /*6200*/  BSYNC B0 ;  /* 0x0000000000007941 */ /* 0x000fea0003800000 */
.L_x_823:
[----:B------:R-:W-:Y:S06]  /*6210*/  BAR.ARV 0xb, 0xa0 ;  /* 0x02c2800000007b1d */ /* 0x000fec0000002000 */
[----:B------:R-:W-:Y:S02]  /*6220*/  UIADD3 UR5, UR5, 0x2, URZ ;  /* 0x0000000205057890 */ /* 0x000fe4000fffe03f */
[----:B------:R-:W-:Y:S01]  /*6230*/  UIADD3 UR4, UR4, 0x1, URZ ;  /* 0x0000000104047890 */ /* 0x000fe2000fffe03f */
[----:B------:R-:W-:Y:S11]  /*6240*/  @P1 BRA `(.L_x_825) ;  /* 0xfffffff800c01947 */ /* 0x000ff6000383ffff */
[----:B------:R-:W-:-:S12]  /*6250*/  USHF.L.U32 UR6, UR5, 0xd, URZ ;  /* 0x0000000d05067899 */ /* 0x000fd8000800063f */
.L_x_812:
        /* <DEDUP_REMOVED lines=19> */
.L_x_827:
[----:B------:R-:W-:Y:S05]  /*6390*/  BSYNC B0 ;  /* 0x0000000000007941 */ /* 0x000fea0003800000 */
.L_x_826:
        /* <DEDUP_REMOVED lines=19> */
.L_x_829:
[----:B------:R-:W-:Y:S05]  /*64d0*/  BSYNC B0 ;  /* 0x0000000000007941 */ /* 0x000fea0003800000 */
.L_x_828:
[----:B------:R-:W-:Y:S06]  /*64e0*/  BAR.ARV 0xa, 0xa0 ;  /* 0x0282800000007b1d */ /* 0x000fec0000002000 */
[----:B------:R-:W-:Y:S04]  /*64f0*/  BSSY B0, `(.L_x_830) ;  /* 0x0000003000007945 */ /* 0x000fe80003800000 */
[----:B------:R-:W-:Y:S05]  /*6500*/  @!P0 BRA `(.L_x_831) ;  /* 0x0000000000048947 */ /* 0x000fea0003800000 */
[----:B------:R-:W-:-:S04]  /*6510*/  DEPBAR.LE SB0, 0x0 ;  /* 0x000080000000791a */ /* 0x000fc80000000000 */
.L_x_831:
[----:B------:R-:W-:Y:S05]  /*6520*/  BSYNC B0 ;  /* 0x0000000000007941 */ /* 0x000fea0003800000 */
.L_x_830:
[----:B------:R-:W-:Y:S06]  /*6530*/  BAR.ARV 0xb, 0xa0 ;  /* 0x02c2800000007b1d */ /* 0x000fec0000002000 */
[----:B------:R-:W-:Y:S05]  /*6540*/  BRA `(.L_x_779) ;  /* 0x0000001c008c7947 */ /* 0x000fea0003800000 */
.L_x_807:
        /* <DEDUP_REMOVED lines=10> */
.L_x_832:
        /* <DEDUP_REMOVED lines=10> */
.L_x_834:
[----:B------:R-:W3:Y:S02]  /*6690*/  LDC R5, c[0x0][0x8c4] ;  /* 0x00023100ff057b82 */ /* 0x000ee40000000800 */
.L_x_833:
        /* <DEDUP_REMOVED lines=45> */
.L_x_836:
        /* <DEDUP_REMOVED lines=66> */
.L_x_866:
        /* <DEDUP_REMOVED lines=9> */
.L_x_839:
        /* <DEDUP_REMOVED lines=63> */
.L_x_850:
[----:B------:R-:W-:-:S04]  /*7210*/  SHF.L.U32 R21, R10, 0x1f, RZ ;  /* 0x0000001f0a157819 */ /* 0x000fc800000006ff */
[----:B-1----:R-:W1:Y:S02]  /*7220*/  SYNCS.PHASECHK.TRANS64.TRYWAIT P1, [R12+URZ+0x30c40], R21 ;  /* 0x030c40150c0075a7 */ /* 0x002e64000802017f */
[----:B-12--5:R-:W-:Y:S05]  /*7230*/  @!P1 BRA `(.L_x_842) ;  /* 0x0000001000c49947 */ /* 0x026fea0003800000 */
.L_x_867:
[----:B------:R-:W-:Y:S05]  /*7240*/  @P0 BRA `(.L_x_843) ;  /* 0x0000000000140947 */ /* 0x000fea0003800000 */
[----:B------:R-:W-:Y:S01]  /*7250*/  ISETP.NE.AND P1, PT, R20, RZ, PT ;  /* 0x000000ff1400720c */ /* 0x000fe20003f25270 */
[----:B------:R-:W-:-:S04]  /*7260*/  IMAD.MOV.U32 R3, RZ, RZ, 0x4200 ;  /* 0x00004200ff037424 */ /* 0x000fc800078e00ff */
[----:B------:R2:W-:Y:S08]  /*7270*/  SYNCS.ARRIVE.TRANS64 RZ, [R12+URZ+0x30c30], R3 ;  /* 0x030c30030cff79a7 */ /* 0x0005f0000800003f */
[----:B------:R-:W-:Y:S05]  /*7280*/  @!P1 BRA `(.L_x_843) ;  /* 0x0000000000049947 */ /* 0x000fea0003800000 */
[----:B------:R-:W-:Y:S01]  /*7290*/  BPT.TRAP 0x1 ;  /* 0x000000040000795c */ /* 0x000fe20000300000 */
.L_x_843:
        /* <DEDUP_REMOVED lines=30> */
.L_x_868:
[----:B------:R-:W-:Y:S05]  /*7480*/  @P0 BRA `(.L_x_845) ;  /* 0x0000000000140947 */ /* 0x000fea0003800000 */
[----:B------:R-:W-:Y:S01]  /*7490*/  ISETP.NE.AND P1, PT, R20, RZ, PT ;  /* 0x000000ff1400720c */ /* 0x000fe20003f25270 */
[----:B------:R-:W-:-:S04]  /*74a0*/  IMAD.MOV.U32 R2, RZ, RZ, 0x4200 ;  /* 0x00004200ff027424 */ /* 0x000fc800078e00ff */
[----:B------:R3:W-:Y:S08]  /*74b0*/  SYNCS.ARRIVE.TRANS64 RZ, [R12+URZ+0x30c18], R2 ;  /* 0x030c18020cff79a7 */ /* 0x0007f0000800003f */
[----:B------:R-:W-:Y:S05]  /*74c0*/  @!P1 BRA `(.L_x_845) ;  /* 0x0000000000049947 */ /* 0x000fea0003800000 */
[----:B------:R-:W-:Y:S01]  /*74d0*/  BPT.TRAP 0x1 ;  /* 0x000000040000795c */ /* 0x000fe20000300000 */
.L_x_845:
        /* <DEDUP_REMOVED lines=22> */
.L_x_869:
        /* <DEDUP_REMOVED lines=9> */
.L_x_847:
        /* <DEDUP_REMOVED lines=24> */
.L_x_871:
[----:B------:R-:W-:Y:S05]  /*7850*/  @P0 BRA `(.L_x_849) ;  /* 0x0000000000140947 */ /* 0x000fea0003800000 */
[----:B------:R-:W-:Y:S01]  /*7860*/  ISETP.NE.AND P1, PT, R20, RZ, PT ;  /* 0x000000ff1400720c */ /* 0x000fe20003f25270 */
[----:B-1----:R-:W-:-:S04]  /*7870*/  IMAD.MOV.U32 R5, RZ, RZ, 0x4200 ;  /* 0x00004200ff057424 */ /* 0x002fc800078e00ff */
[----:B------:R2:W-:Y:S08]  /*7880*/  SYNCS.ARRIVE.TRANS64 RZ, [R12+URZ+0x30c10], R5 ;  /* 0x030c10050cff79a7 */ /* 0x0005f0000800003f */
[----:B------:R-:W-:Y:S05]  /*7890*/  @!P1 BRA `(.L_x_849) ;  /* 0x0000000000049947 */ /* 0x000fea0003800000 */
[----:B------:R-:W-:Y:S01]  /*78a0*/  BPT.TRAP 0x1 ;  /* 0x000000040000795c */ /* 0x000fe20000300000 */
.L_x_849:
        /* <DEDUP_REMOVED lines=23> */
.L_x_841:
[----:B------:R-:W-:-:S13]  /*7a20*/  ISETP.NE.AND P1, PT, R18, RZ, PT ;  /* 0x000000ff1200720c */ /* 0x000fda0003f25270 */
[----:B------:R-:W-:Y:S05]  /*7a30*/  @!P1 BRA `(.L_x_840) ;  /* 0x0000000000f89947 */ /* 0x000fea0003800000 */
[----:B------:R-:W-:-:S04]  /*7a40*/  SHF.L.U32 R13, R10, 0x1f, RZ ;  /* 0x0000001f0a0d7819 */ /* 0x000fc800000006ff */
[----:B------:R-:W1:Y:S02]  /*7a50*/  SYNCS.PHASECHK.TRANS64.TRYWAIT P1, [R12+URZ+0x30c40], R13 ;  /* 0x030c400d0c0075a7 */ /* 0x000e64000802017f */
[----:B-1----:R-:W-:Y:S05]  /*7a60*/  @!P1 BRA `(.L_x_851) ;  /* 0x0000000c000c9947 */ /* 0x002fea0003800000 */
.L_x_872:
[----:B------:R-:W-:Y:S05]  /*7a70*/  @P0 BRA `(.L_x_852) ;  /* 0x0000000000140947 */ /* 0x000fea0003800000 */
[----:B------:R-:W-:Y:S01]  /*7a80*/  ISETP.NE.AND P1, PT, R20, RZ, PT ;  /* 0x000000ff1400720c */ /* 0x000fe20003f25270 */
[----:B------:R-:W-:-:S04]  /*7a90*/  IMAD.MOV.U32 R5, RZ, RZ, 0x4200 ;  /* 0x00004200ff057424 */ /* 0x000fc800078e00ff */
[----:B------:R2:W-:Y:S08]  /*7aa0*/  SYNCS.ARRIVE.TRANS64 RZ, [R12+URZ+0x30c30], R5 ;  /* 0x030c30050cff79a7 */ /* 0x0005f0000800003f */
[----:B------:R-:W-:Y:S05]  /*7ab0*/  @!P1 BRA `(.L_x_852) ;  /* 0x0000000000049947 */ /* 0x000fea0003800000 */
[----:B------:R-:W-:Y:S01]  /*7ac0*/  BPT.TRAP 0x1 ;  /* 0x000000040000795c */ /* 0x000fe20000300000 */
.L_x_852:
        /* <DEDUP_REMOVED lines=27> */
.L_x_873:
[----:B------:R-:W-:Y:S05]  /*7c80*/  @P0 BRA `(.L_x_854) ;  /* 0x0000000000140947 */ /* 0x000fea0003800000 */
[----:B------:R-:W-:Y:S01]  /*7c90*/  ISETP.NE.AND P0, PT, R20, RZ, PT ;  /* 0x000000ff1400720c */ /* 0x000fe20003f05270 */
[----:B------:R-:W-:-:S04]  /*7ca0*/  IMAD.MOV.U32 R5, RZ, RZ, 0x4200 ;  /* 0x00004200ff057424 */ /* 0x000fc800078e00ff */
[----:B------:R3:W-:Y:S08]  /*7cb0*/  SYNCS.ARRIVE.TRANS64 RZ, [R12+URZ+0x30c18], R5 ;  /* 0x030c18050cff79a7 */ /* 0x0007f0000800003f */
[----:B------:R-:W-:Y:S05]  /*7cc0*/  @!P0 BRA `(.L_x_854) ;  /* 0x0000000000048947 */ /* 0x000fea0003800000 */
[----:B------:R-:W-:Y:S01]  /*7cd0*/  BPT.TRAP 0x1 ;  /* 0x000000040000795c */ /* 0x000fe20000300000 */
.L_x_854:
        /* <DEDUP_REMOVED lines=20> */
.L_x_840:
[----:B------:R-:W3:Y:S01]  /*7e20*/  S2R R2, SR_TID.X ;  /* 0x0000000000027919 */ /* 0x000ee20000002100 */
[----:B-12--5:R-:W-:Y:S01]  /*7e30*/  IMAD R13, R0, 0x8, R12 ;  /* 0x00000008000d7824 */ /* 0x026fe200078e020c */
[----:B---3--:R-:W-:Y:S02]  /*7e40*/  LOP3.LUT R3, R2, 0x7f, RZ, 0xc0, !PT ;  /* 0x0000007f02037812 */ /* 0x008fe400078ec0ff */
[----:B------:R-:W-:Y:S02]  /*7e50*/  SHF.L.U32 R2, R10, 0x1f, RZ ;  /* 0x0000001f0a027819 */ /* 0x000fe400000006ff */
[----:B------:R-:W-:Y:S02]  /*7e60*/  ISETP.NE.AND P1, PT, R3, RZ, PT ;  /* 0x000000ff0300720c */ /* 0x000fe40003f25270 */
[----:B------:R-:W1:Y:S02]  /*7e70*/  SYNCS.PHASECHK.TRANS64.TRYWAIT P0, [R13+URZ+0x30c40], R2 ;  /* 0x030c40020d0075a7 */ /* 0x000e64000800017f */
[----:B-1----:R-:W-:Y:S09]  /*7e80*/  @!P0 BRA `(.L_x_855) ;  /* 0x00000008002c8947 */ /* 0x002ff20003800000 */
.L_x_874:
[----:B------:R-:W-:Y:S05]  /*7e90*/  @P1 BRA `(.L_x_856) ;  /* 0x0000000000181947 */ /* 0x000fea0003800000 */
[----:B------:R-:W2:Y:S01]  /*7ea0*/  S2R R3, SR_TID.X ;  /* 0x0000000000037919 */ /* 0x000ea20000002100 */
[----:B-1----:R-:W-:-:S04]  /*7eb0*/  IMAD.MOV.U32 R2, RZ, RZ, 0x4200 ;  /* 0x00004200ff027424 */ /* 0x002fc800078e00ff */
[----:B------:R3:W-:Y:S01]  /*7ec0*/  SYNCS.ARRIVE.TRANS64 RZ, [R13+URZ+0x30c30], R2 ;  /* 0x030c30020dff79a7 */ /* 0x0007e2000800003f */
[----:B--2---:R-:W-:-:S13]  /*7ed0*/  LOP3.LUT P0, RZ, R3, 0x1f, RZ, 0xc0, !PT ;  /* 0x0000001f03ff7812 */ /* 0x004fda000780c0ff */
[----:B---3--:R-:W-:Y:S05]  /*7ee0*/  @!P0 BRA `(.L_x_856) ;  /* 0x0000000000048947 */ /* 0x008fea0003800000 */
[----:B------:R-:W-:Y:S01]  /*7ef0*/  BPT.TRAP 0x1 ;  /* 0x000000040000795c */ /* 0x000fe20000300000 */
.L_x_856:
        /* <DEDUP_REMOVED lines=34> */
.L_x_837:
[----:B------:R-:W-:Y:S05]  /*8120*/  BSYNC B0 ;  /* 0x0000000000007941 */ /* 0x000fea0003800000 */
.L_x_835:
[----:B------:R-:W-:-:S03]  /*8130*/  UMOV UR6, 0xffffffff ;  /* 0xffffffff00067882 */ /* 0x000fc60000000000 */
[----:B------:R-:W-:Y:S05]  /*8140*/  BRA.DIV UR6, `(.L_x_857) ;  /* 0x0000000606907947 */ /* 0x000fea000b800000 */
[----:B------:R-:W-:-:S13]  /*8150*/  ELECT P0, URZ, PT ;  /* 0x00000000003f782f */ /* 0x000fda0003800000 */
.L_x_877:
[----:B------:R-:W-:Y:S05]  /*8160*/  @!P0 BRA `(.L_x_779) ;  /* 0x0000000000848947 */ /* 0x000fea0003800000 */
[----:B----4-:R-:W3:Y:S02]  /*8170*/  LDL.LU R2, [R1+0x10] ;  /* 0x0000100001027983 */ /* 0x010ee40000300800 */
[----:B---3--:R-:W-:-:S04]  /*8180*/  LOP3.LUT R2, R2, 0x2, RZ, 0xfc, !PT ;  /* 0x0000000202027812 */ /* 0x008fc800078efcff */
[----:B------:R-:W-:-:S13]  /*8190*/  ISETP.NE.AND P0, PT, R2, 0x3, PT ;  /* 0x000000030200780c */ /* 0x000fda0003f05270 */
[----:B------:R-:W-:Y:S05]  /*81a0*/  @!P0 BRA `(.L_x_858) ;  /* 0x0000000000048947 */ /* 0x000fea0003800000 */
[----:B--2---:R-:W-:Y:S01]  /*81b0*/  BPT.TRAP 0x1 ;  /* 0x000000040000795c */ /* 0x004fe20000300000 */
.L_x_858:
        /* <DEDUP_REMOVED lines=15> */
.L_x_878:
[----:B------:R-:W3:Y:S02]  /*82b0*/  SYNCS.PHASECHK.TRANS64.TRYWAIT P1, [R11+URZ], R2 ;  /* 0x000000020b0075a7 */ /* 0x000ee4000802017f */
[----:B---3--:R-:W-:Y:S05]  /*82c0*/  @!P1 BRA `(.L_x_860) ;  /* 0x0000000400689947 */ /* 0x008fea0003800000 */
.L_x_879:
[----:B------:R-:W-:Y:S05]  /*82d0*/  @!P0 BRA `(.L_x_861) ;  /* 0x0000000000048947 */ /* 0x000fea0003800000 */
[----:B--2---:R-:W-:Y:S01]  /*82e0*/  BPT.TRAP 0x1 ;  /* 0x000000040000795c */ /* 0x004fe20000300000 */
.L_x_861:
[----:B------:R-:W-:-:S04]  /*82f0*/  VIADD R0, R6, 0x30c40 ;  /* 0x00030c4006007836 */ /* 0x000fc80000000000 */
[----:B------:R-:W-:-:S04]  /*8300*/  IMAD R9, R9, 0x8, R0 ;  /* 0x0000000809097824 */ /* 0x000fc800078e0200 */
[----:B------:R-:W4:Y:S02]  /*8310*/  SYNCS.PHASECHK.TRANS64.TRYWAIT P0, [R9+URZ], R4 ;  /* 0x00000004090075a7 */ /* 0x000f24000800017f */
[----:B----4-:R-:W-:Y:S05]  /*8320*/  @!P0 BRA `(.L_x_862) ;  /* 0x0000000400648947 */ /* 0x010fea0003800000 */
.L_x_880:
[----:B------:R-:W-:-:S07]  /*8330*/  IMAD R3, R3, 0x8, R0 ;  /* 0x0000000803037824 */ /* 0x000fce00078e0200 */
.L_x_863:
[----:B------:R1:W1:Y:S02]  /*8340*/  SYNCS.PHASECHK.TRANS64.TRYWAIT P0, [R3+URZ], R2 ;  /* 0x00000002030075a7 */ /* 0x000264000800017f */
[----:B-1----:R-:W-:Y:S05]  /*8350*/  @!P0 NANOSLEEP.SYNCS 0x989680 ;  /* 0x009896800000895d */ /* 0x002fea0003900000 */
[----:B------:R-:W1:Y:S02]  /*8360*/  @!P0 SYNCS.PHASECHK.TRANS64 P0, [R3+URZ], R2 ;  /* 0x00000002030085a7 */ /* 0x000e64000800007f */
[----:B-1----:R-:W-:Y:S05]  /*8370*/  @!P0 BRA `(.L_x_863) ;  /* 0xfffffffc00f08947 */ /* 0x002fea000383ffff */
.L_x_779:
[----:B--2---:R-:W-:Y:S05]  /*8380*/  BSYNC B6 ;  /* 0x0000000000067941 */ /* 0x004fea0003800000 */
.L_x_773:
[----:B------:R-:W-:Y:S05]  /*8390*/  EXIT ;  /* 0x000000000000794d */ /* 0x000fea0003800000 */
.L_x_789:
[----:B------:R-:W-:Y:S02]  /*83a0*/  IMAD.MOV.U32 R12, RZ, RZ, RZ ;  /* 0x000000ffff0c7224 */ /* 0x000fe400078e00ff */
[----:B------:R-:W-:Y:S02]  /*83b0*/  IMAD.MOV.U32 R11, RZ, RZ, 0x1f ;  /* 0x0000001fff0b7424 */ /* 0x000fe400078e00ff */
[----:B------:R-:W-:-:S07]  /*83c0*/  IMAD.MOV.U32 R15, RZ, RZ, -0x1 ;  /* 0xffffffffff0f7424 */ /* 0x000fce00078e00ff */
[----:B------:R-:W-:Y:S05]  /*83d0*/  WARPSYNC.COLLECTIVE R15, `(.L_x_864) ;  /* 0x000000000f087348 */ /* 0x000fea0003c00000 */
[----:B------:R1:W2:Y:S02]  /*83e0*/  SHFL.IDX P6, R14, R13, R12, R11 ;  /* 0x0000000c0d0e7389 */ /* 0x0002a400000c000b */
[----:B-12---:R-:W-:Y:S01]  /*83f0*/  ENDCOLLECTIVE ;  /* 0x000000000000791b */ /* 0x006fe20003800000 */
.L_x_864:
[----:B------:R-:W-:Y:S05]  /*8400*/  BRA `(.L_x_865) ;  /* 0xffffff8c00587947 */ /* 0x000fea000383ffff */
.L_x_791:
[----:B--2---:R2:W3:Y:S02]  /*8410*/  SYNCS.PHASECHK.TRANS64.TRYWAIT P0, [R226+URZ+0x30c00], R15 ;  /* 0x030c000fe20075a7 */ /* 0x0044e4000800017f */
[----:B---3--:R-:W-:Y:S05]  /*8420*/  @!P0 NANOSLEEP.SYNCS 0x989680 ;  /* 0x009896800000895d */ /* 0x008fea0003900000 */
[----:B------:R-:W3:Y:S02]  /*8430*/  @!P0 SYNCS.PHASECHK.TRANS64 P0, [R226+URZ+0x30c00], R15 ;  /* 0x030c000fe20085a7 */ /* 0x000ee4000800007f */
[----:B---3--:R-:W-:Y:S05]  /*8440*/  @!P0 BRA `(.L_x_791) ;  /* 0xfffffffc00f08947 */ /* 0x008fea000383ffff */
[----:B------:R-:W-:Y:S05]  /*8450*/  BRA `(.L_x_790) ;  /* 0xffffff8c00bc7947 */ /* 0x000fea000383ffff */
.L_x_795:
[----:B--2---:R2:W3:Y:S02]  /*8460*/  SYNCS.PHASECHK.TRANS64.TRYWAIT P1, [R9+URZ+0x30c10], R12 ;  /* 0x030c100c090075a7 */ /* 0x0044e4000802017f */
[----:B---3--:R-:W-:Y:S05]  /*8470*/  @!P1 NANOSLEEP.SYNCS 0x989680 ;  /* 0x009896800000995d */ /* 0x008fea0003900000 */
[----:B------:R-:W3:Y:S02]  /*8480*/  @!P1 SYNCS.PHASECHK.TRANS64 P1, [R9+URZ+0x30c10], R12 ;  /* 0x030c100c090095a7 */ /* 0x000ee4000802007f */
[----:B---3--:R-:W-:Y:S05]  /*8490*/  @!P1 BRA `(.L_x_795) ;  /* 0xfffffffc00f09947 */ /* 0x008fea000383ffff */
[----:B------:R-:W-:Y:S05]  /*84a0*/  BRA `(.L_x_794) ;  /* 0xffffff9400907947 */ /* 0x000fea000383ffff */
.L_x_799:
[----:B------:R1:W1:Y:S02]  /*84b0*/  SYNCS.PHASECHK.TRANS64.TRYWAIT P1, [R9+URZ+0x30c30], R12 ;  /* 0x030c300c090075a7 */ /* 0x000264000802017f */
[----:B-1----:R-:W-:Y:S05]  /*84c0*/  @!P1 NANOSLEEP.SYNCS 0x989680 ;  /* 0x009896800000995d */ /* 0x002fea0003900000 */
[----:B------:R-:W1:Y:S02]  /*84d0*/  @!P1 SYNCS.PHASECHK.TRANS64 P1, [R9+URZ+0x30c30], R12 ;  /* 0x030c300c090095a7 */ /* 0x000e64000802007f */
[----:B-1----:R-:W-:Y:S05]  /*84e0*/  @!P1 BRA `(.L_x_799) ;  /* 0xfffffffc00f09947 */ /* 0x002fea000383ffff */
[----:B------:R-:W-:Y:S05]  /*84f0*/  BRA `(.L_x_798) ;  /* 0xffffff9800a07947 */ /* 0x000fea000383ffff */
.L_x_838:
[----:B-1----:R1:W2:Y:S02]  /*8500*/  SYNCS.PHASECHK.TRANS64.TRYWAIT P1, [R12+URZ+0x30c20], R3 ;  /* 0x030c20030c0075a7 */ /* 0x0022a4000802017f */
[----:B--2---:R-:W-:Y:S05]  /*8510*/  @!P1 NANOSLEEP.SYNCS 0x989680 ;  /* 0x009896800000995d */ /* 0x004fea0003900000 */
[----:B------:R-:W2:Y:S02]  /*8520*/  @!P1 SYNCS.PHASECHK.TRANS64 P1, [R12+URZ+0x30c20], R3 ;  /* 0x030c20030c0095a7 */ /* 0x000ea4000802007f */
[----:B--2---:R-:W-:Y:S05]  /*8530*/  @!P1 BRA `(.L_x_838) ;  /* 0xfffffffc00f09947 */ /* 0x004fea000383ffff */
[----:B------:R-:W-:Y:S05]  /*8540*/  BRA `(.L_x_866) ;  /* 0xffffffe800107947 */ /* 0x000fea000383ffff */
.L_x_842:
[----:B-1----:R1:W2:Y:S02]  /*8550*/  SYNCS.PHASECHK.TRANS64.TRYWAIT P1, [R12+URZ+0x30c40], R21 ;  /* 0x030c40150c0075a7 */ /* 0x0022a4000802017f */
[----:B--2---:R-:W-:Y:S05]  /*8560*/  @!P1 NANOSLEEP.SYNCS 0x989680 ;  /* 0x009896800000995d */ /* 0x004fea0003900000 */
[----:B------:R-:W2:Y:S02]  /*8570*/  @!P1 SYNCS.PHASECHK.TRANS64 P1, [R12+URZ+0x30c40], R21 ;  /* 0x030c40150c0095a7 */ /* 0x000ea4000802007f */
[----:B--2---:R-:W-:Y:S05]  /*8580*/  @!P1 BRA `(.L_x_842) ;  /* 0xfffffffc00f09947 */ /* 0x004fea000383ffff */
[----:B------:R-:W-:Y:S05]  /*8590*/  BRA `(.L_x_867) ;  /* 0xffffffec00287947 */ /* 0x000fea000383ffff */
.L_x_844:
[----:B--2---:R2:W3:Y:S02]  /*85a0*/  SYNCS.PHASECHK.TRANS64.TRYWAIT P1, [R12+URZ+0x30c28], R21 ;  /* 0x030c28150c0075a7 */ /* 0x0044e4000802017f */
[----:B---3--:R-:W-:Y:S05]  /*85b0*/  @!P1 NANOSLEEP.SYNCS 0x989680 ;  /* 0x009896800000995d */ /* 0x008fea0003900000 */
[----:B------:R-:W3:Y:S02]  /*85c0*/  @!P1 SYNCS.PHASECHK.TRANS64 P1, [R12+URZ+0x30c28], R21 ;  /* 0x030c28150c0095a7 */ /* 0x000ee4000802007f */
[----:B---3--:R-:W-:Y:S05]  /*85d0*/  @!P1 BRA `(.L_x_844) ;  /* 0xfffffffc00f09947 */ /* 0x008fea000383ffff */
[----:B------:R-:W-:Y:S05]  /*85e0*/  BRA `(.L_x_868) ;  /* 0xffffffec00a47947 */ /* 0x000fea000383ffff */
.L_x_846:
[----:B---3--:R3:W4:Y:S02]  /*85f0*/  SYNCS.PHASECHK.TRANS64.TRYWAIT P1, [R12+URZ+0x30c48], R21 ;  /* 0x030c48150c0075a7 */ /* 0x008724000802017f */
[----:B----4-:R-:W-:Y:S05]  /*8600*/  @!P1 NANOSLEEP.SYNCS 0x989680 ;  /* 0x009896800000995d */ /* 0x010fea0003900000 */
[----:B------:R-:W4:Y:S02]  /*8610*/  @!P1 SYNCS.PHASECHK.TRANS64 P1, [R12+URZ+0x30c48], R21 ;  /* 0x030c48150c0095a7 */ /* 0x000f24000802007f */
[----:B----4-:R-:W-:Y:S05]  /*8620*/  @!P1 BRA `(.L_x_846) ;  /* 0xfffffffc00f09947 */ /* 0x010fea000383ffff */
[----:B------:R-:W-:Y:S05]  /*8630*/  BRA `(.L_x_869) ;  /* 0xfffffff000007947 */ /* 0x000fea000383ffff */
.L_x_848:
[----:B------:R-:W-:-:S07]  /*8640*/  SHF.L.U32 R5, R10, 0x1f, RZ ;  /* 0x0000001f0a057819 */ /* 0x000fce00000006ff */
.L_x_870:
[----:B-1----:R1:W2:Y:S02]  /*8650*/  SYNCS.PHASECHK.TRANS64.TRYWAIT P1, [R12+URZ+0x30c20], R5 ;  /* 0x030c20050c0075a7 */ /* 0x0022a4000802017f */
[----:B--2---:R-:W-:Y:S05]  /*8660*/  @!P1 NANOSLEEP.SYNCS 0x989680 ;  /* 0x009896800000995d */ /* 0x004fea0003900000 */
[----:B------:R-:W2:Y:S02]  /*8670*/  @!P1 SYNCS.PHASECHK.TRANS64 P1, [R12+URZ+0x30c20], R5 ;  /* 0x030c20050c0095a7 */ /* 0x000ea4000802007f */
[----:B--2---:R-:W-:Y:S05]  /*8680*/  @!P1 BRA `(.L_x_870) ;  /* 0xfffffffc00f09947 */ /* 0x004fea000383ffff */
[----:B------:R-:W-:Y:S05]  /*8690*/  BRA `(.L_x_871) ;  /* 0xfffffff0006c7947 */ /* 0x000fea000383ffff */
.L_x_851:
[----:B-1----:R1:W2:Y:S02]  /*86a0*/  SYNCS.PHASECHK.TRANS64.TRYWAIT P1, [R12+URZ+0x30c40], R13 ;  /* 0x030c400d0c0075a7 */ /* 0x0022a4000802017f */
[----:B--2---:R-:W-:Y:S05]  /*86b0*/  @!P1 NANOSLEEP.SYNCS 0x989680 ;  /* 0x009896800000995d */ /* 0x004fea0003900000 */
[----:B------:R-:W2:Y:S02]  /*86c0*/  @!P1 SYNCS.PHASECHK.TRANS64 P1, [R12+URZ+0x30c40], R13 ;  /* 0x030c400d0c0095a7 */ /* 0x000ea4000802007f */
[----:B--2---:R-:W-:Y:S05]  /*86d0*/  @!P1 BRA `(.L_x_851) ;  /* 0xfffffffc00f09947 */ /* 0x004fea000383ffff */
[----:B------:R-:W-:Y:S05]  /*86e0*/  BRA `(.L_x_872) ;  /* 0xfffffff000e07947 */ /* 0x000fea000383ffff */
.L_x_853:
[----:B--2---:R2:W3:Y:S02]  /*86f0*/  SYNCS.PHASECHK.TRANS64.TRYWAIT P1, [R12+URZ+0x30c28], R13 ;  /* 0x030c280d0c0075a7 */ /* 0x0044e4000802017f */
[----:B---3--:R-:W-:Y:S05]  /*8700*/  @!P1 NANOSLEEP.SYNCS 0x989680 ;  /* 0x009896800000995d */ /* 0x008fea0003900000 */
[----:B------:R-:W3:Y:S02]  /*8710*/  @!P1 SYNCS.PHASECHK.TRANS64 P1, [R12+URZ+0x30c28], R13 ;  /* 0x030c280d0c0095a7 */ /* 0x000ee4000802007f */
[----:B---3--:R-:W-:Y:S05]  /*8720*/  @!P1 BRA `(.L_x_853) ;  /* 0xfffffffc00f09947 */ /* 0x008fea000383ffff */
[----:B------:R-:W-:Y:S05]  /*8730*/  BRA `(.L_x_873) ;  /* 0xfffffff400507947 */ /* 0x000fea000383ffff */
.L_x_855:
[----:B-1----:R1:W2:Y:S02]  /*8740*/  SYNCS.PHASECHK.TRANS64.TRYWAIT P0, [R13+URZ+0x30c40], R2 ;  /* 0x030c40020d0075a7 */ /* 0x0022a4000800017f */
[----:B--2---:R-:W-:Y:S05]  /*8750*/  @!P0 NANOSLEEP.SYNCS 0x989680 ;  /* 0x009896800000895d */ /* 0x004fea0003900000 */
[----:B------:R-:W2:Y:S02]  /*8760*/  @!P0 SYNCS.PHASECHK.TRANS64 P0, [R13+URZ+0x30c40], R2 ;  /* 0x030c40020d0085a7 */ /* 0x000ea4000800007f */
[----:B--2---:R-:W-:Y:S05]  /*8770*/  @!P0 BRA `(.L_x_855) ;  /* 0xfffffffc00f08947 */ /* 0x004fea000383ffff */
[----:B------:R-:W-:Y:S05]  /*8780*/  BRA `(.L_x_874) ;  /* 0xfffffff400c07947 */ /* 0x000fea000383ffff */
.L_x_857:
[----:B------:R-:W-:Y:S01]  /*8790*/  BSSY B0, `(.L_x_875) ;  /* 0x0000006000007945 */ /* 0x000fe20003800000 */
[----:B------:R-:W-:-:S07]  /*87a0*/  IMAD.MOV.U32 R15, RZ, RZ, -0x1 ;  /* 0xffffffffff0f7424 */ /* 0x000fce00078e00ff */
[----:B--2-4-:R-:W-:Y:S05]  /*87b0*/  WARPSYNC.COLLECTIVE R15, `(.L_x_876) ;  /* 0x000000000f0c7348 */ /* 0x014fea0003c00000 */
[----:B------:R-:W-:Y:S02]  /*87c0*/  ELECT P6, UR62, PT ;  /* 0x00000000003e782f */ /* 0x000fe400038c0000 */
[----:B------:R-:W-:Y:S01]  /*87d0*/  MOV R14, UR62 ;  /* 0x0000003e000e7c02 */ /* 0x000fe20008000f00 */
[----:B--2-4-:R-:W-:Y:S10]  /*87e0*/  ENDCOLLECTIVE ;  /* 0x000000000000791b */ /* 0x014ff40003800000 */
.L_x_876:
[----:B------:R-:W-:Y:S05]  /*87f0*/  BSYNC B0 ;  /* 0x0000000000007941 */ /* 0x000fea0003800000 */
.L_x_875:
[----:B------:R-:W-:Y:S01]  /*8800*/  PLOP3.LUT P0, PT, P6, PT, PT, 0x80, 0x0 ;  /* 0x000000000000781c */ /* 0x000fe2000370f070 */
[----:B------:R-:W-:-:S12]  /*8810*/  BRA `(.L_x_877) ;  /* 0xfffffff800507947 */ /* 0x000fd8000383ffff */
.L_x_859:
[----:B-1----:R1:W3:Y:S02]  /*8820*/  SYNCS.PHASECHK.TRANS64.TRYWAIT P1, [R7+URZ], R4 ;  /* 0x00000004070075a7 */ /* 0x0022e4000802017f */
[----:B---3--:R-:W-:Y:S05]  /*8830*/  @!P1 NANOSLEEP.SYNCS 0x989680 ;  /* 0x009896800000995d */ /* 0x008fea0003900000 */
[----:B------:R-:W3:Y:S02]  /*8840*/  @!P1 SYNCS.PHASECHK.TRANS64 P1, [R7+URZ], R4 ;  /* 0x00000004070095a7 */ /* 0x000ee4000802007f */
[----:B---3--:R-:W-:Y:S05]  /*8850*/  @!P1 BRA `(.L_x_859) ;  /* 0xfffffffc00f09947 */ /* 0x008fea000383ffff */
[----:B------:R-:W-:Y:S05]  /*8860*/  BRA `(.L_x_878) ;  /* 0xfffffff800907947 */ /* 0x000fea000383ffff */
.L_x_860:
[----:B---3--:R3:W4:Y:S02]  /*8870*/  SYNCS.PHASECHK.TRANS64.TRYWAIT P1, [R11+URZ], R2 ;  /* 0x000000020b0075a7 */ /* 0x008724000802017f */
[----:B----4-:R-:W-:Y:S05]  /*8880*/  @!P1 NANOSLEEP.SYNCS 0x989680 ;  /* 0x009896800000995d */ /* 0x010fea0003900000 */
[----:B------:R-:W4:Y:S02]  /*8890*/  @!P1 SYNCS.PHASECHK.TRANS64 P1, [R11+URZ], R2 ;  /* 0x000000020b0095a7 */ /* 0x000f24000802007f */
[----:B----4-:R-:W-:Y:S05]  /*88a0*/  @!P1 BRA `(.L_x_860) ;  /* 0xfffffffc00f09947 */ /* 0x010fea000383ffff */
[----:B------:R-:W-:Y:S05]  /*88b0*/  BRA `(.L_x_879) ;  /* 0xfffffff800847947 */ /* 0x000fea000383ffff */
.L_x_862:
[----:B----4-:R4:W1:Y:S02]  /*88c0*/  SYNCS.PHASECHK.TRANS64.TRYWAIT P0, [R9+URZ], R4 ;  /* 0x00000004090075a7 */ /* 0x010864000800017f */
[----:B-1----:R-:W-:Y:S05]  /*88d0*/  @!P0 NANOSLEEP.SYNCS 0x989680 ;  /* 0x009896800000895d */ /* 0x002fea0003900000 */
[----:B------:R-:W1:Y:S02]  /*88e0*/  @!P0 SYNCS.PHASECHK.TRANS64 P0, [R9+URZ], R4 ;  /* 0x00000004090085a7 */ /* 0x000e64000800007f */
[----:B-1----:R-:W-:Y:S05]  /*88f0*/  @!P0 BRA `(.L_x_862) ;  /* 0xfffffffc00f08947 */ /* 0x002fea000383ffff */
[----:B------:R-:W-:Y:S05]  /*8900*/  BRA `(.L_x_880) ;  /* 0xfffffff800887947 */ /* 0x000fea000383ffff */
.L_x_881:
        /* <DEDUP_REMOVED lines=15> */
.L_x_3699:


//--------------------- .text._ZN7cutlass13device_kernelIN5flash11enable_sm90INS1_16FlashAttnBwdSm90INS1_25CollectiveMainloopBwdSm90ILi2ELi2ELi2EN4cute5tupleIJNS5_1CILi1EEES8_S8_EEENS6_IJNS7_ILi128EEESA_NS7_ILi64EEEEEENS_6half_tEfNS_4arch4Sm90ELb0ELb0ELb0ELb1ELb1ELb1ELb0ELb0ELi2ELi1ELi2ELi2ELb0EEENS1_24CollectiveEpilogueBwdGQAISC_fSF_Li256ELb1ELb1EEENS1_19SingleTileSchedulerILb1ELb0ELb0ELi128EEEEEEEEEvNT_6ParamsE --------------------------
	.section	.text._ZN7cutlass13device_kernelIN5flash11enable_sm90INS1_16FlashAttnBwdSm90INS1_25CollectiveMainloopBwdSm90ILi2ELi2ELi2EN4cute5tupleIJNS5_1CILi1EEES8_S8_EEENS6_IJNS7_ILi128EEESA_NS7_ILi64EEEEEENS_6half_tEfNS_4arch4Sm90ELb0ELb0ELb0ELb1ELb1ELb1ELb0ELb0ELi2ELi1ELi2ELi2ELb0EEENS1_24CollectiveEpilogueBwdGQAISC_fSF_Li256ELb1ELb1EEENS1_19SingleTileSchedulerILb1ELb0ELb0ELi128EEEEEEEEEvNT_6ParamsE,"ax",@progbits
	.align	128
.text._ZN7cutlass13device_kernelIN5flash11enable_sm90INS1_16FlashAttnBwdSm90INS1_25CollectiveMainloopBwdSm90ILi2ELi2ELi2EN4cute5tupleIJNS5_1CILi1EEES8_S8_EEENS6_IJNS7_ILi128EEESA_NS7_ILi64EEEEEENS_6half_tEfNS_4arch4Sm90ELb0ELb0ELb0ELb1ELb1ELb1ELb0ELb0ELi2ELi1ELi2ELi2ELb0EEENS1_24CollectiveEpilogueBwdGQAISC_fSF_Li256ELb1ELb1EEENS1_19SingleTileSchedulerILb1ELb0ELb0ELi128EEEEEEEEEvNT_6ParamsE:
        .type           _ZN7cutlass13device_kernelIN5flash11enable_sm90INS1_16FlashAttnBwdSm90INS1_25CollectiveMainloopBwdSm90ILi2ELi2ELi2EN4cute5tupleIJNS5_1CILi1EEES8_S8_EEENS6_IJNS7_ILi128EEESA_NS7_ILi64EEEEEENS_6half_tEfNS_4arch4Sm90ELb0ELb0ELb0ELb1ELb1ELb1ELb0ELb0ELi2ELi1ELi2ELi2ELb0EEENS1_24CollectiveEpilogueBwdGQAISC_fSF_Li256ELb1ELb1EEENS1_19SingleTileSchedulerILb1ELb0ELb0ELi128EEEEEEEEEvNT_6ParamsE,@function
        .size           _ZN7cutlass13device_kernelIN5flash11enable_sm90INS1_16FlashAttnBwdSm90INS1_25CollectiveMainloopBwdSm90ILi2ELi2ELi2EN4cute5tupleIJNS5_1CILi1EEES8_S8_EEENS6_IJNS7_ILi128EEESA_NS7_ILi64EEEEEENS_6half_tEfNS_4arch4Sm90ELb0ELb0ELb0ELb1ELb1ELb1ELb0ELb0ELi2ELi1ELi2ELi2ELb0EEENS1_24CollectiveEpilogueBwdGQAISC_fSF_Li256ELb1ELb1EEENS1_19SingleTileSchedulerILb1ELb0ELb0ELi128EEEEEEEEEvNT_6ParamsE,(.L_x_3700 - _ZN7cutlass13device_kernelIN5flash11enable_sm90INS1_16FlashAttnBwdSm90INS1_25CollectiveMainloopBwdSm90ILi2ELi2ELi2EN4cute5tupleIJNS5_1CILi1EEES8_S8_EEENS6_IJNS7_ILi128EEESA_NS7_ILi64EEEEEENS_6half_tEfNS_4arch4Sm90ELb0ELb0ELb0ELb1ELb1ELb1ELb0ELb0ELi2ELi1ELi2ELi2ELb0EEENS1_24CollectiveEpilogueBwdGQAISC_fSF_Li256ELb1ELb1EEENS1_19SingleTileSchedulerILb1ELb0ELb0ELi128EEEEEEEEEvNT_6ParamsE)
        .other          _ZN7cutlass13device_kernelIN5flash11enable_sm90INS1_16FlashAttnBwdSm90INS1_25CollectiveMainloopBwdSm90ILi2ELi2ELi2EN4cute5tupleIJNS5_1CILi1EEES8_S8_EEENS6_IJNS7_ILi128EEESA_NS7_ILi64EEEEEENS_6half_tEfNS_4arch4Sm90ELb0ELb0ELb0ELb1ELb1ELb1ELb0ELb0ELi2ELi1ELi2ELi2ELb0EEENS1_24CollectiveEpilogueBwdGQAISC_fSF_Li256ELb1ELb1EEENS1_19SingleTileSchedulerILb1ELb0ELb0ELi128EEEEEEEEEvNT_6ParamsE,@"STO_CUDA_ENTRY STV_DEFAULT"
_ZN7cutlass13device_kernelIN5flash11enable_sm90INS1_16FlashAttnBwdSm90INS1_25CollectiveMainloopBwdSm90ILi2ELi2ELi2EN4cute5tupleIJNS5_1CILi1EEES8_S8_EEENS6_IJNS7_ILi128EEESA_NS7_ILi64EEEEEENS_6half_tEfNS_4arch4Sm90ELb0ELb0ELb0ELb1ELb1ELb1ELb0ELb0ELi2ELi1ELi2ELi2ELb0EEENS1_24CollectiveEpilogueBwdGQAISC_fSF_Li256ELb1ELb1EEENS1_19SingleTileSchedulerILb1ELb0ELb0ELi128EEEEEEEEEvNT_6ParamsE:
        /* <DEDUP_REMOVED lines=23> */
.L_x_883:
[----:B------:R-:W-:Y:S05]  /*0170*/  BSYNC B0 ;  /* 0x0000000000007941 */ /* 0x000fea0003800000 */
.L_x_882:
        /* <DEDUP_REMOVED lines=34> */
.L_x_884:
        /* <DEDUP_REMOVED lines=22> */
.L_x_885:
        /* <DEDUP_REMOVED lines=9> */
.L_x_888:
        /* <DEDUP_REMOVED lines=20> */
.L_x_889:
        /* <DEDUP_REMOVED lines=10> */
.L_x_891:
[----:B------:R-:W2:Y:S02]  /*0770*/  LDC R0, c[0x0][0x8c4] ;  /* 0x00023100ff007b82 */ /* 0x000ea40000000800 */
.L_x_890:
        /* <DEDUP_REMOVED lines=19> */
.L_x_893:
        /* <DEDUP_REMOVED lines=10> */
.L_x_894:
        /* <DEDUP_REMOVED lines=8> */
.L_x_895:
        /* <DEDUP_REMOVED lines=9> */
.L_x_896:
        /* <DEDUP_REMOVED lines=55> */
.L_x_899:
        /* <DEDUP_REMOVED lines=15> */
.L_x_898:
        /* <DEDUP_REMOVED lines=22> */
.L_x_901:
        /* <DEDUP_REMOVED lines=15> */
.L_x_900:
[----:B------:R-:W-:Y:S01]  /*1110*/  SHF.R.S32.HI R3, RZ, 0x1f, R16 ;  /* 0x0000001fff037819 */ /* 0x000fe20000011410 */
[----:B------:R-:W-:-:S03]  /*1120*/  UMOV UR4, 0xffffffff ;  /* 0xffffffff00047882 */ /* 0x000fc60000000000 */
[----:B------:R-:W-:-:S04]  /*1130*/  LEA.HI R0, R3, R16, RZ, 0x7 ;  /* 0x0000001003007211 */ /* 0x000fc800078f38ff */
[----:B------:R-:W-:Y:S01]  /*1140*/  SHF.R.S32.HI R13, RZ, 0x7, R0 ;  /* 0x00000007ff0d7819 */ /* 0x000fe20000011400 */
[----:B------:R-:W-:Y:S06]  /*1150*/  BRA.DIV UR4, `(.L_x_902) ;  /* 0x0000007e04b87947 */ /* 0x000fec000b800000 */
[----:B------:R1:W2:Y:S02]  /*1160*/  SHFL.IDX PT, R14, R13, RZ, 0x1f ;  /* 0x00001fff0d0e7589 */ /* 0x0002a400000e0000 */
.L_x_1006:
        /* <DEDUP_REMOVED lines=30> */
.L_x_903:
        /* <DEDUP_REMOVED lines=108> */
.L_x_915:
[----:B------:R-:W-:-:S13]  /*1a10*/  ISETP.NE.AND P0, PT, R4, 0x3, PT ;  /* 0x000000030400780c */ /* 0x000fda0003f05270 */
[----:B-1----:R-:W-:Y:S05]  /*1a20*/  @!P0 BRA `(.L_x_905) ;  /* 0x0000000000048947 */ /* 0x002fea0003800000 */
[----:B------:R-:W-:Y:S01]  /*1a30*/  BPT.TRAP 0x1 ;  /* 0x000000040000795c */ /* 0x000fe20000300000 */
.L_x_905:
[----:B------:R-:W-:Y:S01]  /*1a40*/  IMAD R9, R7, 0x8, R226 ;  /* 0x0000000807097824 */ /* 0x000fe200078e02e2 */
[----:B------:R-:W-:-:S04]  /*1a50*/  SHF.L.U32 R12, R6, 0x1f, RZ ;  /* 0x0000001f060c7819 */ /* 0x000fc800000006ff */
[----:B------:R1:W2:Y:S01]  /*1a60*/  SYNCS.PHASECHK.TRANS64.TRYWAIT P1, [R9+URZ+0x30c10], R12 ;  /* 0x030c100c090075a7 */ /* 0x0002a2000802017f */
[----:B------:R-:W-:Y:S05]  /*1a70*/  @!P0 BRA `(.L_x_906) ;  /* 0x0000000000048947 */ /* 0x000fea0003800000 */
[----:B------:R-:W-:Y:S01]  /*1a80*/  BPT.TRAP 0x1 ;  /* 0x000000040000795c */ /* 0x000fe20000300000 */
.L_x_906:
[----:B------:R-:W-:-:S05]  /*1a90*/  VIADD R10, R226, 0x10000 ;  /* 0x00010000e20a7836 */ /* 0x000fca0000000000 */
[----:B------:R-:W-:-:S04]  /*1aa0*/  SHF.R.U32.HI R10, RZ, 0x4, R10 ;  /* 0x00000004ff0a7819 */ /* 0x000fc8000001160a */
[----:B------:R-:W-:Y:S01]  /*1ab0*/  LOP3.LUT R10, R10, 0x3fff, RZ, 0xc0, !PT ;  /* 0x00003fff0a0a7812 */ /* 0x000fe200078ec0ff */
[----:B--2---:R-:W-:Y:S06]  /*1ac0*/  @P1 BRA `(.L_x_907) ;  /* 0x0000000000081947 */ /* 0x004fec0003800000 */
[----:B------:R-:W2:Y:S02]  /*1ad0*/  SYNCS.PHASECHK.TRANS64.TRYWAIT P1, [R9+URZ+0x30c10], R12 ;  /* 0x030c100c090075a7 */ /* 0x000ea4000802017f */
[----:B--2---:R-:W-:Y:S05]  /*1ae0*/  @!P1 BRA `(.L_x_908) ;  /* 0x0000007400849947 */ /* 0x004fea0003800000 */
.L_x_907:
        /* <DEDUP_REMOVED lines=63> */
.L_x_909:
[----:B------:R1:W1:Y:S01]  /*1ee0*/  SYNCS.PHASECHK.TRANS64.TRYWAIT P1, [R9+URZ+0x30c30], R12 ;  /* 0x030c300c090075a7 */ /* 0x000262000802017f */
[----:B------:R-:W-:Y:S05]  /*1ef0*/  @!P0 BRA `(.L_x_910) ;  /* 0x0000000000048947 */ /* 0x000fea0003800000 */
[----:B------:R-:W-:Y:S01]  /*1f00*/  BPT.TRAP 0x1 ;  /* 0x000000040000795c */ /* 0x000fe20000300000 */
.L_x_910:
[----:B------:R-:W-:-:S05]  /*1f10*/  VIADD R11, R226, 0x18000 ;  /* 0x00018000e20b7836 */ /* 0x000fca0000000000 */
[----:B------:R-:W-:-:S04]  /*1f20*/  SHF.R.U32.HI R11, RZ, 0x4, R11 ;  /* 0x00000004ff0b7819 */ /* 0x000fc8000001160b */
[----:B------:R-:W-:-:S04]  /*1f30*/  LOP3.LUT R218, R11, 0x3fff, RZ, 0xc0, !PT ;  /* 0x00003fff0bda7812 */ /* 0x000fc800078ec0ff */
[----:B------:R-:W-:Y:S01]  /*1f40*/  LOP3.LUT R14, R218, 0x10000, RZ, 0xfc, !PT ;  /* 0x00010000da0e7812 */ /* 0x000fe200078efcff */
[----:B-1----:R-:W-:Y:S06]  /*1f50*/  @P1 BRA `(.L_x_911) ;  /* 0x0000000000081947 */ /* 0x002fec0003800000 */
[----:B------:R-:W1:Y:S02]  /*1f60*/  SYNCS.PHASECHK.TRANS64.TRYWAIT P1, [R9+URZ+0x30c30], R12 ;  /* 0x030c300c090075a7 */ /* 0x000e64000802017f */
[----:B-1----:R-:W-:Y:S05]  /*1f70*/  @!P1 BRA `(.L_x_912) ;  /* 0x0000007000749947 */ /* 0x002fea0003800000 */
.L_x_911:
        /* <DEDUP_REMOVED lines=619> */
.L_x_913:
        /* <DEDUP_REMOVED lines=68> */
.L_x_914:
        /* <DEDUP_REMOVED lines=45> */
.L_x_897:
[----:B------:R-:W-:Y:S05]  /*4d40*/  @P0 BRA `(.L_x_892) ;  /* 0x0000004000b40947 */ /* 0x000fea0003800000 */
[----:B-1----:R-:W2:Y:S01]  /*4d50*/  LDL.LU R26, [R1+0xc] ;  /* 0x00000c00011a7983 */ /* 0x002ea20000300800 */
[----:B------:R-:W1:Y:S01]  /*4d60*/  LDC.64 R2, c[0x0][0x878] ;  /* 0x00021e00ff027b82 */ /* 0x000e620000000a00 */
[----:B------:R-:W-:Y:S01]  /*4d70*/  ULDC UR4, c[0x0][0x870] ;  /* 0x00021c0000047ab9 */ /* 0x000fe20000000800 */
[----:B------:R-:W-:-:S06]  /*4d80*/  ULDC UR6, c[0x0][0x80c] ;  /* 0x0002030000067ab9 */ /* 0x000fcc0000000800 */
[----:B------:R-:W3:Y:S01]  /*4d90*/  LDC R17, c[0x0][0x850] ;  /* 0x00021400ff117b82 */ /* 0x000ee20000000800 */
[----:B------:R-:W4:Y:S01]  /*4da0*/  S2R R6, SR_TID.X ;  /* 0x0000000000067919 */ /* 0x000f220000002100 */
[----:B------:R-:W5:Y:S01]  /*4db0*/  S2R R8, SR_CTAID.Y ;  /* 0x0000000000087919 */ /* 0x000f620000002600 */
[----:B------:R-:W5:Y:S05]  /*4dc0*/  S2R R16, SR_CTAID.X ;  /* 0x0000000000107919 */ /* 0x000f6a0000002500 */
[----:B------:R-:W5:Y:S01]  /*4dd0*/  S2UR UR5, SR_CgaCtaId ;  /* 0x00000000000579c3 */ /* 0x000f620000008800 */
[----:B-1----:R-:W-:-:S07]  /*4de0*/  ISETP.NE.U32.AND P0, PT, R2, RZ, PT ;  /* 0x000000ff0200720c */ /* 0x002fce0003f05070 */
[----:B------:R-:W1:Y:S01]  /*4df0*/  LDC.64 R14, c[0x0][0x840] ;  /* 0x00021000ff0e7b82 */ /* 0x000e620000000a00 */
[----:B------:R-:W-:-:S07]  /*4e00*/  ISETP.NE.AND.EX P0, PT, R3, RZ, PT, P0 ;  /* 0x000000ff0300720c */ /* 0x000fce0003f05300 */
[----:B------:R-:W1:Y:S08]  /*4e10*/  LDC.64 R12, c[0x0][0x818] ;  /* 0x00020600ff0c7b82 */ /* 0x000e700000000a00 */
[----:B------:R-:W2:Y:S08]  /*4e20*/  @P0 LDC.64 R2, c[0x0][0x878] ;  /* 0x00021e00ff020b82 */ /* 0x000eb00000000a00 */
[----:B------:R-:W1:Y:S08]  /*4e30*/  LDC.64 R20, c[0x0][0x848] ;  /* 0x00021200ff147b82 */ /* 0x000e700000000a00 */
[----:B------:R-:W1:Y:S08]  /*4e40*/  LDC.64 R22, c[0x0][0x800] ;  /* 0x00020000ff167b82 */ /* 0x000e700000000a00 */
[----:B------:R-:W1:Y:S01]  /*4e50*/  LDC.64 R24, c[0x0][0x828] ;  /* 0x00020a00ff187b82 */ /* 0x000e620000000a00 */
[----:B--2---:R-:W-:-:S06]  /*4e60*/  @P0 IMAD.WIDE R2, R26, 0x4, R2 ;  /* 0x000000041a020825 */ /* 0x004fcc00078e0202 */
[----:B------:R2:W5:Y:S01]  /*4e70*/  @P0 LDG.E R2, desc[UR38][R2.64] ;  /* 0x0000002602020981 */ /* 0x000562000c1e1900 */
[----:B------:R-:W-:Y:S01]  /*4e80*/  BAR.SYNC.DEFER_BLOCKING 0x1, 0x100 ;  /* 0x0044000000007b1d */ /* 0x000fe20000010000 */
[----:B---3--:R-:W-:Y:S01]  /*4e90*/  ISETP.NE.AND P2, PT, R17, 0x1, PT ;  /* 0x000000011100780c */ /* 0x008fe20003f45270 */
[C---:B----4-:R-:W-:Y:S01]  /*4ea0*/  VIADD R18, R6.reuse, 0xffffff80 ;  /* 0xffffff8006127836 */ /* 0x050fe20000000000 */
[----:B------:R-:W-:-:S03]  /*4eb0*/  ISETP.NE.AND P1, PT, R6, 0x80, PT ;  /* 0x000000800600780c */ /* 0x000fc60003f25270 */
[----:B------:R-:W-:Y:S01]  /*4ec0*/  BSSY B0, `(.L_x_916) ;  /* 0x000004e000007945 */ /* 0x000fe20003800000 */
[----:B------:R-:W-:-:S04]  /*4ed0*/  SHF.R.S32.HI R5, RZ, 0x1f, R18 ;  /* 0x0000001fff057819 */ /* 0x000fc80000011412 */
[----:B------:R-:W-:-:S03]  /*4ee0*/  LEA.HI R5, R5, R18, RZ, 0x7 ;  /* 0x0000001205057211 */ /* 0x000fc600078f38ff */
[----:B------:R-:W5:Y:S01]  /*4ef0*/  @P2 LDC R7, c[0x0][0x854] ;  /* 0x00021500ff072b82 */ /* 0x000f620000000800 */
[C---:B--2---:R-:W-:Y:S01]  /*4f00*/  LOP3.LUT R3, R5.reuse, 0xfffff80, RZ, 0xc0, !PT ;  /* 0x0fffff8005037812 */ /* 0x044fe200078ec0ff */
[----:B------:R-:W-:-:S04]  /*4f10*/  IMAD.SHL.U32 R5, R5, 0x20, RZ ;  /* 0x0000002005057824 */ /* 0x000fc800078e00ff */
[----:B------:R-:W-:Y:S01]  /*4f20*/  IMAD.IADD R4, R18, 0x1, -R3 ;  /* 0x0000000112047824 */ /* 0x000fe200078e0a03 */
[----:B------:R-:W-:Y:S01]  /*4f30*/  LOP3.LUT R5, R5, 0x3ffff000, RZ, 0xc0, !PT ;  /* 0x3ffff00005057812 */ /* 0x000fe200078ec0ff */
[----:B------:R-:W2:Y:S04]  /*4f40*/  @P2 LDC R9, c[0x0][0x858] ;  /* 0x00021600ff092b82 */ /* 0x000ea80000000800 */
[----:B------:R-:W-:Y:S02]  /*4f50*/  IMAD R4, R4, 0x4, R5 ;  /* 0x0000000404047824 */ /* 0x000fe400078e0205 */
[----:B-----5:R-:W-:-:S04]  /*4f60*/  @P2 IMAD.HI.U32 R0, R8, R7, RZ ;  /* 0x0000000708002227 */ /* 0x020fc800078e00ff */
[----:B------:R-:W-:Y:S01]  /*4f70*/  IMAD.MOV.U32 R7, RZ, RZ, R8 ;  /* 0x000000ffff077224 */ /* 0x000fe200078e0008 */
[----:B--2---:R-:W-:Y:S01]  /*4f80*/  @P2 SHF.R.U32.HI R7, RZ, R9, R0 ;  /* 0x00000009ff072219 */ /* 0x004fe20000011600 */
[----:B------:R-:W-:Y:S01]  /*4f90*/  IMAD R0, R26, UR6, RZ ;  /* 0x000000061a007c24 */ /* 0x000fe2000f8e02ff */
[----:B------:R-:W-:Y:S02]  /*4fa0*/  ISETP.NE.AND P2, PT, R18, RZ, PT ;  /* 0x000000ff1200720c */ /* 0x000fe40003f45270 */
[----:B------:R-:W-:Y:S01]  /*4fb0*/  SHF.R.S32.HI R9, RZ, 0x1f, R7 ;  /* 0x0000001fff097819 */ /* 0x000fe20000011407 */
[----:B------:R-:W2:Y:S01]  /*4fc0*/  LDC.64 R18, c[0x0][0x820] ;  /* 0x00020800ff127b82 */ /* 0x000ea20000000a00 */
[----:B------:R-:W-:Y:S01]  /*4fd0*/  SHF.R.S32.HI R6, RZ, 0x1f, R0 ;  /* 0x0000001fff067819 */ /* 0x000fe20000011400 */
[----:B------:R-:W-:-:S05]  /*4fe0*/  @P0 IMAD R2, R26, 0x80, R2 ;  /* 0x000000801a020824 */ /* 0x000fca00078e0202 */
[----:B------:R-:W-:-:S04]  /*4ff0*/  @P0 SHF.R.S32.HI R3, RZ, 0x1f, R2 ;  /* 0x0000001fff030819 */ /* 0x000fc80000011402 */
[----:B------:R-:W-:Y:S01]  /*5000*/  @P0 LEA.HI R3, R3, R2, RZ, 0x7 ;  /* 0x0000000203030211 */ /* 0x000fe200078f38ff */
[----:B------:R-:W-:Y:S01]  /*5010*/  IMAD R2, R16, UR4, RZ ;  /* 0x0000000410027c24 */ /* 0x000fe2000f8e02ff */
[----:B------:R-:W-:Y:S02]  /*5020*/  UMOV UR4, 0x400 ;  /* 0x0000040000047882 */ /* 0x000fe40000000000 */
[----:B------:R-:W-:Y:S01]  /*5030*/  ULEA UR4, UR5, UR4, 0x18 ;  /* 0x0000000405047291 */ /* 0x000fe2000f8ec03f */
[----:B------:R-:W-:Y:S01]  /*5040*/  IMAD R2, R2, UR6, RZ ;  /* 0x0000000602027c24 */ /* 0x000fe2000f8e02ff */
[----:B------:R-:W-:Y:S01]  /*5050*/  ULDC.64 UR6, c[0x0][0x868] ;  /* 0x00021a0000067ab9 */ /* 0x000fe20000000a00 */
[----:B------:R-:W-:-:S03]  /*5060*/  @P0 IMAD.SHL.U32 R3, R3, 0x40, RZ ;  /* 0x0000004003030824 */ /* 0x000fc600078e00ff */
[----:B------:R-:W-:Y:S02]  /*5070*/  IADD3 R10, P3, P4, R2, R0, R7 ;  /* 0x00000000020a7210 */ /* 0x000fe40007c7e007 */
[----:B------:R-:W-:Y:S02]  /*5080*/  SHF.R.S32.HI R5, RZ, 0x1f, R2 ;  /* 0x0000001fff057819 */ /* 0x000fe40000011402 */
[----:B------:R-:W-:Y:S02]  /*5090*/  @P0 LOP3.LUT R2, R3, 0xffffe000, RZ, 0xc0, !PT ;  /* 0xffffe00003020812 */ /* 0x000fe400078ec0ff */
[----:B------:R-:W-:Y:S01]  /*50a0*/  IADD3.X R11, R5, R6, R9, P3, P4 ;  /* 0x00000006050b7210 */ /* 0x000fe20001fe8409 */
[----:B------:R-:W-:Y:S01]  /*50b0*/  IMAD.SHL.U32 R5, R16, 0x2000, RZ ;  /* 0x0000200010057824 */ /* 0x000fe200078e00ff */
[----:B------:R-:W-:Y:S02]  /*50c0*/  @P0 SHF.R.S32.HI R3, RZ, 0x1f, R2 ;  /* 0x0000001fff030819 */ /* 0x000fe40000011402 */
[----:B------:R-:W-:-:S02]  /*50d0*/  @!P0 CS2R R2, SRZ ;  /* 0x0000000000028805 */ /* 0x000fc4000001ff00 */
[----:B------:R-:W-:Y:S01]  /*50e0*/  LEA R0, R4, UR4, 0x2 ;  /* 0x0000000404007c11 */ /* 0x000fe2000f8e10ff */
[----:B-1----:R-:W-:Y:S01]  /*50f0*/  IMAD R6, R9, R14, RZ ;  /* 0x0000000e09067224 */ /* 0x002fe200078e02ff */
[----:B------:R-:W-:Y:S02]  /*5100*/  SHF.L.U64.HI R11, R10, 0x2, R11 ;  /* 0x000000020a0b7819 */ /* 0x000fe4000001020b */
[----:B------:R-:W-:Y:S01]  /*5110*/  IADD3 R4, P3, R5, R2, RZ ;  /* 0x0000000205047210 */ /* 0x000fe20007f7e0ff */
[-C--:B------:R-:W-:Y:S01]  /*5120*/  IMAD R2, R9, R12.reuse, RZ ;  /* 0x0000000c09027224 */ /* 0x080fe200078e02ff */
[----:B------:R1:W-:Y:S01]  /*5130*/  STS.128 [R0], R152 ;  /* 0x0000009800007388 */ /* 0x0003e20000000c00 */
[----:B------:R-:W-:Y:S01]  /*5140*/  IMAD R15, R7, R15, R6 ;  /* 0x0000000f070f7224 */ /* 0x000fe200078e0206 */
[----:B------:R-:W-:Y:S01]  /*5150*/  LEA.HI.X.SX32 R5, R5, R3, 0x1, P3 ;  /* 0x0000000305057211 */ /* 0x000fe200018f0eff */
[C---:B------:R-:W-:Y:S01]  /*5160*/  IMAD R9, R7.reuse, R13, R2 ;  /* 0x0000000d07097224 */ /* 0x040fe200078e0202 */
[----:B------:R-:W-:Y:S01]  /*5170*/  SHF.R.S32.HI R6, RZ, 0x1f, R26 ;  /* 0x0000001fff067819 */ /* 0x000fe2000001141a */
[----:B------:R1:W-:Y:S01]  /*5180*/  STS.128 [R0+0x800], R156 ;  /* 0x0008009c00007388 */ /* 0x0003e20000000c00 */
[----:B------:R-:W-:-:S02]  /*5190*/  IMAD.WIDE.U32 R2, R7, R12, R4 ;  /* 0x0000000c07027225 */ /* 0x000fc400078e0004 */
[----:B------:R-:W-:Y:S01]  /*51a0*/  SEL R13, R6, RZ, !P0 ;  /* 0x000000ff060d7207 */ /* 0x000fe20004000000 */
[----:B------:R1:W-:Y:S01]  /*51b0*/  STS.128 [R0+0x1000], R160 ;  /* 0x001000a000007388 */ /* 0x0003e20000000c00 */
[----:B------:R-:W-:Y:S01]  /*51c0*/  IMAD.IADD R3, R3, 0x1, R9 ;  /* 0x0000000103037824 */ /* 0x000fe200078e0209 */
[----:B------:R-:W-:Y:S02]  /*51d0*/  SEL R9, R26, RZ, !P0 ;  /* 0x000000ff1a097207 */ /* 0x000fe40004000000 */
[----:B------:R1:W-:Y:S01]  /*51e0*/  STS.128 [R0+0x1800], R164 ;  /* 0x001800a400007388 */ /* 0x0003e20000000c00 */
[----:B------:R-:W-:-:S03]  /*51f0*/  IMAD.WIDE.U32 R4, R7, R14, R4 ;  /* 0x0000000e07047225 */ /* 0x000fc600078e0004 */
[----:B------:R1:W-:Y:S01]  /*5200*/  STS.128 [R0+0x2000], R168 ;  /* 0x002000a800007388 */ /* 0x0003e20000000c00 */
[C---:B--2---:R-:W-:Y:S02]  /*5210*/  IMAD R6, R13.reuse, R18, RZ ;  /* 0x000000120d067224 */ /* 0x044fe400078e02ff */
[----:B------:R-:W-:Y:S01]  /*5220*/  IMAD R12, R13, R20, RZ ;  /* 0x000000140d0c7224 */ /* 0x000fe200078e02ff */
[----:B------:R1:W-:Y:S01]  /*5230*/  STS.128 [R0+0x2800], R172 ;  /* 0x002800ac00007388 */ /* 0x0003e20000000c00 */
[----:B------:R-:W-:Y:S02]  /*5240*/  IMAD.SHL.U32 R13, R10, 0x4, RZ ;  /* 0x000000040a0d7824 */ /* 0x000fe400078e00ff */
[----:B------:R-:W-:Y:S01]  /*5250*/  IMAD.IADD R5, R5, 0x1, R15 ;  /* 0x0000000105057824 */ /* 0x000fe200078e020f */
[----:B------:R1:W-:Y:S01]  /*5260*/  STS.128 [R0+0x3000], R176 ;  /* 0x003000b000007388 */ /* 0x0003e20000000c00 */
[----:B------:R-:W-:Y:S01]  /*5270*/  IMAD R15, R9, R19, R6 ;  /* 0x00000013090f7224 */ /* 0x000fe200078e0206 */
[----:B------:R-:W-:Y:S01]  /*5280*/  IADD3 R6, P4, R13, UR6, RZ ;  /* 0x000000060d067c10 */ /* 0x000fe2000ff9e0ff */
[C---:B------:R-:W-:Y:S01]  /*5290*/  IMAD.WIDE.U32 R2, R9.reuse, R18, R2 ;  /* 0x0000001209027225 */ /* 0x040fe200078e0002 */
[----:B------:R1:W-:Y:S03]  /*52a0*/  STS.128 [R0+0x3800], R180 ;  /* 0x003800b400007388 */ /* 0x0003e60000000c00 */
[----:B------:R-:W-:Y:S01]  /*52b0*/  IMAD.WIDE.U32 R4, R9, R20, R4 ;  /* 0x0000001409047225 */ /* 0x000fe200078e0004 */
[----:B------:R-:W-:-:S03]  /*52c0*/  LEA R22, P3, R2, R22, 0x2 ;  /* 0x0000001602167211 */ /* 0x000fc600078610ff */
[----:B------:R-:W-:Y:S01]  /*52d0*/  IMAD.MOV R10, RZ, RZ, -R7 ;  /* 0x000000ffff0a7224 */ /* 0x000fe200078e0a07 */
[----:B------:R-:W-:Y:S01]  /*52e0*/  IADD3.X R7, R11, UR7, RZ, P4, !PT ;  /* 0x000000070b077c10 */ /* 0x000fe2000a7fe4ff */
[----:B------:R-:W-:Y:S01]  /*52f0*/  IMAD R9, R9, R21, R12 ;  /* 0x0000001509097224 */ /* 0x000fe200078e020c */
[----:B------:R-:W-:Y:S01]  /*5300*/  LEA R24, P0, R4, R24, 0x2 ;  /* 0x0000001804187211 */ /* 0x000fe200078010ff */
[----:B------:R-:W-:Y:S02]  /*5310*/  IMAD R17, R17, R10, R8 ;  /* 0x0000000a11117224 */ /* 0x000fe400078e0208 */
[----:B------:R-:W-:Y:S02]  /*5320*/  IMAD.IADD R10, R3, 0x1, R15 ;  /* 0x00000001030a7824 */ /* 0x000fe400078e020f */
[----:B------:R-:W-:Y:S01]  /*5330*/  IMAD.IADD R9, R5, 0x1, R9 ;  /* 0x0000000105097824 */ /* 0x000fe200078e0209 */
[----:B-1----:R-:W-:Y:S07]  /*5340*/  @P2 BRA `(.L_x_917) ;  /* 0x0000000000142947 */ /* 0x002fee0003800000 */
.L_x_918:
[----:B------:R-:W2:Y:S04]  /*5350*/  LDG.E.STRONG.GPU R8, desc[UR38][R6.64] ;  /* 0x0000002606087981 */ /* 0x000ea8000c1ef900 */
[----:B--2---:R-:W-:Y:S01]  /*5360*/  CCTL.IVALL ;  /* 0x00000000ff00798f */ /* 0x004fe20002000000 */
[----:B------:R-:W-:Y:S05]  /*5370*/  YIELD ;  /* 0x0000000000007946 */ /* 0x000fea0003800000 */
[----:B------:R-:W-:-:S13]  /*5380*/  ISETP.NE.AND P2, PT, R8, R17, PT ;  /* 0x000000110800720c */ /* 0x000fda0003f45270 */
[----:B------:R-:W-:Y:S05]  /*5390*/  @P2 BRA `(.L_x_918) ;  /* 0xfffffffc00ec2947 */ /* 0x000fea000383ffff */
.L_x_917:
[----:B------:R-:W-:Y:S05]  /*53a0*/  BSYNC B0 ;  /* 0x0000000000007941 */ /* 0x000fea0003800000 */
.L_x_916:
[----:B------:R-:W-:Y:S01]  /*53b0*/  UMOV UR5, 0xffffffff ;  /* 0xffffffff00057882 */ /* 0x000fe20000000000 */
[----:B------:R-:W-:Y:S02]  /*53c0*/  LEA.HI.X R10, R2, R23, R10, 0x2, P3 ;  /* 0x00000017020a7211 */ /* 0x000fe400018f140a */
[----:B------:R-:W-:Y:S01]  /*53d0*/  LEA.HI.X R9, R4, R25, R9, 0x2, P0 ;  /* 0x0000001904097211 */ /* 0x000fe200000f1409 */
[----:B------:R-:W-:Y:S06]  /*53e0*/  BRA.DIV UR5, `(.L_x_919) ;  /* 0x0000003e056c7947 */ /* 0x000fec000b800000 */
[----:B------:R-:W-:Y:S01]  /*53f0*/  NOP ;  /* 0x0000000000007918 */ /* 0x000fe20000000000 */
.L_x_1009:
        /* <DEDUP_REMOVED lines=16> */
.L_x_922:
[----:B------:R-:W-:Y:S01]  /*5500*/  @P0 ELECT P2, URZ, PT ;  /* 0x00000000003f082f */ /* 0x000fe20003840000 */
[----:B------:R1:W-:-:S12]  /*5510*/  UBLKRED.G.S.ADD.F32.RN [UR6], [UR4], UR5, desc[UR8] ;  /* 0x00000806040073bb */ /* 0x0003d800080a1405 */
[----:B------:R-:W-:Y:S02]  /*5520*/  @P2 PLOP3.LUT P0, PT, P2, PT, PT, 0x8, 0x0 ;  /* 0x000000000000281c */ /* 0x000fe4000170e170 */
[----:B------:R-:W-:-:S11]  /*5530*/  PLOP3.LUT P2, PT, PT, PT, PT, 0x8, 0x0 ;  /* 0x000000000000781c */ /* 0x000fd60003f4e170 */
[----:B-1----:R-:W-:Y:S05]  /*5540*/  @P0 BRA.U.ANY `(.L_x_922) ;  /* 0xfffffffd00ec0947 */ /* 0x002fea000393ffff */
[----:B------:R0:W-:Y:S01]  /*5550*/  UTMACMDFLUSH ;  /* 0x00000000000079b7 */ /* 0x0001e20000000000 */
[----:B------:R-:W-:-:S04]  /*5560*/  DEPBAR.LE SB0, 0x0 ;  /* 0x000080000000791a */ /* 0x000fc80000000000 */
.L_x_921:
[----:B------:R-:W-:Y:S05]  /*5570*/  BSYNC B0 ;  /* 0x0000000000007941 */ /* 0x000fea0003800000 */
.L_x_920:
        /* <DEDUP_REMOVED lines=14> */
.L_x_924:
[----:B------:R-:W-:Y:S05]  /*5660*/  BSYNC B0 ;  /* 0x0000000000007941 */ /* 0x000fea0003800000 */
.L_x_923:
[----:B------:R-:W-:Y:S06]  /*5670*/  BAR.SYNC.DEFER_BLOCKING 0x1, 0x100 ;  /* 0x0044000000007b1d */ /* 0x000fec0000010000 */
[----:B------:R-:W-:Y:S01]  /*5680*/  ULDC.64 UR6, c[0x0][0x860] ;  /* 0x0002180000067ab9 */ /* 0x000fe20000000a00 */
[----:B------:R-:W-:Y:S01]  /*5690*/  BSSY B0, `(.L_x_925) ;  /* 0x0000011000007945 */ /* 0x000fe20003800000 */
[----:B------:R-:W-:-:S04]  /*56a0*/  IADD3 R2, P0, R13, UR6, RZ ;  /* 0x000000060d027c10 */ /* 0x000fc8000ff1e0ff */
[----:B-1----:R-:W-:Y:S01]  /*56b0*/  IADD3.X R3, R11, UR7, RZ, P0, !PT ;  /* 0x000000070b037c10 */ /* 0x002fe200087fe4ff */
        /* <DEDUP_REMOVED lines=9> */
.L_x_927:
[----:B-1----:R-:W2:Y:S04]  /*5750*/  LDG.E.STRONG.GPU R0, desc[UR38][R2.64] ;  /* 0x0000002602007981 */ /* 0x002ea8000c1ef900 */
[----:B--2---:R-:W-:Y:S01]  /*5760*/  CCTL.IVALL ;  /* 0x00000000ff00798f */ /* 0x004fe20002000000 */
[----:B------:R-:W-:Y:S05]  /*5770*/  YIELD ;  /* 0x0000000000007946 */ /* 0x000fea0003800000 */
[----:B------:R-:W-:-:S13]  /*5780*/  ISETP.NE.AND P0, PT, R0, R17, PT ;  /* 0x000000110000720c */ /* 0x000fda0003f05270 */
[----:B------:R-:W-:Y:S05]  /*5790*/  @P0 BRA `(.L_x_927) ;  /* 0xfffffffc00ec0947 */ /* 0x000fea000383ffff */
.L_x_926:
[----:B------:R-:W-:Y:S05]  /*57a0*/  BSYNC B0 ;  /* 0x0000000000007941 */ /* 0x000fea0003800000 */
.L_x_925:
[----:B------:R-:W-:-:S03]  /*57b0*/  UMOV UR5, 0xffffffff ;  /* 0xffffffff00057882 */ /* 0x000fc60000000000 */
[----:B------:R-:W-:Y:S05]  /*57c0*/  BRA.DIV UR5, `(.L_x_928) ;  /* 0x0000003a05907947 */ /* 0x000fea000b800000 */
[----:B------:R-:W-:Y:S01]  /*57d0*/  NOP ;  /* 0x0000000000007918 */ /* 0x000fe20000000000 */
.L_x_1012:
[----:B------:R-:W-:Y:S01]  /*57e0*/  @!PT LDS RZ, [RZ] ;  /* 0x00000000fffff984 */ /* 0x000fe20000000800 */
[----:B------:R-:W-:Y:S01]  /*57f0*/  @!PT LDS RZ, [RZ] ;  /* 0x00000000fffff984 */ /* 0x000fe20000000800 */
[----:B------:R-:W-:Y:S01]  /*5800*/  @!PT LDS RZ, [RZ] ;  /* 0x00000000fffff984 */ /* 0x000fe20000000800 */
[----:B------:R-:W-:Y:S01]  /*5810*/  @!PT LDS RZ, [RZ] ;  /* 0x00000000fffff984 */ /* 0x000fe20000000800 */
[----:B------:R2:W-:Y:S06]  /*5820*/  MEMBAR.ALL.CTA ;  /* 0x0000000000007992 */ /* 0x0005ec0000008000 */
[----:B--2---:R-:W2:Y:S01]  /*5830*/  FENCE.VIEW.ASYNC.S ;  /* 0x00000000000073c6 */ /* 0x004ea20000000000 */
[----:B------:R-:W-:Y:S05]  /*5840*/  WARPSYNC.ALL ;  /* 0x0000000000007948 */ /* 0x000fea0003800000 */
[----:B------:R-:W-:Y:S01]  /*5850*/  BSSY B0, `(.L_x_929) ;  /* 0x0000010000007945 */ /* 0x000fe20003800000 */
[----:B--2---:R-:W-:Y:S06]  /*5860*/  BAR.SYNC.DEFER_BLOCKING 0x1, 0x100 ;  /* 0x0044000000007b1d */ /* 0x004fec0000010000 */
[----:B------:R-:W-:Y:S05]  /*5870*/  @P1 BRA `(.L_x_930) ;  /* 0x0000000000341947 */ /* 0x000fea0003800000 */
[----:B------:R-:W-:Y:S01]  /*5880*/  R2UR UR6, R22 ;  /* 0x00000000160672ca */ /* 0x000fe200000e0000 */
[----:B------:R-:W-:Y:S01]  /*5890*/  UMOV UR5, 0x800 ;  /* 0x0000080000057882 */ /* 0x000fe20000000000 */
[----:B------:R-:W-:Y:S01]  /*58a0*/  R2UR UR7, R10 ;  /* 0x000000000a0772ca */ /* 0x000fe200000e0000 */
[----:B------:R-:W-:Y:S01]  /*58b0*/  UMOV UR8, 0x0 ;  /* 0x0000000000087882 */ /* 0x000fe20000000000 */
[----:B------:R-:W-:Y:S01]  /*58c0*/  PLOP3.LUT P0, PT, PT, PT, PT, 0x80, 0x0 ;  /* 0x000000000000781c */ /* 0x000fe20003f0f070 */
[----:B------:R-:W-:-:S12]  /*58d0*/  UMOV UR9, 0x14f00000 ;  /* 0x14f0000000097882 */ /* 0x000fd80000000000 */
.L_x_931:
[----:B------:R-:W-:Y:S01]  /*58e0*/  @P0 ELECT P2, URZ, PT ;  /* 0x00000000003f082f */ /* 0x000fe20003840000 */
[----:B------:R2:W-:-:S12]  /*58f0*/  UBLKRED.G.S.ADD.F32.RN [UR6], [UR4], UR5, desc[UR8] ;  /* 0x00000806040073bb */ /* 0x0005d800080a1405 */
[----:B------:R-:W-:Y:S02]  /*5900*/  @P2 PLOP3.LUT P0, PT, P2, PT, PT, 0x8, 0x0 ;  /* 0x000000000000281c */ /* 0x000fe4000170e170 */
[----:B------:R-:W-:-:S11]  /*5910*/  PLOP3.LUT P2, PT, PT, PT, PT, 0x8, 0x0 ;  /* 0x000000000000781c */ /* 0x000fd60003f4e170 */
[----:B--2---:R-:W-:Y:S05]  /*5920*/  @P0 BRA.U.ANY `(.L_x_931) ;  /* 0xfffffffd00ec0947 */ /* 0x004fea000393ffff */
[----:B------:R0:W-:Y:S01]  /*5930*/  UTMACMDFLUSH ;  /* 0x00000000000079b7 */ /* 0x0001e20000000000 */
[----:B------:R-:W-:-:S04]  /*5940*/  DEPBAR.LE SB0, 0x0 ;  /* 0x000080000000791a */ /* 0x000fc80000000000 */
.L_x_930:
[----:B------:R-:W-:Y:S05]  /*5950*/  BSYNC B0 ;  /* 0x0000000000007941 */ /* 0x000fea0003800000 */
.L_x_929:
[----:B------:R-:W-:Y:S01]  /*5960*/  NOP ;  /* 0x0000000000007918 */ /* 0x000fe20000000000 */
[----:B------:R-:W-:Y:S05]  /*5970*/  @P1 BRA `(.L_x_892) ;  /* 0x0000003400a81947 */ /* 0x000fea0003800000 */
[----:B------:R-:W-:Y:S01]  /*5980*/  IMAD.MOV.U32 R5, RZ, RZ, 0x1 ;  /* 0x00000001ff057424 */ /* 0x000fe200078e00ff */
        /* <DEDUP_REMOVED lines=8> */
[----:B012345:R-:W-:Y:S04]  /*5a10*/  CCTL.IVALL ;  /* 0x00000000ff00798f */ /* 0x03ffe80002000000 */
[----:B------:R2:W-:Y:S01]  /*5a20*/  REDG.E.ADD.S32.STRONG.GPU desc[UR38][R2.64], R5 ;  /* 0x000000050200798e */ /* 0x0005e2000c10e3a6 */
[----:B------:R-:W-:Y:S05]  /*5a30*/  BRA `(.L_x_892) ;  /* 0x0000003400787947 */ /* 0x000fea0003800000 */
.L_x_887:
        /* <DEDUP_REMOVED lines=21> */
.L_x_933:
        /* <DEDUP_REMOVED lines=13> */
.L_x_935:
[----:B------:R-:W-:-:S05]  /*5c60*/  ULDC UR4, c[0x0][0x8c4] ;  /* 0x0002310000047ab9 */ /* 0x000fca0000000800 */
.L_x_934:
        /* <DEDUP_REMOVED lines=37> */
.L_x_936:
        /* <DEDUP_REMOVED lines=20> */
[----:B------:R-:W-:-:S02]  /*6000*/  USEL UR13, UR5, URZ, !UP0 ;  /* 0x0000003f050d7287 */ /* 0x000fc4000c000000 */
[----:B------:R-:W-:Y:S01]  /*6010*/  UIADD3 UR8, UP0, UR6, UR14, URZ ;  /* 0x0000000e06087290 */ /* 0x000fe2000ff1e03f */
[----:B------:R-:W-:Y:S01]  /*6020*/  SHF.R.S32.HI R3, RZ, 0x7, R3 ;  /* 0x00000007ff037819 */ /* 0x000fe20000011403 */
[----:B------:R-:W-:Y:S01]  /*6030*/  UIADD3 UR5, UR15, UR9, URZ ;  /* 0x000000090f057290 */ /* 0x000fe2000fffe03f */
[----:B------:R-:W-:Y:S01]  /*6040*/  ULDC UR10, c[0x0][0x288] ;  /* 0x0000a200000a7ab9 */ /* 0x000fe20000000800 */
[----:B------:R-:W-:Y:S01]  /*6050*/  ULDC.64 UR16, c[0x0][0x2e0] ;  /* 0x0000b80000107ab9 */ /* 0x000fe20000000a00 */
[----:B------:R-:W-:Y:S01]  /*6060*/  UIMAD UR12, UR12, UR10, URZ ;  /* 0x0000000a0c0c72a4 */ /* 0x000fe2000f8e023f */
[----:B------:R-:W-:Y:S01]  /*6070*/  VIMNMX R3, R3, 0x1, !PT ;  /* 0x0000000103037848 */ /* 0x000fe20007fe0100 */
[----:B------:R-:W-:Y:S01]  /*6080*/  ULDC UR11, c[0x0][0x760] ;  /* 0x0001d800000b7ab9 */ /* 0x000fe20000000800 */
[----:B------:R-:W-:Y:S02]  /*6090*/  UIADD3.X UR9, UR7, UR5, URZ, UP0, !UPT ;  /* 0x0000000507097290 */ /* 0x000fe400087fe43f */
[----:B------:R-:W-:Y:S01]  /*60a0*/  UIMAD UR13, UR13, UR16, URZ ;  /* 0x000000100d0d72a4 */ /* 0x000fe2000f8e023f */
[----:B------:R-:W-:Y:S01]  /*60b0*/  LOP3.LUT R6, R3, 0x1, RZ, 0xc0, !PT ;  /* 0x0000000103067812 */ /* 0x000fe200078ec0ff */
[----:B------:R-:W-:-:S02]  /*60c0*/  UIMAD UR10, UR10, UR11, URZ ;  /* 0x0000000b0a0a72a4 */ /* 0x000fc4000f8e023f */
[----:B------:R-:W-:Y:S02]  /*60d0*/  UIADD3 UR11, UP0, UR12, UR19, URZ ;  /* 0x000000130c0b7290 */ /* 0x000fe4000ff1e03f */
[----:B------:R-:W-:Y:S01]  /*60e0*/  UIMAD UR13, UR18, UR17, UR13 ;  /* 0x00000011120d72a4 */ /* 0x000fe2000f8e020d */
[----:B-1----:R-:W-:Y:S01]  /*60f0*/  LOP3.LUT R0, R4, 0x1f, RZ, 0xc0, !PT ;  /* 0x0000001f04007812 */ /* 0x002fe200078ec0ff */
[----:B------:R-:W-:Y:S02]  /*6100*/  UIMAD.WIDE.U32 UR8, UR18, UR16, UR8 ;  /* 0x00000010120872a5 */ /* 0x000fe4000f8e0008 */
[----:B------:R-:W-:Y:S01]  /*6110*/  ULEA.HI.X.SX32 UR12, UR12, UR4, 0x1, UP0 ;  /* 0x000000040c0c7291 */ /* 0x000fe200080f0e3f */
[----:B------:R-:W-:Y:S01]  /*6120*/  ELECT P0, URZ, PT ;  /* 0x00000000003f782f */ /* 0x000fe20003800000 */
        /* <DEDUP_REMOVED lines=19> */
.L_x_962:
        /* <DEDUP_REMOVED lines=17> */
.L_x_940:
[----:B------:R-:W2:Y:S04]  /*6370*/  LDG.E.STRONG.GPU R5, desc[UR38][R2.64] ;  /* 0x0000002602057981 */ /* 0x000ea8000c1ef900 */
[----:B--2---:R-:W-:Y:S01]  /*6380*/  CCTL.IVALL ;  /* 0x00000000ff00798f */ /* 0x004fe20002000000 */
[----:B------:R-:W-:Y:S05]  /*6390*/  YIELD ;  /* 0x0000000000007946 */ /* 0x000fea0003800000 */
[----:B------:R-:W-:-:S13]  /*63a0*/  ISETP.NE.AND P3, PT, R5, UR24, PT ;  /* 0x0000001805007c0c */ /* 0x000fda000bf65270 */
[----:B------:R-:W-:Y:S05]  /*63b0*/  @P3 BRA `(.L_x_940) ;  /* 0xfffffffc00ec3947 */ /* 0x000fea000383ffff */
.L_x_939:
[----:B------:R-:W-:Y:S05]  /*63c0*/  BSYNC B0 ;  /* 0x0000000000007941 */ /* 0x000fea0003800000 */
.L_x_938:
[----:B------:R-:W-:-:S03]  /*63d0*/  UMOV UR22, 0xffffffff ;  /* 0xffffffff00167882 */ /* 0x000fc60000000000 */
[----:B------:R-:W-:Y:S05]  /*63e0*/  BRA.DIV UR22, `(.L_x_941) ;  /* 0x0000002e16a47947 */ /* 0x000fea000b800000 */
[----:B------:R-:W-:Y:S01]  /*63f0*/  NOP ;  /* 0x0000000000007918 */ /* 0x000fe20000000000 */
.L_x_1015:
        /* <DEDUP_REMOVED lines=19> */
.L_x_943:
[----:B------:R-:W-:Y:S05]  /*6530*/  BSYNC B0 ;  /* 0x0000000000007941 */ /* 0x000fea0003800000 */
.L_x_942:
        /* <DEDUP_REMOVED lines=13> */
.L_x_945:
[----:B------:R-:W-:Y:S05]  /*6610*/  BSYNC B0 ;  /* 0x0000000000007941 */ /* 0x000fea0003800000 */
.L_x_944:
[----:B------:R-:W-:Y:S06]  /*6620*/  BAR.ARV 0xa, 0xa0 ;  /* 0x0282800000007b1d */ /* 0x000fec0000002000 */
[----:B------:R-:W-:Y:S04]  /*6630*/  BSSY B0, `(.L_x_946) ;  /* 0x0000003000007945 */ /* 0x000fe80003800000 */
[----:B------:R-:W-:Y:S05]  /*6640*/  @!P0 BRA `(.L_x_947) ;  /* 0x0000000000048947 */ /* 0x000fea0003800000 */
[----:B------:R-:W-:-:S04]  /*6650*/  DEPBAR.LE SB0, 0x0 ;  /* 0x000080000000791a */ /* 0x000fc80000000000 */
.L_x_947:
[----:B------:R-:W-:Y:S05]  /*6660*/  BSYNC B0 ;  /* 0x0000000000007941 */ /* 0x000fea0003800000 */
.L_x_946:
        /* <DEDUP_REMOVED lines=19> */
.L_x_949:
[----:B------:R-:W-:Y:S05]  /*67a0*/  BSYNC B0 ;  /* 0x0000000000007941 */ /* 0x000fea0003800000 */
.L_x_948:
        /* <DEDUP_REMOVED lines=9> */
.L_x_952:
[----:B------:R-:W2:Y:S04]  /*6840*/  LDG.E.STRONG.GPU R5, desc[UR38][R2.64] ;  /* 0x0000002602057981 */ /* 0x000ea8000c1ef900 */
[----:B--2---:R-:W-:Y:S01]  /*6850*/  CCTL.IVALL ;  /* 0x00000000ff00798f */ /* 0x004fe20002000000 */
[----:B------:R-:W-:Y:S05]  /*6860*/  YIELD ;  /* 0x0000000000007946 */ /* 0x000fea0003800000 */
[----:B------:R-:W-:-:S13]  /*6870*/  ISETP.NE.AND P3, PT, R5, UR24, PT ;  /* 0x0000001805007c0c */ /* 0x000fda000bf65270 */
[----:B------:R-:W-:Y:S05]  /*6880*/  @P3 BRA `(.L_x_952) ;  /* 0xfffffffc00ec3947 */ /* 0x000fea000383ffff */
.L_x_951:
[----:B------:R-:W-:Y:S05]  /*6890*/  BSYNC B0 ;  /* 0x0000000000007941 */ /* 0x000fea0003800000 */
.L_x_950:
[----:B------:R-:W-:-:S03]  /*68a0*/  UMOV UR6, 0xffffffff ;  /* 0xffffffff00067882 */ /* 0x000fc60000000000 */
[----:B------:R-:W-:Y:S05]  /*68b0*/  BRA.DIV UR6, `(.L_x_953) ;  /* 0x0000002a068c7947 */ /* 0x000fea000b800000 */
[----:B------:R-:W-:Y:S01]  /*68c0*/  NOP ;  /* 0x0000000000007918 */ /* 0x000fe20000000000 */
.L_x_1018:
        /* <DEDUP_REMOVED lines=13> */
.L_x_955:
[----:B------:R-:W-:Y:S05]  /*69a0*/  BSYNC B0 ;  /* 0x0000000000007941 */ /* 0x000fea0003800000 */
.L_x_954:
        /* <DEDUP_REMOVED lines=13> */
.L_x_957:
[----:B------:R-:W-:Y:S05]  /*6a80*/  BSYNC B0 ;  /* 0x0000000000007941 */ /* 0x000fea0003800000 */
.L_x_956:
[----:B------:R-:W-:Y:S06]  /*6a90*/  BAR.ARV 0xa, 0xa0 ;  /* 0x0282800000007b1d */ /* 0x000fec0000002000 */
[----:B------:R-:W-:Y:S04]  /*6aa0*/  BSSY B0, `(.L_x_958) ;  /* 0x0000003000007945 */ /* 0x000fe80003800000 */
[----:B------:R-:W-:Y:S05]  /*6ab0*/  @!P0 BRA `(.L_x_959) ;  /* 0x0000000000048947 */ /* 0x000fea0003800000 */
[----:B------:R-:W-:-:S04]  /*6ac0*/  DEPBAR.LE SB0, 0x0 ;  /* 0x000080000000791a */ /* 0x000fc80000000000 */
.L_x_959:
[----:B------:R-:W-:Y:S05]  /*6ad0*/  BSYNC B0 ;  /* 0x0000000000007941 */ /* 0x000fea0003800000 */
.L_x_958:
        /* <DEDUP_REMOVED lines=19> */
.L_x_961:
[----:B------:R-:W-:Y:S05]  /*6c10*/  BSYNC B0 ;  /* 0x0000000000007941 */ /* 0x000fea0003800000 */
.L_x_960:
[----:B------:R-:W-:Y:S02]  /*6c20*/  UIADD3 UR4, UR4, 0x2, URZ ;  /* 0x0000000204047890 */ /* 0x000fe4000fffe03f */
[----:B------:R-:W-:Y:S01]  /*6c30*/  UIADD3 UR5, UR5, 0x1, URZ ;  /* 0x0000000105057890 */ /* 0x000fe2000fffe03f */
[----:B------:R-:W-:Y:S11]  /*6c40*/  @P2 BRA `(.L_x_962) ;  /* 0xfffffff400842947 */ /* 0x000ff6000383ffff */
.L_x_937:
        /* <DEDUP_REMOVED lines=13> */
.L_x_965:
[----:B------:R-:W2:Y:S04]  /*6d20*/  LDG.E.STRONG.GPU R0, desc[UR38][R2.64] ;  /* 0x0000002602007981 */ /* 0x000ea8000c1ef900 */
[----:B--2---:R-:W-:Y:S01]  /*6d30*/  CCTL.IVALL ;  /* 0x00000000ff00798f */ /* 0x004fe20002000000 */
[----:B------:R-:W-:Y:S05]  /*6d40*/  YIELD ;  /* 0x0000000000007946 */ /* 0x000fea0003800000 */
[----:B------:R-:W-:-:S13]  /*6d50*/  ISETP.NE.AND P1, PT, R0, UR24, PT ;  /* 0x0000001800007c0c */ /* 0x000fda000bf25270 */
[----:B------:R-:W-:Y:S05]  /*6d60*/  @P1 BRA `(.L_x_965) ;  /* 0xfffffffc00ec1947 */ /* 0x000fea000383ffff */
.L_x_964:
[----:B------:R-:W-:Y:S05]  /*6d70*/  BSYNC B0 ;  /* 0x0000000000007941 */ /* 0x000fea0003800000 */
.L_x_963:
[----:B------:R-:W-:-:S03]  /*6d80*/  UMOV UR5, 0xffffffff ;  /* 0xffffffff00057882 */ /* 0x000fc60000000000 */
[----:B------:R-:W-:Y:S05]  /*6d90*/  BRA.DIV UR5, `(.L_x_966) ;  /* 0x0000002605707947 */ /* 0x000fea000b800000 */
[----:B------:R-:W-:Y:S01]  /*6da0*/  NOP ;  /* 0x0000000000007918 */ /* 0x000fe20000000000 */
.L_x_1021:
        /* <DEDUP_REMOVED lines=22> */
.L_x_968:
[----:B------:R-:W-:Y:S05]  /*6f10*/  BSYNC B0 ;  /* 0x0000000000007941 */ /* 0x000fea0003800000 */
.L_x_967:
        /* <DEDUP_REMOVED lines=20> */
.L_x_970:
[----:B------:R-:W-:Y:S05]  /*7060*/  BSYNC B0 ;  /* 0x0000000000007941 */ /* 0x000fea0003800000 */
.L_x_969:
[----:B------:R-:W-:Y:S06]  /*7070*/  BAR.ARV 0xa, 0xa0 ;  /* 0x0282800000007b1d */ /* 0x000fec0000002000 */
[----:B------:R-:W-:Y:S04]  /*7080*/  BSSY B0, `(.L_x_971) ;  /* 0x0000003000007945 */ /* 0x000fe80003800000 */
[----:B------:R-:W-:Y:S05]  /*7090*/  @!P0 BRA `(.L_x_972) ;  /* 0x0000000000048947 */ /* 0x000fea0003800000 */
[----:B------:R-:W-:-:S04]  /*70a0*/  DEPBAR.LE SB0, 0x0 ;  /* 0x000080000000791a */ /* 0x000fc80000000000 */
.L_x_972:
[----:B------:R-:W-:Y:S05]  /*70b0*/  BSYNC B0 ;  /* 0x0000000000007941 */ /* 0x000fea0003800000 */
.L_x_971:
        /* <DEDUP_REMOVED lines=19> */
.L_x_932:
        /* <DEDUP_REMOVED lines=10> */
.L_x_973:
        /* <DEDUP_REMOVED lines=10> */
.L_x_975:
[----:B------:R-:W3:Y:S02]  /*7330*/  LDC R5, c[0x0][0x8c4] ;  /* 0x00023100ff057b82 */ /* 0x000ee40000000800 */
.L_x_974:
        /* <DEDUP_REMOVED lines=45> */
.L_x_977:
        /* <DEDUP_REMOVED lines=66> */
.L_x_1022:
        /* <DEDUP_REMOVED lines=9> */
.L_x_980:
        /* <DEDUP_REMOVED lines=63> */
.L_x_991:
[----:B------:R-:W-:-:S04]  /*7eb0*/  SHF.L.U32 R21, R10, 0x1f, RZ ;  /* 0x0000001f0a157819 */ /* 0x000fc800000006ff */
[----:B-1----:R-:W1:Y:S02]  /*7ec0*/  SYNCS.PHASECHK.TRANS64.TRYWAIT P1, [R12+URZ+0x30c40], R21 ;  /* 0x030c40150c0075a7 */ /* 0x002e64000802017f */
[----:B-12--5:R-:W-:Y:S05]  /*7ed0*/  @!P1 BRA `(.L_x_983) ;  /* 0x0000001400509947 */ /* 0x026fea0003800000 */
.L_x_1023:
[----:B------:R-:W-:Y:S05]  /*7ee0*/  @P0 BRA `(.L_x_984) ;  /* 0x0000000000140947 */ /* 0x000fea0003800000 */
[----:B------:R-:W-:Y:S01]  /*7ef0*/  ISETP.NE.AND P1, PT, R20, RZ, PT ;  /* 0x000000ff1400720c */ /* 0x000fe20003f25270 */
[----:B------:R-:W-:-:S04]  /*7f00*/  IMAD.MOV.U32 R3, RZ, RZ, 0x4200 ;  /* 0x00004200ff037424 */ /* 0x000fc800078e00ff */
[----:B------:R2:W-:Y:S08]  /*7f10*/  SYNCS.ARRIVE.TRANS64 RZ, [R12+URZ+0x30c30], R3 ;  /* 0x030c30030cff79a7 */ /* 0x0005f0000800003f */
[----:B------:R-:W-:Y:S05]  /*7f20*/  @!P1 BRA `(.L_x_984) ;  /* 0x0000000000049947 */ /* 0x000fea0003800000 */
[----:B------:R-:W-:Y:S01]  /*7f30*/  BPT.TRAP 0x1 ;  /* 0x000000040000795c */ /* 0x000fe20000300000 */
.L_x_984:
        /* <DEDUP_REMOVED lines=30> */
.L_x_1024:
[----:B------:R-:W-:Y:S05]  /*8120*/  @P0 BRA `(.L_x_986) ;  /* 0x0000000000140947 */ /* 0x000fea0003800000 */
[----:B------:R-:W-:Y:S01]  /*8130*/  ISETP.NE.AND P1, PT, R20, RZ, PT ;  /* 0x000000ff1400720c */ /* 0x000fe20003f25270 */
[----:B------:R-:W-:-:S04]  /*8140*/  IMAD.MOV.U32 R2, RZ, RZ, 0x4200 ;  /* 0x00004200ff027424 */ /* 0x000fc800078e00ff */
[----:B------:R3:W-:Y:S08]  /*8150*/  SYNCS.ARRIVE.TRANS64 RZ, [R12+URZ+0x30c18], R2 ;  /* 0x030c18020cff79a7 */ /* 0x0007f0000800003f */
[----:B------:R-:W-:Y:S05]  /*8160*/  @!P1 BRA `(.L_x_986) ;  /* 0x0000000000049947 */ /* 0x000fea0003800000 */
[----:B------:R-:W-:Y:S01]  /*8170*/  BPT.TRAP 0x1 ;  /* 0x000000040000795c */ /* 0x000fe20000300000 */
.L_x_986:
        /* <DEDUP_REMOVED lines=22> */
.L_x_1025:
        /* <DEDUP_REMOVED lines=9> */
.L_x_988:
        /* <DEDUP_REMOVED lines=24> */
.L_x_1027:
[----:B------:R-:W-:Y:S05]  /*84f0*/  @P0 BRA `(.L_x_990) ;  /* 0x0000000000140947 */ /* 0x000fea0003800000 */
[----:B------:R-:W-:Y:S01]  /*8500*/  ISETP.NE.AND P1, PT, R20, RZ, PT ;  /* 0x000000ff1400720c */ /* 0x000fe20003f25270 */
[----:B-1----:R-:W-:-:S04]  /*8510*/  IMAD.MOV.U32 R5, RZ, RZ, 0x4200 ;  /* 0x00004200ff057424 */ /* 0x002fc800078e00ff */
[----:B------:R2:W-:Y:S08]  /*8520*/  SYNCS.ARRIVE.TRANS64 RZ, [R12+URZ+0x30c10], R5 ;  /* 0x030c10050cff79a7 */ /* 0x0005f0000800003f */
[----:B------:R-:W-:Y:S05]  /*8530*/  @!P1 BRA `(.L_x_990) ;  /* 0x0000000000049947 */ /* 0x000fea0003800000 */
[----:B------:R-:W-:Y:S01]  /*8540*/  BPT.TRAP 0x1 ;  /* 0x000000040000795c */ /* 0x000fe20000300000 */
.L_x_990:
        /* <DEDUP_REMOVED lines=23> */
.L_x_982:
[----:B------:R-:W-:-:S13]  /*86c0*/  ISETP.NE.AND P1, PT, R18, RZ, PT ;  /* 0x000000ff1200720c */ /* 0x000fda0003f25270 */
[----:B------:R-:W-:Y:S05]  /*86d0*/  @!P1 BRA `(.L_x_981) ;  /* 0x0000000000f89947 */ /* 0x000fea0003800000 */
[----:B------:R-:W-:-:S04]  /*86e0*/  SHF.L.U32 R13, R10, 0x1f, RZ ;  /* 0x0000001f0a0d7819 */ /* 0x000fc800000006ff */
[----:B------:R-:W1:Y:S02]  /*86f0*/  SYNCS.PHASECHK.TRANS64.TRYWAIT P1, [R12+URZ+0x30c40], R13 ;  /* 0x030c400d0c0075a7 */ /* 0x000e64000802017f */
[----:B-1----:R-:W-:Y:S05]  /*8700*/  @!P1 BRA `(.L_x_992) ;  /* 0x0000000c00989947 */ /* 0x002fea0003800000 */
.L_x_1028:
[----:B------:R-:W-:Y:S05]  /*8710*/  @P0 BRA `(.L_x_993) ;  /* 0x0000000000140947 */ /* 0x000fea0003800000 */
[----:B------:R-:W-:Y:S01]  /*8720*/  ISETP.NE.AND P1, PT, R20, RZ, PT ;  /* 0x000000ff1400720c */ /* 0x000fe20003f25270 */
[----:B------:R-:W-:-:S04]  /*8730*/  IMAD.MOV.U32 R5, RZ, RZ, 0x4200 ;  /* 0x00004200ff057424 */ /* 0x000fc800078e00ff */
[----:B------:R2:W-:Y:S08]  /*8740*/  SYNCS.ARRIVE.TRANS64 RZ, [R12+URZ+0x30c30], R5 ;  /* 0x030c30050cff79a7 */ /* 0x0005f0000800003f */
[----:B------:R-:W-:Y:S05]  /*8750*/  @!P1 BRA `(.L_x_993) ;  /* 0x0000000000049947 */ /* 0x000fea0003800000 */
[----:B------:R-:W-:Y:S01]  /*8760*/  BPT.TRAP 0x1 ;  /* 0x000000040000795c */ /* 0x000fe20000300000 */
.L_x_993:
        /* <DEDUP_REMOVED lines=27> */
.L_x_1029:
[----:B------:R-:W-:Y:S05]  /*8920*/  @P0 BRA `(.L_x_995) ;  /* 0x0000000000140947 */ /* 0x000fea0003800000 */
[----:B------:R-:W-:Y:S01]  /*8930*/  ISETP.NE.AND P0, PT, R20, RZ, PT ;  /* 0x000000ff1400720c */ /* 0x000fe20003f05270 */
[----:B------:R-:W-:-:S04]  /*8940*/  IMAD.MOV.U32 R5, RZ, RZ, 0x4200 ;  /* 0x00004200ff057424 */ /* 0x000fc800078e00ff */
[----:B------:R3:W-:Y:S08]  /*8950*/  SYNCS.ARRIVE.TRANS64 RZ, [R12+URZ+0x30c18], R5 ;  /* 0x030c18050cff79a7 */ /* 0x0007f0000800003f */
[----:B------:R-:W-:Y:S05]  /*8960*/  @!P0 BRA `(.L_x_995) ;  /* 0x0000000000048947 */ /* 0x000fea0003800000 */
[----:B------:R-:W-:Y:S01]  /*8970*/  BPT.TRAP 0x1 ;  /* 0x000000040000795c */ /* 0x000fe20000300000 */
.L_x_995:
        /* <DEDUP_REMOVED lines=20> */
.L_x_981:
[----:B------:R-:W3:Y:S01]  /*8ac0*/  S2R R2, SR_TID.X ;  /* 0x0000000000027919 */ /* 0x000ee20000002100 */
[----:B-12--5:R-:W-:Y:S01]  /*8ad0*/  IMAD R13, R0, 0x8, R12 ;  /* 0x00000008000d7824 */ /* 0x026fe200078e020c */
[----:B---3--:R-:W-:Y:S02]  /*8ae0*/  LOP3.LUT R3, R2, 0x7f, RZ, 0xc0, !PT ;  /* 0x0000007f02037812 */ /* 0x008fe400078ec0ff */
[----:B------:R-:W-:Y:S02]  /*8af0*/  SHF.L.U32 R2, R10, 0x1f, RZ ;  /* 0x0000001f0a027819 */ /* 0x000fe400000006ff */
[----:B------:R-:W-:Y:S02]  /*8b00*/  ISETP.NE.AND P1, PT, R3, RZ, PT ;  /* 0x000000ff0300720c */ /* 0x000fe40003f25270 */
[----:B------:R-:W1:Y:S02]  /*8b10*/  SYNCS.PHASECHK.TRANS64.TRYWAIT P0, [R13+URZ+0x30c40], R2 ;  /* 0x030c40020d0075a7 */ /* 0x000e64000800017f */
[----:B-1----:R-:W-:Y:S09]  /*8b20*/  @!P0 BRA `(.L_x_996) ;  /* 0x0000000800b88947 */ /* 0x002ff20003800000 */
.L_x_1030:
[----:B------:R-:W-:Y:S05]  /*8b30*/  @P1 BRA `(.L_x_997) ;  /* 0x0000000000181947 */ /* 0x000fea0003800000 */
[----:B------:R-:W2:Y:S01]  /*8b40*/  S2R R3, SR_TID.X ;  /* 0x0000000000037919 */ /* 0x000ea20000002100 */
[----:B-1----:R-:W-:-:S04]  /*8b50*/  IMAD.MOV.U32 R2, RZ, RZ, 0x4200 ;  /* 0x00004200ff027424 */ /* 0x002fc800078e00ff */
[----:B------:R3:W-:Y:S01]  /*8b60*/  SYNCS.ARRIVE.TRANS64 RZ, [R13+URZ+0x30c30], R2 ;  /* 0x030c30020dff79a7 */ /* 0x0007e2000800003f */
[----:B--2---:R-:W-:-:S13]  /*8b70*/  LOP3.LUT P0, RZ, R3, 0x1f, RZ, 0xc0, !PT ;  /* 0x0000001f03ff7812 */ /* 0x004fda000780c0ff */
[----:B---3--:R-:W-:Y:S05]  /*8b80*/  @!P0 BRA `(.L_x_997) ;  /* 0x0000000000048947 */ /* 0x008fea0003800000 */
[----:B------:R-:W-:Y:S01]  /*8b90*/  BPT.TRAP 0x1 ;  /* 0x000000040000795c */ /* 0x000fe20000300000 */
.L_x_997:
        /* <DEDUP_REMOVED lines=34> */
.L_x_978:
[----:B------:R-:W-:Y:S05]  /*8dc0*/  BSYNC B0 ;  /* 0x0000000000007941 */ /* 0x000fea0003800000 */
.L_x_976:
[----:B------:R-:W-:-:S03]  /*8dd0*/  UMOV UR6, 0xffffffff ;  /* 0xffffffff00067882 */ /* 0x000fc60000000000 */
[----:B------:R-:W-:Y:S05]  /*8de0*/  BRA.DIV UR6, `(.L_x_998) ;  /* 0x0000000a061c7947 */ /* 0x000fea000b800000 */
[----:B------:R-:W-:-:S13]  /*8df0*/  ELECT P0, URZ, PT ;  /* 0x00000000003f782f */ /* 0x000fda0003800000 */
.L_x_1033:
[----:B------:R-:W-:Y:S05]  /*8e00*/  @!P0 BRA `(.L_x_892) ;  /* 0x0000000000848947 */ /* 0x000fea0003800000 */
[----:B------:R-:W3:Y:S02]  /*8e10*/  LDL.LU R2, [R1+0x10] ;  /* 0x0000100001027983 */ /* 0x000ee40000300800 */
[----:B---3--:R-:W-:-:S04]  /*8e20*/  LOP3.LUT R2, R2, 0x2, RZ, 0xfc, !PT ;  /* 0x0000000202027812 */ /* 0x008fc800078efcff */
[----:B------:R-:W-:-:S13]  /*8e30*/  ISETP.NE.AND P0, PT, R2, 0x3, PT ;  /* 0x000000030200780c */ /* 0x000fda0003f05270 */
[----:B------:R-:W-:Y:S05]  /*8e40*/  @!P0 BRA `(.L_x_999) ;  /* 0x0000000000048947 */ /* 0x000fea0003800000 */
[----:B--2---:R-:W-:Y:S01]  /*8e50*/  BPT.TRAP 0x1 ;  /* 0x000000040000795c */ /* 0x004fe20000300000 */
.L_x_999:
        /* <DEDUP_REMOVED lines=15> */
.L_x_1034:
[----:B------:R-:W3:Y:S02]  /*8f50*/  SYNCS.PHASECHK.TRANS64.TRYWAIT P1, [R11+URZ], R2 ;  /* 0x000000020b0075a7 */ /* 0x000ee4000802017f */
[----:B---3--:R-:W-:Y:S05]  /*8f60*/  @!P1 BRA `(.L_x_1001) ;  /* 0x0000000400f49947 */ /* 0x008fea0003800000 */
.L_x_1035:
[----:B------:R-:W-:Y:S05]  /*8f70*/  @!P0 BRA `(.L_x_1002) ;  /* 0x0000000000048947 */ /* 0x000fea0003800000 */
[----:B--2---:R-:W-:Y:S01]  /*8f80*/  BPT.TRAP 0x1 ;  /* 0x000000040000795c */ /* 0x004fe20000300000 */
.L_x_1002:
[----:B------:R-:W-:-:S04]  /*8f90*/  VIADD R0, R6, 0x30c40 ;  /* 0x00030c4006007836 */ /* 0x000fc80000000000 */
[----:B------:R-:W-:-:S04]  /*8fa0*/  IMAD R9, R9, 0x8, R0 ;  /* 0x0000000809097824 */ /* 0x000fc800078e0200 */
[----:B------:R-:W4:Y:S02]  /*8fb0*/  SYNCS.PHASECHK.TRANS64.TRYWAIT P0, [R9+URZ], R4 ;  /* 0x00000004090075a7 */ /* 0x000f24000800017f */
[----:B----4-:R-:W-:Y:S05]  /*8fc0*/  @!P0 BRA `(.L_x_1003) ;  /* 0x0000000400f08947 */ /* 0x010fea0003800000 */
.L_x_1036:
[----:B------:R-:W-:-:S07]  /*8fd0*/  IMAD R3, R3, 0x8, R0 ;  /* 0x0000000803037824 */ /* 0x000fce00078e0200 */
.L_x_1004:
[----:B------:R1:W1:Y:S02]  /*8fe0*/  SYNCS.PHASECHK.TRANS64.TRYWAIT P0, [R3+URZ], R2 ;  /* 0x00000002030075a7 */ /* 0x000264000800017f */
[----:B-1----:R-:W-:Y:S05]  /*8ff0*/  @!P0 NANOSLEEP.SYNCS 0x989680 ;  /* 0x009896800000895d */ /* 0x002fea0003900000 */
[----:B------:R-:W1:Y:S02]  /*9000*/  @!P0 SYNCS.PHASECHK.TRANS64 P0, [R3+URZ], R2 ;  /* 0x00000002030085a7 */ /* 0x000e64000800007f */
[----:B-1----:R-:W-:Y:S05]  /*9010*/  @!P0 BRA `(.L_x_1004) ;  /* 0xfffffffc00f08947 */ /* 0x002fea000383ffff */
.L_x_892:
[----:B--2---:R-:W-:Y:S05]  /*9020*/  BSYNC B6 ;  /* 0x0000000000067941 */ /* 0x004fea0003800000 */
.L_x_886:
[----:B------:R-:W-:Y:S05]  /*9030*/  EXIT ;  /* 0x000000000000794d */ /* 0x000fea0003800000 */
.L_x_902:
[----:B------:R-:W-:Y:S02]  /*9040*/  IMAD.MOV.U32 R12, RZ, RZ, RZ ;  /* 0x000000ffff0c7224 */ /* 0x000fe400078e00ff */
[----:B------:R-:W-:Y:S02]  /*9050*/  IMAD.MOV.U32 R11, RZ, RZ, 0x1f ;  /* 0x0000001fff0b7424 */ /* 0x000fe400078e00ff */
[----:B------:R-:W-:-:S07]  /*9060*/  IMAD.MOV.U32 R15, RZ, RZ, -0x1 ;  /* 0xffffffffff0f7424 */ /* 0x000fce00078e00ff */
[----:B------:R-:W-:Y:S05]  /*9070*/  WARPSYNC.COLLECTIVE R15, `(.L_x_1005) ;  /* 0x000000000f087348 */ /* 0x000fea0003c00000 */
[----:B------:R1:W2:Y:S02]  /*9080*/  SHFL.IDX P6, R14, R13, R12, R11 ;  /* 0x0000000c0d0e7389 */ /* 0x0002a400000c000b */
[----:B-12---:R-:W-:Y:S01]  /*9090*/  ENDCOLLECTIVE ;  /* 0x000000000000791b */ /* 0x006fe20003800000 */
.L_x_1005:
[----:B------:R-:W-:Y:S05]  /*90a0*/  BRA `(.L_x_1006) ;  /* 0xffffff8000307947 */ /* 0x000fea000383ffff */
.L_x_904:
[----:B--2---:R2:W3:Y:S02]  /*90b0*/  SYNCS.PHASECHK.TRANS64.TRYWAIT P0, [R226+URZ+0x30c00], R15 ;  /* 0x030c000fe20075a7 */ /* 0x0044e4000800017f */
[----:B---3--:R-:W-:Y:S05]  /*90c0*/  @!P0 NANOSLEEP.SYNCS 0x989680 ;  /* 0x009896800000895d */ /* 0x008fea0003900000 */
[----:B------:R-:W3:Y:S02]  /*90d0*/  @!P0 SYNCS.PHASECHK.TRANS64 P0, [R226+URZ+0x30c00], R15 ;  /* 0x030c000fe20085a7 */ /* 0x000ee4000800007f */
[----:B---3--:R-:W-:Y:S05]  /*90e0*/  @!P0 BRA `(.L_x_904) ;  /* 0xfffffffc00f08947 */ /* 0x008fea000383ffff */
[----:B------:R-:W-:Y:S05]  /*90f0*/  BRA `(.L_x_903) ;  /* 0xffffff8000947947 */ /* 0x000fea000383ffff */
.L_x_908:
[----:B--2---:R2:W3:Y:S02]  /*9100*/  SYNCS.PHASECHK.TRANS64.TRYWAIT P1, [R9+URZ+0x30c10], R12 ;  /* 0x030c100c090075a7 */ /* 0x0044e4000802017f */
[----:B---3--:R-:W-:Y:S05]  /*9110*/  @!P1 NANOSLEEP.SYNCS 0x989680 ;  /* 0x009896800000995d */ /* 0x008fea0003900000 */
[----:B------:R-:W3:Y:S02]  /*9120*/  @!P1 SYNCS.PHASECHK.TRANS64 P1, [R9+URZ+0x30c10], R12 ;  /* 0x030c100c090095a7 */ /* 0x000ee4000802007f */
[----:B---3--:R-:W-:Y:S05]  /*9130*/  @!P1 BRA `(.L_x_908) ;  /* 0xfffffffc00f09947 */ /* 0x008fea000383ffff */
[----:B------:R-:W-:Y:S05]  /*9140*/  BRA `(.L_x_907) ;  /* 0xffffff8800687947 */ /* 0x000fea000383ffff */
.L_x_912:
[----:B------:R1:W1:Y:S02]  /*9150*/  SYNCS.PHASECHK.TRANS64.TRYWAIT P1, [R9+URZ+0x30c30], R12 ;  /* 0x030c300c090075a7 */ /* 0x000264000802017f */
[----:B-1----:R-:W-:Y:S05]  /*9160*/  @!P1 NANOSLEEP.SYNCS 0x989680 ;  /* 0x009896800000995d */ /* 0x002fea0003900000 */
[----:B------:R-:W1:Y:S02]  /*9170*/  @!P1 SYNCS.PHASECHK.TRANS64 P1, [R9+URZ+0x30c30], R12 ;  /* 0x030c300c090095a7 */ /* 0x000e64000802007f */
[----:B-1----:R-:W-:Y:S05]  /*9180*/  @!P1 BRA `(.L_x_912) ;  /* 0xfffffffc00f09947 */ /* 0x002fea000383ffff */
[----:B------:R-:W-:Y:S05]  /*9190*/  BRA `(.L_x_911) ;  /* 0xffffff8c00787947 */ /* 0x000fea000383ffff */
.L_x_919:
[----:B------:R-:W-:Y:S01]  /*91a0*/  BSSY B0, `(.L_x_1007) ;  /* 0x0000005000007945 */ /* 0x000fe20003800000 */
[----:B------:R-:W-:-:S07]  /*91b0*/  IMAD.MOV.U32 R15, RZ, RZ, -0x1 ;  /* 0xffffffffff0f7424 */ /* 0x000fce00078e00ff */
[----:B------:R-:W-:Y:S05]  /*91c0*/  WARPSYNC.COLLECTIVE R15, `(.L_x_1008) ;  /* 0x000000000f087348 */ /* 0x000fea0003c00000 */
[----:B------:R-:W-:Y:S01]  /*91d0*/  NOP ;  /* 0x0000000000007918 */ /* 0x000fe20000000000 */
[----:B------:R-:W-:Y:S01]  /*91e0*/  ENDCOLLECTIVE ;  /* 0x000000000000791b */ /* 0x000fe20003800000 */
.L_x_1008:
[----:B------:R-:W-:Y:S05]  /*91f0*/  BSYNC B0 ;  /* 0x0000000000007941 */ /* 0x000fea0003800000 */
.L_x_1007:
[----:B------:R-:W-:Y:S05]  /*9200*/  BRA `(.L_x_1009) ;  /* 0xffffffc0007c7947 */ /* 0x000fea000383ffff */
.L_x_928:
[----:B------:R-:W-:Y:S01]  /*9210*/  BSSY B0, `(.L_x_1010) ;  /* 0x0000005000007945 */ /* 0x000fe20003800000 */
[----:B------:R-:W-:-:S07]  /*9220*/  IMAD.MOV.U32 R15, RZ, RZ, -0x1 ;  /* 0xffffffffff0f7424 */ /* 0x000fce00078e00ff */
[----:B-1----:R-:W-:Y:S05]  /*9230*/  WARPSYNC.COLLECTIVE R15, `(.L_x_1011) ;  /* 0x000000000f087348 */ /* 0x002fea0003c00000 */
[----:B------:R-:W-:Y:S01]  /*9240*/  NOP ;  /* 0x0000000000007918 */ /* 0x000fe20000000000 */
[----:B-1----:R-:W-:Y:S01]  /*9250*/  ENDCOLLECTIVE ;  /* 0x000000000000791b */ /* 0x002fe20003800000 */
.L_x_1011:
[----:B------:R-:W-:Y:S05]  /*9260*/  BSYNC B0 ;  /* 0x0000000000007941 */ /* 0x000fea0003800000 */
.L_x_1010:
[----:B------:R-:W-:Y:S05]  /*9270*/  BRA `(.L_x_1012) ;  /* 0xffffffc400587947 */ /* 0x000fea000383ffff */
.L_x_941:
[----:B------:R-:W-:Y:S01]  /*9280*/  BSSY B0, `(.L_x_1013) ;  /* 0x0000005000007945 */ /* 0x000fe20003800000 */
[----:B------:R-:W-:-:S07]  /*9290*/  IMAD.MOV.U32 R15, RZ, RZ, -0x1 ;  /* 0xffffffffff0f7424 */ /* 0x000fce00078e00ff */
[----:B------:R-:W-:Y:S05]  /*92a0*/  WARPSYNC.COLLECTIVE R15, `(.L_x_1014) ;  /* 0x000000000f087348 */ /* 0x000fea0003c00000 */
[----:B------:R-:W-:Y:S01]  /*92b0*/  NOP ;  /* 0x0000000000007918 */ /* 0x000fe20000000000 */
[----:B------:R-:W-:Y:S01]  /*92c0*/  ENDCOLLECTIVE ;  /* 0x000000000000791b */ /* 0x000fe20003800000 */
.L_x_1014:
[----:B------:R-:W-:Y:S05]  /*92d0*/  BSYNC B0 ;  /* 0x0000000000007941 */ /* 0x000fea0003800000 */
.L_x_1013:
[----:B------:R-:W-:Y:S05]  /*92e0*/  BRA `(.L_x_1015) ;  /* 0xffffffd000447947 */ /* 0x000fea000383ffff */
.L_x_953:
[----:B------:R-:W-:Y:S01]  /*92f0*/  BSSY B0, `(.L_x_1016) ;  /* 0x0000005000007945 */ /* 0x000fe20003800000 */
[----:B------:R-:W-:-:S07]  /*9300*/  IMAD.MOV.U32 R15, RZ, RZ, -0x1 ;  /* 0xffffffffff0f7424 */ /* 0x000fce00078e00ff */
[----:B------:R-:W-:Y:S05]  /*9310*/  WARPSYNC.COLLECTIVE R15, `(.L_x_1017) ;  /* 0x000000000f087348 */ /* 0x000fea0003c00000 */
[----:B------:R-:W-:Y:S01]  /*9320*/  NOP ;  /* 0x0000000000007918 */ /* 0x000fe20000000000 */
[----:B------:R-:W-:Y:S01]  /*9330*/  ENDCOLLECTIVE ;  /* 0x000000000000791b */ /* 0x000fe20003800000 */
.L_x_1017:
[----:B------:R-:W-:Y:S05]  /*9340*/  BSYNC B0 ;  /* 0x0000000000007941 */ /* 0x000fea0003800000 */
.L_x_1016:
[----:B------:R-:W-:Y:S05]  /*9350*/  BRA `(.L_x_1018) ;  /* 0xffffffd4005c7947 */ /* 0x000fea000383ffff */
.L_x_966:
[----:B------:R-:W-:Y:S01]  /*9360*/  BSSY B0, `(.L_x_1019) ;  /* 0x0000005000007945 */ /* 0x000fe20003800000 */
[----:B------:R-:W-:-:S07]  /*9370*/  IMAD.MOV.U32 R15, RZ, RZ, -0x1 ;  /* 0xffffffffff0f7424 */ /* 0x000fce00078e00ff */
[----:B------:R-:W-:Y:S05]  /*9380*/  WARPSYNC.COLLECTIVE R15, `(.L_x_1020) ;  /* 0x000000000f087348 */ /* 0x000fea0003c00000 */
[----:B------:R-:W-:Y:S01]  /*9390*/  NOP ;  /* 0x0000000000007918 */ /* 0x000fe20000000000 */
[----:B------:R-:W-:Y:S01]  /*93a0*/  ENDCOLLECTIVE ;  /* 0x000000000000791b */ /* 0x000fe20003800000 */
.L_x_1020:
[----:B------:R-:W-:Y:S05]  /*93b0*/  BSYNC B0 ;  /* 0x0000000000007941 */ /* 0x000fea0003800000 */
.L_x_1019:
[----:B------:R-:W-:Y:S05]  /*93c0*/  BRA `(.L_x_1021) ;  /* 0xffffffd800787947 */ /* 0x000fea000383ffff */
.L_x_979:
[----:B-1----:R1:W2:Y:S02]  /*93d0*/  SYNCS.PHASECHK.TRANS64.TRYWAIT P1, [R12+URZ+0x30c20], R3 ;  /* 0x030c20030c0075a7 */ /* 0x0022a4000802017f */
[----:B--2---:R-:W-:Y:S05]  /*93e0*/  @!P1 NANOSLEEP.SYNCS 0x989680 ;  /* 0x009896800000995d */ /* 0x004fea0003900000 */
[----:B------:R-:W2:Y:S02]  /*93f0*/  @!P1 SYNCS.PHASECHK.TRANS64 P1, [R12+URZ+0x30c20], R3 ;  /* 0x030c20030c0095a7 */ /* 0x000ea4000802007f */
[----:B--2---:R-:W-:Y:S05]  /*9400*/  @!P1 BRA `(.L_x_979) ;  /* 0xfffffffc00f09947 */ /* 0x004fea000383ffff */
[----:B------:R-:W-:Y:S05]  /*9410*/  BRA `(.L_x_1022) ;  /* 0xffffffe400847947 */ /* 0x000fea000383ffff */
.L_x_983:
[----:B-1----:R1:W2:Y:S02]  /*9420*/  SYNCS.PHASECHK.TRANS64.TRYWAIT P1, [R12+URZ+0x30c40], R21 ;  /* 0x030c40150c0075a7 */ /* 0x0022a4000802017f */
[----:B--2---:R-:W-:Y:S05]  /*9430*/  @!P1 NANOSLEEP.SYNCS 0x989680 ;  /* 0x009896800000995d */ /* 0x004fea0003900000 */
[----:B------:R-:W2:Y:S02]  /*9440*/  @!P1 SYNCS.PHASECHK.TRANS64 P1, [R12+URZ+0x30c40], R21 ;  /* 0x030c40150c0095a7 */ /* 0x000ea4000802007f */
[----:B--2---:R-:W-:Y:S05]  /*9450*/  @!P1 BRA `(.L_x_983) ;  /* 0xfffffffc00f09947 */ /* 0x004fea000383ffff */
[----:B------:R-:W-:Y:S05]  /*9460*/  BRA `(.L_x_1023) ;  /* 0xffffffe8009c7947 */ /* 0x000fea000383ffff */
.L_x_985:
[----:B--2---:R2:W3:Y:S02]  /*9470*/  SYNCS.PHASECHK.TRANS64.TRYWAIT P1, [R12+URZ+0x30c28], R21 ;  /* 0x030c28150c0075a7 */ /* 0x0044e4000802017f */
[----:B---3--:R-:W-:Y:S05]  /*9480*/  @!P1 NANOSLEEP.SYNCS 0x989680 ;  /* 0x009896800000995d */ /* 0x008fea0003900000 */
[----:B------:R-:W3:Y:S02]  /*9490*/  @!P1 SYNCS.PHASECHK.TRANS64 P1, [R12+URZ+0x30c28], R21 ;  /* 0x030c28150c0095a7 */ /* 0x000ee4000802007f */
[----:B---3--:R-:W-:Y:S05]  /*94a0*/  @!P1 BRA `(.L_x_985) ;  /* 0xfffffffc00f09947 */ /* 0x008fea000383ffff */
[----:B------:R-:W-:Y:S05]  /*94b0*/  BRA `(.L_x_1024) ;  /* 0xffffffec00187947 */ /* 0x000fea000383ffff */
.L_x_987:
[----:B---3--:R3:W4:Y:S02]  /*94c0*/  SYNCS.PHASECHK.TRANS64.TRYWAIT P1, [R12+URZ+0x30c48], R21 ;  /* 0x030c48150c0075a7 */ /* 0x008724000802017f */
[----:B----4-:R-:W-:Y:S05]  /*94d0*/  @!P1 NANOSLEEP.SYNCS 0x989680 ;  /* 0x009896800000995d */ /* 0x010fea0003900000 */
[----:B------:R-:W4:Y:S02]  /*94e0*/  @!P1 SYNCS.PHASECHK.TRANS64 P1, [R12+URZ+0x30c48], R21 ;  /* 0x030c48150c0095a7 */ /* 0x000f24000802007f */
[----:B----4-:R-:W-:Y:S05]  /*94f0*/  @!P1 BRA `(.L_x_987) ;  /* 0xfffffffc00f09947 */ /* 0x010fea000383ffff */
[----:B------:R-:W-:Y:S05]  /*9500*/  BRA `(.L_x_1025) ;  /* 0xffffffec00747947 */ /* 0x000fea000383ffff */
.L_x_989:
[----:B------:R-:W-:-:S07]  /*9510*/  SHF.L.U32 R5, R10, 0x1f, RZ ;  /* 0x0000001f0a057819 */ /* 0x000fce00000006ff */
.L_x_1026:
[----:B-1----:R1:W2:Y:S02]  /*9520*/  SYNCS.PHASECHK.TRANS64.TRYWAIT P1, [R12+URZ+0x30c20], R5 ;  /* 0x030c20050c0075a7 */ /* 0x0022a4000802017f */
[----:B--2---:R-:W-:Y:S05]  /*9530*/  @!P1 NANOSLEEP.SYNCS 0x989680 ;  /* 0x009896800000995d */ /* 0x004fea0003900000 */
[----:B------:R-:W2:Y:S02]  /*9540*/  @!P1 SYNCS.PHASECHK.TRANS64 P1, [R12+URZ+0x30c20], R5 ;  /* 0x030c20050c0095a7 */ /* 0x000ea4000802007f */
[----:B--2---:R-:W-:Y:S05]  /*9550*/  @!P1 BRA `(.L_x_1026) ;  /* 0xfffffffc00f09947 */ /* 0x004fea000383ffff */
[----:B------:R-:W-:Y:S05]  /*9560*/  BRA `(.L_x_1027) ;  /* 0xffffffec00e07947 */ /* 0x000fea000383ffff */
.L_x_992:
[----:B-1----:R1:W2:Y:S02]  /*9570*/  SYNCS.PHASECHK.TRANS64.TRYWAIT P1, [R12+URZ+0x30c40], R13 ;  /* 0x030c400d0c0075a7 */ /* 0x0022a4000802017f */
[----:B--2---:R-:W-:Y:S05]  /*9580*/  @!P1 NANOSLEEP.SYNCS 0x989680 ;  /* 0x009896800000995d */ /* 0x004fea0003900000 */
[----:B------:R-:W2:Y:S02]  /*9590*/  @!P1 SYNCS.PHASECHK.TRANS64 P1, [R12+URZ+0x30c40], R13 ;  /* 0x030c400d0c0095a7 */ /* 0x000ea4000802007f */
[----:B--2---:R-:W-:Y:S05]  /*95a0*/  @!P1 BRA `(.L_x_992) ;  /* 0xfffffffc00f09947 */ /* 0x004fea000383ffff */
[----:B------:R-:W-:Y:S05]  /*95b0*/  BRA `(.L_x_1028) ;  /* 0xfffffff000547947 */ /* 0x000fea000383ffff */
.L_x_994:
[----:B--2---:R2:W3:Y:S02]  /*95c0*/  SYNCS.PHASECHK.TRANS64.TRYWAIT P1, [R12+URZ+0x30c28], R13 ;  /* 0x030c280d0c0075a7 */ /* 0x0044e4000802017f */
[----:B---3--:R-:W-:Y:S05]  /*95d0*/  @!P1 NANOSLEEP.SYNCS 0x989680 ;  /* 0x009896800000995d */ /* 0x008fea0003900000 */
[----:B------:R-:W3:Y:S02]  /*95e0*/  @!P1 SYNCS.PHASECHK.TRANS64 P1, [R12+URZ+0x30c28], R13 ;  /* 0x030c280d0c0095a7 */ /* 0x000ee4000802007f */
[----:B---3--:R-:W-:Y:S05]  /*95f0*/  @!P1 BRA `(.L_x_994) ;  /* 0xfffffffc00f09947 */ /* 0x008fea000383ffff */
[----:B------:R-:W-:Y:S05]  /*9600*/  BRA `(.L_x_1029) ;  /* 0xfffffff000c47947 */ /* 0x000fea000383ffff */
.L_x_996:
[----:B-1----:R1:W2:Y:S02]  /*9610*/  SYNCS.PHASECHK.TRANS64.TRYWAIT P0, [R13+URZ+0x30c40], R2 ;  /* 0x030c40020d0075a7 */ /* 0x0022a4000800017f */
[----:B--2---:R-:W-:Y:S05]  /*9620*/  @!P0 NANOSLEEP.SYNCS 0x989680 ;  /* 0x009896800000895d */ /* 0x004fea0003900000 */
[----:B------:R-:W2:Y:S02]  /*9630*/  @!P0 SYNCS.PHASECHK.TRANS64 P0, [R13+URZ+0x30c40], R2 ;  /* 0x030c40020d0085a7 */ /* 0x000ea4000800007f */
[----:B--2---:R-:W-:Y:S05]  /*9640*/  @!P0 BRA `(.L_x_996) ;  /* 0xfffffffc00f08947 */ /* 0x004fea000383ffff */
[----:B------:R-:W-:Y:S05]  /*9650*/  BRA `(.L_x_1030) ;  /* 0xfffffff400347947 */ /* 0x000fea000383ffff */
.L_x_998:
[----:B------:R-:W-:Y:S01]  /*9660*/  BSSY B0, `(.L_x_1031) ;  /* 0x0000006000007945 */ /* 0x000fe20003800000 */
[----:B------:R-:W-:-:S07]  /*9670*/  IMAD.MOV.U32 R15, RZ, RZ, -0x1 ;  /* 0xffffffffff0f7424 */ /* 0x000fce00078e00ff */
[----:B--2---:R-:W-:Y:S05]  /*9680*/  WARPSYNC.COLLECTIVE R15, `(.L_x_1032) ;  /* 0x000000000f0c7348 */ /* 0x004fea0003c00000 */
[----:B------:R-:W-:Y:S02]  /*9690*/  ELECT P6, UR62, PT ;  /* 0x00000000003e782f */ /* 0x000fe400038c0000 */
[----:B------:R-:W-:Y:S01]  /*96a0*/  MOV R14, UR62 ;  /* 0x0000003e000e7c02 */ /* 0x000fe20008000f00 */
[----:B--2---:R-:W-:Y:S10]  /*96b0*/  ENDCOLLECTIVE ;  /* 0x000000000000791b */ /* 0x004ff40003800000 */
.L_x_1032:
[----:B------:R-:W-:Y:S05]  /*96c0*/  BSYNC B0 ;  /* 0x0000000000007941 */ /* 0x000fea0003800000 */
.L_x_1031:
[----:B------:R-:W-:Y:S01]  /*96d0*/  PLOP3.LUT P0, PT, P6, PT, PT, 0x80, 0x0 ;  /* 0x000000000000781c */ /* 0x000fe2000370f070 */
[----:B------:R-:W-:-:S12]  /*96e0*/  BRA `(.L_x_1033) ;  /* 0xfffffff400c47947 */ /* 0x000fd8000383ffff */
.L_x_1000:
[----:B-1----:R1:W3:Y:S02]  /*96f0*/  SYNCS.PHASECHK.TRANS64.TRYWAIT P1, [R7+URZ], R4 ;  /* 0x00000004070075a7 */ /* 0x0022e4000802017f */
[----:B---3--:R-:W-:Y:S05]  /*9700*/  @!P1 NANOSLEEP.SYNCS 0x989680 ;  /* 0x009896800000995d */ /* 0x008fea0003900000 */
[----:B------:R-:W3:Y:S02]  /*9710*/  @!P1 SYNCS.PHASECHK.TRANS64 P1, [R7+URZ], R4 ;  /* 0x00000004070095a7 */ /* 0x000ee4000802007f */
[----:B---3--:R-:W-:Y:S05]  /*9720*/  @!P1 BRA `(.L_x_1000) ;  /* 0xfffffffc00f09947 */ /* 0x008fea000383ffff */
[----:B------:R-:W-:Y:S05]  /*9730*/  BRA `(.L_x_1034) ;  /* 0xfffffff800047947 */ /* 0x000fea000383ffff */
.L_x_1001:
[----:B---3--:R3:W4:Y:S02]  /*9740*/  SYNCS.PHASECHK.TRANS64.TRYWAIT P1, [R11+URZ], R2 ;  /* 0x000000020b0075a7 */ /* 0x008724000802017f */
[----:B----4-:R-:W-:Y:S05]  /*9750*/  @!P1 NANOSLEEP.SYNCS 0x989680 ;  /* 0x009896800000995d */ /* 0x010fea0003900000 */
[----:B------:R-:W4:Y:S02]  /*9760*/  @!P1 SYNCS.PHASECHK.TRANS64 P1, [R11+URZ], R2 ;  /* 0x000000020b0095a7 */ /* 0x000f24000802007f */
[----:B----4-:R-:W-:Y:S05]  /*9770*/  @!P1 BRA `(.L_x_1001) ;  /* 0xfffffffc00f09947 */ /* 0x010fea000383ffff */
[----:B------:R-:W-:Y:S05]  /*9780*/  BRA `(.L_x_1035) ;  /* 0xfffffff400f87947 */ /* 0x000fea000383ffff */
.L_x_1003:
[----:B----4-:R4:W1:Y:S02]  /*9790*/  SYNCS.PHASECHK.TRANS64.TRYWAIT P0, [R9+URZ], R4 ;  /* 0x00000004090075a7 */ /* 0x010864000800017f */
[----:B-1----:R-:W-:Y:S05]  /*97a0*/  @!P0 NANOSLEEP.SYNCS 0x989680 ;  /* 0x009896800000895d */ /* 0x002fea0003900000 */
[----:B------:R-:W1:Y:S02]  /*97b0*/  @!P0 SYNCS.PHASECHK.TRANS64 P0, [R9+URZ], R4 ;  /* 0x00000004090085a7 */ /* 0x000e64000800007f */
[----:B-1----:R-:W-:Y:S05]  /*97c0*/  @!P0 BRA `(.L_x_1003) ;  /* 0xfffffffc00f08947 */ /* 0x002fea000383ffff */
[----:B------:R-:W-:Y:S05]  /*97d0*/  BRA `(.L_x_1036) ;  /* 0xfffffff400fc7947 */ /* 0x000fea000383ffff */
.L_x_1037:
        /* <DEDUP_REMOVED lines=10> */
.L_x_3700:


//--------------------- .text._ZN7cutlass13device_kernelIN5flash11enable_sm90INS1_16FlashAttnBwdSm90INS1_25CollectiveMainloopBwdSm90ILi2ELi2ELi2EN4cute5tupleIJNS5_1CILi1EEES8_S8_EEENS6_IJNS7_ILi128EEESA_NS7_ILi64EEEEEENS_6half_tEfNS_4arch4Sm90ELb0ELb1ELb0ELb0ELb0ELb1ELb0ELb0ELi2ELi1ELi2ELi2ELb0EEENS1_21CollectiveEpilogueBwdISC_SD_SF_Li256ELb0ELb0ELi1EEENS1_19SingleTileSchedulerILb0ELb0ELb0ELi128EEEEEEEEEvNT_6ParamsE --------------------------
	.section	.text._ZN7cutlass13device_kernelIN5flash11enable_sm90INS1_16FlashAttnBwdSm90INS1_25CollectiveMainloopBwdSm90ILi2ELi2ELi2EN4cute5tupleIJNS5_1CILi1EEES8_S8_EEENS6_IJNS7_ILi128EEESA_NS7_ILi64EEEEEENS_6half_tEfNS_4arch4Sm90ELb0ELb1ELb0ELb0ELb0ELb1ELb0ELb0ELi2ELi1ELi2ELi2ELb0EEENS1_21CollectiveEpilogueBwdISC_SD_SF_Li256ELb0ELb0ELi1EEENS1_19SingleTileSchedulerILb0ELb0ELb0ELi128EEEEEEEEEvNT_6ParamsE,"ax",@progbits
	.align	128
.text._ZN7cutlass13device_kernelIN5flash11enable_sm90INS1_16FlashAttnBwdSm90INS1_25CollectiveMainloopBwdSm90ILi2ELi2ELi2EN4cute5tupleIJNS5_1CILi1EEES8_S8_EEENS6_IJNS7_ILi128EEESA_NS7_ILi64EEEEEENS_6half_tEfNS_4arch4Sm90ELb0ELb1ELb0ELb0ELb0ELb1ELb0ELb0ELi2ELi1ELi2ELi2ELb0EEENS1_21CollectiveEpilogueBwdISC_SD_SF_Li256ELb0ELb0ELi1EEENS1_19SingleTileSchedulerILb0ELb0ELb0ELi128EEEEEEEEEvNT_6ParamsE:
        .type           _ZN7cutlass13device_kernelIN5flash11enable_sm90INS1_16FlashAttnBwdSm90INS1_25CollectiveMainloopBwdSm90ILi2ELi2ELi2EN4cute5tupleIJNS5_1CILi1EEES8_S8_EEENS6_IJNS7_ILi128EEESA_NS7_ILi64EEEEEENS_6half_tEfNS_4arch4Sm90ELb0ELb1ELb0ELb0ELb0ELb1ELb0ELb0ELi2ELi1ELi2ELi2ELb0EEENS1_21CollectiveEpilogueBwdISC_SD_SF_Li256ELb0ELb0ELi1EEENS1_19SingleTileSchedulerILb0ELb0ELb0ELi128EEEEEEEEEvNT_6ParamsE,@function
        .size           _ZN7cutlass13device_kernelIN5flash11enable_sm90INS1_16FlashAttnBwdSm90INS1_25CollectiveMainloopBwdSm90ILi2ELi2ELi2EN4cute5tupleIJNS5_1CILi1EEES8_S8_EEENS6_IJNS7_ILi128EEESA_NS7_ILi64EEEEEENS_6half_tEfNS_4arch4Sm90ELb0ELb1ELb0ELb0ELb0ELb1ELb0ELb0ELi2ELi1ELi2ELi2ELb0EEENS1_21CollectiveEpilogueBwdISC_SD_SF_Li256ELb0ELb0ELi1EEENS1_19SingleTileSchedulerILb0ELb0ELb0ELi128EEEEEEEEEvNT_6ParamsE,(.L_x_3701 - _ZN7cutlass13device_kernelIN5flash11enable_sm90INS1_16FlashAttnBwdSm90INS1_25CollectiveMainloopBwdSm90ILi2ELi2ELi2EN4cute5tupleIJNS5_1CILi1EEES8_S8_EEENS6_IJNS7_ILi128EEESA_NS7_ILi64EEEEEENS_6half_tEfNS_4arch4Sm90ELb0ELb1ELb0ELb0ELb0ELb1ELb0ELb0ELi2ELi1ELi2ELi2ELb0EEENS1_21CollectiveEpilogueBwdISC_SD_SF_Li256ELb0ELb0ELi1EEENS1_19SingleTileSchedulerILb0ELb0ELb0ELi128EEEEEEEEEvNT_6ParamsE)
        .other          _ZN7cutlass13device_kernelIN5flash11enable_sm90INS1_16FlashAttnBwdSm90INS1_25CollectiveMainloopBwdSm90ILi2ELi2ELi2EN4cute5tupleIJNS5_1CILi1EEES8_S8_EEENS6_IJNS7_ILi128EEESA_NS7_ILi64EEEEEENS_6half_tEfNS_4arch4Sm90ELb0ELb1ELb0ELb0ELb0ELb1ELb0ELb0ELi2ELi1ELi2ELi2ELb0EEENS1_21CollectiveEpilogueBwdISC_SD_SF_Li256ELb0ELb0ELi1EEENS1_19SingleTileSchedulerILb0ELb0ELb0ELi128EEEEEEEEEvNT_6ParamsE,@"STO_CUDA_ENTRY STV_DEFAULT"
_ZN7cutlass13device_kernelIN5flash11enable_sm90INS1_16FlashAttnBwdSm90INS1_25CollectiveMainloopBwdSm90ILi2ELi2ELi2EN4cute5tupleIJNS5_1CILi1EEES8_S8_EEENS6_IJNS7_ILi128EEESA_NS7_ILi64EEEEEENS_6half_tEfNS_4arch4Sm90ELb0ELb1ELb0ELb0ELb0ELb1ELb0ELb0ELi2ELi1ELi2ELi2ELb0EEENS1_21CollectiveEpilogueBwdISC_SD_SF_Li256ELb0ELb0ELi1EEENS1_19SingleTileSchedulerILb0ELb0ELb0ELi128EEEEEEEEEvNT_6ParamsE:
[----:B------:R-:W1:Y:S02]  /*0000*/  LDC R1, c[0x0][0x28] ;  /* 0x00000a00ff017b82 */ /* 0x000e640000000800 */
[----:B-1----:R-:W-:Y:S01]  /*0010*/  VIADD R1, R1, 0xffffffc0 ;  /* 0xffffffc001017836 */ /* 0x002fe20000000000 */
[----:B------:R-:W1:Y:S01]  /*0020*/  S2R R3, SR_TID.X ;  /* 0x0000000000037919 */ /* 0x000e620000002100 */
[----:B------:R-:W-:Y:S01]  /*0030*/  ELECT P0, URZ, PT ;  /* 0x00000000003f782f */ /* 0x000fe20003800000 */
[----:B------:R-:W-:Y:S01]  /*0040*/  BSSY B0, `(.L_x_1038) ;  /* 0x000001a000007945 */ /* 0x000fe20003800000 */
[--C-:B-1----:R-:W-:Y:S02]  /*0050*/  SHF.R.U32.HI R0, RZ, 0x5, R3.reuse ;  /* 0x00000005ff007819 */ /* 0x102fe40000011603 */
[----:B------:R-:W-:-:S03]  /*0060*/  SHF.R.U32.HI R3, RZ, 0x7, R3 ;  /* 0x00000007ff037819 */ /* 0x000fc60000011603 */
        /* <DEDUP_REMOVED lines=23> */
.L_x_1039:
[----:B------:R-:W-:Y:S05]  /*01e0*/  BSYNC B0 ;  /* 0x0000000000007941 */ /* 0x000fea0003800000 */
.L_x_1038:
[----:B------:R-:W-:Y:S01]  /*01f0*/  VOTEU.ANY UP0, P0 ;  /* 0x00000000003f7886 */ /* 0x000fe20000000100 */
[----:B------:R-:W1:Y:S01]  /*0200*/  SHFL.IDX PT, R3, R3, RZ, 0x1f ;  /* 0x00001fff03037589 */ /* 0x000e6200000e0000 */
[----:B------:R-:W-:Y:S01]  /*0210*/  UMOV UR4, 0x1 ;  /* 0x0000000100047882 */ /* 0x000fe20000000000 */
[----:B------:R-:W-:Y:S01]  /*0220*/  VOTEU.ANY UP1, P0 ;  /* 0x00000000003f7886 */ /* 0x000fe20000020100 */
[----:B------:R-:W-:Y:S01]  /*0230*/  UMOV UR36, 0x1 ;  /* 0x0000000100247882 */ /* 0x000fe20000000000 */
[----:B------:R-:W2:Y:S01]  /*0240*/  @UP0 S2UR UR7, SR_CgaCtaId ;  /* 0x00000000000709c3 */ /* 0x000ea20000008800 */
[----:B------:R-:W3:Y:S01]  /*0250*/  SHFL.IDX PT, R2, R0, RZ, 0x1f ;  /* 0x00001fff00027589 */ /* 0x000ee200000e0000 */
[----:B------:R-:W-:Y:S01]  /*0260*/  @UP0 UMOV UR6, 0x400 ;  /* 0x0000040000060882 */ /* 0x000fe20000000000 */
[----:B------:R-:W-:-:S04]  /*0270*/  @UP0 UIADD3 UR4, -UR4, 0x100000, URZ ;  /* 0x0010000004040890 */ /* 0x000fc8000fffe13f */
[----:B------:R-:W-:Y:S02]  /*0280*/  @UP0 USHF.L.U32 UR5, UR4, 0xb, URZ ;  /* 0x0000000b04050899 */ /* 0x000fe4000800063f */
[----:B------:R-:W-:Y:S01]  /*0290*/  @UP0 USHF.L.U32 UR4, UR4, 0x1, URZ ;  /* 0x0000000104040899 */ /* 0x000fe2000800063f */
[----:B-1----:R-:W-:Y:S01]  /*02a0*/  R2UR UR8, R3 ;  /* 0x00000000030872ca */ /* 0x002fe200000e0000 */
[----:B--2---:R-:W-:Y:S01]  /*02b0*/  @UP0 ULEA UR6, UR7, UR6, 0x18 ;  /* 0x0000000607060291 */ /* 0x004fe2000f8ec03f */
[----:B---3--:R-:W-:-:S11]  /*02c0*/  ISETP.NE.AND P1, PT, R2, RZ, PT ;  /* 0x000000ff0200720c */ /* 0x008fd60003f25270 */
[----:B------:R-:W-:Y:S01]  /*02d0*/  UISETP.NE.AND UP0, UPT, UR8, URZ, UPT ;  /* 0x0000003f0800728c */ /* 0x000fe2000bf05270 */
[----:B------:R-:W1:Y:S02]  /*02e0*/  FENCE.VIEW.ASYNC.S ;  /* 0x00000000000073c6 */ /* 0x000e640000000000 */
[----:B-1----:R1:W2:Y:S01]  /*02f0*/  @UP1 SYNCS.EXCH.64 URZ, [UR6+0x30c00], UR4 ;  /* 0x030c0004063f15b2 */ /* 0x0022a20008000100 */
[----:B------:R-:W-:Y:S01]  /*0300*/  USEL UR36, UR36, 0x2, !UP0 ;  /* 0x0000000224247887 */ /* 0x000fe2000c000000 */
[----:B------:R-:W-:Y:S11]  /*0310*/  @P1 BRA `(.L_x_1040) ;  /* 0x0000000000481947 */ /* 0x000ff60003800000 */
[----:B-1----:R-:W1:Y:S01]  /*0320*/  S2UR UR5, SR_CgaCtaId ;  /* 0x00000000000579c3 */ /* 0x002e620000008800 */
        /* <DEDUP_REMOVED lines=15> */
[----:B------:R3:W1:Y:S02]  /*0420*/  SYNCS.EXCH.64 URZ, [UR8+0x30c28], UR4 ;  /* 0x030c2804083f75b2 */ /* 0x0006640008000100 */
[----:B---3--:R-:W-:Y:S01]  /*0430*/  NOP ;  /* 0x0000000000007918 */ /* 0x008fe20000000000 */
.L_x_1040:
[----:B------:R-:W3:Y:S01]  /*0440*/  SHFL.IDX PT, R2, R0, RZ, 0x1f ;  /* 0x00001fff00027589 */ /* 0x000ee200000e0000 */
[----:B------:R-:W-:Y:S01]  /*0450*/  NOP ;  /* 0x0000000000007918 */ /* 0x000fe20000000000 */
[----:B---3--:R-:W-:-:S13]  /*0460*/  ISETP.NE.AND P0, PT, R2, RZ, PT ;  /* 0x000000ff0200720c */ /* 0x008fda0003f05270 */
        /* <DEDUP_REMOVED lines=17> */
[----:B------:R3:W1:Y:S02]  /*0580*/  SYNCS.EXCH.64 URZ, [UR8+0x30c48], UR6 ;  /* 0x030c4806083f75b2 */ /* 0x0006640008000100 */
[----:B---3--:R-:W-:Y:S01]  /*0590*/  NOP ;  /* 0x0000000000007918 */ /* 0x008fe20000000000 */
.L_x_1041:
[----:B------:R-:W-:Y:S01]  /*05a0*/  PLOP3.LUT P0, PT, PT, PT, UP0, 0x80, 0x0 ;  /* 0x000000000000781c */ /* 0x000fe20003f0f008 */
[----:B------:R-:W-:Y:S01]  /*05b0*/  NOP ;  /* 0x0000000000007918 */ /* 0x000fe20000000000 */
[----:B------:R-:W-:Y:S01]  /*05c0*/  BSSY B6, `(.L_x_1042) ;  /* 0x00010e0000067945 */ /* 0x000fe20003800000 */
[----:B-12-4-:R-:W-:Y:S10]  /*05d0*/  BAR.SYNC.DEFER_BLOCKING 0x0 ;  /* 0x0000000000007b1d */ /* 0x016ff40000010000 */
[----:B------:R-:W-:Y:S05]  /*05e0*/  @!P0 BRA `(.L_x_1043) ;  /* 0x000000e400148947 */ /* 0x000fea0003800000 */
.L_x_1044:
        /* <DEDUP_REMOVED lines=14> */
[----:B------:R-:W1:Y:S01]  /*06d0*/  S2UR UR39, SR_CTAID.X ;  /* 0x00000000002779c3 */ /* 0x000e620000002500 */
[----:B------:R-:W2:Y:S01]  /*06e0*/  S2R R3, SR_TID.X ;  /* 0x0000000000037919 */ /* 0x000ea20000002100 */
[----:B------:R-:W-:Y:S01]  /*06f0*/  ULDC UR6, c[0x0][0x280] ;  /* 0x0000a00000067ab9 */ /* 0x000fe20000000800 */
[----:B------:R-:W-:Y:S01]  /*0700*/  ULDC UR7, c[0x0][0x290] ;  /* 0x0000a40000077ab9 */ /* 0x000fe20000000800 */
[----:B------:R-:W-:Y:S01]  /*0710*/  ULDC UR4, c[0x0][0x74c] ;  /* 0x0001d30000047ab9 */ /* 0x000fe20000000800 */
[----:B------:R-:W-:Y:S01]  /*0720*/  UIADD3 UR40, UR6, 0x7f, URZ ;  /* 0x0000007f06287890 */ /* 0x000fe2000fffe03f */
[----:B------:R-:W-:Y:S02]  /*0730*/  PLOP3.LUT P0, PT, PT, PT, PT, 0x80, 0x0 ;  /* 0x000000000000781c */ /* 0x000fe40003f0f070 */
        /* <DEDUP_REMOVED lines=16> */
[----:B------:R-:W-:Y:S01]  /*0840*/  CS2R R214, SRZ ;  /* 0x0000000000d67805 */ /* 0x000fe2000001ff00 */
[----:B-1----:R-:W-:Y:S02]  /*0850*/  ULEA UR5, UR39, UR6, 0x7 ;  /* 0x0000000627057291 */ /* 0x002fe4000f8e383f */
[----:B------:R-:W-:Y:S02]  /*0860*/  ISETP.LE.AND P1, PT, RZ, UR39, PT ;  /* 0x00000027ff007c0c */ /* 0x000fe4000bf23270 */
[----:B------:R-:W-:Y:S02]  /*0870*/  CS2R R212, SRZ ;  /* 0x0000000000d47805 */ /* 0x000fe4000001ff00 */
[----:B------:R-:W-:Y:S01]  /*0880*/  CS2R R210, SRZ ;  /* 0x0000000000d27805 */ /* 0x000fe2000001ff00 */
[----:B------:R-:W-:Y:S01]  /*0890*/  UIADD3 UR4, -UR4, UR5, -UR7 ;  /* 0x0000000504047290 */ /* 0x000fe2000fffe907 */
[----:B------:R-:W-:-:S02]  /*08a0*/  CS2R R208, SRZ ;  /* 0x0000000000d07805 */ /* 0x000fc4000001ff00 */
[----:B------:R-:W-:Y:S02]  /*08b0*/  CS2R R206, SRZ ;  /* 0x0000000000ce7805 */ /* 0x000fe4000001ff00 */
[----:B------:R-:W-:Y:S01]  /*08c0*/  CS2R R204, SRZ ;  /* 0x0000000000cc7805 */ /* 0x000fe2000001ff00 */
[----:B------:R-:W-:Y:S01]  /*08d0*/  USHF.R.S32.HI UR5, URZ, 0x1f, UR4 ;  /* 0x0000001f3f057899 */ /* 0x000fe20008011404 */
[----:B--2---:R-:W-:Y:S01]  /*08e0*/  VIADD R16, R3, 0xffffff80 ;  /* 0xffffff8003107836 */ /* 0x004fe20000000000 */
[----:B------:R-:W-:Y:S02]  /*08f0*/  CS2R R202, SRZ ;  /* 0x0000000000ca7805 */ /* 0x000fe4000001ff00 */
[----:B------:R-:W-:Y:S01]  /*0900*/  CS2R R200, SRZ ;  /* 0x0000000000c87805 */ /* 0x000fe2000001ff00 */
[----:B------:R-:W-:Y:S01]  /*0910*/  ULEA.HI UR5, UR5, UR4, URZ, 0x7 ;  /* 0x0000000405057291 */ /* 0x000fe2000f8f383f */
[----:B------:R-:W-:Y:S01]  /*0920*/  CS2R R198, SRZ ;  /* 0x0000000000c67805 */ /* 0x000fe2000001ff00 */
[----:B------:R-:W-:Y:S01]  /*0930*/  USHF.R.S32.HI UR4, URZ, 0x1f, UR40 ;  /* 0x0000001f3f047899 */ /* 0x000fe20008011428 */
[----:B------:R-:W-:Y:S01]  /*0940*/  CS2R R196, SRZ ;  /* 0x0000000000c47805 */ /* 0x000fe2000001ff00 */
[----:B------:R-:W-:Y:S01]  /*0950*/  USHF.R.S32.HI UR5, URZ, 0x7, UR5 ;  /* 0x000000073f057899 */ /* 0x000fe20008011405 */
[----:B------:R-:W-:Y:S01]  /*0960*/  IMAD.MOV.U32 R195, RZ, RZ, RZ ;  /* 0x000000ffffc37224 */ /* 0x000fe200078e00ff */
[----:B------:R-:W-:-:S02]  /*0970*/  ULEA.HI UR4, UR4, UR40, URZ, 0x7 ;  /* 0x0000002804047291 */ /* 0x000fc4000f8f383f */
[----:B------:R-:W-:Y:S02]  /*0980*/  UISETP.LT.AND UP0, UPT, URZ, UR5, UPT ;  /* 0x000000053f00728c */ /* 0x000fe4000bf01270 */
[----:B------:R-:W-:Y:S02]  /*0990*/  USHF.R.S32.HI UR37, URZ, 0x7, UR4 ;  /* 0x000000073f257899 */ /* 0x000fe40008011404 */
[----:B------:R-:W-:Y:S01]  /*09a0*/  USEL UR38, URZ, UR5, !UP0 ;  /* 0x000000053f267287 */ /* 0x000fe2000c000000 */
[----:B------:R-:W-:Y:S11]  /*09b0*/  @!P1 BRA `(.L_x_1046) ;  /* 0x0000000000289947 */ /* 0x000ff60003800000 */
[----:B------:R-:W-:Y:S01]  /*09c0*/  ULEA UR4, UR39, UR6, 0x7 ;  /* 0x0000000627047291 */ /* 0x000fe2000f8e383f */
[----:B------:R-:W-:-:S03]  /*09d0*/  ULDC UR5, c[0x0][0x290] ;  /* 0x0000a40000057ab9 */ /* 0x000fc60000000800 */
[----:B------:R-:W-:-:S03]  /*09e0*/  UIADD3 UR4, -UR5, 0xff, UR4 ;  /* 0x000000ff05047890 */ /* 0x000fc6000fffe104 */
[----:B------:R-:W-:Y:S02]  /*09f0*/  ULDC UR5, c[0x0][0x748] ;  /* 0x0001d20000057ab9 */ /* 0x000fe40000000800 */
[----:B------:R-:W-:-:S04]  /*0a00*/  UIADD3 UR4, UR4, UR5, URZ ;  /* 0x0000000504047290 */ /* 0x000fc8000fffe03f */
[----:B------:R-:W-:-:S04]  /*0a10*/  USHF.R.S32.HI UR5, URZ, 0x1f, UR4 ;  /* 0x0000001f3f057899 */ /* 0x000fc80008011404 */
[----:B------:R-:W-:-:S04]  /*0a20*/  ULEA.HI UR5, UR5, UR4, URZ, 0x7 ;  /* 0x0000000405057291 */ /* 0x000fc8000f8f383f */
[----:B------:R-:W-:-:S04]  /*0a30*/  USHF.R.S32.HI UR5, URZ, 0x7, UR5 ;  /* 0x000000073f057899 */ /* 0x000fc80008011405 */
[----:B------:R-:W-:-:S04]  /*0a40*/  UISETP.LT.AND UP0, UPT, UR37, UR5, UPT ;  /* 0x000000052500728c */ /* 0x000fc8000bf01270 */
[----:B------:R-:W-:-:S12]  /*0a50*/  USEL UR37, UR37, UR5, UP0 ;  /* 0x0000000525257287 */ /* 0x000fd80008000000 */
.L_x_1046:
[----:B------:R-:W-:Y:S01]  /*0a60*/  UISETP.GT.AND UP0, UPT, UR37, UR38, UPT ;  /* 0x000000262500728c */ /* 0x000fe2000bf04270 */
[----:B------:R-:W-:Y:S01]  /*0a70*/  IMAD.MOV.U32 R194, RZ, RZ, RZ ;  /* 0x000000ffffc27224 */ /* 0x000fe200078e00ff */
[----:B------:R-:W-:Y:S02]  /*0a80*/  CS2R R192, SRZ ;  /* 0x0000000000c07805 */ /* 0x000fe4000001ff00 */
[----:B------:R-:W-:Y:S02]  /*0a90*/  CS2R R190, SRZ ;  /* 0x0000000000be7805 */ /* 0x000fe4000001ff00 */
[----:B------:R-:W-:Y:S02]  /*0aa0*/  CS2R R188, SRZ ;  /* 0x0000000000bc7805 */ /* 0x000fe4000001ff00 */
[----:B------:R-:W-:Y:S02]  /*0ab0*/  CS2R R186, SRZ ;  /* 0x0000000000ba7805 */ /* 0x000fe4000001ff00 */
[----:B------:R-:W-:-:S02]  /*0ac0*/  PLOP3.LUT P1, PT, PT, PT, UP0, 0x80, 0x0 ;  /* 0x000000000000781c */ /* 0x000fc40003f2f008 */
[----:B------:R-:W-:-:S11]  /*0ad0*/  CS2R R184, SRZ ;  /* 0x0000000000b87805 */ /* 0x000fd6000001ff00 */
[----:B------:R-:W-:Y:S05]  /*0ae0*/  @!P1 BRA `(.L_x_1047) ;  /* 0x000000c800009947 */ /* 0x000fea0003800000 */
[----:B------:R-:W-:-:S04]  /*0af0*/  MOV R0, RZ ;  /* 0x000000ff00007202 */ /* 0x000fc80000000f00 */
        /* <DEDUP_REMOVED lines=18> */
.L_x_1049:
        /* <DEDUP_REMOVED lines=15> */
.L_x_1048:
        /* <DEDUP_REMOVED lines=22> */
.L_x_1051:
        /* <DEDUP_REMOVED lines=15> */
.L_x_1050:
[----:B------:R-:W-:Y:S01]  /*0f60*/  SHF.R.S32.HI R5, RZ, 0x1f, R16 ;  /* 0x0000001fff057819 */ /* 0x000fe20000011410 */
[----:B------:R-:W-:-:S03]  /*0f70*/  UMOV UR4, 0xffffffff ;  /* 0xffffffff00047882 */ /* 0x000fc60000000000 */
[----:B------:R-:W-:-:S04]  /*0f80*/  LEA.HI R0, R5, R16, RZ, 0x7 ;  /* 0x0000001005007211 */ /* 0x000fc800078f38ff */
[----:B------:R-:W-:Y:S01]  /*0f90*/  SHF.R.S32.HI R10, RZ, 0x7, R0 ;  /* 0x00000007ff0a7819 */ /* 0x000fe20000011400 */
[----:B------:R-:W-:Y:S06]  /*0fa0*/  BRA.DIV UR4, `(.L_x_1052) ;  /* 0x00000106040c7947 */ /* 0x000fec000b800000 */
[----:B------:R1:W2:Y:S02]  /*0fb0*/  SHFL.IDX PT, R14, R10, RZ, 0x1f ;  /* 0x00001fff0a0e7589 */ /* 0x0002a400000e0000 */
.L_x_1165:
[----:B------:R-:W-:Y:S01]  /*0fc0*/  SHF.L.U32 R11, RZ, 0x1f, RZ ;  /* 0x0000001fff0b7819 */ /* 0x000fe200000006ff */
[----:B------:R-:W-:Y:S01]  /*0fd0*/  IMAD.SHL.U32 R2, R16, 0x40, RZ ;  /* 0x0000004010027824 */ /* 0x000fe200078e00ff */
[CC--:B------:R-:W-:Y:S02]  /*0fe0*/  LEA.HI R7, R5.reuse, R16.reuse, RZ, 0x4 ;  /* 0x0000001005077211 */ /* 0x0c0fe400078f20ff */
[----:B------:R-:W3:Y:S01]  /*0ff0*/  SYNCS.PHASECHK.TRANS64.TRYWAIT P0, [R222+URZ+0x30c00], R11 ;  /* 0x030c000bde0075a7 */ /* 0x000ee2000800017f */
[----:B------:R-:W-:Y:S02]  /*1000*/  LEA.HI R6, R5, R16, RZ, 0x5 ;  /* 0x0000001005067211 */ /* 0x000fe400078f28ff */
[----:B------:R-:W-:Y:S02]  /*1010*/  SHF.R.S32.HI R8, RZ, 0x4, R7 ;  /* 0x00000004ff087819 */ /* 0x000fe40000011407 */
[----:B------:R-:W-:Y:S02]  /*1020*/  LOP3.LUT R3, R2, 0x1c0, RZ, 0xc0, !PT ;  /* 0x000001c002037812 */ /* 0x000fe400078ec0ff */
[----:B------:R-:W-:-:S02]  /*1030*/  SHF.R.U32.HI R2, RZ, 0x1, R6 ;  /* 0x00000001ff027819 */ /* 0x000fc40000011606 */
[----:B------:R-:W-:Y:S02]  /*1040*/  LEA.HI R9, R7, R8, RZ, 0x1 ;  /* 0x0000000807097211 */ /* 0x000fe400078f08ff */
[----:B------:R-:W-:Y:S02]  /*1050*/  LOP3.LUT R7, R3, 0x30, R2, 0xf8, !PT ;  /* 0x0000003003077812 */ /* 0x000fe400078ef802 */
[----:B--2---:R-:W-:Y:S02]  /*1060*/  LEA.HI R2, R14, R14, RZ, 0x1 ;  /* 0x0000000e0e027211 */ /* 0x004fe400078f08ff */
[----:B------:R-:W-:Y:S02]  /*1070*/  LOP3.LUT R9, R9, 0x7ffffe, RZ, 0xc0, !PT ;  /* 0x007ffffe09097812 */ /* 0x000fe400078ec0ff */
[----:B------:R-:W-:Y:S02]  /*1080*/  LEA.HI R4, R5, R16, RZ, 0x3 ;  /* 0x0000001005047211 */ /* 0x000fe400078f18ff */
[----:B------:R-:W-:Y:S01]  /*1090*/  LOP3.LUT R233, R2, 0xffffe, RZ, 0xc0, !PT ;  /* 0x000ffffe02e97812 */ /* 0x000fe200078ec0ff */
[----:B------:R-:W-:Y:S01]  /*10a0*/  IMAD.IADD R9, R8, 0x1, -R9 ;  /* 0x0000000108097824 */ /* 0x000fe200078e0a09 */
[----:B------:R-:W-:-:S02]  /*10b0*/  LOP3.LUT R4, R7, 0x8, R4, 0xf8, !PT ;  /* 0x0000000807047812 */ /* 0x000fc400078ef804 */
[----:B------:R-:W-:Y:S01]  /*10c0*/  SHF.R.U32.HI R3, RZ, 0x3, R3 ;  /* 0x00000003ff037819 */ /* 0x000fe20000011603 */
[----:B------:R-:W-:Y:S02]  /*10d0*/  IMAD.IADD R233, R14, 0x1, -R233 ;  /* 0x000000010ee97824 */ /* 0x000fe400078e0ae9 */
[----:B------:R-:W-:Y:S01]  /*10e0*/  IMAD R2, R10, 0x10, R9 ;  /* 0x000000100a027824 */ /* 0x000fe200078e0209 */
[----:B------:R-:W-:Y:S01]  /*10f0*/  LOP3.LUT R3, R4, R3, RZ, 0x3c, !PT ;  /* 0x0000000304037212 */ /* 0x000fe200078e3cff */
[----:B---3--:R-:W-:Y:S06]  /*1100*/  @P0 BRA `(.L_x_1053) ;  /* 0x0000000000080947 */ /* 0x008fec0003800000 */
[----:B------:R-:W2:Y:S02]  /*1110*/  SYNCS.PHASECHK.TRANS64.TRYWAIT P0, [R222+URZ+0x30c00], R11 ;  /* 0x030c000bde0075a7 */ /* 0x000ea4000800017f */
[----:B--2---:R-:W-:Y:S05]  /*1120*/  @!P0 BRA `(.L_x_1054) ;  /* 0x0000010000cc8947 */ /* 0x004fea0003800000 */
.L_x_1053:
[----:B------:R-:W-:Y:S01]  /*1130*/  ULDC UR6, c[0x0][0x290] ;  /* 0x0000a40000067ab9 */ /* 0x000fe20000000800 */
[----:B------:R-:W-:Y:S01]  /*1140*/  ULDC UR5, c[0x0][0x74c] ;  /* 0x0001d30000057ab9 */ /* 0x000fe20000000800 */
[----:B------:R-:W-:Y:S01]  /*1150*/  UIADD3 UR4, UR40, -UR6, URZ ;  /* 0x8000000628047290 */ /* 0x000fe2000fffe03f */
[----:B------:R-:W-:Y:S01]  /*1160*/  IMAD.U32 R2, R2, 0x200, R3 ;  /* 0x0000020002027824 */ /* 0x000fe200078e0003 */
[----:B------:R-:W-:Y:S01]  /*1170*/  LOP3.LUT R3, R0, 0xffffff80, RZ, 0xc0, !PT ;  /* 0xffffff8000037812 */ /* 0x000fe200078ec0ff */
[----:B------:R-:W-:Y:S01]  /*1180*/  IMAD.MOV.U32 R0, RZ, RZ, RZ ;  /* 0x000000ffff007224 */ /* 0x000fe200078e00ff */
[----:B------:R-:W-:Y:S01]  /*1190*/  ULEA UR4, UR39, UR4, 0x7 ;  /* 0x0000000427047291 */ /* 0x000fe2000f8e383f */
[----:B------:R-:W-:Y:S01]  /*11a0*/  LEA.HI R12, R5, R16, RZ, 0x7 ;  /* 0x00000010050c7211 */ /* 0x000fe200078f38ff */
[----:B------:R3:W-:Y:S01]  /*11b0*/  STL [R1+0x1c], R2 ;  /* 0x00001c0201007387 */ /* 0x0007e20000100800 */
[----:B-1----:R-:W-:Y:S01]  /*11c0*/  IMAD.IADD R10, R16, 0x1, -R3 ;  /* 0x00000001100a7824 */ /* 0x002fe200078e0a03 */
[----:B------:R-:W-:Y:S01]  /*11d0*/  UIADD3 UR4, UR4, -UR5, URZ ;  /* 0x8000000504047290 */ /* 0x000fe2000fffe03f */
[----:B------:R-:W-:Y:S01]  /*11e0*/  SHF.R.S32.HI R12, RZ, 0x7, R12 ;  /* 0x00000007ff0c7819 */ /* 0x000fe2000001140c */
[----:B------:R-:W-:Y:S01]  /*11f0*/  IMAD.MOV.U32 R4, RZ, RZ, RZ ;  /* 0x000000ffff047224 */ /* 0x000fe200078e00ff */
[----:B------:R-:W-:Y:S01]  /*1200*/  CS2R R182, SRZ ;  /* 0x0000000000b67805 */ /* 0x000fe2000001ff00 */
[----:B------:R-:W-:Y:S01]  /*1210*/  USHF.R.S32.HI UR5, URZ, 0x1f, UR4 ;  /* 0x0000001f3f057899 */ /* 0x000fe20008011404 */
[--C-:B------:R-:W-:Y:S01]  /*1220*/  SHF.R.S32.HI R8, RZ, 0x1f, R10.reuse ;  /* 0x0000001fff087819 */ /* 0x100fe2000001140a */
[----:B------:R1:W-:Y:S01]  /*1230*/  STL [R1+0x34], R10 ;  /* 0x0000340a01007387 */ /* 0x0003e20000100800 */
[----:B------:R-:W-:Y:S01]  /*1240*/  IMAD R7, R12, 0x400, R10 ;  /* 0x000004000c077824 */ /* 0x000fe200078e020a */
[----:B------:R-:W-:Y:S01]  /*1250*/  ULEA.HI UR5, UR5, UR4, URZ, 0x7 ;  /* 0x0000000405057291 */ /* 0x000fe2000f8f383f */
[----:B------:R-:W-:Y:S01]  /*1260*/  LEA.HI R9, R8, R10, RZ, 0x2 ;  /* 0x0000000a08097211 */ /* 0x000fe200078f10ff */
[----:B------:R1:W-:Y:S01]  /*1270*/  STL [R1+0x3c], R8 ;  /* 0x00003c0801007387 */ /* 0x0003e20000100800 */
[----:B------:R-:W-:Y:S01]  /*1280*/  IMAD.SHL.U32 R7, R7, 0x4, RZ ;  /* 0x0000000407077824 */ /* 0x000fe200078e00ff */
[----:B------:R-:W-:Y:S01]  /*1290*/  ULEA.HI.SX32 UR5, UR5, 0x1, 0x19 ;  /* 0x0000000105057891 */ /* 0x000fe2000f8fca3f */
[----:B------:R-:W-:Y:S01]  /*12a0*/  LOP3.LUT R3, R9, 0x7ffffffc, RZ, 0xc0, !PT ;  /* 0x7ffffffc09037812 */ /* 0x000fe200078ec0ff */
[----:B------:R1:W-:Y:S01]  /*12b0*/  STL [R1+0x38], R9 ;  /* 0x0000380901007387 */ /* 0x0003e20000100800 */
[----:B------:R-:W-:-:S02]  /*12c0*/  CS2R R180, SRZ ;  /* 0x0000000000b47805 */ /* 0x000fc4000001ff00 */
[----:B------:R-:W-:Y:S02]  /*12d0*/  CS2R R178, SRZ ;  /* 0x0000000000b27805 */ /* 0x000fe4000001ff00 */
[----:B------:R-:W-:Y:S01]  /*12e0*/  CS2R R176, SRZ ;  /* 0x0000000000b07805 */ /* 0x000fe2000001ff00 */
[----:B------:R-:W-:Y:S01]  /*12f0*/  IMAD.U32 R223, RZ, RZ, UR5 ;  /* 0x00000005ffdf7e24 */ /* 0x000fe2000f8e00ff */
[----:B------:R-:W-:Y:S02]  /*1300*/  CS2R R174, SRZ ;  /* 0x0000000000ae7805 */ /* 0x000fe4000001ff00 */
[----:B------:R-:W-:Y:S02]  /*1310*/  CS2R R172, SRZ ;  /* 0x0000000000ac7805 */ /* 0x000fe4000001ff00 */
[----:B------:R-:W-:Y:S02]  /*1320*/  CS2R R170, SRZ ;  /* 0x0000000000aa7805 */ /* 0x000fe4000001ff00 */
[----:B------:R-:W-:-:S02]  /*1330*/  CS2R R168, SRZ ;  /* 0x0000000000a87805 */ /* 0x000fc4000001ff00 */
[----:B------:R-:W-:Y:S02]  /*1340*/  VIMNMX R223, R223, UR37, PT ;  /* 0x00000025dfdf7c48 */ /* 0x000fe4000bfe0100 */
[----:B------:R-:W-:Y:S02]  /*1350*/  CS2R R166, SRZ ;  /* 0x0000000000a67805 */ /* 0x000fe4000001ff00 */
[----:B------:R-:W-:Y:S02]  /*1360*/  CS2R R164, SRZ ;  /* 0x0000000000a47805 */ /* 0x000fe4000001ff00 */
[----:B------:R-:W-:Y:S02]  /*1370*/  CS2R R162, SRZ ;  /* 0x0000000000a27805 */ /* 0x000fe4000001ff00 */
[----:B------:R-:W-:Y:S02]  /*1380*/  ISETP.LE.AND P0, PT, R223, UR38, PT ;  /* 0x00000026df007c0c */ /* 0x000fe4000bf03270 */
        /* <DEDUP_REMOVED lines=20> */
[----:B------:R-:W-:Y:S01]  /*14d0*/  CS2R R184, SRZ ;  /* 0x0000000000b87805 */ /* 0x000fe2000001ff00 */
[----:B---3--:R-:W-:Y:S02]  /*14e0*/  IMAD R2, R7, 0x4, R222 ;  /* 0x0000000407027824 */ /* 0x008fe400078e02de */
[----:B------:R-:W-:Y:S01]  /*14f0*/  IMAD.IADD R3, R10, 0x1, -R3 ;  /* 0x000000010a037824 */ /* 0x000fe200078e0a03 */
[----:B-1----:R-:W-:Y:S06]  /*1500*/  @P0 BRA `(.L_x_1055) ;  /* 0x0000003c00a00947 */ /* 0x002fec0003800000 */
[----:B------:R-:W-:Y:S01]  /*1510*/  LOP3.LUT R7, R6, 0xffffffe0, RZ, 0xc0, !PT ;  /* 0xffffffe006077812 */ /* 0x000fe200078ec0ff */
[----:B------:R-:W1:Y:S01]  /*1520*/  S2R R19, SR_CTAID.X ;  /* 0x0000000000137919 */ /* 0x000e620000002500 */
[----:B------:R-:W-:Y:S01]  /*1530*/  LEA.HI R0, R5, R16, RZ, 0x2 ;  /* 0x0000001005007211 */ /* 0x000fe200078f10ff */
[----:B------:R-:W-:Y:S01]  /*1540*/  UIMAD UR4, UR39, -0x80, UR6 ;  /* 0xffffff80270478a4 */ /* 0x000fe2000f8e0206 */
[----:B------:R-:W-:Y:S01]  /*1550*/  SHF.R.S32.HI R6, RZ, 0x2, R9 ;  /* 0x00000002ff067819 */ /* 0x000fe20000011409 */
[----:B------:R-:W-:Y:S01]  /*1560*/  IMAD.IADD R7, R16, 0x1, -R7 ;  /* 0x0000000110077824 */ /* 0x000fe200078e0a07 */
[----:B------:R-:W-:Y:S01]  /*1570*/  SHF.R.S32.HI R5, RZ, 0x1f, R9 ;  /* 0x0000001fff057819 */ /* 0x000fe20000011409 */
[----:B------:R-:W-:Y:S01]  /*1580*/  IMAD.MOV.U32 R183, RZ, RZ, RZ ;  /* 0x000000ffffb77224 */ /* 0x000fe200078e00ff */
[----:B------:R-:W-:Y:S02]  /*1590*/  LOP3.LUT R9, R0, 0xfffffffc, RZ, 0xc0, !PT ;  /* 0xfffffffc00097812 */ /* 0x000fe400078ec0ff */
[----:B------:R-:W-:-:S02]  /*15a0*/  LEA.HI R4, R5, R6, RZ, 0x3 ;  /* 0x0000000605047211 */ /* 0x000fc400078f18ff */
[----:B------:R-:W-:Y:S01]  /*15b0*/  SHF.R.S32.HI R0, RZ, 0x1f, R7 ;  /* 0x0000001fff007819 */ /* 0x000fe20000011407 */
[----:B------:R-:W-:Y:S01]  /*15c0*/  IMAD.IADD R5, R16, 0x1, -R9 ;  /* 0x0000000110057824 */ /* 0x000fe200078e0a09 */
[----:B------:R-:W-:Y:S02]  /*15d0*/  LOP3.LUT R9, R4, 0xfffffff8, RZ, 0xc0, !PT ;  /* 0xfffffff804097812 */ /* 0x000fe400078ec0ff */
[----:B------:R-:W-:Y:S02]  /*15e0*/  LEA.HI R8, R8, R10, RZ, 0x5 ;  /* 0x0000000a08087211 */ /* 0x000fe400078f28ff */
[-C--:B------:R-:W-:Y:S01]  /*15f0*/  LEA.HI R4, R0, R7.reuse, RZ, 0x3 ;  /* 0x0000000700047211 */ /* 0x080fe200078f18ff */
[----:B------:R-:W-:Y:S01]  /*1600*/  IMAD.IADD R6, R6, 0x1, -R9 ;  /* 0x0000000106067824 */ /* 0x000fe200078e0a09 */
[----:B------:R-:W-:Y:S02]  /*1610*/  LEA.HI R7, R0, R7, RZ, 0x2 ;  /* 0x0000000700077211 */ /* 0x000fe400078f10ff */
[----:B------:R-:W-:-:S02]  /*1620*/  LEA.HI R10, R12, R12, RZ, 0x1 ;  /* 0x0000000c0c0a7211 */ /* 0x000fc400078f08ff */
[----:B--2---:R-:W-:Y:S02]  /*1630*/  SHF.R.S32.HI R11, RZ, 0x5, R8 ;  /* 0x00000005ff0b7819 */ /* 0x004fe40000011408 */
[--C-:B------:R-:W-:Y:S02]  /*1640*/  SHF.R.S32.HI R0, RZ, 0x3, R4.reuse ;  /* 0x00000003ff007819 */ /* 0x100fe40000011404 */
[----:B------:R-:W-:Y:S01]  /*1650*/  SHF.R.S32.HI R9, RZ, 0x1f, R4 ;  /* 0x0000001fff097819 */ /* 0x000fe20000011404 */
[----:B------:R-:W-:Y:S01]  /*1660*/  IMAD R11, R11, 0x10, R6 ;  /* 0x000000100b0b7824 */ /* 0x000fe200078e0206 */
[----:B------:R-:W-:Y:S02]  /*1670*/  SHF.R.S32.HI R4, RZ, 0x2, R7 ;  /* 0x00000002ff047819 */ /* 0x000fe40000011407 */
[----:B------:R-:W-:Y:S02]  /*1680*/  LOP3.LUT R10, R10, 0x3fffffe, RZ, 0xc0, !PT ;  /* 0x03fffffe0a0a7812 */ /* 0x000fe400078ec0ff */
[----:B------:R-:W-:Y:S01]  /*1690*/  LEA.HI R9, R9, R0, RZ, 0x4 ;  /* 0x0000000009097211 */ /* 0x000fe200078f20ff */
[----:B------:R-:W-:Y:S01]  /*16a0*/  VIADD R6, R4, 0x8 ;  /* 0x0000000804067836 */ /* 0x000fe20000000000 */
[----:B------:R-:W-:Y:S01]  /*16b0*/  LEA.HI R7, R7, R4, RZ, 0x1 ;  /* 0x0000000407077211 */ /* 0x000fe200078f08ff */
[----:B------:R-:W-:Y:S01]  /*16c0*/  IMAD.IADD R10, R12, 0x1, -R10 ;  /* 0x000000010c0a7824 */ /* 0x000fe200078e0a0a */
[----:B------:R-:W-:Y:S01]  /*16d0*/  LOP3.LUT R9, R9, 0x1ffffff0, RZ, 0xc0, !PT ;  /* 0x1ffffff009097812 */ /* 0x000fe200078ec0ff */
[----:B------:R-:W-:Y:S01]  /*16e0*/  VIADD R12, R4, 0x18 ;  /* 0x00000018040c7836 */ /* 0x000fe20000000000 */
[----:B------:R-:W-:Y:S01]  /*16f0*/  LOP3.LUT R7, R7, 0xfffffffe, RZ, 0xc0, !PT ;  /* 0xfffffffe07077812 */ /* 0x000fe200078ec0ff */
[----:B------:R-:W-:Y:S01]  /*1700*/  IMAD R16, R10, 0x40, R11 ;  /* 0x000000400a107824 */ /* 0x000fe200078e020b */
[----:B------:R-:W-:Y:S01]  /*1710*/  LEA.HI R8, R6, R6, RZ, 0x1 ;  /* 0x0000000606087211 */ /* 0x000fe200078f08ff */
[----:B------:R-:W-:Y:S01]  /*1720*/  VIADD R10, R4, 0x10 ;  /* 0x00000010040a7836 */ /* 0x000fe20000000000 */
[----:B------:R-:W-:Y:S01]  /*1730*/  LEA.HI R14, R12, R12, RZ, 0x1 ;  /* 0x0000000c0c0e7211 */ /* 0x000fe200078f08ff */
[----:B------:R-:W-:Y:S01]  /*1740*/  IMAD.IADD R0, R0, 0x1, -R9 ;  /* 0x0000000100007824 */ /* 0x000fe200078e0a09 */
[----:B------:R-:W-:Y:S01]  /*1750*/  LOP3.LUT R9, R8, 0xfffffffe, RZ, 0xc0, !PT ;  /* 0xfffffffe08097812 */ /* 0x000fe200078ec0ff */
[----:B------:R-:W-:Y:S01]  /*1760*/  IMAD.IADD R7, R4, 0x1, -R7 ;  /* 0x0000000104077824 */ /* 0x000fe200078e0a07 */
[----:B------:R-:W-:-:S02]  /*1770*/  LEA.HI R4, R10, R10, RZ, 0x1 ;  /* 0x0000000a0a047211 */ /* 0x000fc400078f08ff */
[----:B------:R-:W-:Y:S01]  /*1780*/  SHF.R.S32.HI R15, RZ, 0x1f, R14 ;  /* 0x0000001fff0f7819 */ /* 0x000fe2000001140e */
[----:B------:R-:W-:Y:S01]  /*1790*/  IMAD.IADD R9, R6, 0x1, -R9 ;  /* 0x0000000106097824 */ /* 0x000fe200078e0a09 */
[----:B------:R-:W-:Y:S01]  /*17a0*/  LOP3.LUT R11, R4, 0xfffffffe, RZ, 0xc0, !PT ;  /* 0xfffffffe040b7812 */ /* 0x000fe200078ec0ff */
[----:B------:R-:W-:Y:S01]  /*17b0*/  IMAD R229, R0, 0x8, R7 ;  /* 0x0000000800e57824 */ /* 0x000fe200078e0207 */
[--C-:B------:R-:W-:Y:S02]  /*17c0*/  SHF.R.S32.HI R6, RZ, 0x1, R4.reuse ;  /* 0x00000001ff067819 */ /* 0x100fe40000011404 */
[----:B------:R-:W-:Y:S01]  /*17d0*/  SHF.R.S32.HI R13, RZ, 0x1f, R4 ;  /* 0x0000001fff0d7819 */ /* 0x000fe20000011404 */
[----:B------:R-:W-:Y:S01]  /*17e0*/  IMAD.IADD R11, R10, 0x1, -R11 ;  /* 0x000000010a0b7824 */ /* 0x000fe200078e0a0b */
[--C-:B------:R-:W-:Y:S02]  /*17f0*/  SHF.R.S32.HI R0, RZ, 0x1, R8.reuse ;  /* 0x00000001ff007819 */ /* 0x100fe40000011408 */
[----:B------:R-:W-:-:S02]  /*1800*/  SHF.R.S32.HI R7, RZ, 0x1f, R8 ;  /* 0x0000001fff077819 */ /* 0x000fc40000011408 */
[----:B------:R-:W-:Y:S02]  /*1810*/  SHF.R.S32.HI R4, RZ, 0x1, R14 ;  /* 0x00000001ff047819 */ /* 0x000fe4000001140e */
[----:B------:R-:W-:Y:S02]  /*1820*/  LEA.HI R13, R13, R6, RZ, 0x4 ;  /* 0x000000060d0d7211 */ /* 0x000fe400078f20ff */
[----:B------:R-:W-:Y:S02]  /*1830*/  LEA.HI R7, R7, R0, RZ, 0x4 ;  /* 0x0000000007077211 */ /* 0x000fe400078f20ff */
[----:B------:R-:W-:Y:S02]  /*1840*/  LEA.HI R8, R15, R4, RZ, 0x4 ;  /* 0x000000040f087211 */ /* 0x000fe400078f20ff */
[----:B------:R-:W-:Y:S02]  /*1850*/  LOP3.LUT R13, R13, 0x1ffffff0, RZ, 0xc0, !PT ;  /* 0x1ffffff00d0d7812 */ /* 0x000fe400078ec0ff */
[----:B------:R-:W-:-:S02]  /*1860*/  LOP3.LUT R7, R7, 0x1ffffff0, RZ, 0xc0, !PT ;  /* 0x1ffffff007077812 */ /* 0x000fc400078ec0ff */
[----:B------:R-:W-:Y:S01]  /*1870*/  LOP3.LUT R15, R14, 0xfffffffe, RZ, 0xc0, !PT ;  /* 0xfffffffe0e0f7812 */ /* 0x000fe200078ec0ff */
[----:B------:R-:W-:Y:S01]  /*1880*/  IMAD.IADD R6, R6, 0x1, -R13 ;  /* 0x0000000106067824 */ /* 0x000fe200078e0a0d */
[----:B------:R-:W-:Y:S01]  /*1890*/  LOP3.LUT R17, R8, 0x1ffffff0, RZ, 0xc0, !PT ;  /* 0x1ffffff008117812 */ /* 0x000fe200078ec0ff */
[----:B------:R-:W-:Y:S01]  /*18a0*/  IMAD.IADD R226, R0, 0x1, -R7 ;  /* 0x0000000100e27824 */ /* 0x000fe200078e0a07 */
[----:B------:R-:W-:Y:S01]  /*18b0*/  IADD3 R7, -R16, UR4, RZ ;  /* 0x0000000410077c10 */ /* 0x000fe2000fffe1ff */
[----:B------:R-:W-:Y:S02]  /*18c0*/  IMAD.IADD R15, R12, 0x1, -R15 ;  /* 0x000000010c0f7824 */ /* 0x000fe400078e0a0f */
[----:B------:R-:W-:Y:S02]  /*18d0*/  IMAD.IADD R224, R4, 0x1, -R17 ;  /* 0x0000000104e07824 */ /* 0x000fe400078e0a11 */
[----:B------:R-:W-:Y:S02]  /*18e0*/  IMAD R225, R6, 0x8, R11 ;  /* 0x0000000806e17824 */ /* 0x000fe400078e020b */
[----:B------:R-:W-:-:S02]  /*18f0*/  IMAD R226, R226, 0x8, R9 ;  /* 0x00000008e2e27824 */ /* 0x000fc400078e0209 */
[----:B------:R-:W-:Y:S02]  /*1900*/  IMAD R224, R224, 0x8, R15 ;  /* 0x00000008e0e07824 */ /* 0x000fe400078e020f */
[----:B------:R-:W-:Y:S02]  /*1910*/  IMAD.MOV.U32 R4, RZ, RZ, RZ ;  /* 0x000000ffff047224 */ /* 0x000fe400078e00ff */
[----:B------:R-:W-:Y:S02]  /*1920*/  IMAD.MOV.U32 R0, RZ, RZ, RZ ;  /* 0x000000ffff007224 */ /* 0x000fe400078e00ff */
[----:B-1----:R-:W-:-:S07]  /*1930*/  IMAD R6, R19, -0x80, -R16 ;  /* 0xffffff8013067824 */ /* 0x002fce00078e0a10 */
.L_x_1066:
[----:B------:R-:W-:Y:S05]  /*1940*/  YIELD ;  /* 0x0000000000007946 */ /* 0x000fea0003800000 */
[----:B------:R-:W-:-:S06]  /*1950*/  ULOP3.LUT UR4, UR36, 0x1, URZ, 0xfc, !UPT ;  /* 0x0000000124047892 */ /* 0x000fcc000f8efc3f */
[----:B-1----:R-:W-:-:S05]  /*1960*/  IMAD.U32 R8, RZ, RZ, UR4 ;  /* 0x00000004ff087e24 */ /* 0x002fca000f8e00ff */
[----:B------:R-:W-:-:S13]  /*1970*/  ISETP.NE.AND P6, PT, R8, 0x3, PT ;  /* 0x000000030800780c */ /* 0x000fda0003fc5270 */
[----:B------:R-:W-:Y:S05]  /*1980*/  @!P6 BRA `(.L_x_1056) ;  /* 0x000000000004e947 */ /* 0x000fea0003800000 */
[----:B------:R-:W-:Y:S01]  /*1990*/  BPT.TRAP 0x1 ;  /* 0x000000040000795c */ /* 0x000fe20000300000 */
.L_x_1056:
[----:B------:R-:W-:Y:S01]  /*19a0*/  IMAD R8, R0, 0x8, R222 ;  /* 0x0000000800087824 */ /* 0x000fe200078e02de */
[----:B------:R-:W-:-:S04]  /*19b0*/  SHF.L.U32 R21, R4, 0x1f, RZ ;  /* 0x0000001f04157819 */ /* 0x000fc800000006ff */
[----:B------:R1:W2:Y:S01]  /*19c0*/  SYNCS.PHASECHK.TRANS64.TRYWAIT P0, [R8+URZ+0x30c10], R21 ;  /* 0x030c1015080075a7 */ /* 0x0002a2000800017f */
[----:B------:R-:W-:Y:S05]  /*19d0*/  @!P6 BRA `(.L_x_1057) ;  /* 0x000000000004e947 */ /* 0x000fea0003800000 */
[----:B------:R-:W-:Y:S01]  /*19e0*/  BPT.TRAP 0x1 ;  /* 0x000000040000795c */ /* 0x000fe20000300000 */
.L_x_1057:
[----:B------:R-:W-:-:S05]  /*19f0*/  VIADD R9, R222, 0x10000 ;  /* 0x00010000de097836 */ /* 0x000fca0000000000 */
[----:B------:R-:W-:-:S04]  /*1a00*/  SHF.R.U32.HI R9, RZ, 0x4, R9 ;  /* 0x00000004ff097819 */ /* 0x000fc80000011609 */
[----:B------:R-:W-:Y:S01]  /*1a10*/  LOP3.LUT R9, R9, 0x3fff, RZ, 0xc0, !PT ;  /* 0x00003fff09097812 */ /* 0x000fe200078ec0ff */
[----:B--2---:R-:W-:Y:S06]  /*1a20*/  @P0 BRA `(.L_x_1058) ;  /* 0x0000000000080947 */ /* 0x004fec0003800000 */
[----:B------:R-:W2:Y:S02]  /*1a30*/  SYNCS.PHASECHK.TRANS64.TRYWAIT P0, [R8+URZ+0x30c10], R21 ;  /* 0x030c1015080075a7 */ /* 0x000ea4000800017f */
[----:B--2---:R-:W-:Y:S05]  /*1a40*/  @!P0 BRA `(.L_x_1059) ;  /* 0x000000f800988947 */ /* 0x004fea0003800000 */
.L_x_1058:
[----:B------:R-:W-:Y:S05]  /*1a50*/  WARPSYNC.ALL ;  /* 0x0000000000007948 */ /* 0x000fea0003800000 */
[----:B------:R-:W-:Y:S01]  /*1a60*/  LOP3.LUT R11, R9, 0x10000, RZ, 0xfc, !PT ;  /* 0x00010000090b7812 */ /* 0x000fe200078efcff */
[----:B------:R-:W-:Y:S01]  /*1a70*/  IMAD R10, R233, 0x2000, R222 ;  /* 0x00002000e90a7824 */ /* 0x000fe200078e02de */
[----:B------:R-:W-:-:S03]  /*1a80*/  WARPGROUP.ARRIVE ;  /* 0x00000000000079c5 */ /* 0x000fc60000000000 */
[----:B------:R-:W-:Y:S01]  /*1a90*/  IMAD R11, R0, 0x400, R11 ;  /* 0x00000400000b7824 */ /* 0x000fe200078e020b */
[----:B------:R-:W-:Y:S01]  /*1aa0*/  UMOV UR7, 0x40000040 ;  /* 0x4000004000077882 */ /* 0x000fe20000000000 */
[----:B------:R-:W-:Y:S01]  /*1ab0*/  UMOV UR5, 0x40000040 ;  /* 0x4000004000057882 */ /* 0x000fe20000000000 */
[----:B------:R-:W-:Y:S01]  /*1ac0*/  R2UR UR9, R10 ;  /* 0x000000000a0972ca */ /* 0x000fe200000e0000 */
[C---:B------:R-:W-:Y:S01]  /*1ad0*/  IMAD R10, R0.reuse, 0x80, R229 ;  /* 0x00000080000a7824 */ /* 0x040fe200078e02e5 */
[----:B------:R-:W-:Y:S01]  /*1ae0*/  R2UR UR8, R11 ;  /* 0x000000000b0872ca */ /* 0x000fe200000e0000 */
[C---:B------:R-:W-:Y:S02]  /*1af0*/  IMAD R12, R0.reuse, 0x80, R226 ;  /* 0x00000080000c7824 */ /* 0x040fe400078e02e2 */
[C---:B------:R-:W-:Y:S02]  /*1b00*/  IMAD R14, R0.reuse, 0x80, R225 ;  /* 0x00000080000e7824 */ /* 0x040fe400078e02e1 */
[----:B------:R-:W-:-:S02]  /*1b10*/  IMAD R16, R0, 0x80, R224 ;  /* 0x0000008000107824 */ /* 0x000fc400078e02e0 */
[C---:B------:R-:W-:Y:S02]  /*1b20*/  IMAD R11, R3.reuse, 0x2, R10 ;  /* 0x00000002030b7824 */ /* 0x040fe400078e020a */
[C---:B------:R-:W-:Y:S02]  /*1b30*/  IMAD R15, R3.reuse, 0x2, R12 ;  /* 0x00000002030f7824 */ /* 0x040fe400078e020c */
[----:B------:R-:W-:Y:S01]  /*1b40*/  USHF.R.U32.HI UR4, URZ, 0x4, UR9 ;  /* 0x000000043f047899 */ /* 0x000fe20008011609 */
[C---:B------:R-:W-:Y:S01]  /*1b50*/  IMAD R13, R3.reuse, 0x2, R14 ;  /* 0x00000002030d7824 */ /* 0x040fe200078e020e */
[----:B------:R-:W-:Y:S01]  /*1b60*/  UMOV UR6, UR8 ;  /* 0x0000000800067c82 */ /* 0x000fe20008000000 */
[----:B------:R-:W-:Y:S01]  /*1b70*/  IMAD R19, R3, 0x2, R16 ;  /* 0x0000000203137824 */ /* 0x000fe200078e0210 */
[----:B------:R-:W-:Y:S01]  /*1b80*/  ULOP3.LUT UR4, UR4, 0x3fff, URZ, 0xc0, !UPT ;  /* 0x00003fff04047892 */ /* 0x000fe2000f8ec03f */
[--C-:B------:R-:W-:Y:S02]  /*1b90*/  IMAD R20, R11, 0x4, R222.reuse ;  /* 0x000000040b147824 */ /* 0x100fe400078e02de */
[--C-:B------:R-:W-:Y:S01]  /*1ba0*/  IMAD R17, R15, 0x4, R222.reuse ;  /* 0x000000040f117824 */ /* 0x100fe200078e02de */
[----:B------:R-:W-:Y:S01]  /*1bb0*/  ULOP3.LUT UR10, UR4, 0x10000, URZ, 0xfc, !UPT ;  /* 0x00010000040a7892 */ /* 0x000fe2000f8efc3f */
[----:B------:R-:W-:-:S02]  /*1bc0*/  IMAD R12, R13, 0x4, R222 ;  /* 0x000000040d0c7824 */ /* 0x000fc400078e02de */
[----:B------:R-:W-:Y:S02]  /*1bd0*/  IMAD R16, R19, 0x4, R222 ;  /* 0x0000000413107824 */ /* 0x000fe400078e02de */
[----:B------:R-:W-:Y:S02]  /*1be0*/  VIADD R18, R222, 0x20000 ;  /* 0x00020000de127836 */ /* 0x000fe40000000000 */
[----:B------:R-:W-:Y:S02]  /*1bf0*/  UMOV UR4, UR10 ;  /* 0x0000000a00047c82 */ /* 0x000fe40008000000 */
[----:B------:R-:W-:Y:S01]  /*1c00*/  HGMMA.64x128x16.F32 R88, gdesc[UR4], RZ, !UPT, gsb0 ;  /* 0x01e00000045879f0 */ /* 0x000fe2000c0008ff */
[----:B------:R-:W-:Y:S01]  /*1c10*/  UIADD3 UR6, UR8, 0x2, URZ ;  /* 0x0000000208067890 */ /* 0x000fe2000fffe03f */
[--C-:B------:R-:W-:Y:S01]  /*1c20*/  IMAD R10, R11, 0x4, R18.reuse ;  /* 0x000000040b0a7824 */ /* 0x100fe200078e0212 */
[----:B------:R-:W-:Y:S01]  /*1c30*/  UIADD3 UR4, UR10, 0x2, URZ ;  /* 0x000000020a047890 */ /* 0x000fe2000fffe03f */
[--C-:B------:R-:W-:Y:S01]  /*1c40*/  IMAD R15, R15, 0x4, R18.reuse ;  /* 0x000000040f0f7824 */ /* 0x100fe200078e0212 */
[----:B------:R-:W-:Y:S01]  /*1c50*/  UMOV UR7, 0x40000040 ;  /* 0x4000004000077882 */ /* 0x000fe20000000000 */
[----:B------:R-:W-:Y:S01]  /*1c60*/  UMOV UR5, 0x40000040 ;  /* 0x4000004000057882 */ /* 0x000fe20000000000 */
[----:B------:R-:W-:-:S02]  /*1c70*/  IMAD R14, R13, 0x4, R18 ;  /* 0x000000040d0e7824 */ /* 0x000fc400078e0212 */
[----:B------:R-:W-:Y:S01]  /*1c80*/  IMAD R11, R19, 0x4, R18 ;  /* 0x00000004130b7824 */ /* 0x000fe200078e0212 */
        /* <DEDUP_REMOVED lines=24> */
.L_x_1060:
[----:B------:R1:W1:Y:S01]  /*1e10*/  SYNCS.PHASECHK.TRANS64.TRYWAIT P0, [R8+URZ+0x30c30], R21 ;  /* 0x030c3015080075a7 */ /* 0x000262000800017f */
[----:B------:R-:W-:Y:S05]  /*1e20*/  @!P6 BRA `(.L_x_1061) ;  /* 0x000000000004e947 */ /* 0x000fea0003800000 */
[----:B------:R-:W-:Y:S01]  /*1e30*/  BPT.TRAP 0x1 ;  /* 0x000000040000795c */ /* 0x000fe20000300000 */
.L_x_1061:
[----:B------:R-:W-:-:S05]  /*1e40*/  VIADD R13, R222, 0x18000 ;  /* 0x00018000de0d7836 */ /* 0x000fca0000000000 */
[----:B------:R-:W-:-:S04]  /*1e50*/  SHF.R.U32.HI R13, RZ, 0x4, R13 ;  /* 0x00000004ff0d7819 */ /* 0x000fc8000001160d */
[----:B------:R-:W-:-:S04]  /*1e60*/  LOP3.LUT R13, R13, 0x3fff, RZ, 0xc0, !PT ;  /* 0x00003fff0d0d7812 */ /* 0x000fc800078ec0ff */
[----:B------:R-:W-:Y:S01]  /*1e70*/  LOP3.LUT R19, R13, 0x10000, RZ, 0xfc, !PT ;  /* 0x000100000d137812 */ /* 0x000fe200078efcff */
[----:B-1----:R-:W-:Y:S06]  /*1e80*/  @P0 BRA `(.L_x_1062) ;  /* 0x0000000000080947 */ /* 0x002fec0003800000 */
[----:B------:R-:W1:Y:S02]  /*1e90*/  SYNCS.PHASECHK.TRANS64.TRYWAIT P0, [R8+URZ+0x30c30], R21 ;  /* 0x030c3015080075a7 */ /* 0x000e64000800017f */
[----:B-1----:R-:W-:Y:S05]  /*1ea0*/  @!P0 BRA `(.L_x_1063) ;  /* 0x000000f400948947 */ /* 0x002fea0003800000 */
.L_x_1062:
[----:B------:R-:W-:Y:S01]  /*1eb0*/  UIADD3 UR9, UR9, 0x4000, URZ ;  /* 0x0000400009097890 */ /* 0x000fe2000fffe03f */
[C---:B------:R-:W-:Y:S01]  /*1ec0*/  IMAD R19, R0.reuse, 0x400, R19 ;  /* 0x0000040000137824 */ /* 0x040fe200078e0213 */
[----:B------:R-:W-:Y:S01]  /*1ed0*/  WARPGROUP.ARRIVE ;  /* 0x00000000000079c5 */ /* 0x000fe20000000000 */
[----:B------:R-:W-:Y:S01]  /*1ee0*/  UMOV UR7, 0x40000040 ;  /* 0x4000004000077882 */ /* 0x000fe20000000000 */
[----:B------:R-:W-:Y:S01]  /*1ef0*/  USHF.R.U32.HI UR9, URZ, 0x4, UR9 ;  /* 0x000000043f097899 */ /* 0x000fe20008011609 */
[----:B------:R-:W-:Y:S01]  /*1f00*/  IMAD R13, R0, 0x400, R13 ;  /* 0x00000400000d7824 */ /* 0x000fe200078e020d */
[----:B------:R-:W-:Y:S01]  /*1f10*/  R2UR UR8, R19 ;  /* 0x00000000130872ca */ /* 0x000fe200000e0000 */
[----:B------:R-:W-:Y:S01]  /*1f20*/  UMOV UR5, 0x40000040 ;  /* 0x4000004000057882 */ /* 0x000fe20000000000 */
[----:B------:R-:W-:Y:S01]  /*1f30*/  ULOP3.LUT UR9, UR9, 0x3fff, URZ, 0xc0, !UPT ;  /* 0x00003fff09097892 */ /* 0x000fe2000f8ec03f */
[----:B------:R-:W2:Y:S01]  /*1f40*/  LDC.64 R18, c[0x0][0x748] ;  /* 0x0001d200ff127b82 */ /* 0x000ea20000000a00 */
[----:B------:R-:W-:Y:S01]  /*1f50*/  VIADD R221, R5, 0x4 ;  /* 0x0000000405dd7836 */ /* 0x000fe20000000000 */
[----:B------:R-:W-:Y:S01]  /*1f60*/  R2UR UR10, R13 ;  /* 0x000000000d0a72ca */ /* 0x000fe200000e0000 */
[----:B------:R-:W-:Y:S01]  /*1f70*/  ULOP3.LUT UR9, UR9, 0x10000, URZ, 0xfc, !UPT ;  /* 0x0001000009097892 */ /* 0x000fe2000f8efc3f */
[C---:B------:R-:W-:Y:S01]  /*1f80*/  ISETP.GT.AND P2, PT, R6.reuse, RZ, PT ;  /* 0x000000ff0600720c */ /* 0x040fe20003f44270 */
[----:B---3--:R-:W1:Y:S01]  /*1f90*/  SHFL.IDX PT, R23, R20, R5, 0x1f ;  /* 0x00001f0514177589 */ /* 0x008e6200000e0000 */
[----:B------:R-:W-:Y:S01]  /*1fa0*/  ISETP.GT.AND P1, PT, R7, RZ, PT ;  /* 0x000000ff0700720c */ /* 0x000fe20003f24270 */
[----:B------:R-:W-:Y:S01]  /*1fb0*/  ULDC UR11, c[0x0][0x744] ;  /* 0x0001d100000b7ab9 */ /* 0x000fe20000000800 */
[----:B------:R-:W-:Y:S01]  /*1fc0*/  ISETP.GT.AND P0, PT, R6, 0x8, PT ;  /* 0x000000080600780c */ /* 0x000fe20003f04270 */
[----:B------:R-:W-:Y:S01]  /*1fd0*/  VIADD R220, R5, 0x8 ;  /* 0x0000000805dc7836 */ /* 0x000fe20000000000 */
[----:B------:R-:W-:Y:S01]  /*1fe0*/  UMOV UR6, UR8 ;  /* 0x0000000800067c82 */ /* 0x000fe20008000000 */
[----:B------:R-:W-:Y:S01]  /*1ff0*/  UMOV UR4, UR9 ;  /* 0x0000000900047c82 */ /* 0x000fe20008000000 */
[----:B------:R-:W-:Y:S01]  /*2000*/  ISETP.GT.AND P3, PT, R7, 0x8, PT ;  /* 0x000000080700780c */ /* 0x000fe20003f64270 */
[----:B------:R-:W-:Y:S01]  /*2010*/  HGMMA.64x128x16.F32 R24, gdesc[UR4], RZ, !UPT, gsb0 ;  /* 0x01e00000041879f0 */ /* 0x000fe2000c0008ff */
[----:B------:R-:W-:Y:S01]  /*2020*/  ULDC UR4, c[0x0][0x280] ;  /* 0x0000a00000047ab9 */ /* 0x000fe20000000800 */
[----:B------:R-:W-:-:S02]  /*2030*/  UIADD3 UR6, UR8, 0x2, URZ ;  /* 0x0000000208067890 */ /* 0x000fc4000fffe03f */
[----:B------:R-:W-:Y:S01]  /*2040*/  ULEA UR4, UR38, -UR4, 0x7 ;  /* 0x8000000426047291 */ /* 0x000fe2000f8e383f */
[----:B------:R-:W-:Y:S01]  /*2050*/  UMOV UR7, 0x40000040 ;  /* 0x4000004000077882 */ /* 0x000fe20000000000 */
[----:B------:R-:W-:-:S04]  /*2060*/  UMOV UR5, 0x40000040 ;  /* 0x4000004000057882 */ /* 0x000fc80000000000 */
[----:B------:R-:W-:Y:S01]  /*2070*/  LEA R22, R3, UR4, 0x1 ;  /* 0x0000000403167c11 */ /* 0x000fe2000f8e08ff */
[----:B------:R-:W-:-:S04]  /*2080*/  UIADD3 UR4, UR9, 0x2, URZ ;  /* 0x0000000209047890 */ /* 0x000fc8000fffe03f */
[----:B------:R-:W-:-:S04]  /*2090*/  IMAD.IADD R22, R7, 0x1, R22 ;  /* 0x0000000107167824 */ /* 0x000fc800078e0216 */
[--C-:B--2---:R-:W-:Y:S01]  /*20a0*/  IMAD.IADD R21, R18, 0x1, -R22.reuse ;  /* 0x0000000112157824 */ /* 0x104fe200078e0a16 */
[--C-:B------:R-:W-:Y:S02]  /*20b0*/  IADD3 R217, RZ, -R22, -R19.reuse ;  /* 0x80000016ffd97210 */ /* 0x100fe40007ffe813 */
[----:B------:R-:W-:Y:S02]  /*20c0*/  IADD3 R216, -R22, 0x8, -R19 ;  /* 0x0000000816d87810 */ /* 0x000fe40007ffe913 */
[----:B------:R-:W-:Y:S02]  /*20d0*/  IADD3 R13, R18, 0x8, -R22 ;  /* 0x00000008120d7810 */ /* 0x000fe40007ffe816 */
[----:B------:R-:W2:Y:S01]  /*20e0*/  SHFL.IDX PT, R22, R20, R221, 0x1f ;  /* 0x00001fdd14167589 */ /* 0x000ea200000e0000 */
[----:B------:R-:W-:Y:S02]  /*20f0*/  SEL R21, R21, 0x80, !P2 ;  /* 0x0000008015157807 */ /* 0x000fe40005000000 */
[----:B------:R-:W-:-:S02]  /*2100*/  SEL R13, R13, 0x80, !P0 ;  /* 0x000000800d0d7807 */ /* 0x000fc40004000000 */
[----:B------:R-:W-:Y:S02]  /*2110*/  SEL R19, R217, 0x80, P1 ;  /* 0x00000080d9137807 */ /* 0x000fe40000800000 */
[C---:B------:R-:W-:Y:S02]  /*2120*/  ISETP.GE.AND P1, PT, R21.reuse, RZ, PT ;  /* 0x000000ff1500720c */ /* 0x040fe40003f26270 */
[----:B------:R-:W-:Y:S02]  /*2130*/  ISETP.GE.AND P2, PT, R21, 0x1, PT ;  /* 0x000000011500780c */ /* 0x000fe40003f46270 */
[----:B------:R-:W-:Y:S02]  /*2140*/  SEL R18, R216, 0x80, P3 ;  /* 0x00000080d8127807 */ /* 0x000fe40001800000 */
[----:B------:R-:W-:Y:S02]  /*2150*/  ISETP.GE.AND P0, PT, R13, 0x1, PT ;  /* 0x000000010d00780c */ /* 0x000fe40003f06270 */
[----:B------:R-:W-:-:S02]  /*2160*/  ISETP.GT.OR P1, PT, R19, RZ, !P1 ;  /* 0x000000ff1300720c */ /* 0x000fc40004f24670 */
[----:B------:R-:W-:Y:S02]  /*2170*/  ISETP.GT.OR P2, PT, R19, 0x1, !P2 ;  /* 0x000000011300780c */ /* 0x000fe40005744670 */
[----:B------:R-:W-:Y:S02]  /*2180*/  ISETP.GT.OR P0, PT, R18, 0x1, !P0 ;  /* 0x000000011200780c */ /* 0x000fe40004704670 */
[----:B------:R-:W-:Y:S02]  /*2190*/  ISETP.GE.AND P3, PT, R13, RZ, PT ;  /* 0x000000ff0d00720c */ /* 0x000fe40003f66270 */
[----:B------:R-:W-:Y:S02]  /*21a0*/  FSEL R216, R88, -INF , !P1 ;  /* 0xff80000058d87808 */ /* 0x000fe40004800000 */
[----:B------:R-:W-:Y:S02]  /*21b0*/  ISETP.GE.AND P1, PT, R21, 0x8, PT ;  /* 0x000000081500780c */ /* 0x000fe40003f26270 */
[----:B------:R-:W-:Y:S01]  /*21c0*/  FSEL R89, R89, -INF , !P2 ;  /* 0xff80000059597808 */ /* 0x000fe20005000000 */
[----:B-1----:R-:W-:Y:S01]  /*21d0*/  FFMA.FTZ R216, R216, UR11, -R23 ;  /* 0x0000000bd8d87c23 */ /* 0x002fe20008010817 */
[----:B------:R-:W-:-:S02]  /*21e0*/  FSEL R91, R91, -INF , !P0 ;  /* 0xff8000005b5b7808 */ /* 0x000fc40004000000 */
[----:B------:R-:W-:Y:S01]  /*21f0*/  ISETP.GT.OR P3, PT, R18, RZ, !P3 ;  /* 0x000000ff1200720c */ /* 0x000fe20005f64670 */
[--C-:B--2---:R-:W-:Y:S01]  /*2200*/  FFMA.FTZ R218, R89, UR11, -R22.reuse ;  /* 0x0000000b59da7c23 */ /* 0x104fe20008010816 */
[----:B------:R-:W-:Y:S01]  /*2210*/  ISETP.GE.AND P4, PT, R21, 0x18, PT ;  /* 0x000000181500780c */ /* 0x000fe20003f86270 */
[----:B------:R-:W-:Y:S01]  /*2220*/  FFMA.FTZ R89, R91, UR11, -R22 ;  /* 0x0000000b5b597c23 */ /* 0x000fe20008010816 */
[----:B------:R-:W-:Y:S01]  /*2230*/  ISETP.GT.OR P1, PT, R19, 0x8, !P1 ;  /* 0x000000081300780c */ /* 0x000fe20004f24670 */
[----:B------:R-:W-:Y:S01]  /*2240*/  VIADD R22, R5, 0xc ;  /* 0x0000000c05167836 */ /* 0x000fe20000000000 */
[----:B------:R-:W-:Y:S01]  /*2250*/  FSEL R88, R90, -INF , !P3 ;  /* 0xff8000005a587808 */ /* 0x000fe20005800000 */
[----:B------:R-:W1:Y:S01]  /*2260*/  SHFL.IDX PT, R91, R20, R220, 0x1f ;  /* 0x00001fdc145b7589 */ /* 0x000e6200000e0000 */
[----:B------:R-:W-:Y:S01]  /*2270*/  ISETP.GT.OR P4, PT, R19, 0x18, !P4 ;  /* 0x000000181300780c */ /* 0x000fe20006784670 */
[----:B------:R-:W2:Y:S01]  /*2280*/  MUFU.EX2 R216, R216 ;  /* 0x000000d800d87308 */ /* 0x000ea20000000800 */
[----:B------:R-:W-:Y:S01]  /*2290*/  FSEL R90, R92, -INF , !P1 ;  /* 0xff8000005c5a7808 */ /* 0x000fe20004800000 */
[----:B------:R-:W-:Y:S01]  /*22a0*/  FFMA.FTZ R88, R88, UR11, -R23 ;  /* 0x0000000b58587c23 */ /* 0x000fe20008010817 */
[----:B------:R-:W-:Y:S01]  /*22b0*/  ISETP.GE.AND P1, PT, R13, 0x10, PT ;  /* 0x000000100d00780c */ /* 0x000fe20003f26270 */
[----:B------:R-:W-:Y:S01]  /*22c0*/  SHFL.IDX PT, R219, R20, R22, 0x1f ;  /* 0x00001f1614db7589 */ /* 0x000fe200000e0000 */
[----:B------:R-:W-:Y:S01]  /*22d0*/  FSEL R100, R100, -INF , !P4 ;  /* 0xff80000064647808 */ /* 0x000fe20006000000 */
[----:B------:R-:W-:Y:S01]  /*22e0*/  VIADD R23, R5, 0x10 ;  /* 0x0000001005177836 */ /* 0x000fe20000000000 */
[----:B------:R-:W-:-:S02]  /*22f0*/  ISETP.GE.AND P4, PT, R21, 0x30, PT ;  /* 0x000000301500780c */ /* 0x000fc40003f86270 */
[----:B------:R-:W-:Y:S02]  /*2300*/  ISETP.GE.AND P0, PT, R13, 0x9, PT ;  /* 0x000000090d00780c */ /* 0x000fe40003f06270 */
[----:B------:R-:W-:Y:S01]  /*2310*/  ISETP.GE.AND P2, PT, R21, 0x9, PT ;  /* 0x000000091500780c */ /* 0x000fe20003f46270 */
[----:B------:R-:W3:Y:S01]  /*2320*/  SHFL.IDX PT, R217, R20, R23, 0x1f ;  /* 0x00001f1714d97589 */ /* 0x000ee200000e0000 */
[----:B------:R-:W-:Y:S01]  /*2330*/  ISETP.GT.OR P1, PT, R18, 0x10, !P1 ;  /* 0x000000101200780c */ /* 0x000fe20004f24670 */
[----:B------:R-:W-:Y:S01]  /*2340*/  MUFU.EX2 R88, R88 ;  /* 0x0000005800587308 */ /* 0x000fe20000000800 */
[----:B------:R-:W-:Y:S02]  /*2350*/  ISETP.GT.OR P4, PT, R19, 0x30, !P4 ;  /* 0x000000301300780c */ /* 0x000fe40006784670 */
[----:B------:R-:W-:Y:S02]  /*2360*/  FSEL R98, R98, -INF , !P1 ;  /* 0xff80000062627808 */ /* 0x000fe40004800000 */
[----:B------:R-:W-:-:S02]  /*2370*/  ISETP.GE.AND P1, PT, R21, 0x11, PT ;  /* 0x000000111500780c */ /* 0x000fc40003f26270 */
[----:B------:R-:W-:Y:S01]  /*2380*/  FSEL R112, R112, -INF , !P4 ;  /* 0xff80000070707808 */ /* 0x000fe20006000000 */
[----:B-1----:R-:W-:Y:S01]  /*2390*/  FFMA.FTZ R90, R90, UR11, -R91 ;  /* 0x0000000b5a5a7c23 */ /* 0x002fe2000801085b */
[----:B------:R-:W-:Y:S01]  /*23a0*/  ISETP.GE.AND P4, PT, R21, 0x48, PT ;  /* 0x000000481500780c */ /* 0x000fe20003f86270 */
[----:B------:R-:W-:Y:S01]  /*23b0*/  MUFU.EX2 R89, R89 ;  /* 0x0000005900597308 */ /* 0x000fe20000000800 */
[----:B------:R-:W-:Y:S02]  /*23c0*/  ISETP.GT.OR P1, PT, R19, 0x11, !P1 ;  /* 0x000000111300780c */ /* 0x000fe40004f24670 */
[----:B------:R-:W-:Y:S02]  /*23d0*/  ISETP.GE.AND P3, PT, R13, 0x8, PT ;  /* 0x000000080d00780c */ /* 0x000fe40003f66270 */
[----:B------:R-:W-:Y:S02]  /*23e0*/  ISETP.GT.OR P0, PT, R18, 0x9, !P0 ;  /* 0x000000091200780c */ /* 0x000fe40004704670 */
[----:B------:R-:W-:-:S02]  /*23f0*/  ISETP.GT.OR P4, PT, R19, 0x48, !P4 ;  /* 0x000000481300780c */ /* 0x000fc40006784670 */
[----:B------:R-:W-:Y:S01]  /*2400*/  ISETP.GE.AND P5, PT, R21, 0x19, PT ;  /* 0x000000191500780c */ /* 0x000fe20003fa6270 */
[----:B------:R-:W-:Y:S02]  /*2410*/  WARPGROUP.DEPBAR.LE gsb0, 0x0 ;  /* 0x00008000000079c5 */ /* 0x000fe40000010000 */
[----:B------:R-:W-:Y:S01]  /*2420*/  WARPGROUP.ARRIVE ;  /* 0x00000000000079c5 */ /* 0x000fe20000000000 */
[----:B------:R-:W-:Y:S01]  /*2430*/  FSEL R97, R97, -INF , !P1 ;  /* 0xff80000061617808 */ /* 0x000fe20004800000 */
[----:B----4-:R-:W-:Y:S01]  /*2440*/  SHFL.IDX PT, R230, R17, R22, 0x1f ;  /* 0x00001f1611e67589 */ /* 0x010fe200000e0000 */
[----:B------:R-:W-:Y:S01]  /*2450*/  ISETP.GE.AND P1, PT, R21, 0x29, PT ;  /* 0x000000291500780c */ /* 0x000fe20003f26270 */
[----:B------:R-:W-:Y:S01]  /*2460*/  MUFU.EX2 R90, R90 ;  /* 0x0000005a005a7308 */ /* 0x000fe20000000800 */
[----:B------:R-:W-:Y:S01]  /*2470*/  ISETP.GT.OR P2, PT, R19, 0x9, !P2 ;  /* 0x000000091300780c */ /* 0x000fe20005744670 */
[----:B------:R-:W-:Y:S01]  /*2480*/  HGMMA.64x128x16.F32 R24, gdesc[UR4], R24, gsb0 ;  /* 0x01e00000041879f0 */ /* 0x000fe20008000818 */
[----:B------:R-:W-:Y:S01]  /*2490*/  UIADD3 UR6, UR8, 0x4, URZ ;  /* 0x0000000408067890 */ /* 0x000fe2000fffe03f */
[----:B------:R-:W-:Y:S01]  /*24a0*/  ISETP.GT.OR P3, PT, R18, 0x8, !P3 ;  /* 0x000000081200780c */ /* 0x000fe20005f64670 */
[----:B------:R-:W-:Y:S01]  /*24b0*/  UIADD3 UR4, UR9, 0x4, URZ ;  /* 0x0000000409047890 */ /* 0x000fe2000fffe03f */
[----:B------:R-:W-:Y:S01]  /*24c0*/  FSEL R228, R95, -INF , !P0 ;  /* 0xff8000005fe47808 */ /* 0x000fe20004000000 */
[----:B------:R-:W-:Y:S01]  /*24d0*/  UMOV UR7, 0x40000040 ;  /* 0x4000004000077882 */ /* 0x000fe20000000000 */
[----:B------:R-:W-:Y:S01]  /*24e0*/  UMOV UR5, 0x40000040 ;  /* 0x4000004000057882 */ /* 0x000fe20000000000 */
[----:B------:R-:W-:Y:S01]  /*24f0*/  FSEL R124, R124, -INF , !P4 ;  /* 0xff8000007c7c7808 */ /* 0x000fe20006000000 */
[----:B---3--:R-:W-:Y:S01]  /*2500*/  FFMA.FTZ R95, R98, UR11, -R217 ;  /* 0x0000000b625f7c23 */ /* 0x008fe200080108d9 */
[----:B------:R-:W-:-:S02]  /*2510*/  ISETP.GE.AND P0, PT, R21, 0x10, PT ;  /* 0x000000101500780c */ /* 0x000fc40003f06270 */
[----:B------:R-:W-:Y:S02]  /*2520*/  ISETP.GE.AND P4, PT, R21, 0x60, PT ;  /* 0x000000601500780c */ /* 0x000fe40003f86270 */
[----:B------:R-:W-:Y:S01]  /*2530*/  ISETP.GT.OR P1, PT, R19, 0x29, !P1 ;  /* 0x000000291300780c */ /* 0x000fe20004f24670 */
[----:B------:R-:W-:Y:S01]  /*2540*/  MUFU.EX2 R95, R95 ;  /* 0x0000005f005f7308 */ /* 0x000fe20000000800 */
[----:B------:R-:W-:Y:S02]  /*2550*/  FSEL R94, R94, -INF , !P3 ;  /* 0xff8000005e5e7808 */ /* 0x000fe40005800000 */
[----:B------:R-:W-:Y:S01]  /*2560*/  FSEL R92, R93, -INF , !P2 ;  /* 0xff8000005d5c7808 */ /* 0x000fe20005000000 */
[----:B------:R-:W-:Y:S01]  /*2570*/  FFMA.FTZ R93, R228, UR11, -R219 ;  /* 0x0000000be45d7c23 */ /* 0x000fe200080108db */
[C---:B------:R-:W-:Y:S01]  /*2580*/  ISETP.GT.OR P0, PT, R19.reuse, 0x10, !P0 ;  /* 0x000000101300780c */ /* 0x040fe20004704670 */
[----:B------:R-:W-:Y:S01]  /*2590*/  FFMA.FTZ R91, R94, UR11, -R91 ;  /* 0x0000000b5e5b7c23 */ /* 0x000fe2000801085b */
[----:B------:R-:W-:Y:S01]  /*25a0*/  ISETP.GT.OR P4, PT, R19, 0x60, !P4 ;  /* 0x000000601300780c */ /* 0x000fe20006784670 */
[----:B------:R-:W-:Y:S01]  /*25b0*/  FFMA.FTZ R92, R92, UR11, -R219 ;  /* 0x0000000b5c5c7c23 */ /* 0x000fe200080108db */
[----:B------:R-:W-:Y:S01]  /*25c0*/  FSEL R109, R109, -INF , !P1 ;  /* 0xff8000006d6d7808 */ /* 0x000fe20004800000 */
[----:B------:R-:W-:Y:S01]  /*25d0*/  VIADD R219, R5, 0x14 ;  /* 0x0000001405db7836 */ /* 0x000fe20000000000 */
[----:B------:R-:W-:Y:S01]  /*25e0*/  ISETP.GE.AND P1, PT, R21, 0x41, PT ;  /* 0x000000411500780c */ /* 0x000fe20003f26270 */
[----:B------:R-:W-:Y:S01]  /*25f0*/  MUFU.EX2 R91, R91 ;  /* 0x0000005b005b7308 */ /* 0x000fe20000000800 */
[----:B------:R-:W-:-:S02]  /*2600*/  FSEL R94, R96, -INF , !P0 ;  /* 0xff800000605e7808 */ /* 0x000fc40004000000 */
[----:B------:R-:W-:Y:S01]  /*2610*/  FSEL R136, R136, -INF , !P4 ;  /* 0xff80000088887808 */ /* 0x000fe20006000000 */
[----:B------:R-:W1:Y:S01]  /*2620*/  SHFL.IDX PT, R98, R20, R219, 0x1f ;  /* 0x00001fdb14627589 */ /* 0x000e6200000e0000 */
[----:B------:R-:W-:Y:S01]  /*2630*/  ISETP.GE.AND P4, PT, R13, 0x18, PT ;  /* 0x000000180d00780c */ /* 0x000fe20003f86270 */
[----:B------:R-:W-:Y:S01]  /*2640*/  FFMA.FTZ R94, R94, UR11, -R217 ;  /* 0x0000000b5e5e7c23 */ /* 0x000fe200080108d9 */
[----:B------:R-:W-:Y:S01]  /*2650*/  ISETP.GT.OR P1, PT, R19, 0x41, !P1 ;  /* 0x000000411300780c */ /* 0x000fe20004f24670 */
[----:B------:R-:W-:Y:S01]  /*2660*/  MUFU.EX2 R93, R93 ;  /* 0x0000005d005d7308 */ /* 0x000fe20000000800 */
[----:B------:R-:W-:Y:S02]  /*2670*/  ISETP.GT.OR P4, PT, R18, 0x18, !P4 ;  /* 0x000000181200780c */ /* 0x000fe40006784670 */
[----:B------:R-:W-:Y:S02]  /*2680*/  FSEL R217, R121, -INF , !P1 ;  /* 0xff80000079d97808 */ /* 0x000fe40004800000 */
[----:B------:R-:W-:-:S02]  /*2690*/  ISETP.GE.AND P1, PT, R21, 0x59, PT ;  /* 0x000000591500780c */ /* 0x000fc40003f26270 */
[----:B------:R-:W-:Y:S01]  /*26a0*/  FSEL R96, R102, -INF , !P4 ;  /* 0xff80000066607808 */ /* 0x000fe20006000000 */
[----:B------:R3:W4:Y:S01]  /*26b0*/  MUFU.EX2 R121, R218 ;  /* 0x000000da00797308 */ /* 0x0007220000000800 */
[----:B------:R-:W-:Y:S02]  /*26c0*/  ISETP.GE.AND P4, PT, R13, 0x21, PT ;  /* 0x000000210d00780c */ /* 0x000fe40003f86270 */
[C---:B------:R-:W-:Y:S02]  /*26d0*/  ISETP.GT.OR P1, PT, R19.reuse, 0x59, !P1 ;  /* 0x000000591300780c */ /* 0x040fe40004f24670 */
[----:B------:R-:W-:Y:S02]  /*26e0*/  ISETP.GT.OR P5, PT, R19, 0x19, !P5 ;  /* 0x000000191300780c */ /* 0x000fe40006fa4670 */
[----:B------:R-:W-:Y:S01]  /*26f0*/  ISETP.GT.OR P4, PT, R18, 0x21, !P4 ;  /* 0x000000211200780c */ /* 0x000fe20006784670 */
[----:B------:R-:W-:Y:S01]  /*2700*/  MUFU.EX2 R94, R94 ;  /* 0x0000005e005e7308 */ /* 0x000fe20000000800 */
[----:B------:R-:W-:Y:S01]  /*2710*/  FSEL R133, R133, -INF , !P1 ;  /* 0xff80000085857808 */ /* 0x000fe20004800000 */
[----:B---3--:R-:W-:Y:S01]  /*2720*/  VIADD R218, R5, 0x18 ;  /* 0x0000001805da7836 */ /* 0x008fe20000000000 */
[----:B------:R-:W-:-:S02]  /*2730*/  ISETP.GE.AND P1, PT, R13, 0x11, PT ;  /* 0x000000110d00780c */ /* 0x000fc40003f26270 */
[----:B------:R-:W-:Y:S02]  /*2740*/  FSEL R101, R101, -INF , !P5 ;  /* 0xff80000065657808 */ /* 0x000fe40006800000 */
[----:B------:R-:W-:Y:S01]  /*2750*/  FSEL R227, R107, -INF , !P4 ;  /* 0xff8000006be37808 */ /* 0x000fe20006000000 */
[----:B------:R-:W3:Y:S01]  /*2760*/  SHFL.IDX PT, R228, R20, R218, 0x1f ;  /* 0x00001fda14e47589 */ /* 0x000ee200000e0000 */
[----:B------:R-:W-:Y:S01]  /*2770*/  ISETP.GE.AND P5, PT, R21, 0x31, PT ;  /* 0x000000311500780c */ /* 0x000fe20003fa6270 */
[----:B------:R-:W-:Y:S01]  /*2780*/  MUFU.EX2 R92, R92 ;  /* 0x0000005c005c7308 */ /* 0x000fe20000000800 */
[----:B------:R-:W-:Y:S02]  /*2790*/  ISETP.GE.AND P4, PT, R13, 0x30, PT ;  /* 0x000000300d00780c */ /* 0x000fe40003f86270 */
[----:B------:R-:W-:Y:S02]  /*27a0*/  ISETP.GT.OR P1, PT, R18, 0x11, !P1 ;  /* 0x000000111200780c */ /* 0x000fe40004f24670 */
[----:B------:R-:W-:-:S02]  /*27b0*/  ISETP.GT.OR P5, PT, R19, 0x31, !P5 ;  /* 0x000000311300780c */ /* 0x000fc40006fa4670 */
[----:B------:R-:W-:Y:S02]  /*27c0*/  ISETP.GT.OR P4, PT, R18, 0x30, !P4 ;  /* 0x000000301200780c */ /* 0x000fe40006784670 */
[----:B------:R-:W-:Y:S02]  /*27d0*/  FSEL R99, R99, -INF , !P1 ;  /* 0xff80000063637808 */ /* 0x000fe40004800000 */
[----:B------:R-:W-:Y:S02]  /*27e0*/  FSEL R113, R113, -INF , !P5 ;  /* 0xff80000071717808 */ /* 0x000fe40006800000 */
[----:B------:R-:W-:Y:S01]  /*27f0*/  FSEL R102, R114, -INF , !P4 ;  /* 0xff80000072667808 */ /* 0x000fe20006000000 */
[----:B------:R-:W-:Y:S01]  /*2800*/  VIADD R114, R5, 0x1c ;  /* 0x0000001c05727836 */ /* 0x000fe20000000000 */
[----:B------:R-:W-:Y:S01]  /*2810*/  ISETP.GE.AND P5, PT, R21, 0x49, PT ;  /* 0x000000491500780c */ /* 0x000fe20003fa6270 */
[----:B-1----:R-:W-:Y:S01]  /*2820*/  FFMA.FTZ R235, R99, UR11, -R98 ;  /* 0x0000000b63eb7c23 */ /* 0x002fe20008010862 */
[----:B------:R-:W-:-:S02]  /*2830*/  ISETP.GE.AND P2, PT, R21, 0x20, PT ;  /* 0x000000201500780c */ /* 0x000fc40003f46270 */
[----:B------:R-:W-:Y:S01]  /*2840*/  ISETP.GT.OR P5, PT, R19, 0x49, !P5 ;  /* 0x000000491300780c */ /* 0x000fe20006fa4670 */
[----:B------:R1:W5:Y:S01]  /*2850*/  SHFL.IDX PT, R232, R20, R114, 0x1f ;  /* 0x00001f7214e87589 */ /* 0x00036200000e0000 */
[----:B------:R-:W-:Y:S01]  /*2860*/  ISETP.GE.AND P3, PT, R21, 0x21, PT ;  /* 0x000000211500780c */ /* 0x000fe20003f66270 */
[----:B---3--:R-:W-:Y:S01]  /*2870*/  FFMA.FTZ R96, R96, UR11, -R228 ;  /* 0x0000000b60607c23 */ /* 0x008fe200080108e4 */
[----:B------:R-:W-:Y:S02]  /*2880*/  FSEL R125, R125, -INF , !P5 ;  /* 0xff8000007d7d7808 */ /* 0x000fe40006800000 */
[C---:B------:R-:W-:Y:S02]  /*2890*/  ISETP.GE.AND P0, PT, R21.reuse, 0x28, PT ;  /* 0x000000281500780c */ /* 0x040fe40003f06270 */
[----:B------:R-:W-:Y:S02]  /*28a0*/  ISETP.GE.AND P5, PT, R21, 0x61, PT ;  /* 0x000000611500780c */ /* 0x000fe40003fa6270 */
[C---:B------:R-:W-:Y:S01]  /*28b0*/  ISETP.GT.OR P2, PT, R19.reuse, 0x20, !P2 ;  /* 0x000000201300780c */ /* 0x040fe20005744670 */
[----:B-1----:R1:W-:Y:S01]  /*28c0*/  MUFU.EX2 R20, R235 ;  /* 0x000000eb00147308 */ /* 0x0023e20000000800 */
[----:B------:R-:W-:-:S02]  /*28d0*/  ISETP.GT.OR P3, PT, R19, 0x21, !P3 ;  /* 0x000000211300780c */ /* 0x000fc40005f64670 */
[C---:B------:R-:W-:Y:S02]  /*28e0*/  ISETP.GT.OR P0, PT, R19.reuse, 0x28, !P0 ;  /* 0x000000281300780c */ /* 0x040fe40004704670 */
[----:B------:R-:W-:Y:S02]  /*28f0*/  ISETP.GT.OR P5, PT, R19, 0x61, !P5 ;  /* 0x000000611300780c */ /* 0x000fe40006fa4670 */
[----:B------:R-:W-:Y:S01]  /*2900*/  FSEL R104, R104, -INF , !P2 ;  /* 0xff80000068687808 */ /* 0x000fe20005000000 */
[----:B-1----:R-:W3:Y:S01]  /*2910*/  LDL R235, [R1+0x1c] ;  /* 0x00001c0001eb7983 */ /* 0x002ee20000100800 */
[----:B------:R-:W-:Y:S02]  /*2920*/  FSEL R105, R105, -INF , !P3 ;  /* 0xff80000069697808 */ /* 0x000fe40005800000 */
[----:B------:R-:W-:Y:S02]  /*2930*/  FSEL R108, R108, -INF , !P0 ;  /* 0xff8000006c6c7808 */ /* 0x000fe40004000000 */
[----:B------:R-:W-:-:S02]  /*2940*/  FSEL R137, R137, -INF , !P5 ;  /* 0xff80000089897808 */ /* 0x000fc40006800000 */
[C---:B------:R-:W-:Y:S02]  /*2950*/  ISETP.GE.AND P2, PT, R21.reuse, 0x38, PT ;  /* 0x000000381500780c */ /* 0x040fe40003f46270 */
[C---:B------:R-:W-:Y:S02]  /*2960*/  ISETP.GE.AND P3, PT, R21.reuse, 0x39, PT ;  /* 0x000000391500780c */ /* 0x040fe40003f66270 */
[----:B------:R-:W-:Y:S02]  /*2970*/  ISETP.GE.AND P0, PT, R21, 0x40, PT ;  /* 0x000000401500780c */ /* 0x000fe40003f06270 */
[C---:B------:R-:W-:Y:S02]  /*2980*/  ISETP.GE.AND P5, PT, R13.reuse, 0x19, PT ;  /* 0x000000190d00780c */ /* 0x040fe40003fa6270 */
[----:B------:R-:W-:Y:S02]  /*2990*/  ISETP.GE.AND P1, PT, R13, 0x20, PT ;  /* 0x000000200d00780c */ /* 0x000fe40003f26270 */
[----:B------:R-:W-:-:S02]  /*29a0*/  ISETP.GT.OR P2, PT, R19, 0x38, !P2 ;  /* 0x000000381300780c */ /* 0x000fc40005744670 */
[C---:B------:R-:W-:Y:S02]  /*29b0*/  ISETP.GT.OR P3, PT, R19.reuse, 0x39, !P3 ;  /* 0x000000391300780c */ /* 0x040fe40005f64670 */
[----:B------:R-:W-:Y:S02]  /*29c0*/  ISETP.GT.OR P0, PT, R19, 0x40, !P0 ;  /* 0x000000401300780c */ /* 0x000fe40004704670 */
[C---:B------:R-:W-:Y:S02]  /*29d0*/  ISETP.GT.OR P5, PT, R18.reuse, 0x19, !P5 ;  /* 0x000000191200780c */ /* 0x040fe40006fa4670 */
[----:B------:R-:W-:Y:S02]  /*29e0*/  ISETP.GT.OR P1, PT, R18, 0x20, !P1 ;  /* 0x000000201200780c */ /* 0x000fe40004f24670 */
[----:B------:R-:W-:Y:S02]  /*29f0*/  FSEL R116, R116, -INF , !P2 ;  /* 0xff80000074747808 */ /* 0x000fe40005000000 */
[----:B------:R-:W-:-:S02]  /*2a00*/  FSEL R117, R117, -INF , !P3 ;  /* 0xff80000075757808 */ /* 0x000fc40005800000 */
[----:B------:R-:W-:Y:S02]  /*2a10*/  FSEL R120, R120, -INF , !P0 ;  /* 0xff80000078787808 */ /* 0x000fe40004000000 */
[----:B------:R-:W-:Y:S01]  /*2a20*/  FSEL R103, R103, -INF , !P5 ;  /* 0xff80000067677808 */ /* 0x000fe20006800000 */
[----:B------:R-:W-:Y:S02]  /*2a30*/  WARPGROUP.DEPBAR.LE gsb0, 0x0 ;  /* 0x00008000000079c5 */ /* 0x000fe40000010000 */
[----:B------:R-:W-:Y:S01]  /*2a40*/  WARPGROUP.ARRIVE ;  /* 0x00000000000079c5 */ /* 0x000fe20000000000 */
[----:B------:R-:W-:Y:S02]  /*2a50*/  FSEL R106, R106, -INF , !P1 ;  /* 0xff8000006a6a7808 */ /* 0x000fe40004800000 */
[C---:B------:R-:W-:Y:S02]  /*2a60*/  ISETP.GE.AND P2, PT, R21.reuse, 0x50, PT ;  /* 0x000000501500780c */ /* 0x040fe40003f46270 */
[C---:B------:R-:W-:Y:S01]  /*2a70*/  ISETP.GE.AND P3, PT, R21.reuse, 0x51, PT ;  /* 0x000000511500780c */ /* 0x040fe20003f66270 */
[----:B------:R-:W-:Y:S01]  /*2a80*/  HGMMA.64x128x16.F32 R24, gdesc[UR4], R24, gsb0 ;  /* 0x01e00000041879f0 */ /* 0x000fe20008000818 */
[----:B------:R-:W-:-:S02]  /*2a90*/  ISETP.GE.AND P0, PT, R21, 0x58, PT ;  /* 0x000000581500780c */ /* 0x000fc40003f06270 */
[C---:B------:R-:W-:Y:S02]  /*2aa0*/  ISETP.GE.AND P5, PT, R13.reuse, 0x28, PT ;  /* 0x000000280d00780c */ /* 0x040fe40003fa6270 */
[----:B------:R-:W-:Y:S01]  /*2ab0*/  ISETP.GE.AND P1, PT, R13, 0x29, PT ;  /* 0x000000290d00780c */ /* 0x000fe20003f26270 */
[----:B------:R-:W-:Y:S01]  /*2ac0*/  UIADD3 UR6, UR8, 0x6, URZ ;  /* 0x0000000608067890 */ /* 0x000fe2000fffe03f */
[C---:B------:R-:W-:Y:S01]  /*2ad0*/  ISETP.GT.OR P2, PT, R19.reuse, 0x50, !P2 ;  /* 0x000000501300780c */ /* 0x040fe20005744670 */
[----:B------:R-:W-:Y:S01]  /*2ae0*/  UIADD3 UR4, UR9, 0x6, URZ ;  /* 0x0000000609047890 */ /* 0x000fe2000fffe03f */
[C---:B------:R-:W-:Y:S02]  /*2af0*/  ISETP.GT.OR P3, PT, R19.reuse, 0x51, !P3 ;  /* 0x000000511300780c */ /* 0x040fe40005f64670 */
[----:B------:R-:W-:Y:S02]  /*2b00*/  ISETP.GT.OR P0, PT, R19, 0x58, !P0 ;  /* 0x000000581300780c */ /* 0x000fe40004704670 */
[----:B------:R-:W-:-:S02]  /*2b10*/  ISETP.GT.OR P5, PT, R18, 0x28, !P5 ;  /* 0x000000281200780c */ /* 0x000fc40006fa4670 */
[----:B------:R-:W-:Y:S01]  /*2b20*/  ISETP.GT.OR P1, PT, R18, 0x29, !P1 ;  /* 0x000000291200780c */ /* 0x000fe20004f24670 */
[----:B------:R-:W-:Y:S01]  /*2b30*/  UMOV UR7, 0x40000040 ;  /* 0x4000004000077882 */ /* 0x000fe20000000000 */
[----:B------:R-:W-:Y:S01]  /*2b40*/  FSEL R128, R128, -INF , !P2 ;  /* 0xff80000080807808 */ /* 0x000fe20005000000 */
[----:B------:R-:W-:Y:S01]  /*2b50*/  UMOV UR5, 0x40000040 ;  /* 0x4000004000057882 */ /* 0x000fe20000000000 */
[----:B------:R-:W-:Y:S02]  /*2b60*/  FSEL R129, R129, -INF , !P3 ;  /* 0xff80000081817808 */ /* 0x000fe40005800000 */
[----:B------:R-:W-:Y:S02]  /*2b70*/  FSEL R132, R132, -INF , !P0 ;  /* 0xff80000084847808 */ /* 0x000fe40004000000 */
[----:B------:R-:W-:Y:S02]  /*2b80*/  FSEL R110, R110, -INF , !P5 ;  /* 0xff8000006e6e7808 */ /* 0x000fe40006800000 */
[----:B------:R-:W-:-:S02]  /*2b90*/  FSEL R107, R111, -INF , !P1 ;  /* 0xff8000006f6b7808 */ /* 0x000fc40004800000 */
[C---:B------:R-:W-:Y:S02]  /*2ba0*/  ISETP.GE.AND P2, PT, R21.reuse, 0x68, PT ;  /* 0x000000681500780c */ /* 0x040fe40003f46270 */
[C---:B------:R-:W-:Y:S02]  /*2bb0*/  ISETP.GE.AND P3, PT, R21.reuse, 0x69, PT ;  /* 0x000000691500780c */ /* 0x040fe40003f66270 */
[C---:B------:R-:W-:Y:S02]  /*2bc0*/  ISETP.GE.AND P0, PT, R21.reuse, 0x70, PT ;  /* 0x000000701500780c */ /* 0x040fe40003f06270 */
[C---:B------:R-:W-:Y:S02]  /*2bd0*/  ISETP.GE.AND P5, PT, R21.reuse, 0x71, PT ;  /* 0x000000711500780c */ /* 0x040fe40003fa6270 */
[C---:B------:R-:W-:Y:S02]  /*2be0*/  ISETP.GE.AND P1, PT, R21.reuse, 0x78, PT ;  /* 0x000000781500780c */ /* 0x040fe40003f26270 */
[----:B------:R-:W-:Y:S01]  /*2bf0*/  ISETP.GE.AND P4, PT, R21, 0x79, PT ;  /* 0x000000791500780c */ /* 0x000fe20003f86270 */
[----:B------:R-:W-:Y:S01]  /*2c00*/  FFMA.FTZ R21, R97, UR11, -R98 ;  /* 0x0000000b61157c23 */ /* 0x000fe20008010862 */
[----:B------:R-:W-:Y:S01]  /*2c10*/  FFMA.FTZ R97, R100, UR11, -R228 ;  /* 0x0000000b64617c23 */ /* 0x000fe200080108e4 */
[----:B------:R-:W1:Y:S04]  /*2c20*/  SHFL.IDX PT, R98, R17, R5, 0x1f ;  /* 0x00001f0511627589 */ /* 0x000e6800000e0000 */
[----:B------:R-:W2:Y:S01]  /*2c30*/  SHFL.IDX PT, R99, R17, R221, 0x1f ;  /* 0x00001fdd11637589 */ /* 0x000ea200000e0000 */
[----:B------:R-:W-:-:S03]  /*2c40*/  ISETP.GT.OR P0, PT, R19, 0x70, !P0 ;  /* 0x000000701300780c */ /* 0x000fc60004704670 */
[----:B------:R-:W-:Y:S01]  /*2c50*/  SHFL.IDX PT, R111, R17, R23, 0x1f ;  /* 0x00001f17116f7589 */ /* 0x000fe200000e0000 */
[C---:B------:R-:W-:Y:S01]  /*2c60*/  ISETP.GT.OR P2, PT, R19.reuse, 0x68, !P2 ;  /* 0x000000681300780c */ /* 0x040fe20005744670 */
[----:B------:R-:W-:Y:S02]  /*2c70*/  WARPGROUP.DEPBAR.LE gsb0, 0x0 ;  /* 0x00008000000079c5 */ /* 0x000fe40000010000 */
[----:B------:R-:W-:Y:S01]  /*2c80*/  WARPGROUP.ARRIVE ;  /* 0x00000000000079c5 */ /* 0x000fe20000000000 */
[----:B------:R-:W4:Y:S01]  /*2c90*/  SHFL.IDX PT, R100, R17, R220, 0x1f ;  /* 0x00001fdc11647589 */ /* 0x000f2200000e0000 */
[----:B------:R-:W-:Y:S01]  /*2ca0*/  ISETP.GT.OR P3, PT, R19, 0x69, !P3 ;  /* 0x000000691300780c */ /* 0x000fe20005f64670 */
[----:B------:R-:W-:Y:S01]  /*2cb0*/  FFMA.FTZ R107, R107, UR11, -R230 ;  /* 0x0000000b6b6b7c23 */ /* 0x000fe200080108e6 */
[----:B------:R-:W-:Y:S01]  /*2cc0*/  ISETP.GT.OR P5, PT, R19, 0x71, !P5 ;  /* 0x000000711300780c */ /* 0x000fe20006fa4670 */
[----:B------:R-:W3:Y:S01]  /*2cd0*/  MUFU.EX2 R21, R21 ;  /* 0x0000001500157308 */ /* 0x000ee20000000800 */
[----:B------:R-:W-:Y:S01]  /*2ce0*/  HGMMA.64x128x16.F32 R24, gdesc[UR4], R24, gsb0 ;  /* 0x01e00000041879f0 */ /* 0x000fe20008000818 */
[----:B------:R-:W-:-:S02]  /*2cf0*/  FSEL R144, R144, -INF , !P0 ;  /* 0xff80000090907808 */ /* 0x000fc40004000000 */
[----:B------:R-:W-:Y:S02]  /*2d00*/  ISETP.GE.AND P0, PT, R13, 0x39, PT ;  /* 0x000000390d00780c */ /* 0x000fe40003f06270 */
[----:B------:R-:W-:Y:S01]  /*2d10*/  FSEL R140, R140, -INF , !P2 ;  /* 0xff8000008c8c7808 */ /* 0x000fe20005000000 */
[----:B-----5:R-:W-:Y:S01]  /*2d20*/  FFMA.FTZ R228, R101, UR11, -R232 ;  /* 0x0000000b65e47c23 */ /* 0x020fe200080108e8 */
[----:B------:R-:W-:Y:S02]  /*2d30*/  ISETP.GE.AND P2, PT, R13, 0x31, PT ;  /* 0x000000310d00780c */ /* 0x000fe40003f46270 */
[----:B------:R-:W-:Y:S01]  /*2d40*/  ISETP.GT.OR P0, PT, R18, 0x39, !P0 ;  /* 0x000000391200780c */ /* 0x000fe20004704670 */
[--C-:B-1----:R-:W-:Y:S01]  /*2d50*/  FFMA.FTZ R231, R104, UR11, -R98.reuse ;  /* 0x0000000b68e77c23 */ /* 0x102fe20008010862 */
[----:B------:R-:W-:Y:S01]  /*2d60*/  FFMA.FTZ R101, R106, UR11, -R98 ;  /* 0x0000000b6a657c23 */ /* 0x000fe20008010862 */
[----:B------:R-:W-:Y:S01]  /*2d70*/  ISETP.GT.OR P2, PT, R18, 0x31, !P2 ;  /* 0x000000311200780c */ /* 0x000fe20005744670 */
[----:B------:R2:W-:Y:S01]  /*2d80*/  MUFU.EX2 R98, R228 ;  /* 0x000000e400627308 */ /* 0x0005e20000000800 */
[----:B------:R-:W-:-:S02]  /*2d90*/  FSEL R119, R119, -INF , !P0 ;  /* 0xff80000077777808 */ /* 0x000fc40004000000 */
[----:B------:R-:W-:Y:S02]  /*2da0*/  ISETP.GE.AND P0, PT, R13, 0x48, PT ;  /* 0x000000480d00780c */ /* 0x000fe40003f06270 */
[----:B------:R-:W-:Y:S01]  /*2db0*/  FSEL R141, R141, -INF , !P3 ;  /* 0xff8000008d8d7808 */ /* 0x000fe20005800000 */
[--C-:B--2---:R-:W-:Y:S01]  /*2dc0*/  FFMA.FTZ R228, R105, UR11, -R99.reuse ;  /* 0x0000000b69e47c23 */ /* 0x104fe20008010863 */
[----:B----4-:R-:W-:Y:S01]  /*2dd0*/  FFMA.FTZ R105, R110, UR11, -R100 ;  /* 0x0000000b6e697c23 */ /* 0x010fe20008010864 */
[----:B------:R-:W-:Y:S02]  /*2de0*/  FSEL R110, R115, -INF , !P2 ;  /* 0xff800000736e7808 */ /* 0x000fe40005000000 */
[C---:B------:R-:W-:Y:S02]  /*2df0*/  ISETP.GE.AND P3, PT, R13.reuse, 0x38, PT ;  /* 0x000000380d00780c */ /* 0x040fe40003f66270 */
[----:B------:R-:W-:Y:S01]  /*2e00*/  ISETP.GE.AND P2, PT, R13, 0x40, PT ;  /* 0x000000400d00780c */ /* 0x000fe20003f46270 */
[----:B------:R-:W-:Y:S01]  /*2e10*/  FFMA.FTZ R232, R103, UR11, -R232 ;  /* 0x0000000b67e87c23 */ /* 0x000fe200080108e8 */
[----:B------:R-:W-:Y:S01]  /*2e20*/  ISETP.GT.OR P0, PT, R18, 0x48, !P0 ;  /* 0x000000481200780c */ /* 0x000fe20004704670 */
[----:B------:R-:W-:Y:S01]  /*2e30*/  FFMA.FTZ R103, R227, UR11, -R99 ;  /* 0x0000000be3677c23 */ /* 0x000fe20008010863 */
[----:B------:R-:W-:Y:S01]  /*2e40*/  FFMA.FTZ R104, R108, UR11, -R100 ;  /* 0x0000000b6c687c23 */ /* 0x000fe20008010864 */
[----:B------:R-:W-:Y:S01]  /*2e50*/  FFMA.FTZ R106, R109, UR11, -R230 ;  /* 0x0000000b6d6a7c23 */ /* 0x000fe200080108e6 */
[--C-:B------:R-:W-:Y:S01]  /*2e60*/  FFMA.FTZ R108, R112, UR11, -R111.reuse ;  /* 0x0000000b706c7c23 */ /* 0x100fe2000801086f */
[----:B------:R-:W-:Y:S01]  /*2e70*/  FFMA.FTZ R109, R102, UR11, -R111 ;  /* 0x0000000b666d7c23 */ /* 0x000fe2000801086f */
[C---:B------:R-:W-:Y:S01]  /*2e80*/  ISETP.GT.OR P3, PT, R18.reuse, 0x38, !P3 ;  /* 0x000000381200780c */ /* 0x040fe20005f64670 */
[----:B------:R-:W1:Y:S01]  /*2e90*/  SHFL.IDX PT, R227, R17, R219, 0x1f ;  /* 0x00001fdb11e37589 */ /* 0x000e6200000e0000 */
[----:B------:R-:W-:-:S02]  /*2ea0*/  ISETP.GT.OR P2, PT, R18, 0x40, !P2 ;  /* 0x000000401200780c */ /* 0x000fc40005744670 */
[----:B------:R-:W-:Y:S02]  /*2eb0*/  FSEL R111, R126, -INF , !P0 ;  /* 0xff8000007e6f7808 */ /* 0x000fe40004000000 */
[C---:B------:R-:W-:Y:S02]  /*2ec0*/  ISETP.GE.AND P0, PT, R13.reuse, 0x51, PT ;  /* 0x000000510d00780c */ /* 0x040fe40003f06270 */
[----:B------:R-:W-:Y:S02]  /*2ed0*/  FSEL R118, R118, -INF , !P3 ;  /* 0xff80000076767808 */ /* 0x000fe40005800000 */
[----:B------:R-:W-:Y:S02]  /*2ee0*/  FSEL R122, R122, -INF , !P2 ;  /* 0xff8000007a7a7808 */ /* 0x000fe40005000000 */
[C---:B------:R-:W-:Y:S02]  /*2ef0*/  ISETP.GE.AND P3, PT, R13.reuse, 0x41, PT ;  /* 0x000000410d00780c */ /* 0x040fe40003f66270 */
[----:B------:R-:W-:-:S02]  /*2f00*/  ISETP.GE.AND P2, PT, R13, 0x49, PT ;  /* 0x000000490d00780c */ /* 0x000fc40003f46270 */
[C---:B------:R-:W-:Y:S02]  /*2f10*/  ISETP.GT.OR P0, PT, R18.reuse, 0x51, !P0 ;  /* 0x000000511200780c */ /* 0x040fe40004704670 */
[C---:B------:R-:W-:Y:S02]  /*2f20*/  ISETP.GT.OR P3, PT, R18.reuse, 0x41, !P3 ;  /* 0x000000411200780c */ /* 0x040fe40005f64670 */
[----:B------:R-:W-:Y:S02]  /*2f30*/  ISETP.GT.OR P2, PT, R18, 0x49, !P2 ;  /* 0x000000491200780c */ /* 0x000fe40005744670 */
[----:B------:R-:W-:Y:S02]  /*2f40*/  FSEL R115, R131, -INF , !P0 ;  /* 0xff80000083737808 */ /* 0x000fe40004000000 */
[----:B------:R-:W-:Y:S02]  /*2f50*/  ISETP.GE.AND P0, PT, R13, 0x60, PT ;  /* 0x000000600d00780c */ /* 0x000fe40003f06270 */
[----:B------:R-:W-:-:S02]  /*2f60*/  FSEL R123, R123, -INF , !P3 ;  /* 0xff8000007b7b7808 */ /* 0x000fc40005800000 */
[----:B------:R-:W-:Y:S02]  /*2f70*/  FSEL R127, R127, -INF , !P2 ;  /* 0xff8000007f7f7808 */ /* 0x000fe40005000000 */
[C---:B------:R-:W-:Y:S02]  /*2f80*/  ISETP.GE.AND P3, PT, R13.reuse, 0x50, PT ;  /* 0x000000500d00780c */ /* 0x040fe40003f66270 */
[----:B------:R-:W-:Y:S02]  /*2f90*/  ISETP.GE.AND P2, PT, R13, 0x58, PT ;  /* 0x000000580d00780c */ /* 0x000fe40003f46270 */
[C---:B------:R-:W-:Y:S02]  /*2fa0*/  ISETP.GT.OR P0, PT, R18.reuse, 0x60, !P0 ;  /* 0x000000601200780c */ /* 0x040fe40004704670 */
[C---:B------:R-:W-:Y:S02]  /*2fb0*/  ISETP.GT.OR P3, PT, R18.reuse, 0x50, !P3 ;  /* 0x000000501200780c */ /* 0x040fe40005f64670 */
[----:B------:R-:W-:-:S02]  /*2fc0*/  ISETP.GT.OR P2, PT, R18, 0x58, !P2 ;  /* 0x000000581200780c */ /* 0x000fc40005744670 */
[----:B------:R-:W-:Y:S02]  /*2fd0*/  FSEL R131, R138, -INF , !P0 ;  /* 0xff8000008a837808 */ /* 0x000fe40004000000 */
[----:B------:R-:W2:Y:S01]  /*2fe0*/  SHFL.IDX PT, R138, R17, R218, 0x1f ;  /* 0x00001fda118a7589 */ /* 0x000ea200000e0000 */
[----:B------:R4:W-:Y:S01]  /*2ff0*/  MUFU.EX2 R102, R228 ;  /* 0x000000e400667308 */ /* 0x0009e20000000800 */
[----:B------:R-:W-:Y:S02]  /*3000*/  FSEL R112, R130, -INF , !P3 ;  /* 0xff80000082707808 */ /* 0x000fe40005800000 */
[----:B------:R-:W-:Y:S01]  /*3010*/  FSEL R134, R134, -INF , !P2 ;  /* 0xff80000086867808 */ /* 0x000fe20005000000 */
[--C-:B-1----:R-:W-:Y:S01]  /*3020*/  FFMA.FTZ R113, R113, UR11, -R227.reuse ;  /* 0x0000000b71717c23 */ /* 0x102fe200080108e3 */
[C---:B------:R-:W-:Y:S01]  /*3030*/  ISETP.GE.AND P3, PT, R13.reuse, 0x59, PT ;  /* 0x000000590d00780c */ /* 0x040fe20003f66270 */
[----:B------:R-:W-:Y:S01]  /*3040*/  FFMA.FTZ R110, R110, UR11, -R227 ;  /* 0x0000000b6e6e7c23 */ /* 0x000fe200080108e3 */
[----:B------:R-:W-:Y:S01]  /*3050*/  ISETP.GE.AND P2, PT, R13, 0x61, PT ;  /* 0x000000610d00780c */ /* 0x000fe20003f46270 */
[----:B----4-:R-:W-:Y:S01]  /*3060*/  SHFL.IDX PT, R228, R17, R114, 0x1f ;  /* 0x00001f7211e47589 */ /* 0x010fe200000e0000 */
[----:B------:R-:W-:-:S03]  /*3070*/  ISETP.GT.OR P3, PT, R18, 0x59, !P3 ;  /* 0x000000591200780c */ /* 0x000fc60005f64670 */
[----:B------:R-:W1:Y:S01]  /*3080*/  SHFL.IDX PT, R227, R12, R5, 0x1f ;  /* 0x00001f050ce37589 */ /* 0x000e6200000e0000 */
[----:B------:R-:W-:Y:S02]  /*3090*/  ISETP.GT.OR P2, PT, R18, 0x61, !P2 ;  /* 0x000000611200780c */ /* 0x000fe40005744670 */
[----:B------:R-:W-:Y:S02]  /*30a0*/  FSEL R135, R135, -INF , !P3 ;  /* 0xff80000087877808 */ /* 0x000fe40005800000 */
[----:B------:R-:W-:Y:S02]  /*30b0*/  FSEL R139, R139, -INF , !P2 ;  /* 0xff8000008b8b7808 */ /* 0x000fe40005000000 */
[C---:B------:R-:W-:Y:S02]  /*30c0*/  ISETP.GE.AND P3, PT, R13.reuse, 0x68, PT ;  /* 0x000000680d00780c */ /* 0x040fe40003f66270 */
[C---:B------:R-:W-:Y:S02]  /*30d0*/  ISETP.GE.AND P0, PT, R13.reuse, 0x69, PT ;  /* 0x000000690d00780c */ /* 0x040fe40003f06270 */
[----:B------:R-:W-:-:S02]  /*30e0*/  ISETP.GE.AND P2, PT, R13, 0x70, PT ;  /* 0x000000700d00780c */ /* 0x000fc40003f46270 */
[C---:B------:R-:W-:Y:S02]  /*30f0*/  ISETP.GT.OR P3, PT, R18.reuse, 0x68, !P3 ;  /* 0x000000681200780c */ /* 0x040fe40005f64670 */
[C---:B------:R-:W-:Y:S02]  /*3100*/  ISETP.GT.OR P0, PT, R18.reuse, 0x69, !P0 ;  /* 0x000000691200780c */ /* 0x040fe40004704670 */
[----:B------:R-:W-:Y:S02]  /*3110*/  ISETP.GT.OR P2, PT, R18, 0x70, !P2 ;  /* 0x000000701200780c */ /* 0x000fe40005744670 */
[----:B------:R-:W-:Y:S02]  /*3120*/  FSEL R126, R142, -INF , !P3 ;  /* 0xff8000008e7e7808 */ /* 0x000fe40005800000 */
[----:B------:R-:W-:Y:S02]  /*3130*/  FSEL R143, R143, -INF , !P0 ;  /* 0xff8000008f8f7808 */ /* 0x000fe40004000000 */
[----:B------:R-:W-:-:S02]  /*3140*/  FSEL R130, R146, -INF , !P2 ;  /* 0xff80000092827808 */ /* 0x000fc40005000000 */
[C---:B------:R-:W-:Y:S02]  /*3150*/  ISETP.GE.AND P3, PT, R13.reuse, 0x71, PT ;  /* 0x000000710d00780c */ /* 0x040fe40003f66270 */
[C---:B------:R-:W-:Y:S02]  /*3160*/  ISETP.GE.AND P0, PT, R13.reuse, 0x78, PT ;  /* 0x000000780d00780c */ /* 0x040fe40003f06270 */
[----:B------:R-:W-:Y:S02]  /*3170*/  ISETP.GE.AND P2, PT, R13, 0x79, PT ;  /* 0x000000790d00780c */ /* 0x000fe40003f46270 */
[C---:B------:R-:W-:Y:S02]  /*3180*/  ISETP.GT.OR P1, PT, R19.reuse, 0x78, !P1 ;  /* 0x000000781300780c */ /* 0x040fe40004f24670 */
[----:B------:R-:W-:Y:S01]  /*3190*/  ISETP.GT.OR P4, PT, R19, 0x79, !P4 ;  /* 0x000000791300780c */ /* 0x000fe20006784670 */
[--C-:B--2---:R-:W-:Y:S01]  /*31a0*/  FFMA.FTZ R19, R116, UR11, -R138.reuse ;  /* 0x0000000b74137c23 */ /* 0x104fe2000801088a */
[----:B------:R-:W-:Y:S01]  /*31b0*/  ISETP.GT.OR P3, PT, R18, 0x71, !P3 ;  /* 0x000000711200780c */ /* 0x000fe20005f64670 */
[----:B------:R-:W-:Y:S01]  /*31c0*/  FFMA.FTZ R138, R118, UR11, -R138 ;  /* 0x0000000b768a7c23 */ /* 0x000fe2000801088a */
[----:B------:R-:W-:-:S02]  /*31d0*/  ISETP.GT.OR P0, PT, R18, 0x78, !P0 ;  /* 0x000000781200780c */ /* 0x000fc40004704670 */
[----:B------:R-:W-:Y:S01]  /*31e0*/  ISETP.GT.OR P2, PT, R18, 0x79, !P2 ;  /* 0x000000791200780c */ /* 0x000fe20005744670 */
[----:B------:R-:W2:Y:S01]  /*31f0*/  SHFL.IDX PT, R142, R12, R221, 0x1f ;  /* 0x00001fdd0c8e7589 */ /* 0x000ea200000e0000 */
[----:B------:R4:W-:Y:S01]  /*3200*/  MUFU.EX2 R18, R110 ;  /* 0x0000006e00127308 */ /* 0x0009e20000000800 */
[--C-:B-1----:R-:W-:Y:S02]  /*3210*/  FFMA.FTZ R120, R120, UR11, -R227.reuse ;  /* 0x0000000b78787c23 */ /* 0x102fe400080108e3 */
[----:B------:R-:W1:Y:S01]  /*3220*/  SHFL.IDX PT, R146, R12, R23, 0x1f ;  /* 0x00001f170c927589 */ /* 0x000e6200000e0000 */
[--C-:B----4-:R-:W-:Y:S01]  /*3230*/  FFMA.FTZ R110, R117, UR11, -R228.reuse ;  /* 0x0000000b756e7c23 */ /* 0x110fe200080108e4 */
[----:B------:R-:W-:Y:S01]  /*3240*/  FFMA.FTZ R228, R119, UR11, -R228 ;  /* 0x0000000b77e47c23 */ /* 0x000fe200080108e4 */
[----:B------:R-:W-:Y:S02]  /*3250*/  FFMA.FTZ R119, R122, UR11, -R227 ;  /* 0x0000000b7a777c23 */ /* 0x000fe400080108e3 */
[----:B------:R4:W-:Y:S01]  /*3260*/  MUFU.EX2 R17, R138 ;  /* 0x0000008a00117308 */ /* 0x0009e20000000800 */
[----:B------:R-:W5:Y:S04]  /*3270*/  SHFL.IDX PT, R227, R12, R218, 0x1f ;  /* 0x00001fda0ce37589 */ /* 0x000f6800000e0000 */
[----:B----4-:R-:W4:Y:S04]  /*3280*/  SHFL.IDX PT, R138, R12, R114, 0x1f ;  /* 0x00001f720c8a7589 */ /* 0x010f2800000e0000 */
[----:B------:R-:W4:Y:S04]  /*3290*/  SHFL.IDX PT, R116, R12, R220, 0x1f ;  /* 0x00001fdc0c747589 */ /* 0x000f2800000e0000 */
[----:B------:R-:W4:Y:S01]  /*32a0*/  SHFL.IDX PT, R118, R12, R22, 0x1f ;  /* 0x00001f160c767589 */ /* 0x000f2200000e0000 */
[----:B------:R1:W-:Y:S01]  /*32b0*/  MUFU.EX2 R13, R113 ;  /* 0x00000071000d7308 */ /* 0x0003e20000000800 */
[----:B--2---:R-:W-:-:S02]  /*32c0*/  FFMA.FTZ R217, R217, UR11, -R142 ;  /* 0x0000000bd9d97c23 */ /* 0x004fc4000801088e */
[----:B-1----:R-:W1:Y:S01]  /*32d0*/  SHFL.IDX PT, R113, R12, R219, 0x1f ;  /* 0x00001fdb0c717589 */ /* 0x002e6200000e0000 */
[----:B------:R-:W-:Y:S01]  /*32e0*/  FFMA.FTZ R142, R123, UR11, -R142 ;  /* 0x0000000b7b8e7c23 */ /* 0x000fe2000801088e */
[--C-:B------:R-:W-:Y:S01]  /*32f0*/  FFMA.FTZ R123, R128, UR11, -R146.reuse ;  /* 0x0000000b807b7c23 */ /* 0x100fe20008010892 */
[----:B------:R-:W-:Y:S01]  /*3300*/  FFMA.FTZ R122, R112, UR11, -R146 ;  /* 0x0000000b707a7c23 */ /* 0x000fe20008010892 */
[----:B-----5:R-:W-:Y:S01]  /*3310*/  FFMA.FTZ R146, R132, UR11, -R227 ;  /* 0x0000000b84927c23 */ /* 0x020fe200080108e3 */
[----:B------:R-:W-:Y:S02]  /*3320*/  WARPGROUP.DEPBAR.LE gsb0, 0x0 ;  /* 0x00008000000079c5 */ /* 0x000fe40000010000 */
[--C-:B----4-:R-:W-:Y:S01]  /*3330*/  FFMA.FTZ R133, R133, UR11, -R138.reuse ;  /* 0x0000000b85857c23 */ /* 0x110fe2000801088a */
[----:B------:R-:W-:Y:S02]  /*3340*/  FFMA.FTZ R132, R135, UR11, -R138 ;  /* 0x0000000b87847c23 */ /* 0x000fe4000801088a */
[----:B------:R-:W-:Y:S01]  /*3350*/  LDS R138, [R10+0x400] ;  /* 0x000400000a8a7984 */ /* 0x000fe20000000800 */
[--C-:B------:R-:W-:Y:S01]  /*3360*/  FFMA.FTZ R124, R124, UR11, -R116.reuse ;  /* 0x0000000b7c7c7c23 */ /* 0x100fe20008010874 */
[----:B------:R-:W-:Y:S01]  /*3370*/  FFMA.FTZ R117, R111, UR11, -R116 ;  /* 0x0000000b6f757c23 */ /* 0x000fe20008010874 */
[----:B------:R-:W-:Y:S01]  /*3380*/  FFMA.FTZ R116, R125, UR11, -R118 ;  /* 0x0000000b7d747c23 */ /* 0x000fe20008010876 */
[----:B------:R-:W2:Y:S01]  /*3390*/  SHFL.IDX PT, R128, R16, R22, 0x1f ;  /* 0x00001f1610807589 */ /* 0x000ea200000e0000 */
[----:B------:R1:W-:Y:S03]  /*33a0*/  MUFU.EX2 R111, R120 ;  /* 0x00000078006f7308 */ /* 0x0003e60000000800 */
[----:B------:R-:W4:Y:S01]  /*33b0*/  SHFL.IDX PT, R125, R16, R23, 0x1f ;  /* 0x00001f17107d7589 */ /* 0x000f2200000e0000 */
[----:B-1----:R-:W-:-:S04]  /*33c0*/  FFMA.FTZ R120, R115, UR11, -R113 ;  /* 0x0000000b73787c23 */ /* 0x002fc80008010871 */
[----:B------:R1:W-:Y:S08]  /*33d0*/  MUFU.EX2 R112, R119 ;  /* 0x0000007700707308 */ /* 0x0003f00000000800 */
[----:B------:R5:W3:Y:S01]  /*33e0*/  MUFU.EX2 R115, R124 ;  /* 0x0000007c00737308 */ /* 0x000ae20000000800 */
[----:B-1----:R-:W-:Y:S02]  /*33f0*/  FFMA.FTZ R119, R129, UR11, -R113 ;  /* 0x0000000b81777c23 */ /* 0x002fe40008010871 */
[----:B------:R-:W1:Y:S04]  /*3400*/  SHFL.IDX PT, R129, R16, R221, 0x1f ;  /* 0x00001fdd10817589 */ /* 0x000e6800000e0000 */
[----:B-----5:R-:W5:Y:S01]  /*3410*/  SHFL.IDX PT, R124, R16, R218, 0x1f ;  /* 0x00001fda107c7589 */ /* 0x020f6200000e0000 */
[--C-:B--2---:R-:W-:Y:S01]  /*3420*/  FFMA.FTZ R141, R141, UR11, -R128.reuse ;  /* 0x0000000b8d8d7c23 */ /* 0x104fe20008010880 */
[--C-:B----4-:R-:W-:Y:S01]  /*3430*/  FFMA.FTZ R144, R144, UR11, -R125.reuse ;  /* 0x0000000b90907c23 */ /* 0x110fe2000801087d */
[----:B------:R-:W-:Y:S01]  /*3440*/  FFMA.FTZ R130, R130, UR11, -R125 ;  /* 0x0000000b82827c23 */ /* 0x000fe2000801087d */
[----:B------:R-:W-:Y:S01]  /*3450*/  FFMA.FTZ R128, R143, UR11, -R128 ;  /* 0x0000000b8f807c23 */ /* 0x000fe20008010880 */
[----:B------:R-:W-:Y:S01]  /*3460*/  FSEL R125, R148, -INF , !P1 ;  /* 0xff800000947d7808 */ /* 0x000fe20004800000 */
[----:B------:R2:W-:Y:S01]  /*3470*/  MUFU.EX2 R10, R142 ;  /* 0x0000008e000a7308 */ /* 0x0005e20000000800 */
[----:B------:R-:W-:Y:S01]  /*3480*/  FSEL R143, R150, -INF , !P0 ;  /* 0xff800000968f7808 */ /* 0x000fe20004000000 */
[----:B------:R-:W-:-:S02]  /*3490*/  FFMA.FTZ R118, R127, UR11, -R118 ;  /* 0x0000000b7f767c23 */ /* 0x000fc40008010876 */
[----:B------:R-:W4:Y:S04]  /*34a0*/  SHFL.IDX PT, R127, R16, R5, 0x1f ;  /* 0x00001f05107f7589 */ /* 0x000f2800000e0000 */
[----:B--2---:R-:W2:Y:S01]  /*34b0*/  SHFL.IDX PT, R142, R16, R114, 0x1f ;  /* 0x00001f72108e7589 */ /* 0x004ea200000e0000 */
[----:B------:R3:W-:Y:S01]  /*34c0*/  MUFU.EX2 R12, R228 ;  /* 0x000000e4000c7308 */ /* 0x0007e20000000800 */
[--C-:B-1----:R-:W-:Y:S01]  /*34d0*/  FFMA.FTZ R137, R137, UR11, -R129.reuse ;  /* 0x0000000b89897c23 */ /* 0x102fe20008010881 */
[----:B------:R-:W-:Y:S01]  /*34e0*/  FFMA.FTZ R129, R139, UR11, -R129 ;  /* 0x0000000b8b817c23 */ /* 0x000fe20008010881 */
[----:B------:R-:W-:Y:S01]  /*34f0*/  SHFL.IDX PT, R148, R138, R220, 0x1f ;  /* 0x00001fdc8a947589 */ /* 0x000fe200000e0000 */
[--C-:B-----5:R-:W-:Y:S01]  /*3500*/  FFMA.FTZ R125, R125, UR11, -R124.reuse ;  /* 0x0000000b7d7d7c23 */ /* 0x120fe2000801087c */
[----:B---3--:R-:W-:Y:S01]  /*3510*/  FSEL R228, R145, -INF , !P5 ;  /* 0xff80000091e47808 */ /* 0x008fe20006800000 */
[----:B------:R-:W-:-:S02]  /*3520*/  FFMA.FTZ R124, R143, UR11, -R124 ;  /* 0x0000000b8f7c7c23 */ /* 0x000fc4000801087c */
[----:B------:R1:W-:Y:S01]  /*3530*/  MUFU.EX2 R113, R217 ;  /* 0x000000d900717308 */ /* 0x0003e20000000800 */
[----:B------:R-:W3:Y:S04]  /*3540*/  SHFL.IDX PT, R145, R138, R5, 0x1f ;  /* 0x00001f058a917589 */ /* 0x000ee800000e0000 */
[----:B------:R-:W5:Y:S01]  /*3550*/  SHFL.IDX PT, R143, R138, R221, 0x1f ;  /* 0x00001fdd8a8f7589 */ /* 0x000f6200000e0000 */
[----:B-1----:R-:W-:-:S03]  /*3560*/  FSEL R217, R151, -INF , !P2 ;  /* 0xff80000097d97808 */ /* 0x002fc60005000000 */
[----:B------:R1:W-:Y:S04]  /*3570*/  LDS R139, [R15+0x400] ;  /* 0x000400000f8b7984 */ /* 0x0003e80000000800 */
[----:B------:R-:W5:Y:S01]  /*3580*/  SHFL.IDX PT, R151, R138, R22, 0x1f ;  /* 0x00001f168a977589 */ /* 0x000f6200000e0000 */
[----:B------:R-:W-:Y:S02]  /*3590*/  FSEL R149, R149, -INF , !P4 ;  /* 0xff80000095957808 */ /* 0x000fe40006000000 */
[----:B------:R-:W-:Y:S01]  /*35a0*/  FSEL R230, R147, -INF , !P3 ;  /* 0xff80000093e67808 */ /* 0x000fe20005800000 */
[----:B-1----:R2:W-:Y:S01]  /*35b0*/  MUFU.EX2 R15, R123 ;  /* 0x0000007b000f7308 */ /* 0x0025e20000000800 */
[----:B------:R-:W1:Y:S01]  /*35c0*/  SHFL.IDX PT, R147, R138, R23, 0x1f ;  /* 0x00001f178a937589 */ /* 0x000e6200000e0000 */
[--C-:B----4-:R-:W-:Y:S01]  /*35d0*/  FFMA.FTZ R136, R136, UR11, -R127.reuse ;  /* 0x0000000b88887c23 */ /* 0x110fe2000801087f */
[----:B------:R-:W-:-:S02]  /*35e0*/  FFMA.FTZ R131, R131, UR11, -R127 ;  /* 0x0000000b83837c23 */ /* 0x000fc4000801087f */
[----:B------:R-:W4:Y:S01]  /*35f0*/  SHFL.IDX PT, R150, R138, R219, 0x1f ;  /* 0x00001fdb8a967589 */ /* 0x000f2200000e0000 */
[----:B------:R-:W-:Y:S01]  /*3600*/  FFMA.FTZ R134, R134, UR11, -R227 ;  /* 0x0000000b86867c23 */ /* 0x000fe200080108e3 */
[----:B--2---:R-:W-:Y:S02]  /*3610*/  FFMA.FTZ R123, R149, UR11, -R142 ;  /* 0x0000000b957b7c23 */ /* 0x004fe4000801088e */
[----:B------:R-:W-:Y:S04]  /*3620*/  SHFL.IDX PT, R135, R16, R220, 0x1f ;  /* 0x00001fdc10877589 */ /* 0x000fe800000e0000 */
[----:B------:R-:W2:Y:S01]  /*3630*/  SHFL.IDX PT, R149, R138, R218, 0x1f ;  /* 0x00001fda8a957589 */ /* 0x000ea200000e0000 */
[----:B---3--:R-:W-:-:S03]  /*3640*/  FADD.FTZ R24, R24, -R145 ;  /* 0x8000009118187221 */ /* 0x008fc60000010000 */
[----:B------:R3:W-:Y:S01]  /*3650*/  SHFL.IDX PT, R127, R16, R219, 0x1f ;  /* 0x00001fdb107f7589 */ /* 0x0007e200000e0000 */
[----:B------:R-:W-:Y:S01]  /*3660*/  FADD.FTZ R26, R26, -R145 ;  /* 0x800000911a1a7221 */ /* 0x000fe20000010000 */
[----:B------:R-:W-:Y:S01]  /*3670*/  FADD.FTZ R145, R28, -R148 ;  /* 0x800000941c917221 */ /* 0x000fe20000010000 */
[----:B---3--:R3:W-:Y:S02]  /*3680*/  MUFU.EX2 R16, R122 ;  /* 0x0000007a00107308 */ /* 0x0087e40000000800 */
[----:B---3--:R-:W-:Y:S01]  /*3690*/  FFMA.FTZ R122, R217, UR11, -R142 ;  /* 0x0000000bd97a7c23 */ /* 0x008fe2000801088e */
[----:B-----5:R-:W-:Y:S01]  /*36a0*/  FADD.FTZ R142, R25, -R143 ;  /* 0x8000008f198e7221 */ /* 0x020fe20000010000 */
[----:B------:R-:W-:Y:S01]  /*36b0*/  FADD.FTZ R25, R30, -R148 ;  /* 0x800000941e197221 */ /* 0x000fe20000010000 */
[----:B------:R-:W-:-:S03]  /*36c0*/  FADD.FTZ R148, R29, -R151 ;  /* 0x800000971d947221 */ /* 0x000fc60000010000 */
[----:B------:R3:W-:Y:S02]  /*36d0*/  MUFU.EX2 R29, R134 ;  /* 0x00000086001d7308 */ /* 0x0007e40000000800 */
[----:B---3--:R3:W-:Y:S01]  /*36e0*/  LDS R134, [R14+0x400] ;  /* 0x000400000e867984 */ /* 0x0087e20000000800 */
[----:B------:R-:W-:-:S05]  /*36f0*/  FADD.FTZ R143, R27, -R143 ;  /* 0x8000008f1b8f7221 */ /* 0x000fca0000010000 */
[----:B------:R5:W-:Y:S01]  /*3700*/  MUFU.EX2 R28, R146 ;  /* 0x00000092001c7308 */ /* 0x000be20000000800 */
[----:B------:R-:W-:Y:S01]  /*3710*/  FADD.FTZ R27, R31, -R151 ;  /* 0x800000971f1b7221 */ /* 0x000fe20000010000 */
[----:B-1----:R-:W-:-:S06]  /*3720*/  FADD.FTZ R34, R34, -R147 ;  /* 0x8000009322227221 */ /* 0x002fcc0000010000 */
[----:B---3--:R1:W-:Y:S01]  /*3730*/  MUFU.EX2 R14, R133 ;  /* 0x00000085000e7308 */ /* 0x0083e20000000800 */
[----:B-----5:R-:W-:Y:S01]  /*3740*/  FADD.FTZ R146, R32, -R147 ;  /* 0x8000009320927221 */ /* 0x020fe20000010000 */
[--C-:B----4-:R-:W-:Y:S01]  /*3750*/  FADD.FTZ R147, R33, -R150.reuse ;  /* 0x8000009621937221 */ /* 0x110fe20000010000 */
[----:B------:R-:W3:Y:S04]  /*3760*/  SHFL.IDX PT, R31, R139, R221, 0x1f ;  /* 0x00001fdd8b1f7589 */ /* 0x000ee800000e0000 */
[----:B-1----:R-:W-:Y:S01]  /*3770*/  LDS R133, [R11+0x400] ;  /* 0x000400000b857984 */ /* 0x002fe20000000800 */
[----:B------:R-:W-:Y:S01]  /*3780*/  FADD.FTZ R35, R35, -R150 ;  /* 0x8000009623237221 */ /* 0x000fe20000010000 */
[--C-:B--2---:R-:W-:Y:S01]  /*3790*/  FADD.FTZ R36, R36, -R149.reuse ;  /* 0x8000009524247221 */ /* 0x104fe20000010000 */
[----:B------:R-:W-:Y:S01]  /*37a0*/  FADD.FTZ R38, R38, -R149 ;  /* 0x8000009526267221 */ /* 0x000fe20000010000 */
[----:B------:R-:W1:Y:S04]  /*37b0*/  SHFL.IDX PT, R33, R139, R218, 0x1f ;  /* 0x00001fda8b217589 */ /* 0x000e6800000e0000 */
[----:B------:R-:W2:Y:S04]  /*37c0*/  SHFL.IDX PT, R30, R138, R114, 0x1f ;  /* 0x00001f728a1e7589 */ /* 0x000ea800000e0000 */
[----:B------:R-:W4:Y:S04]  /*37d0*/  SHFL.IDX PT, R150, R139, R220, 0x1f ;  /* 0x00001fdc8b967589 */ /* 0x000f2800000e0000 */
[----:B------:R-:W5:Y:S04]  /*37e0*/  SHFL.IDX PT, R149, R139, R22, 0x1f ;  /* 0x00001f168b957589 */ /* 0x000f6800000e0000 */
[----:B------:R-:W5:Y:S04]  /*37f0*/  SHFL.IDX PT, R138, R139, R23, 0x1f ;  /* 0x00001f178b8a7589 */ /* 0x000f6800000e0000 */
[----:B------:R-:W5:Y:S01]  /*3800*/  SHFL.IDX PT, R32, R139, R219, 0x1f ;  /* 0x00001fdb8b207589 */ /* 0x000f6200000e0000 */
[--C-:B---3--:R-:W-:Y:S01]  /*3810*/  FADD.FTZ R41, R41, -R31.reuse ;  /* 0x8000001f29297221 */ /* 0x108fe20000010000 */
[----:B------:R-:W-:-:S02]  /*3820*/  FADD.FTZ R43, R43, -R31 ;  /* 0x8000001f2b2b7221 */ /* 0x000fc40000010000 */
[----:B------:R3:W-:Y:S01]  /*3830*/  MUFU.EX2 R31, R131 ;  /* 0x00000083001f7308 */ /* 0x0007e20000000800 */
[--C-:B-1----:R-:W-:Y:S01]  /*3840*/  FADD.FTZ R52, R52, -R33.reuse ;  /* 0x8000002134347221 */ /* 0x102fe20000010000 */
[----:B------:R-:W-:Y:S01]  /*3850*/  FADD.FTZ R54, R54, -R33 ;  /* 0x8000002136367221 */ /* 0x000fe20000010000 */
[----:B------:R-:W-:Y:S01]  /*3860*/  SHFL.IDX PT, R151, R139, R5, 0x1f ;  /* 0x00001f058b977589 */ /* 0x000fe200000e0000 */
[--C-:B--2---:R-:W-:Y:S01]  /*3870*/  FADD.FTZ R37, R37, -R30.reuse ;  /* 0x8000001e25257221 */ /* 0x104fe20000010000 */
[----:B------:R-:W-:Y:S01]  /*3880*/  FADD.FTZ R39, R39, -R30 ;  /* 0x8000001e27277221 */ /* 0x000fe20000010000 */
[--C-:B----4-:R-:W-:Y:S01]  /*3890*/  FADD.FTZ R44, R44, -R150.reuse ;  /* 0x800000962c2c7221 */ /* 0x110fe20000010000 */
[----:B------:R-:W-:Y:S01]  /*38a0*/  FADD.FTZ R46, R46, -R150 ;  /* 0x800000962e2e7221 */ /* 0x000fe20000010000 */
[----:B------:R1:W-:Y:S01]  /*38b0*/  MUFU.EX2 R33, R129 ;  /* 0x0000008100217308 */ /* 0x0003e20000000800 */
[----:B---3--:R-:W2:Y:S01]  /*38c0*/  SHFL.IDX PT, R131, R134, R219, 0x1f ;  /* 0x00001fdb86837589 */ /* 0x008ea200000e0000 */
[--C-:B-----5:R-:W-:Y:S01]  /*38d0*/  FADD.FTZ R45, R45, -R149.reuse ;  /* 0x800000952d2d7221 */ /* 0x120fe20000010000 */
[----:B------:R-:W-:-:S02]  /*38e0*/  FADD.FTZ R47, R47, -R149 ;  /* 0x800000952f2f7221 */ /* 0x000fc40000010000 */
[----:B------:R-:W-:Y:S01]  /*38f0*/  SHFL.IDX PT, R150, R139, R114, 0x1f ;  /* 0x00001f728b967589 */ /* 0x000fe200000e0000 */
[--C-:B------:R-:W-:Y:S01]  /*3900*/  FADD.FTZ R48, R48, -R138.reuse ;  /* 0x8000008a30307221 */ /* 0x100fe20000010000 */
[----:B------:R-:W-:Y:S01]  /*3910*/  FADD.FTZ R50, R50, -R138 ;  /* 0x8000008a32327221 */ /* 0x000fe20000010000 */
[----:B------:R-:W-:Y:S01]  /*3920*/  MUFU.EX2 R11, R132 ;  /* 0x00000084000b7308 */ /* 0x000fe20000000800 */
[----:B-1----:R-:W1:Y:S04]  /*3930*/  SHFL.IDX PT, R129, R134, R218, 0x1f ;  /* 0x00001fda86817589 */ /* 0x002e6800000e0000 */
[----:B------:R-:W-:Y:S03]  /*3940*/  SHFL.IDX PT, R139, R134, R5, 0x1f ;  /* 0x00001f05868b7589 */ /* 0x000fe600000e0000 */
[----:B------:R3:W-:Y:S01]  /*3950*/  MUFU.EX2 R30, R136 ;  /* 0x00000088001e7308 */ /* 0x0007e20000000800 */
[----:B------:R-:W-:Y:S04]  /*3960*/  SHFL.IDX PT, R149, R134, R221, 0x1f ;  /* 0x00001fdd86957589 */ /* 0x000fe800000e0000 */
[----:B------:R-:W-:Y:S04]  /*3970*/  SHFL.IDX PT, R138, R134, R220, 0x1f ;  /* 0x00001fdc868a7589 */ /* 0x000fe800000e0000 */
[----:B---3--:R-:W-:Y:S04]  /*3980*/  SHFL.IDX PT, R136, R134, R22, 0x1f ;  /* 0x00001f1686887589 */ /* 0x008fe800000e0000 */
[----:B------:R-:W-:Y:S04]  /*3990*/  SHFL.IDX PT, R132, R134, R23, 0x1f ;  /* 0x00001f1786847589 */ /* 0x000fe800000e0000 */
[----:B------:R-:W3:Y:S01]  /*39a0*/  SHFL.IDX PT, R134, R134, R114, 0x1f ;  /* 0x00001f7286867589 */ /* 0x000ee200000e0000 */
[--C-:B------:R-:W-:Y:S01]  /*39b0*/  FADD.FTZ R49, R49, -R32.reuse ;  /* 0x8000002031317221 */ /* 0x100fe20000010000 */
[----:B------:R-:W-:-:S02]  /*39c0*/  FADD.FTZ R51, R51, -R32 ;  /* 0x8000002033337221 */ /* 0x000fc40000010000 */
[----:B------:R4:W-:Y:S01]  /*39d0*/  MUFU.EX2 R32, R137 ;  /* 0x0000008900207308 */ /* 0x0009e20000000800 */
[----:B------:R-:W5:Y:S04]  /*39e0*/  SHFL.IDX PT, R218, R133, R218, 0x1f ;  /* 0x00001fda85da7589 */ /* 0x000f6800000e0000 */
[----:B------:R-:W-:Y:S04]  /*39f0*/  SHFL.IDX PT, R23, R133, R23, 0x1f ;  /* 0x00001f1785177589 */ /* 0x000fe800000e0000 */
[----:B----4-:R-:W4:Y:S04]  /*3a00*/  SHFL.IDX PT, R137, R133, R22, 0x1f ;  /* 0x00001f1685897589 */ /* 0x010f2800000e0000 */
[----:B------:R-:W4:Y:S04]  /*3a10*/  SHFL.IDX PT, R114, R133, R114, 0x1f ;  /* 0x00001f7285727589 */ /* 0x000f2800000e0000 */
[----:B------:R-:W-:Y:S04]  /*3a20*/  SHFL.IDX PT, R221, R133, R221, 0x1f ;  /* 0x00001fdd85dd7589 */ /* 0x000fe800000e0000 */
[----:B------:R-:W-:Y:S04]  /*3a30*/  SHFL.IDX PT, R220, R133, R220, 0x1f ;  /* 0x00001fdc85dc7589 */ /* 0x000fe800000e0000 */
[----:B------:R-:W-:Y:S04]  /*3a40*/  SHFL.IDX PT, R219, R133, R219, 0x1f ;  /* 0x00001fdb85db7589 */ /* 0x000fe800000e0000 */
[----:B------:R-:W4:Y:S01]  /*3a50*/  SHFL.IDX PT, R133, R133, R5, 0x1f ;  /* 0x00001f0585857589 */ /* 0x000f2200000e0000 */
[----:B------:R-:W4:Y:S01]  /*3a60*/  MUFU.EX2 R116, R116 ;  /* 0x0000007400747308 */ /* 0x000f220000000800 */
[--C-:B--2---:R-:W-:Y:S01]  /*3a70*/  FADD.FTZ R65, R65, -R131.reuse ;  /* 0x8000008341417221 */ /* 0x104fe20000010000 */
[----:B------:R-:W-:Y:S01]  /*3a80*/  FADD.FTZ R67, R67, -R131 ;  /* 0x8000008343437221 */ /* 0x000fe20000010000 */
[--C-:B-1----:R-:W-:Y:S01]  /*3a90*/  FADD.FTZ R131, R68, -R129.reuse ;  /* 0x8000008144837221 */ /* 0x102fe20000010000 */
[----:B------:R-:W-:-:S04]  /*3aa0*/  FADD.FTZ R129, R70, -R129 ;  /* 0x8000008146817221 */ /* 0x000fc80000010000 */
[----:B------:R-:W1:Y:S01]  /*3ab0*/  MUFU.EX2 R119, R119 ;  /* 0x0000007700777308 */ /* 0x000e620000000800 */
[----:B---3--:R-:W-:Y:S01]  /*3ac0*/  FADD.FTZ R70, R69, -R134 ;  /* 0x8000008645467221 */ /* 0x008fe20000010000 */
[----:B------:R-:W-:Y:S01]  /*3ad0*/  FFMA.FTZ R140, R140, UR11, -R135 ;  /* 0x0000000b8c8c7c23 */ /* 0x000fe20008010887 */
[----:B------:R-:W-:Y:S01]  /*3ae0*/  FMUL.FTZ R24, R216, R24 ;  /* 0x00000018d8187220 */ /* 0x000fe20000410000 */
[----:B------:R-:W-:Y:S01]  /*3af0*/  FMUL.FTZ R69, R121, R142 ;  /* 0x0000008e79457220 */ /* 0x000fe20000410000 */
[--C-:B------:R-:W-:Y:S01]  /*3b00*/  FADD.FTZ R53, R53, -R150.reuse ;  /* 0x8000009635357221 */ /* 0x100fe20000010000 */
[----:B------:R-:W-:Y:S02]  /*3b10*/  FADD.FTZ R55, R55, -R150 ;  /* 0x8000009637377221 */ /* 0x000fe40000010000 */
[----:B------:R-:W2:Y:S01]  /*3b20*/  MUFU.EX2 R120, R120 ;  /* 0x0000007800787308 */ /* 0x000ea20000000800 */
[--C-:B------:R-:W-:Y:S01]  /*3b30*/  FADD.FTZ R56, R56, -R139.reuse ;  /* 0x8000008b38387221 */ /* 0x100fe20000010000 */
[----:B------:R-:W-:Y:S01]  /*3b40*/  FADD.FTZ R58, R58, -R139 ;  /* 0x8000008b3a3a7221 */ /* 0x000fe20000010000 */
[----:B-----5:R-:W-:Y:S01]  /*3b50*/  FADD.FTZ R150, R84, -R218 ;  /* 0x800000da54967221 */ /* 0x020fe20000010000 */
[----:B------:R-:W-:Y:S01]  /*3b60*/  FFMA.FTZ R126, R126, UR11, -R135 ;  /* 0x0000000b7e7e7c23 */ /* 0x000fe20008010887 */
[----:B----4-:R-:W-:Y:S01]  /*3b70*/  FADD.FTZ R139, R77, -R137 ;  /* 0x800000894d8b7221 */ /* 0x010fe20000010000 */
[----:B------:R-:W-:-:S02]  /*3b80*/  F2FP.F16.F32.PACK_AB R84, R69, R24 ;  /* 0x000000184554723e */ /* 0x000fc400000000ff */
[----:B------:R3:W-:Y:S01]  /*3b90*/  MUFU.EX2 R22, R140 ;  /* 0x0000008c00167308 */ /* 0x0007e20000000800 */
[--C-:B------:R-:W-:Y:S01]  /*3ba0*/  FFMA.FTZ R135, R228, UR11, -R127.reuse ;  /* 0x0000000be4877c23 */ /* 0x100fe2000801087f */
[----:B------:R-:W-:Y:S01]  /*3bb0*/  FMUL.FTZ R25, R91, R25 ;  /* 0x000000195b197220 */ /* 0x000fe20000410000 */
[----:B------:R-:W-:Y:S01]  /*3bc0*/  FMUL.FTZ R24, R93, R27 ;  /* 0x0000001b5d187220 */ /* 0x000fe20000410000 */
[----:B------:R-:W-:Y:S01]  /*3bd0*/  FFMA.FTZ R127, R230, UR11, -R127 ;  /* 0x0000000be67f7c23 */ /* 0x000fe2000801087f */
[----:B------:R-:W-:Y:S01]  /*3be0*/  FMUL.FTZ R147, R21, R147 ;  /* 0x0000009315937220 */ /* 0x000fe20000410000 */
[----:B------:R-:W-:Y:S02]  /*3bf0*/  FADD.FTZ R40, R40, -R151 ;  /* 0x8000009728287221 */ /* 0x000fe40000010000 */
[----:B------:R-:W4:Y:S01]  /*3c00*/  MUFU.EX2 R117, R117 ;  /* 0x0000007500757308 */ /* 0x000f220000000800 */
[----:B---3--:R-:W-:Y:S01]  /*3c10*/  FADD.FTZ R140, R79, -R137 ;  /* 0x800000894f8c7221 */ /* 0x008fe20000010000 */
[----:B------:R-:W-:Y:S01]  /*3c20*/  FADD.FTZ R137, R80, -R23 ;  /* 0x8000001750897221 */ /* 0x000fe20000010000 */
[----:B------:R-:W-:Y:S01]  /*3c30*/  FMUL.FTZ R80, R94, R146 ;  /* 0x000000925e507220 */ /* 0x000fe20000410000 */
[----:B------:R-:W-:Y:S01]  /*3c40*/  FADD.FTZ R42, R42, -R151 ;  /* 0x800000972a2a7221 */ /* 0x000fe20000010000 */
[----:B------:R-:W-:Y:S01]  /*3c50*/  FADD.FTZ R60, R60, -R138 ;  /* 0x8000008a3c3c7221 */ /* 0x000fe20000010000 */
[----:B------:R-:W-:-:S02]  /*3c60*/  FADD.FTZ R61, R61, -R136 ;  /* 0x800000883d3d7221 */ /* 0x000fc40000010000 */
[----:B------:R-:W3:Y:S01]  /*3c70*/  MUFU.EX2 R118, R118 ;  /* 0x0000007600767308 */ /* 0x000ee20000000800 */
[----:B------:R-:W-:Y:S01]  /*3c80*/  FADD.FTZ R64, R64, -R132 ;  /* 0x8000008440407221 */ /* 0x000fe20000010000 */
[--C-:B------:R-:W-:Y:S01]  /*3c90*/  FADD.FTZ R151, R85, -R114.reuse ;  /* 0x8000007255977221 */ /* 0x100fe20000010000 */
[----:B------:R-:W-:Y:S01]  /*3ca0*/  FADD.FTZ R114, R87, -R114 ;  /* 0x8000007257727221 */ /* 0x000fe20000010000 */
[----:B------:R-:W-:-:S04]  /*3cb0*/  F2FP.F16.F32.PACK_AB R87, R24, R25 ;  /* 0x000000191857723e */ /* 0x000fc800000000ff */
[----:B------:R-:W5:Y:S01]  /*3cc0*/  MUFU.EX2 R97, R97 ;  /* 0x0000006100617308 */ /* 0x000f620000000800 */
[----:B------:R-:W-:Y:S01]  /*3cd0*/  F2FP.F16.F32.PACK_AB R80, R147, R80 ;  /* 0x000000509350723e */ /* 0x000fe200000000ff */
[----:B------:R-:W-:Y:S01]  /*3ce0*/  FMUL.FTZ R60, R115, R60 ;  /* 0x0000003c733c7220 */ /* 0x000fe20000410000 */
[----:B------:R-:W-:-:S05]  /*3cf0*/  FMUL.FTZ R61, R116, R61 ;  /* 0x0000003d743d7220 */ /* 0x000fca0000410000 */
[----:B------:R-:W5:Y:S01]  /*3d00*/  MUFU.EX2 R96, R96 ;  /* 0x0000006000607308 */ /* 0x000f620000000800 */
[----:B------:R-:W-:Y:S01]  /*3d10*/  FMUL.FTZ R64, R15, R64 ;  /* 0x000000400f407220 */ /* 0x000fe20000410000 */
[----:B-1----:R-:W-:-:S06]  /*3d20*/  FMUL.FTZ R25, R119, R65 ;  /* 0x0000004177197220 */ /* 0x002fcc0000410000 */
[----:B------:R-:W1:Y:S01]  /*3d30*/  MUFU.EX2 R99, R232 ;  /* 0x000000e800637308 */ /* 0x000e620000000800 */
[----:B------:R-:W-:Y:S01]  /*3d40*/  FADD.FTZ R63, R63, -R136 ;  /* 0x800000883f3f7221 */ /* 0x000fe20000010000 */
[----:B------:R-:W-:-:S06]  /*3d50*/  FADD.FTZ R66, R66, -R132 ;  /* 0x8000008442427221 */ /* 0x000fcc0000010000 */
[----:B------:R-:W1:Y:S01]  /*3d60*/  MUFU.EX2 R100, R231 ;  /* 0x000000e700647308 */ /* 0x000e620000000800 */
[----:B------:R-:W-:Y:S01]  /*3d70*/  FADD.FTZ R132, R72, -R133 ;  /* 0x8000008548847221 */ /* 0x000fe20000010000 */
[----:B------:R-:W-:-:S06]  /*3d80*/  FADD.FTZ R136, R73, -R221 ;  /* 0x800000dd49887221 */ /* 0x000fcc0000010000 */
[----:B------:R-:W1:Y:S08]  /*3d90*/  MUFU.EX2 R101, R101 ;  /* 0x0000006500657308 */ /* 0x000e700000000800 */
[----:B------:R-:W1:Y:S08]  /*3da0*/  MUFU.EX2 R103, R103 ;  /* 0x0000006700677308 */ /* 0x000e700000000800 */
[----:B------:R-:W1:Y:S08]  /*3db0*/  MUFU.EX2 R104, R104 ;  /* 0x0000006800687308 */ /* 0x000e700000000800 */
[----:B------:R-:W-:Y:S08]  /*3dc0*/  MUFU.EX2 R105, R105 ;  /* 0x0000006900697308 */ /* 0x000ff00000000800 */
[----:B------:R-:W1:Y:S08]  /*3dd0*/  MUFU.EX2 R106, R106 ;  /* 0x0000006a006a7308 */ /* 0x000e700000000800 */
[----:B------:R-:W1:Y:S01]  /*3de0*/  MUFU.EX2 R107, R107 ;  /* 0x0000006b006b7308 */ /* 0x000e620000000800 */
[----:B------:R-:W-:-:S07]  /*3df0*/  FMUL.FTZ R27, R14, R70 ;  /* 0x000000460e1b7220 */ /* 0x000fce0000410000 */
[----:B------:R-:W1:Y:S08]  /*3e00*/  MUFU.EX2 R108, R108 ;  /* 0x0000006c006c7308 */ /* 0x000e700000000800 */
[----:B------:R-:W1:Y:S08]  /*3e10*/  MUFU.EX2 R109, R109 ;  /* 0x0000006d006d7308 */ /* 0x000e700000000800 */
[----:B------:R-:W1:Y:S08]  /*3e20*/  MUFU.EX2 R19, R19 ;  /* 0x0000001300137308 */ /* 0x000e700000000800 */
[----:B------:R-:W1:Y:S01]  /*3e30*/  MUFU.EX2 R110, R110 ;  /* 0x0000006e006e7308 */ /* 0x000e620000000800 */
[----:B------:R-:W-:Y:S01]  /*3e40*/  F2FP.F16.F32.PACK_AB R70, R61, R60 ;  /* 0x0000003c3d46723e */ /* 0x000fe200000000ff */
[----:B------:R-:W-:Y:S01]  /*3e50*/  FMUL.FTZ R65, R16, R66 ;  /* 0x0000004210417220 */ /* 0x000fe20000410000 */
[----:B------:R-:W-:-:S05]  /*3e60*/  F2FP.F16.F32.PACK_AB R64, R25, R64 ;  /* 0x000000401940723e */ /* 0x000fca00000000ff */
[----:B------:R-:W1:Y:S01]  /*3e70*/  MUFU.EX2 R126, R126 ;  /* 0x0000007e007e7308 */ /* 0x000e620000000800 */
[----:B--2---:R-:W-:Y:S01]  /*3e80*/  FMUL.FTZ R24, R120, R67 ;  /* 0x0000004378187220 */ /* 0x004fe20000410000 */
[----:B------:R-:W-:-:S06]  /*3e90*/  FMUL.FTZ R60, R30, R132 ;  /* 0x000000841e3c7220 */ /* 0x000fcc0000410000 */
[----:B------:R-:W2:Y:S01]  /*3ea0*/  MUFU.EX2 R141, R141 ;  /* 0x0000008d008d7308 */ /* 0x000ea20000000800 */
[----:B------:R-:W-:-:S07]  /*3eb0*/  FMUL.FTZ R25, R32, R136 ;  /* 0x0000008820197220 */ /* 0x000fce0000410000 */
[----:B------:R-:W2:Y:S01]  /*3ec0*/  MUFU.EX2 R128, R128 ;  /* 0x0000008000807308 */ /* 0x000ea20000000800 */
[----:B------:R-:W-:-:S07]  /*3ed0*/  FADD.FTZ R62, R62, -R138 ;  /* 0x8000008a3e3e7221 */ /* 0x000fce0000010000 */
        /* <DEDUP_REMOVED lines=8> */
[----:B------:R-:W2:Y:S08]  /*3f60*/  MUFU.EX2 R125, R125 ;  /* 0x0000007d007d7308 */ /* 0x000eb00000000800 */
[----:B------:R-:W2:Y:S08]  /*3f70*/  MUFU.EX2 R124, R124 ;  /* 0x0000007c007c7308 */ /* 0x000eb00000000800 */
[----:B------:R-:W2:Y:S08]  /*3f80*/  MUFU.EX2 R123, R123 ;  /* 0x0000007b007b7308 */ /* 0x000eb00000000800 */
[----:B------:R-:W2:Y:S01]  /*3f90*/  MUFU.EX2 R147, R122 ;  /* 0x0000007a00937308 */ /* 0x000ea20000000800 */
        /* <DEDUP_REMOVED lines=8> */
[----:B----4-:R-:W-:Y:S01]  /*4020*/  FMUL.FTZ R62, R117, R62 ;  /* 0x0000003e753e7220 */ /* 0x010fe20000410000 */
[----:B---3--:R-:W-:Y:S01]  /*4030*/  FMUL.FTZ R63, R118, R63 ;  /* 0x0000003f763f7220 */ /* 0x008fe20000410000 */
[----:B------:R-:W-:Y:S01]  /*4040*/  F2FP.F16.F32.PACK_AB R65, R24, R65 ;  /* 0x000000411841723e */ /* 0x000fe200000000ff */
[----:B------:R-:W-:Y:S01]  /*4050*/  FADD.FTZ R138, R76, -R220 ;  /* 0x800000dc4c8a7221 */ /* 0x000fe20000010000 */
[----:B------:R-:W-:Y:S01]  /*4060*/  F2FP.F16.F32.PACK_AB R60, R25, R60 ;  /* 0x0000003c193c723e */ /* 0x000fe200000000ff */
[----:B-----5:R-:W-:Y:S01]  /*4070*/  FMUL.FTZ R36, R97, R36 ;  /* 0x0000002461247220 */ /* 0x020fe20000410000 */
[----:B------:R-:W-:Y:S01]  /*4080*/  FMUL.FTZ R37, R98, R37 ;  /* 0x0000002562257220 */ /* 0x000fe20000410000 */
[----:B------:R-:W-:Y:S01]  /*4090*/  FMUL.FTZ R38, R96, R38 ;  /* 0x0000002660267220 */ /* 0x000fe20000410000 */
[----:B-1----:R-:W-:Y:S01]  /*40a0*/  FMUL.FTZ R39, R99, R39 ;  /* 0x0000002763277220 */ /* 0x002fe20000410000 */
        /* <DEDUP_REMOVED lines=40> */
[----:B--2---:R-:W-:Y:S01]  /*4330*/  FMUL.FTZ R139, R141, R139 ;  /* 0x0000008b8d8b7220 */ /* 0x004fe20000410000 */
        /* <DEDUP_REMOVED lines=15> */
[----:B------:R-:W-:-:S02]  /*4430*/  F2FP.F16.F32.PACK_AB R72, R49, R48 ;  /* 0x000000303148723e */ /* 0x000fc400000000ff */
[----:B------:R-:W-:Y:S02]  /*4440*/  F2FP.F16.F32.PACK_AB R73, R51, R50 ;  /* 0x000000323349723e */ /* 0x000fe400000000ff */
        /* <DEDUP_REMOVED lines=20> */
[----:B------:R-:W-:Y:S04]  /*4590*/  STSM.16.MT88.4 [R34+0x23c00], R60 ;  /* 0x023c003c22007844 */ /* 0x000fe80000004200 */
[----:B------:R1:W-:Y:S01]  /*45a0*/  STSM.16.MT88.4 [R34+0x24400], R56 ;  /* 0x0244003822007844 */ /* 0x0003e20000004200 */
[----:B------:R-:W-:Y:S01]  /*45b0*/  WARPGROUP.ARRIVE ;  /* 0x00000000000079c5 */ /* 0x000fe20000000000 */
[----:B------:R-:W-:-:S05]  /*45c0*/  UMOV UR11, 0x40000040 ;  /* 0x40000040000b7882 */ /* 0x000fca0000000000 */
[----:B------:R-:W-:Y:S01]  /*45d0*/  HGMMA.64x64x16.F32 R184, R216, gdesc[UR8].tnspB, R184, gsb0 ;  /* 0x40e00008d8b87df0 */ /* 0x000fe200080008b8 */
[----:B------:R-:W-:Y:S01]  /*45e0*/  F2FP.F16.F32.PACK_AB R24, R21, R94 ;  /* 0x0000005e1518723e */ /* 0x000fe200000000ff */
[----:B------:R-:W-:Y:S01]  /*45f0*/  UIADD3 UR4, UR10, 0x80, URZ ;  /* 0x000000800a047890 */ /* 0x000fe2000fffe03f */
[----:B------:R-:W-:Y:S02]  /*4600*/  F2FP.F16.F32.PACK_AB R25, R20, R95 ;  /* 0x0000005f1419723e */ /* 0x000fe400000000ff */
[----:B------:R-:W-:Y:S02]  /*4610*/  F2FP.F16.F32.PACK_AB R26, R98, R97 ;  /* 0x00000061621a723e */ /* 0x000fe400000000ff */
[----:B------:R-:W-:Y:S01]  /*4620*/  F2FP.F16.F32.PACK_AB R27, R99, R96 ;  /* 0x00000060631b723e */ /* 0x000fe200000000ff */
[----:B------:R-:W-:Y:S01]  /*4630*/  UMOV UR7, 0x40000040 ;  /* 0x4000004000077882 */ /* 0x000fe20000000000 */
[----:B------:R-:W-:Y:S01]  /*4640*/  UMOV UR6, UR4 ;  /* 0x0000000400067c82 */ /* 0x000fe20008000000 */
[----:B------:R-:W-:-:S02]  /*4650*/  WARPGROUP.DEPBAR.LE gsb0, 0x0 ;  /* 0x00008000000079c5 */ /* 0x000fc40000010000 */
[----:B------:R-:W-:-:S06]  /*4660*/  WARPGROUP.ARRIVE ;  /* 0x00000000000079c5 */ /* 0x000fcc0000000000 */
[----:B------:R-:W-:Y:S01]  /*4670*/  HGMMA.64x64x16.F32 R184, R24, gdesc[UR4].tnspB, R184, gsb0 ;  /* 0x40e0000418b87df0 */ /* 0x000fe200080008b8 */
[----:B------:R-:W-:Y:S02]  /*4680*/  F2FP.F16.F32.PACK_AB R100, R102, R100 ;  /* 0x000000646664723e */ /* 0x000fe400000000ff */
[----:B------:R-:W-:Y:S01]  /*4690*/  F2FP.F16.F32.PACK_AB R101, R103, R101 ;  /* 0x000000656765723e */ /* 0x000fe200000000ff */
[----:B------:R-:W-:Y:S01]  /*46a0*/  UIADD3 UR4, UR10, 0x100, URZ ;  /* 0x000001000a047890 */ /* 0x000fe2000fffe03f */
[----:B------:R-:W-:Y:S02]  /*46b0*/  F2FP.F16.F32.PACK_AB R102, R106, R104 ;  /* 0x000000686a66723e */ /* 0x000fe400000000ff */
[----:B------:R-:W-:Y:S01]  /*46c0*/  F2FP.F16.F32.PACK_AB R103, R107, R105 ;  /* 0x000000696b67723e */ /* 0x000fe200000000ff */
[----:B------:R-:W-:-:S03]  /*46d0*/  UMOV UR7, 0x40000040 ;  /* 0x4000004000077882 */ /* 0x000fc60000000000 */
[----:B------:R-:W-:Y:S01]  /*46e0*/  UMOV UR6, UR4 ;  /* 0x0000000400067c82 */ /* 0x000fe20008000000 */
[----:B------:R-:W-:Y:S02]  /*46f0*/  WARPGROUP.DEPBAR.LE gsb0, 0x0 ;  /* 0x00008000000079c5 */ /* 0x000fe40000010000 */
[----:B------:R-:W-:-:S06]  /*4700*/  WARPGROUP.ARRIVE ;  /* 0x00000000000079c5 */ /* 0x000fcc0000000000 */
        /* <DEDUP_REMOVED lines=11> */
[----:B------:R-:W-:Y:S01]  /*47c0*/  UIADD3 UR4, UR10, 0x200, URZ ;  /* 0x000002000a047890 */ /* 0x000fe2000fffe03f */
[----:B------:R-:W-:-:S06]  /*47d0*/  UMOV UR7, 0x40000040 ;  /* 0x4000004000077882 */ /* 0x000fcc0000000000 */
[----:B------:R-:W-:Y:S01]  /*47e0*/  UMOV UR6, UR4 ;  /* 0x0000000400067c82 */ /* 0x000fe20008000000 */
        /* <DEDUP_REMOVED lines=17> */
[----:B------:R-:W-:Y:S01]  /*4900*/  F2FP.F16.F32.PACK_AB R32, R32, R30 ;  /* 0x0000001e2020723e */ /* 0x000fe200000000ff */
[----:B------:R-:W-:Y:S01]  /*4910*/  UIADD3 UR4, UR10, 0x300, URZ ;  /* 0x000003000a047890 */ /* 0x000fe2000fffe03f */
[----:B------:R-:W-:Y:S02]  /*4920*/  F2FP.F16.F32.PACK_AB R33, R33, R31 ;  /* 0x0000001f2121723e */ /* 0x000fe400000000ff */
[----:B-1----:R-:W-:Y:S02]  /*4930*/  F2FP.F16.F32.PACK_AB R34, R141, R22 ;  /* 0x000000168d22723e */ /* 0x002fe400000000ff */
[----:B------:R-:W-:Y:S01]  /*4940*/  F2FP.F16.F32.PACK_AB R35, R128, R126 ;  /* 0x0000007e8023723e */ /* 0x000fe200000000ff */
[----:B------:R-:W-:Y:S01]  /*4950*/  UMOV UR7, 0x40000040 ;  /* 0x4000004000077882 */ /* 0x000fe20000000000 */
[----:B------:R-:W-:Y:S01]  /*4960*/  UMOV UR6, UR4 ;  /* 0x0000000400067c82 */ /* 0x000fe20008000000 */
[----:B------:R-:W-:-:S02]  /*4970*/  WARPGROUP.DEPBAR.LE gsb0, 0x0 ;  /* 0x00008000000079c5 */ /* 0x000fc40000010000 */
        /* <DEDUP_REMOVED lines=8> */
[----:B------:R-:W-:Y:S02]  /*4a00*/  WARPGROUP.DEPBAR.LE gsb0, 0x0 ;  /* 0x00008000000079c5 */ /* 0x000fe40000010000 */
[----:B------:R-:W-:-:S06]  /*4a10*/  WARPGROUP.ARRIVE ;  /* 0x00000000000079c5 */ /* 0x000fcc0000000000 */
[----:B------:R-:W-:Y:S01]  /*4a20*/  HGMMA.64x64x16.F32 R184, R144, gdesc[UR8].tnspB, R184, gsb0 ;  /* 0x40e0000890b87df0 */ /* 0x000fe200080008b8 */
[----:B------:R-:W-:-:S05]  /*4a30*/  IMAD R10, R233, 0x2000, R234 ;  /* 0x00002000e90a7824 */ /* 0x000fca00078e02ea */
[----:B------:R-:W-:-:S04]  /*4a40*/  SHF.R.U32.HI R10, RZ, 0x4, R10 ;  /* 0x00000004ff0a7819 */ /* 0x000fc8000001160a */
[----:B------:R-:W-:Y:S02]  /*4a50*/  LOP3.LUT R10, R10, 0x3fff, RZ, 0xc0, !PT ;  /* 0x00003fff0a0a7812 */ /* 0x000fe400078ec0ff */
[----:B------:R-:W-:Y:S02]  /*4a60*/  R2UR UR4, R222 ;  /* 0x00000000de0472ca */ /* 0x000fe400000e0000 */
[----:B------:R-:W-:-:S05]  /*4a70*/  LOP3.LUT R11, R10, 0x10000, RZ, 0xfc, !PT ;  /* 0x000100000a0b7812 */ /* 0x000fca00078efcff */
[----:B------:R-:W-:-:S05]  /*4a80*/  IMAD R11, R0, 0x800, R11 ;  /* 0x00000800000b7824 */ /* 0x000fca00078e020b */
[----:B------:R-:W-:Y:S01]  /*4a90*/  R2UR UR8, R11 ;  /* 0x000000000b0872ca */ /* 0x000fe200000e0000 */
[----:B------:R-:W-:-:S04]  /*4aa0*/  USHF.R.U32.HI UR4, URZ, 0x4, UR4 ;  /* 0x000000043f047899 */ /* 0x000fc80008011604 */
[----:B------:R-:W-:Y:S01]  /*4ab0*/  ULOP3.LUT UR9, UR4, 0x3fff, URZ, 0xc0, !UPT ;  /* 0x00003fff04097892 */ /* 0x000fe2000f8ec03f */
[----:B------:R-:W-:Y:S02]  /*4ac0*/  WARPGROUP.DEPBAR.LE gsb0, 0x0 ;  /* 0x00008000000079c5 */ /* 0x000fe40000010000 */
[----:B------:R1:W-:Y:S06]  /*4ad0*/  MEMBAR.ALL.CTA ;  /* 0x0000000000007992 */ /* 0x0003ec0000008000 */
[----:B-1----:R-:W1:Y:S02]  /*4ae0*/  FENCE.VIEW.ASYNC.S ;  /* 0x00000000000073c6 */ /* 0x002e640000000000 */
[----:B-1----:R-:W-:Y:S06]  /*4af0*/  BAR.SYNC.DEFER_BLOCKING 0x9, 0x100 ;  /* 0x0244000000007b1d */ /* 0x002fec0000010000 */
[----:B------:R-:W-:Y:S01]  /*4b00*/  UMOV UR4, UR8 ;  /* 0x0000000800047c82 */ /* 0x000fe20008000000 */
[----:B------:R-:W-:Y:S01]  /*4b10*/  UMOV UR5, 0x40000040 ;  /* 0x4000004000057882 */ /* 0x000fe20000000000 */
[----:B------:R-:W-:Y:S01]  /*4b20*/  UMOV UR6, UR9 ;  /* 0x0000000900067c82 */ /* 0x000fe20008000000 */
[----:B------:R-:W-:Y:S01]  /*4b30*/  UMOV UR7, 0x40000040 ;  /* 0x4000004000077882 */ /* 0x000fe20000000000 */
[----:B------:R-:W-:-:S06]  /*4b40*/  WARPGROUP.ARRIVE ;  /* 0x00000000000079c5 */ /* 0x000fcc0000000000 */
        /* <DEDUP_REMOVED lines=53> */
.L_x_1064:
        /* <DEDUP_REMOVED lines=68> */
.L_x_1065:
[----:B------:R-:W-:Y:S01]  /*52e0*/  UIADD3 UR38, UR38, 0x1, URZ ;  /* 0x0000000126267890 */ /* 0x000fe2000fffe03f */
[----:B------:R-:W-:Y:S02]  /*52f0*/  VIADD R0, R0, 0x1 ;  /* 0x0000000100007836 */ /* 0x000fe40000000000 */
[----:B------:R-:W-:-:S03]  /*5300*/  VIADD R8, R8, 0x30c20 ;  /* 0x00030c2008087836 */ /* 0x000fc60000000000 */
[----:B------:R-:W-:Y:S02]  /*5310*/  ISETP.LE.AND P1, PT, R223, UR38, PT ;  /* 0x00000026df007c0c */ /* 0x000fe4000bf23270 */
[C---:B------:R-:W-:Y:S02]  /*5320*/  ISETP.NE.AND P0, PT, R0.reuse, 0x2, PT ;  /* 0x000000020000780c */ /* 0x040fe40003f05270 */
[----:B------:R-:W-:Y:S02]  /*5330*/  PRMT R8, RZ, 0x654, R8 ;  /* 0x00000654ff087816 */ /* 0x000fe40000000008 */
[----:B-1----:R-:W-:Y:S02]  /*5340*/  SEL R9, RZ, 0x1, P0 ;  /* 0x00000001ff097807 */ /* 0x002fe40000000000 */
[----:B------:R1:W-:Y:S01]  /*5350*/  SYNCS.ARRIVE.TRANS64.RED.A1T0 RZ, [R8+URZ], RZ ;  /* 0x000000ff08ff79a7 */ /* 0x0003e2000810043f */
[----:B------:R-:W-:Y:S02]  /*5360*/  SEL R0, R0, RZ, P0 ;  /* 0x000000ff00007207 */ /* 0x000fe40000000000 */
[----:B------:R-:W-:-:S02]  /*5370*/  LOP3.LUT R4, R4, R9, RZ, 0x3c, !PT ;  /* 0x0000000904047212 */ /* 0x000fc400078e3cff */
[----:B------:R-:W-:Y:S05]  /*5380*/  @!P1 BRA `(.L_x_1066) ;  /* 0xffffffc4006c9947 */ /* 0x000fea000383ffff */
.L_x_1055:
[----:B-1----:R-:W1:Y:S01]  /*5390*/  S2R R8, SR_CTAID.X ;  /* 0x0000000000087919 */ /* 0x002e620000002500 */
[----:B------:R-:W3:Y:S01]  /*53a0*/  LDC R5, c[0x0][0x280] ;  /* 0x0000a000ff057b82 */ /* 0x000ee20000000800 */
[----:B------:R-:W-:-:S07]  /*53b0*/  ULDC UR4, c[0x0][0x748] ;  /* 0x0001d20000047ab9 */ /* 0x000fce0000000800 */
[----:B------:R-:W3:Y:S02]  /*53c0*/  LDC R7, c[0x0][0x290] ;  /* 0x0000a400ff077b82 */ /* 0x000ee40000000800 */
[----:B---3--:R-:W-:-:S04]  /*53d0*/  IMAD.IADD R5, R5, 0x1, -R7 ;  /* 0x0000000105057824 */ /* 0x008fc800078e0a07 */
[----:B-1----:R-:W-:-:S04]  /*53e0*/  IMAD R5, R8, 0x80, R5 ;  /* 0x0000008008057824 */ /* 0x002fc800078e0205 */
[----:B------:R-:W-:-:S05]  /*53f0*/  VIADD R5, R5, UR4 ;  /* 0x0000000405057c36 */ /* 0x000fca0008000000 */
[----:B------:R-:W-:-:S04]  /*5400*/  SHF.R.S32.HI R6, RZ, 0x1f, R5 ;  /* 0x0000001fff067819 */ /* 0x000fc80000011405 */
[----:B------:R-:W-:-:S04]  /*5410*/  LEA.HI R6, R6, R5, RZ, 0x7 ;  /* 0x0000000506067211 */ /* 0x000fc800078f38ff */
[----:B------:R-:W-:-:S04]  /*5420*/  SHF.R.S32.HI R6, RZ, 0x7, R6 ;  /* 0x00000007ff067819 */ /* 0x000fc80000011406 */
[----:B------:R-:W-:-:S04]  /*5430*/  VIMNMX R9, R6, UR37, PT ;  /* 0x0000002506097c48 */ /* 0x000fc8000bfe0100 */
[----:B------:R-:W-:Y:S01]  /*5440*/  ISETP.LE.AND P0, PT, R9, UR38, PT ;  /* 0x0000002609007c0c */ /* 0x000fe2000bf03270 */
[----:B------:R1:W-:-:S12]  /*5450*/  STL [R1+0x18], R9 ;  /* 0x0000180901007387 */ /* 0x0003d80000100800 */
[----:B-1----:R-:W-:Y:S05]  /*5460*/  @P0 BRA `(.L_x_1067) ;  /* 0x0000003800500947 */ /* 0x002fea0003800000 */
[----:B------:R-:W3:Y:S04]  /*5470*/  LDL R13, [R1+0x34] ;  /* 0x00003400010d7983 */ /* 0x000ee80000100800 */
[----:B--2---:R-:W3:Y:S04]  /*5480*/  LDL R11, [R1+0x3c] ;  /* 0x00003c00010b7983 */ /* 0x004ee80000100800 */
[----:B------:R-:W2:Y:S01]  /*5490*/  LDL R12, [R1+0x38] ;  /* 0x00003800010c7983 */ /* 0x000ea20000100800 */
[----:B------:R-:W-:Y:S02]  /*54a0*/  IMAD R8, R8, -0x80, R7 ;  /* 0xffffff8008087824 */ /* 0x000fe400078e0207 */
[----:B------:R-:W-:Y:S01]  /*54b0*/  IMAD.MOV.U32 R237, RZ, RZ, 0x40000040 ;  /* 0x40000040ffed7424 */ /* 0x000fe200078e00ff */
[----:B------:R-:W1:Y:S01]  /*54c0*/  S2R R5, SR_TID.X ;  /* 0x0000000000057919 */ /* 0x000e620000002100 */
[----:B------:R-:W-:-:S02]  /*54d0*/  IMAD.MOV.U32 R235, RZ, RZ, 0x40000040 ;  /* 0x40000040ffeb7424 */ /* 0x000fc400078e00ff */
[----:B------:R-:W-:Y:S01]  /*54e0*/  IMAD.MOV.U32 R231, RZ, RZ, 0x40000040 ;  /* 0x40000040ffe77424 */ /* 0x000fe200078e00ff */
[----:B------:R-:W4:Y:S01]  /*54f0*/  S2R R14, SR_TID.X ;  /* 0x00000000000e7919 */ /* 0x000f220000002100 */
[----:B------:R-:W-:Y:S02]  /*5500*/  IMAD.MOV.U32 R229, RZ, RZ, 0x40000040 ;  /* 0x40000040ffe57424 */ /* 0x000fe400078e00ff */
[----:B-1----:R-:W-:Y:S02]  /*5510*/  VIADD R9, R5, 0xffffff80 ;  /* 0xffffff8005097836 */ /* 0x002fe40000000000 */
[----:B----4-:R-:W-:-:S03]  /*5520*/  VIADD R15, R14, 0xffffff80 ;  /* 0xffffff800e0f7836 */ /* 0x010fc60000000000 */
[----:B------:R-:W-:Y:S01]  /*5530*/  SHF.R.S32.HI R10, RZ, 0x1f, R9 ;  /* 0x0000001fff0a7819 */ /* 0x000fe20000011409 */
[----:B------:R-:W-:-:S03]  /*5540*/  VIADD R14, R14, 0xffffff80 ;  /* 0xffffff800e0e7836 */ /* 0x000fc60000000000 */
[CC--:B------:R-:W-:Y:S02]  /*5550*/  LEA.HI R5, R10.reuse, R9.reuse, RZ, 0x5 ;  /* 0x000000090a057211 */ /* 0x0c0fe400078f28ff */
[----:B------:R-:W-:Y:S02]  /*5560*/  SHF.R.S32.HI R14, RZ, 0x1f, R14 ;  /* 0x0000001fff0e7819 */ /* 0x000fe4000001140e */
[----:B------:R-:W-:Y:S02]  /*5570*/  LEA.HI R10, R10, R9, RZ, 0x2 ;  /* 0x000000090a0a7211 */ /* 0x000fe400078f10ff */
[----:B------:R-:W-:-:S04]  /*5580*/  LEA.HI R14, R14, R15, RZ, 0x7 ;  /* 0x0000000f0e0e7211 */ /* 0x000fc800078f38ff */
[----:B------:R-:W-:Y:S02]  /*5590*/  SHF.R.S32.HI R14, RZ, 0x7, R14 ;  /* 0x00000007ff0e7819 */ /* 0x000fe4000001140e */
[----:B---3--:R-:W-:-:S04]  /*55a0*/  LEA.HI R6, R11, R13, RZ, 0x5 ;  /* 0x0000000d0b067211 */ /* 0x008fc800078f28ff */
[----:B------:R-:W-:Y:S02]  /*55b0*/  SHF.R.S32.HI R13, RZ, 0x5, R6 ;  /* 0x00000005ff0d7819 */ /* 0x000fe40000011406 */
[--C-:B--2---:R-:W-:Y:S02]  /*55c0*/  SHF.R.S32.HI R11, RZ, 0x2, R12.reuse ;  /* 0x00000002ff0b7819 */ /* 0x104fe4000001140c */
[----:B------:R-:W-:Y:S02]  /*55d0*/  LOP3.LUT R6, R5, 0xffffffe0, RZ, 0xc0, !PT ;  /* 0xffffffe005067812 */ /* 0x000fe400078ec0ff */
[----:B------:R-:W-:Y:S02]  /*55e0*/  SHF.R.S32.HI R12, RZ, 0x1f, R12 ;  /* 0x0000001fff0c7819 */ /* 0x000fe4000001140c */
[----:B------:R-:W-:Y:S01]  /*55f0*/  LEA.HI R5, R14, R14, RZ, 0x1 ;  /* 0x0000000e0e057211 */ /* 0x000fe200078f08ff */
[----:B------:R-:W-:Y:S01]  /*5600*/  IMAD.IADD R7, R9, 0x1, -R6 ;  /* 0x0000000109077824 */ /* 0x000fe200078e0a06 */
[----:B------:R-:W-:Y:S01]  /*5610*/  LEA.HI R12, R12, R11, RZ, 0x3 ;  /* 0x0000000b0c0c7211 */ /* 0x000fe200078f18ff */
[----:B------:R-:W-:Y:S01]  /*5620*/  IMAD R6, R13, -0x10, R8 ;  /* 0xfffffff00d067824 */ /* 0x000fe200078e0208 */
[----:B------:R-:W-:-:S02]  /*5630*/  LOP3.LUT R5, R5, 0xfffffffe, RZ, 0xc0, !PT ;  /* 0xfffffffe05057812 */ /* 0x000fc400078ec0ff */
[----:B------:R-:W-:Y:S02]  /*5640*/  LOP3.LUT R12, R12, 0xfffffff8, RZ, 0xc0, !PT ;  /* 0xfffffff80c0c7812 */ /* 0x000fe400078ec0ff */
[----:B------:R-:W-:Y:S01]  /*5650*/  SHF.R.S32.HI R8, RZ, 0x1f, R7 ;  /* 0x0000001fff087819 */ /* 0x000fe20000011407 */
[----:B------:R-:W-:Y:S01]  /*5660*/  IMAD.IADD R5, R14, 0x1, -R5 ;  /* 0x000000010e057824 */ /* 0x000fe200078e0a05 */
[----:B------:R-:W-:Y:S02]  /*5670*/  IADD3 R6, R6, R12, -R11 ;  /* 0x0000000c06067210 */ /* 0x000fe40007ffe80b */
[CC--:B------:R-:W-:Y:S02]  /*5680*/  LEA.HI R11, R8.reuse, R7.reuse, RZ, 0x3 ;  /* 0x00000007080b7211 */ /* 0x0c0fe400078f18ff */
[----:B------:R-:W-:Y:S01]  /*5690*/  LEA.HI R8, R8, R7, RZ, 0x2 ;  /* 0x0000000708087211 */ /* 0x000fe200078f10ff */
[----:B------:R-:W-:Y:S01]  /*56a0*/  IMAD R232, R5, -0x40, R6 ;  /* 0xffffffc005e87824 */ /* 0x000fe200078e0206 */
[----:B------:R-:W-:-:S02]  /*56b0*/  SHF.R.S32.HI R7, RZ, 0x3, R11 ;  /* 0x00000003ff077819 */ /* 0x000fc4000001140b */
[----:B------:R-:W-:Y:S02]  /*56c0*/  SHF.R.S32.HI R12, RZ, 0x1f, R11 ;  /* 0x0000001fff0c7819 */ /* 0x000fe4000001140b */
[----:B------:R-:W-:Y:S02]  /*56d0*/  SHF.R.S32.HI R11, RZ, 0x2, R8 ;  /* 0x00000002ff0b7819 */ /* 0x000fe40000011408 */
[----:B------:R-:W-:Y:S02]  /*56e0*/  LEA.HI R12, R12, R7, RZ, 0x4 ;  /* 0x000000070c0c7211 */ /* 0x000fe400078f20ff */
[----:B------:R-:W-:Y:S01]  /*56f0*/  LEA.HI R8, R8, R11, RZ, 0x1 ;  /* 0x0000000b08087211 */ /* 0x000fe200078f08ff */
[----:B------:R-:W-:Y:S01]  /*5700*/  VIADD R6, R11, 0x8 ;  /* 0x000000080b067836 */ /* 0x000fe20000000000 */
[----:B------:R-:W-:Y:S02]  /*5710*/  LOP3.LUT R12, R12, 0x1ffffff0, RZ, 0xc0, !PT ;  /* 0x1ffffff00c0c7812 */ /* 0x000fe400078ec0ff */
[----:B------:R-:W-:-:S02]  /*5720*/  LOP3.LUT R8, R8, 0xfffffffe, RZ, 0xc0, !PT ;  /* 0xfffffffe08087812 */ /* 0x000fc400078ec0ff */
[----:B------:R-:W-:Y:S01]  /*5730*/  LOP3.LUT R14, R10, 0xfffffffc, RZ, 0xc0, !PT ;  /* 0xfffffffc0a0e7812 */ /* 0x000fe200078ec0ff */
[----:B------:R-:W-:Y:S01]  /*5740*/  IMAD.IADD R7, R7, 0x1, -R12 ;  /* 0x0000000107077824 */ /* 0x000fe200078e0a0c */
[----:B------:R-:W-:Y:S01]  /*5750*/  LEA.HI R10, R6, R6, RZ, 0x1 ;  /* 0x00000006060a7211 */ /* 0x000fe200078f08ff */
[C---:B------:R-:W-:Y:S02]  /*5760*/  IMAD.IADD R8, R11.reuse, 0x1, -R8 ;  /* 0x000000010b087824 */ /* 0x040fe400078e0a08 */
[----:B------:R-:W-:Y:S02]  /*5770*/  VIADD R12, R11, 0x10 ;  /* 0x000000100b0c7836 */ /* 0x000fe40000000000 */
[----:B------:R-:W-:Y:S01]  /*5780*/  IMAD.IADD R5, R9, 0x1, -R14 ;  /* 0x0000000109057824 */ /* 0x000fe200078e0a0e */
[----:B------:R-:W-:Y:S01]  /*5790*/  LOP3.LUT R9, R10, 0xfffffffe, RZ, 0xc0, !PT ;  /* 0xfffffffe0a097812 */ /* 0x000fe200078ec0ff */
[----:B------:R-:W-:Y:S01]  /*57a0*/  IMAD R7, R7, 0x8, R8 ;  /* 0x0000000807077824 */ /* 0x000fe200078e0208 */
[----:B------:R-:W-:Y:S01]  /*57b0*/  LEA.HI R8, R12, R12, RZ, 0x1 ;  /* 0x0000000c0c087211 */ /* 0x000fe200078f08ff */
[----:B------:R-:W-:-:S02]  /*57c0*/  VIADD R14, R11, 0x18 ;  /* 0x000000180b0e7836 */ /* 0x000fc40000000000 */
[----:B------:R-:W-:Y:S01]  /*57d0*/  IMAD.IADD R9, R6, 0x1, -R9 ;  /* 0x0000000106097824 */ /* 0x000fe200078e0a09 */
[----:B------:R1:W-:Y:S01]  /*57e0*/  STL [R1+0x2c], R7 ;  /* 0x00002c0701007387 */ /* 0x0003e20000100800 */
[----:B------:R-:W-:Y:S02]  /*57f0*/  SHF.R.S32.HI R6, RZ, 0x1, R10 ;  /* 0x00000001ff067819 */ /* 0x000fe4000001140a */
[----:B------:R-:W-:Y:S02]  /*5800*/  SHF.R.S32.HI R13, RZ, 0x1f, R8 ;  /* 0x0000001fff0d7819 */ /* 0x000fe40000011408 */
[----:B------:R-:W-:Y:S02]  /*5810*/  LEA.HI R15, R14, R14, RZ, 0x1 ;  /* 0x0000000e0e0f7211 */ /* 0x000fe400078f08ff */
[----:B------:R-:W-:Y:S02]  /*5820*/  LOP3.LUT R11, R8, 0xfffffffe, RZ, 0xc0, !PT ;  /* 0xfffffffe080b7812 */ /* 0x000fe400078ec0ff */
[----:B------:R-:W-:-:S02]  /*5830*/  SHF.R.S32.HI R17, RZ, 0x1f, R15 ;  /* 0x0000001fff117819 */ /* 0x000fc4000001140f */
[----:B-1----:R-:W-:Y:S01]  /*5840*/  SHF.R.S32.HI R7, RZ, 0x1f, R10 ;  /* 0x0000001fff077819 */ /* 0x002fe2000001140a */
[----:B------:R-:W-:Y:S01]  /*5850*/  IMAD.IADD R11, R12, 0x1, -R11 ;  /* 0x000000010c0b7824 */ /* 0x000fe200078e0a0b */
[----:B------:R-:W-:Y:S02]  /*5860*/  SHF.R.S32.HI R10, RZ, 0x1, R8 ;  /* 0x00000001ff0a7819 */ /* 0x000fe40000011408 */
[----:B------:R-:W-:Y:S02]  /*5870*/  LEA.HI R7, R7, R6, RZ, 0x4 ;  /* 0x0000000607077211 */ /* 0x000fe400078f20ff */
[----:B------:R-:W-:Y:S02]  /*5880*/  LEA.HI R13, R13, R10, RZ, 0x4 ;  /* 0x0000000a0d0d7211 */ /* 0x000fe400078f20ff */
[----:B------:R-:W-:Y:S02]  /*5890*/  SHF.R.S32.HI R8, RZ, 0x1, R15 ;  /* 0x00000001ff087819 */ /* 0x000fe4000001140f */
[----:B------:R-:W-:-:S02]  /*58a0*/  LOP3.LUT R7, R7, 0x1ffffff0, RZ, 0xc0, !PT ;  /* 0x1ffffff007077812 */ /* 0x000fc400078ec0ff */
[----:B------:R-:W-:Y:S02]  /*58b0*/  LOP3.LUT R13, R13, 0x1ffffff0, RZ, 0xc0, !PT ;  /* 0x1ffffff00d0d7812 */ /* 0x000fe400078ec0ff */
[----:B------:R-:W-:Y:S01]  /*58c0*/  LEA.HI R17, R17, R8, RZ, 0x4 ;  /* 0x0000000811117211 */ /* 0x000fe200078f20ff */
[----:B------:R-:W-:Y:S01]  /*58d0*/  IMAD.IADD R6, R6, 0x1, -R7 ;  /* 0x0000000106067824 */ /* 0x000fe200078e0a07 */
[----:B------:R-:W-:Y:S01]  /*58e0*/  LOP3.LUT R15, R15, 0xfffffffe, RZ, 0xc0, !PT ;  /* 0xfffffffe0f0f7812 */ /* 0x000fe200078ec0ff */
[----:B------:R-:W-:Y:S01]  /*58f0*/  IMAD.IADD R10, R10, 0x1, -R13 ;  /* 0x000000010a0a7824 */ /* 0x000fe200078e0a0d */
[----:B------:R-:W-:Y:S01]  /*5900*/  LOP3.LUT R17, R17, 0x1ffffff0, RZ, 0xc0, !PT ;  /* 0x1ffffff011117812 */ /* 0x000fe200078ec0ff */
[----:B------:R-:W-:Y:S02]  /*5910*/  IMAD R12, R6, 0x8, R9 ;  /* 0x00000008060c7824 */ /* 0x000fe400078e0209 */
[----:B------:R-:W-:Y:S02]  /*5920*/  IMAD R6, R10, 0x8, R11 ;  /* 0x000000080a067824 */ /* 0x000fe400078e020b */
[----:B------:R-:W-:Y:S01]  /*5930*/  IMAD.IADD R15, R14, 0x1, -R15 ;  /* 0x000000010e0f7824 */ /* 0x000fe200078e0a0f */
[----:B------:R-:W-:Y:S01]  /*5940*/  STL [R1+0x28], R12 ;  /* 0x0000280c01007387 */ /* 0x000fe20000100800 */
[----:B------:R-:W-:-:S02]  /*5950*/  IMAD.IADD R8, R8, 0x1, -R17 ;  /* 0x0000000108087824 */ /* 0x000fc400078e0a11 */
[----:B------:R-:W-:Y:S01]  /*5960*/  IMAD R7, R233, 0x2000, R222 ;  /* 0x00002000e9077824 */ /* 0x000fe200078e02de */
[----:B------:R1:W-:Y:S01]  /*5970*/  STL [R1+0x24], R6 ;  /* 0x0000240601007387 */ /* 0x0003e20000100800 */
[----:B------:R-:W-:Y:S02]  /*5980*/  IMAD R10, R8, 0x8, R15 ;  /* 0x00000008080a7824 */ /* 0x000fe400078e020f */
[C---:B------:R-:W-:Y:S02]  /*5990*/  VIADD R8, R7.reuse, 0x4000 ;  /* 0x0000400007087836 */ /* 0x040fe40000000000 */
[----:B------:R-:W-:Y:S01]  /*59a0*/  IMAD.MOV.U32 R11, RZ, RZ, 0x40000040 ;  /* 0x40000040ff0b7424 */ /* 0x000fe200078e00ff */
[----:B------:R2:W-:Y:S01]  /*59b0*/  STL [R1+0x20], R10 ;  /* 0x0000200a01007387 */ /* 0x0005e20000100800 */
[----:B------:R-:W-:Y:S01]  /*59c0*/  IMAD.MOV.U32 R9, RZ, RZ, 0x40000040 ;  /* 0x40000040ff097424 */ /* 0x000fe200078e00ff */
[----:B------:R-:W-:Y:S01]  /*59d0*/  SHF.R.U32.HI R8, RZ, 0x4, R8 ;  /* 0x00000004ff087819 */ /* 0x000fe20000011608 */
[----:B-1----:R-:W-:Y:S01]  /*59e0*/  VIADD R6, R7, 0x20c00 ;  /* 0x00020c0007067836 */ /* 0x002fe20000000000 */
[----:B------:R-:W-:-:S02]  /*59f0*/  SHF.R.U32.HI R7, RZ, 0x4, R7 ;  /* 0x00000004ff077819 */ /* 0x000fc40000011607 */
[----:B------:R-:W-:Y:S02]  /*5a00*/  LOP3.LUT R8, R8, 0x3fff, RZ, 0xc0, !PT ;  /* 0x00003fff08087812 */ /* 0x000fe400078ec0ff */
[----:B------:R-:W-:Y:S02]  /*5a10*/  SHF.R.U32.HI R6, RZ, 0x4, R6 ;  /* 0x00000004ff067819 */ /* 0x000fe40000011606 */
[----:B------:R-:W-:Y:S02]  /*5a20*/  LOP3.LUT R7, R7, 0x3fff, RZ, 0xc0, !PT ;  /* 0x00003fff07077812 */ /* 0x000fe400078ec0ff */
[----:B------:R-:W-:Y:S02]  /*5a30*/  LOP3.LUT R6, R6, 0x3fff, RZ, 0xc0, !PT ;  /* 0x00003fff06067812 */ /* 0x000fe400078ec0ff */
[----:B------:R-:W-:Y:S02]  /*5a40*/  LOP3.LUT R12, R7, 0x10000, RZ, 0xfc, !PT ;  /* 0x00010000070c7812 */ /* 0x000fe400078efcff */
[----:B------:R-:W-:-:S02]  /*5a50*/  LOP3.LUT R6, R6, 0x10000, RZ, 0xfc, !PT ;  /* 0x0001000006067812 */ /* 0x000fc400078efcff */
[----:B------:R-:W-:Y:S01]  /*5a60*/  LOP3.LUT R7, R8, 0x10000, RZ, 0xfc, !PT ;  /* 0x0001000008077812 */ /* 0x000fe200078efcff */
[C---:B--2---:R-:W-:Y:S01]  /*5a70*/  VIADD R10, R12.reuse, 0x2 ;  /* 0x000000020c0a7836 */ /* 0x044fe20000000000 */
[----:B------:R1:W-:Y:S01]  /*5a80*/  STL [R1+0x14], R12 ;  /* 0x0000140c01007387 */ /* 0x0003e20000100800 */
[C---:B------:R-:W-:Y:S02]  /*5a90*/  VIADD R8, R12.reuse, 0x4 ;  /* 0x000000040c087836 */ /* 0x040fe40000000000 */
[----:B------:R-:W-:Y:S01]  /*5aa0*/  VIADD R236, R12, 0x6 ;  /* 0x000000060cec7836 */ /* 0x000fe20000000000 */
[----:B------:R2:W-:Y:S01]  /*5ab0*/  STL [R1+0x30], R6 ;  /* 0x0000300601007387 */ /* 0x0005e20000100800 */
[C---:B------:R-:W-:Y:S02]  /*5ac0*/  VIADD R234, R7.reuse, 0x2 ;  /* 0x0000000207ea7836 */ /* 0x040fe40000000000 */
[C---:B------:R-:W-:Y:S01]  /*5ad0*/  VIADD R230, R7.reuse, 0x4 ;  /* 0x0000000407e67836 */ /* 0x040fe20000000000 */
[----:B------:R3:W-:Y:S01]  /*5ae0*/  STL [R1+0x10], R7 ;  /* 0x0000100701007387 */ /* 0x0007e20000100800 */
[----:B------:R-:W-:-:S02]  /*5af0*/  VIADD R228, R7, 0x6 ;  /* 0x0000000607e47836 */ /* 0x000fc40000000000 */
[C---:B-1----:R-:W-:Y:S01]  /*5b00*/  VIADD R12, R5.reuse, 0x8 ;  /* 0x00000008050c7836 */ /* 0x042fe20000000000 */
[----:B------:R1:W-:Y:S01]  /*5b10*/  STL.64 [R1+0x8], R10 ;  /* 0x0000080a01007387 */ /* 0x0003e20000100a00 */
[C---:B------:R-:W-:Y:S02]  /*5b20*/  VIADD R12, R5.reuse, 0x14 ;  /* 0x00000014050c7836 */ /* 0x040fe40000000000 */
[C---:B--2---:R-:W-:Y:S01]  /*5b30*/  VIADD R6, R5.reuse, 0x4 ;  /* 0x0000000405067836 */ /* 0x044fe20000000000 */
[----:B------:R1:W-:Y:S01]  /*5b40*/  STL.64 [R1], R8 ;  /* 0x0000000801007387 */ /* 0x0003e20000100a00 */
[C---:B------:R-:W-:Y:S02]  /*5b50*/  VIADD R6, R5.reuse, 0x10 ;  /* 0x0000001005067836 */ /* 0x040fe40000000000 */
[C---:B---3--:R-:W-:Y:S02]  /*5b60*/  VIADD R7, R5.reuse, 0xc ;  /* 0x0000000c05077836 */ /* 0x048fe40000000000 */
[----:B------:R-:W-:-:S02]  /*5b70*/  VIADD R7, R5, 0x18 ;  /* 0x0000001805077836 */ /* 0x000fc40000000000 */
[----:B------:R-:W-:-:S07]  /*5b80*/  VIADD R6, R5, 0x1c ;  /* 0x0000001c05067836 */ /* 0x000fce0000000000 */
.L_x_1078:
[----:B------:R-:W-:Y:S01]  /*5b90*/  IMAD.U32 R6, RZ, RZ, UR36 ;  /* 0x00000024ff067e24 */ /* 0x000fe2000f8e00ff */
[----:B------:R-:W-:Y:S05]  /*5ba0*/  YIELD ;  /* 0x0000000000007946 */ /* 0x000fea0003800000 */
[----:B------:R-:W-:-:S04]  /*5bb0*/  LOP3.LUT R6, R6, 0x1, RZ, 0xfc, !PT ;  /* 0x0000000106067812 */ /* 0x000fc800078efcff */
[----:B------:R-:W-:-:S13]  /*5bc0*/  ISETP.NE.AND P0, PT, R6, 0x3, PT ;  /* 0x000000030600780c */ /* 0x000fda0003f05270 */
[----:B------:R-:W-:Y:S05]  /*5bd0*/  @!P0 BRA `(.L_x_1068) ;  /* 0x0000000000048947 */ /* 0x000fea0003800000 */
[----:B------:R-:W-:Y:S01]  /*5be0*/  BPT.TRAP 0x1 ;  /* 0x000000040000795c */ /* 0x000fe20000300000 */
.L_x_1068:
[----:B------:R-:W-:Y:S01]  /*5bf0*/  IMAD R6, R0, 0x8, R222 ;  /* 0x0000000800067824 */ /* 0x000fe200078e02de */
[----:B-1----:R-:W-:-:S04]  /*5c00*/  SHF.L.U32 R11, R4, 0x1f, RZ ;  /* 0x0000001f040b7819 */ /* 0x002fc800000006ff */
[----:B------:R1:W2:Y:S01]  /*5c10*/  SYNCS.PHASECHK.TRANS64.TRYWAIT P1, [R6+URZ+0x30c10], R11 ;  /* 0x030c100b060075a7 */ /* 0x0002a2000802017f */
[----:B------:R-:W-:Y:S05]  /*5c20*/  @!P0 BRA `(.L_x_1069) ;  /* 0x0000000000048947 */ /* 0x000fea0003800000 */
[----:B------:R-:W-:Y:S01]  /*5c30*/  BPT.TRAP 0x1 ;  /* 0x000000040000795c */ /* 0x000fe20000300000 */
.L_x_1069:
[----:B------:R-:W-:-:S05]  /*5c40*/  VIADD R7, R222, 0x10000 ;  /* 0x00010000de077836 */ /* 0x000fca0000000000 */
[----:B------:R-:W-:-:S04]  /*5c50*/  SHF.R.U32.HI R7, RZ, 0x4, R7 ;  /* 0x00000004ff077819 */ /* 0x000fc80000011607 */
[----:B------:R-:W-:-:S04]  /*5c60*/  LOP3.LUT R220, R7, 0x3fff, RZ, 0xc0, !PT ;  /* 0x00003fff07dc7812 */ /* 0x000fc800078ec0ff */
[----:B------:R-:W-:Y:S01]  /*5c70*/  LOP3.LUT R7, R220, 0x10000, RZ, 0xfc, !PT ;  /* 0x00010000dc077812 */ /* 0x000fe200078efcff */
[----:B--2---:R-:W-:Y:S06]  /*5c80*/  @P1 BRA `(.L_x_1070) ;  /* 0x0000000000081947 */ /* 0x004fec0003800000 */
[----:B------:R-:W2:Y:S02]  /*5c90*/  SYNCS.PHASECHK.TRANS64.TRYWAIT P1, [R6+URZ+0x30c10], R11 ;  /* 0x030c100b060075a7 */ /* 0x000ea4000802017f */
[----:B--2---:R-:W-:Y:S05]  /*5ca0*/  @!P1 BRA `(.L_x_1071) ;  /* 0x000000b800289947 */ /* 0x004fea0003800000 */
.L_x_1070:
[----:B------:R-:W3:Y:S04]  /*5cb0*/  LDL R13, [R1+0x14] ;  /* 0x00001400010d7983 */ /* 0x000ee80000100800 */
[----:B------:R-:W4:Y:S04]  /*5cc0*/  LDL.64 R16, [R1+0x8] ;  /* 0x0000080001107983 */ /* 0x000f280000100a00 */
[----:B------:R-:W5:Y:S01]  /*5cd0*/  LDL.64 R14, [R1] ;  /* 0x00000000010e7983 */ /* 0x000f620000100a00 */
[----:B------:R-:W-:Y:S01]  /*5ce0*/  IMAD R7, R0, 0x400, R7 ;  /* 0x0000040000077824 */ /* 0x000fe200078e0207 */
[----:B------:R-:W-:Y:S05]  /*5cf0*/  WARPSYNC.ALL ;  /* 0x0000000000007948 */ /* 0x000fea0003800000 */
[----:B------:R-:W-:Y:S01]  /*5d00*/  R2UR UR6, R7 ;  /* 0x00000000070672ca */ /* 0x000fe200000e0000 */
[----:B------:R-:W-:Y:S01]  /*5d10*/  WARPGROUP.ARRIVE ;  /* 0x00000000000079c5 */ /* 0x000fe20000000000 */
[----:B------:R-:W-:Y:S01]  /*5d20*/  UMOV UR5, 0x40000040 ;  /* 0x4000004000057882 */ /* 0x000fe20000000000 */
[----:B------:R-:W-:Y:S01]  /*5d30*/  UMOV UR7, 0x40000040 ;  /* 0x4000004000077882 */ /* 0x000fe20000000000 */
[----:B------:R-:W-:Y:S01]  /*5d40*/  UMOV UR11, 0x40000040 ;  /* 0x40000040000b7882 */ /* 0x000fe20000000000 */
[----:B------:R-:W2:Y:S04]  /*5d50*/  LDL R8, [R1+0x2c] ;  /* 0x00002c0001087983 */ /* 0x000ea80000100800 */
[----:B------:R-:W5:Y:S04]  /*5d60*/  LDL R10, [R1+0x28] ;  /* 0x00002800010a7983 */ /* 0x000f680000100800 */
[----:B------:R-:W5:Y:S04]  /*5d70*/  LDL R12, [R1+0x24] ;  /* 0x00002400010c7983 */ /* 0x000f680000100800 */
[----:B------:R-:W5:Y:S01]  /*5d80*/  LDL R9, [R1+0x20] ;  /* 0x0000200001097983 */ /* 0x000f620000100800 */
[----:B------:R-:W-:Y:S01]  /*5d90*/  VIADD R224, R222, 0x20000 ;  /* 0x00020000dee07836 */ /* 0x000fe20000000000 */
[----:B---3--:R-:W-:-:S02]  /*5da0*/  R2UR UR4, R13 ;  /* 0x000000000d0472ca */ /* 0x008fc400000e0000 */
[----:B----4-:R-:W-:Y:S02]  /*5db0*/  R2UR UR8, R16 ;  /* 0x00000000100872ca */ /* 0x010fe400000e0000 */
[----:B------:R-:W-:-:S09]  /*5dc0*/  R2UR UR9, R17 ;  /* 0x00000000110972ca */ /* 0x000fd200000e0000 */
[----:B------:R-:W-:Y:S01]  /*5dd0*/  HGMMA.64x128x16.F32 R88, gdesc[UR4], RZ, !UPT, gsb0 ;  /* 0x01e00000045879f0 */ /* 0x000fe2000c0008ff */
[----:B------:R-:W-:Y:S01]  /*5de0*/  UIADD3 UR4, UR6, 0x2, URZ ;  /* 0x0000000206047890 */ /* 0x000fe2000fffe03f */
[----:B------:R-:W-:Y:S01]  /*5df0*/  R2UR UR5, R237 ;  /* 0x00000000ed0572ca */ /* 0x000fe200000e0000 */
[----:B------:R-:W-:Y:S01]  /*5e00*/  UMOV UR7, 0x40000040 ;  /* 0x4000004000077882 */ /* 0x000fe20000000000 */
[----:B--2---:R-:W-:-:S04]  /*5e10*/  IMAD R8, R0, 0x80, R8 ;  /* 0x0000008000087824 */ /* 0x004fc800078e0208 */
[----:B------:R-:W-:Y:S01]  /*5e20*/  UMOV UR10, UR4 ;  /* 0x00000004000a7c82 */ /* 0x000fe20008000000 */
[----:B------:R-:W-:Y:S02]  /*5e30*/  UIADD3 UR4, UR6, 0x4, URZ ;  /* 0x0000000406047890 */ /* 0x000fe4000fffe03f */
[----:B------:R-:W-:Y:S01]  /*5e40*/  UIADD3 UR6, UR6, 0x6, URZ ;  /* 0x0000000606067890 */ /* 0x000fe2000fffe03f */
[C---:B-----5:R-:W-:Y:S02]  /*5e50*/  IMAD R10, R0.reuse, 0x80, R10 ;  /* 0x00000080000a7824 */ /* 0x060fe400078e020a */
[C---:B------:R-:W-:Y:S02]  /*5e60*/  IMAD R223, R3.reuse, 0x2, R8 ;  /* 0x0000000203df7824 */ /* 0x040fe400078e0208 */
[----:B------:R-:W-:Y:S02]  /*5e70*/  IMAD R12, R0, 0x80, R12 ;  /* 0x00000080000c7824 */ /* 0x000fe400078e020c */
[----:B------:R-:W-:-:S02]  /*5e80*/  IMAD R7, R3, 0x2, R10 ;  /* 0x0000000203077824 */ /* 0x000fc400078e020a */
[----:B------:R-:W-:Y:S02]  /*5e90*/  IMAD R225, R3, 0x2, R12 ;  /* 0x0000000203e17824 */ /* 0x000fe400078e020c */
[--C-:B------:R-:W-:Y:S02]  /*5ea0*/  IMAD R227, R7, 0x4, R222.reuse ;  /* 0x0000000407e37824 */ /* 0x100fe400078e02de */
[----:B------:R-:W-:Y:S02]  /*5eb0*/  IMAD R218, R225, 0x4, R222 ;  /* 0x00000004e1da7824 */ /* 0x000fe400078e02de */
[--C-:B------:R-:W-:Y:S02]  /*5ec0*/  IMAD R226, R7, 0x4, R224.reuse ;  /* 0x0000000407e27824 */ /* 0x100fe400078e02e0 */
[----:B------:R-:W-:Y:S01]  /*5ed0*/  IMAD R225, R225, 0x4, R224 ;  /* 0x00000004e1e17824 */ /* 0x000fe200078e02e0 */
[----:B------:R-:W-:Y:S02]  /*5ee0*/  WARPGROUP.DEPBAR.LE gsb0, 0x0 ;  /* 0x00008000000079c5 */ /* 0x000fe40000010000 */
[----:B------:R-:W-:-:S06]  /*5ef0*/  WARPGROUP.ARRIVE ;  /* 0x00000000000079c5 */ /* 0x000fcc0000000000 */
[----:B------:R-:W-:Y:S01]  /*5f00*/  HGMMA.64x128x16.F32 R88, gdesc[UR8], R88, gsb0 ;  /* 0x01e00000085879f0 */ /* 0x000fe20008000858 */
[----:B------:R-:W-:Y:S01]  /*5f10*/  R2UR UR8, R14 ;  /* 0x000000000e0872ca */ /* 0x000fe200000e0000 */
[----:B------:R-:W-:Y:S01]  /*5f20*/  UMOV UR10, UR4 ;  /* 0x00000004000a7c82 */ /* 0x000fe20008000000 */
[----:B------:R-:W-:Y:S01]  /*5f30*/  R2UR UR9, R15 ;  /* 0x000000000f0972ca */ /* 0x000fe200000e0000 */
[----:B------:R-:W-:Y:S01]  /*5f40*/  UMOV UR11, 0x40000040 ;  /* 0x40000040000b7882 */ /* 0x000fe20000000000 */
[----:B------:R-:W-:Y:S01]  /*5f50*/  R2UR UR4, R236 ;  /* 0x00000000ec0472ca */ /* 0x000fe200000e0000 */
[----:B------:R-:W-:Y:S02]  /*5f60*/  IMAD R14, R0, 0x80, R9 ;  /* 0x00000080000e7824 */ /* 0x000fe400078e0209 */
[----:B------:R-:W-:Y:S02]  /*5f70*/  IMAD R15, R223, 0x4, R222 ;  /* 0x00000004df0f7824 */ /* 0x000fe400078e02de */
[----:B------:R-:W-:-:S02]  /*5f80*/  IMAD R9, R3, 0x2, R14 ;  /* 0x0000000203097824 */ /* 0x000fc400078e020e */
[----:B------:R-:W-:Y:S02]  /*5f90*/  IMAD R223, R223, 0x4, R224 ;  /* 0x00000004dfdf7824 */ /* 0x000fe400078e02e0 */
[C---:B------:R-:W-:Y:S02]  /*5fa0*/  IMAD R216, R9.reuse, 0x4, R222 ;  /* 0x0000000409d87824 */ /* 0x040fe400078e02de */
[----:B------:R-:W-:Y:S01]  /*5fb0*/  IMAD R224, R9, 0x4, R224 ;  /* 0x0000000409e07824 */ /* 0x000fe200078e02e0 */
[----:B------:R-:W-:Y:S02]  /*5fc0*/  WARPGROUP.DEPBAR.LE gsb0, 0x0 ;  /* 0x00008000000079c5 */ /* 0x000fe40000010000 */
[----:B------:R-:W-:-:S06]  /*5fd0*/  WARPGROUP.ARRIVE ;  /* 0x00000000000079c5 */ /* 0x000fcc0000000000 */
[----:B------:R-:W-:Y:S03]  /*5fe0*/  HGMMA.64x128x16.F32 R88, gdesc[UR8], R88, gsb0 ;  /* 0x01e00000085879f0 */ /* 0x000fe60008000858 */
[----:B------:R-:W-:Y:S02]  /*5ff0*/  WARPGROUP.DEPBAR.LE gsb0, 0x0 ;  /* 0x00008000000079c5 */ /* 0x000fe40000010000 */
[----:B------:R-:W-:-:S07]  /*6000*/  WARPGROUP.ARRIVE ;  /* 0x00000000000079c5 */ /* 0x000fce0000000000 */
[----:B------:R-:W-:Y:S03]  /*6010*/  HGMMA.64x128x16.F32 R88, gdesc[UR4], R88, gsb0 ;  /* 0x01e00000045879f0 */ /* 0x000fe60008000858 */
[----:B------:R-:W-:Y:S02]  /*6020*/  WARPGROUP.DEPBAR.LE gsb0, 0x0 ;  /* 0x00008000000079c5 */ /* 0x000fe40000010000 */
[----:B------:R-:W2:Y:S04]  /*6030*/  LDS R15, [R15+0x20000] ;  /* 0x020000000f0f7984 */ /* 0x000ea80000000800 */
[----:B------:R-:W3:Y:S04]  /*6040*/  LDS R227, [R227+0x20000] ;  /* 0x02000000e3e37984 */ /* 0x000ee80000000800 */
[----:B------:R-:W4:Y:S04]  /*6050*/  LDS R218, [R218+0x20000] ;  /* 0x02000000dada7984 */ /* 0x000f280000000800 */
[----:B------:R-:W1:Y:S01]  /*6060*/  LDS R216, [R216+0x20000] ;  /* 0x02000000d8d87984 */ /* 0x000e620000000800 */
[----:B------:R-:W-:Y:S05]  /*6070*/  @!P0 BRA `(.L_x_1072) ;  /* 0x0000000000048947 */ /* 0x000fea0003800000 */
[----:B------:R-:W-:Y:S01]  /*6080*/  BPT.TRAP 0x1 ;  /* 0x000000040000795c */ /* 0x000fe20000300000 */
.L_x_1072:
[----:B------:R1:W1:Y:S01]  /*6090*/  SYNCS.PHASECHK.TRANS64.TRYWAIT P1, [R6+URZ+0x30c30], R11 ;  /* 0x030c300b060075a7 */ /* 0x000262000802017f */
[----:B------:R-:W-:Y:S05]  /*60a0*/  @!P0 BRA `(.L_x_1073) ;  /* 0x0000000000048947 */ /* 0x000fea0003800000 */
[----:B------:R-:W-:Y:S01]  /*60b0*/  BPT.TRAP 0x1 ;  /* 0x000000040000795c */ /* 0x000fe20000300000 */
.L_x_1073:
[----:B------:R-:W-:-:S05]  /*60c0*/  VIADD R7, R222, 0x18000 ;  /* 0x00018000de077836 */ /* 0x000fca0000000000 */
[----:B------:R-:W-:-:S04]  /*60d0*/  SHF.R.U32.HI R7, RZ, 0x4, R7 ;  /* 0x00000004ff077819 */ /* 0x000fc80000011607 */
[----:B------:R-:W-:-:S04]  /*60e0*/  LOP3.LUT R217, R7, 0x3fff, RZ, 0xc0, !PT ;  /* 0x00003fff07d97812 */ /* 0x000fc800078ec0ff */
[----:B------:R-:W-:-:S05]  /*60f0*/  LOP3.LUT R7, R217, 0x10000, RZ, 0xfc, !PT ;  /* 0x00010000d9077812 */ /* 0x000fca00078efcff */
[----:B------:R-:W-:Y:S01]  /*6100*/  IMAD R7, R0, 0x400, R7 ;  /* 0x0000040000077824 */ /* 0x000fe200078e0207 */
[----:B-1----:R-:W-:Y:S06]  /*6110*/  @P1 BRA `(.L_x_1074) ;  /* 0x0000000000081947 */ /* 0x002fec0003800000 */
[----:B------:R-:W1:Y:S02]  /*6120*/  SYNCS.PHASECHK.TRANS64.TRYWAIT P1, [R6+URZ+0x30c30], R11 ;  /* 0x030c300b060075a7 */ /* 0x000e64000802017f */
[----:B-1----:R-:W-:Y:S05]  /*6130*/  @!P1 BRA `(.L_x_1075) ;  /* 0x000000b400189947 */ /* 0x002fea0003800000 */
.L_x_1074:
[----:B------:R-:W5:Y:S01]  /*6140*/  LDL R8, [R1+0x10] ;  /* 0x0000100001087983 */ /* 0x000f620000100800 */
[----:B------:R-:W-:Y:S01]  /*6150*/  R2UR UR6, R7 ;  /* 0x00000000070672ca */ /* 0x000fe200000e0000 */
[----:B------:R-:W-:Y:S01]  /*6160*/  WARPGROUP.ARRIVE ;  /* 0x00000000000079c5 */ /* 0x000fe20000000000 */
[----:B------:R-:W-:Y:S01]  /*6170*/  UMOV UR5, 0x40000040 ;  /* 0x4000004000057882 */ /* 0x000fe20000000000 */
[----:B------:R-:W-:Y:S01]  /*6180*/  UMOV UR7, 0x40000040 ;  /* 0x4000004000077882 */ /* 0x000fe20000000000 */
[----:B------:R-:W-:Y:S01]  /*6190*/  R2UR UR8, R234 ;  /* 0x00000000ea0872ca */ /* 0x000fe200000e0000 */
[----:B------:R-:W-:Y:S01]  /*61a0*/  UMOV UR11, 0x40000040 ;  /* 0x40000040000b7882 */ /* 0x000fe20000000000 */
[----:B------:R-:W-:Y:S01]  /*61b0*/  R2UR UR9, R235 ;  /* 0x00000000eb0972ca */ /* 0x000fe200000e0000 */
[C---:B------:R-:W-:Y:S01]  /*61c0*/  VIADD R23, R5.reuse, 0xc ;  /* 0x0000000c05177836 */ /* 0x040fe20000000000 */
[C---:B------:R-:W-:Y:S01]  /*61d0*/  ISETP.GT.AND P2, PT, R232.reuse, RZ, PT ;  /* 0x000000ffe800720c */ /* 0x040fe20003f44270 */
[C---:B------:R-:W-:Y:S01]  /*61e0*/  VIADD R11, R5.reuse, 0x14 ;  /* 0x00000014050b7836 */ /* 0x040fe20000000000 */
[----:B------:R-:W-:Y:S01]  /*61f0*/  ISETP.GT.AND P1, PT, R232, 0x8, PT ;  /* 0x00000008e800780c */ /* 0x000fe20003f24270 */
[----:B------:R-:W-:Y:S01]  /*6200*/  VIADD R13, R5, 0x18 ;  /* 0x00000018050d7836 */ /* 0x000fe20000000000 */
[----:B--2---:R-:W1:Y:S01]  /*6210*/  SHFL.IDX PT, R12, R15, R23, 0x1f ;  /* 0x00001f170f0c7589 */ /* 0x004e6200000e0000 */
[----:B------:R-:W-:Y:S01]  /*6220*/  FSEL R93, R93, -INF , P2 ;  /* 0xff8000005d5d7808 */ /* 0x000fe20001000000 */
[----:B------:R-:W-:Y:S01]  /*6230*/  VIADD R9, R5, 0x8 ;  /* 0x0000000805097836 */ /* 0x000fe20000000000 */
[----:B------:R-:W-:Y:S01]  /*6240*/  FSEL R95, R95, -INF , P1 ;  /* 0xff8000005f5f7808 */ /* 0x000fe20000800000 */
[----:B------:R1:W-:Y:S01]  /*6250*/  SHFL.IDX PT, R16, R15, R11, 0x1f ;  /* 0x00001f0b0f107589 */ /* 0x0003e200000e0000 */
[----:B------:R-:W-:Y:S01]  /*6260*/  FSEL R101, R101, -INF , P2 ;  /* 0xff80000065657808 */ /* 0x000fe20001000000 */
[----:B------:R-:W-:Y:S01]  /*6270*/  IMAD R217, R0, 0x400, R217 ;  /* 0x0000040000d97824 */ /* 0x000fe200078e02d9 */
[----:B------:R-:W-:Y:S01]  /*6280*/  FSEL R88, R88, -INF , P2 ;  /* 0xff80000058587808 */ /* 0x000fe20001000000 */
[----:B------:R-:W2:Y:S01]  /*6290*/  SHFL.IDX PT, R7, R15, R5, 0x1f ;  /* 0x00001f050f077589 */ /* 0x000ea200000e0000 */
[----:B------:R-:W-:-:S02]  /*62a0*/  FSEL R89, R89, -INF , P2 ;  /* 0xff80000059597808 */ /* 0x000fc40001000000 */
[----:B------:R-:W-:Y:S01]  /*62b0*/  FSEL R100, R100, -INF , P2 ;  /* 0xff80000064647808 */ /* 0x000fe20001000000 */
[----:B------:R-:W4:Y:S01]  /*62c0*/  SHFL.IDX PT, R18, R15, R13, 0x1f ;  /* 0x00001f0d0f127589 */ /* 0x000f2200000e0000 */
[----:B------:R-:W-:Y:S02]  /*62d0*/  FSEL R103, R103, -INF , P1 ;  /* 0xff80000067677808 */ /* 0x000fe40000800000 */
[----:B------:R-:W-:Y:S01]  /*62e0*/  FSEL R90, R90, -INF , P1 ;  /* 0xff8000005a5a7808 */ /* 0x000fe20000800000 */
[----:B------:R-:W4:Y:S01]  /*62f0*/  SHFL.IDX PT, R10, R15, R9, 0x1f ;  /* 0x00001f090f0a7589 */ /* 0x000f2200000e0000 */
[----:B------:R-:W-:Y:S02]  /*6300*/  FSEL R92, R92, -INF , P2 ;  /* 0xff8000005c5c7808 */ /* 0x000fe40001000000 */
[----:B------:R-:W-:Y:S01]  /*6310*/  FSEL R94, R94, -INF , P1 ;  /* 0xff8000005e5e7808 */ /* 0x000fe20000800000 */
[----:B---3--:R-:W-:Y:S01]  /*6320*/  SHFL.IDX PT, R22, R227, R5, 0x1f ;  /* 0x00001f05e3167589 */ /* 0x008fe200000e0000 */
[----:B------:R-:W-:-:S02]  /*6330*/  FSEL R105, R105, -INF , P2 ;  /* 0xff80000069697808 */ /* 0x000fc40001000000 */
[----:B------:R-:W-:Y:S02]  /*6340*/  FSEL R108, R108, -INF , P2 ;  /* 0xff8000006c6c7808 */ /* 0x000fe40001000000 */
[----:B------:R-:W-:Y:S02]  /*6350*/  FSEL R96, R96, -INF , P2 ;  /* 0xff80000060607808 */ /* 0x000fe40001000000 */
[----:B------:R-:W-:Y:S02]  /*6360*/  FSEL R98, R98, -INF , P1 ;  /* 0xff80000062627808 */ /* 0x000fe40000800000 */
[----:B------:R-:W-:Y:S02]  /*6370*/  FSEL R97, R97, -INF , P2 ;  /* 0xff80000061617808 */ /* 0x000fe40001000000 */
[----:B------:R-:W-:Y:S02]  /*6380*/  FSEL R99, R99, -INF , P1 ;  /* 0xff80000063637808 */ /* 0x000fe40000800000 */
        /* <DEDUP_REMOVED lines=31> */
[----:B-----5:R-:W-:Y:S01]  /*6580*/  R2UR UR4, R8 ;  /* 0x00000000080472ca */ /* 0x020fe200000e0000 */
[----:B------:R-:W-:-:S06]  /*6590*/  VIADD R8, R5, 0x4 ;  /* 0x0000000405087836 */ /* 0x000fcc0000000000 */
[----:B------:R-:W3:Y:S06]  /*65a0*/  SHFL.IDX PT, R8, R15, R8, 0x1f ;  /* 0x00001f080f087589 */ /* 0x000eec00000e0000 */
[----:B------:R-:W-:Y:S01]  /*65b0*/  HGMMA.64x128x16.F32 R24, gdesc[UR4], RZ, !UPT, gsb0 ;  /* 0x01e00000041879f0 */ /* 0x000fe2000c0008ff */
[----:B------:R-:W-:Y:S01]  /*65c0*/  UIADD3 UR4, UR6, 0x2, URZ ;  /* 0x0000000206047890 */ /* 0x000fe2000fffe03f */
[----:B------:R-:W-:Y:S02]  /*65d0*/  ULDC UR5, c[0x0][0x744] ;  /* 0x0001d10000057ab9 */ /* 0x000fe40000000800 */
[--C-:B-1----:R-:W-:Y:S01]  /*65e0*/  FFMA.FTZ R11, R93, UR5, -R12.reuse ;  /* 0x000000055d0b7c23 */ /* 0x102fe2000801080c */
[----:B------:R-:W-:Y:S01]  /*65f0*/  FFMA.FTZ R12, R95, UR5, -R12 ;  /* 0x000000055f0c7c23 */ /* 0x000fe2000801080c */
[----:B------:R-:W-:-:S02]  /*6600*/  VIADD R95, R5, 0x1c ;  /* 0x0000001c055f7836 */ /* 0x000fc40000000000 */
[----:B------:R-:W-:Y:S01]  /*6610*/  UMOV UR10, UR4 ;  /* 0x00000004000a7c82 */ /* 0x000fe20008000000 */
[----:B------:R-:W-:Y:S01]  /*6620*/  UIADD3 UR4, UR6, 0x4, URZ ;  /* 0x0000000406047890 */ /* 0x000fe2000fffe03f */
[--C-:B--2---:R-:W-:Y:S01]  /*6630*/  FFMA.FTZ R88, R88, UR5, -R7.reuse ;  /* 0x0000000558587c23 */ /* 0x104fe20008010807 */
[----:B------:R-:W-:Y:S01]  /*6640*/  UIADD3 UR6, UR6, 0x6, URZ ;  /* 0x0000000606067890 */ /* 0x000fe2000fffe03f */
[----:B------:R-:W1:Y:S01]  /*6650*/  SHFL.IDX PT, R20, R15, R95, 0x1f ;  /* 0x00001f5f0f147589 */ /* 0x000e6200000e0000 */
[----:B----4-:R-:W-:Y:S01]  /*6660*/  FFMA.FTZ R17, R100, UR5, -R18 ;  /* 0x0000000564117c23 */ /* 0x010fe20008010812 */
[----:B------:R-:W-:Y:S01]  /*6670*/  VIADD R100, R5, 0x4 ;  /* 0x0000000405647836 */ /* 0x000fe20000000000 */
[----:B------:R2:W-:Y:S01]  /*6680*/  MUFU.EX2 R219, R88 ;  /* 0x0000005800db7308 */ /* 0x0005e20000000800 */
[----:B------:R-:W-:Y:S01]  /*6690*/  FFMA.FTZ R7, R90, UR5, -R7 ;  /* 0x000000055a077c23 */ /* 0x000fe20008010807 */
[----:B------:R-:W-:Y:S01]  /*66a0*/  FFMA.FTZ R9, R92, UR5, -R10 ;  /* 0x000000055c097c23 */ /* 0x000fe2000801080a */
[----:B---3--:R-:W-:Y:S01]  /*66b0*/  FFMA.FTZ R89, R89, UR5, -R8 ;  /* 0x0000000559597c23 */ /* 0x008fe20008010808 */
[----:B------:R-:W-:Y:S01]  /*66c0*/  FFMA.FTZ R10, R94, UR5, -R10 ;  /* 0x000000055e0a7c23 */ /* 0x000fe2000801080a */
[----:B------:R-:W3:Y:S01]  /*66d0*/  SHFL.IDX PT, R92, R227, R23, 0x1f ;  /* 0x00001f17e35c7589 */ /* 0x000ee200000e0000 */
[----:B------:R-:W-:Y:S01]  /*66e0*/  FFMA.FTZ R21, R104, UR5, -R22 ;  /* 0x0000000568157c23 */ /* 0x000fe20008010816 */
[----:B------:R-:W-:Y:S01]  /*66f0*/  FFMA.FTZ R18, R102, UR5, -R18 ;  /* 0x0000000566127c23 */ /* 0x000fe20008010812 */
[----:B------:R4:W-:Y:S01]  /*6700*/  MUFU.EX2 R221, R89 ;  /* 0x0000005900dd7308 */ /* 0x0009e20000000800 */
[----:B--2---:R-:W2:Y:S01]  /*6710*/  SHFL.IDX PT, R88, R227, R100, 0x1f ;  /* 0x00001f64e3587589 */ /* 0x004ea200000e0000 */
[----:B------:R-:W-:Y:S01]  /*6720*/  FFMA.FTZ R8, R91, UR5, -R8 ;  /* 0x000000055b087c23 */ /* 0x000fe20008010808 */
[----:B------:R-:W-:-:S02]  /*6730*/  FFMA.FTZ R22, R106, UR5, -R22 ;  /* 0x000000056a167c23 */ /* 0x000fc40008010816 */
[----:B------:R-:W-:Y:S03]  /*6740*/  SHFL.IDX PT, R104, R218, R100, 0x1f ;  /* 0x00001f64da687589 */ /* 0x000fe600000e0000 */
[----:B------:R-:W-:Y:S01]  /*6750*/  MUFU.EX2 R17, R17 ;  /* 0x0000001100117308 */ /* 0x000fe20000000800 */
[----:B----4-:R-:W-:Y:S01]  /*6760*/  VIADD R89, R5, 0x10 ;  /* 0x0000001005597836 */ /* 0x010fe20000000000 */
[----:B------:R-:W4:Y:S01]  /*6770*/  SHFL.IDX PT, R102, R218, R5, 0x1f ;  /* 0x00001f05da667589 */ /* 0x000f2200000e0000 */
[--C-:B-1----:R-:W-:Y:S01]  /*6780*/  FFMA.FTZ R19, R101, UR5, -R20.reuse ;  /* 0x0000000565137c23 */ /* 0x102fe20008010814 */
[----:B------:R-:W-:Y:S01]  /*6790*/  FFMA.FTZ R20, R103, UR5, -R20 ;  /* 0x0000000567147c23 */ /* 0x000fe20008010814 */
[----:B------:R-:W-:Y:S01]  /*67a0*/  VIADD R103, R5, 0x8 ;  /* 0x0000000805677836 */ /* 0x000fe20000000000 */
[----:B------:R1:W5:Y:S02]  /*67b0*/  SHFL.IDX PT, R14, R15, R89, 0x1f ;  /* 0x00001f590f0e7589 */ /* 0x00036400000e0000 */
[----:B------:R-:W5:Y:S02]  /*67c0*/  MUFU.EX2 R10, R10 ;  /* 0x0000000a000a7308 */ /* 0x000f640000000800 */
[----:B------:R-:W5:Y:S01]  /*67d0*/  SHFL.IDX PT, R90, R227, R103, 0x1f ;  /* 0x00001f67e35a7589 */ /* 0x000f6200000e0000 */
[--C-:B---3--:R-:W-:Y:S01]  /*67e0*/  FFMA.FTZ R91, R109, UR5, -R92.reuse ;  /* 0x000000056d5b7c23 */ /* 0x108fe2000801085c */
[----:B------:R-:W-:Y:S01]  /*67f0*/  FSEL R109, R128, -INF , P2 ;  /* 0xff800000806d7808 */ /* 0x000fe20001000000 */
[----:B------:R-:W-:Y:S01]  /*6800*/  FFMA.FTZ R92, R111, UR5, -R92 ;  /* 0x000000056f5c7c23 */ /* 0x000fe2000801085c */
[----:B------:R-:W3:Y:S01]  /*6810*/  SHFL.IDX PT, R94, R227, R89, 0x1f ;  /* 0x00001f59e35e7589 */ /* 0x000ee200000e0000 */
[----:B--2---:R-:W-:Y:S01]  /*6820*/  FFMA.FTZ R23, R105, UR5, -R88 ;  /* 0x0000000569177c23 */ /* 0x004fe20008010858 */
[----:B------:R-:W-:-:S02]  /*6830*/  VIADD R105, R5, 0x14 ;  /* 0x0000001405697836 */ /* 0x000fc40000000000 */
[--C-:B-1----:R-:W-:Y:S01]  /*6840*/  FFMA.FTZ R15, R97, UR5, -R16.reuse ;  /* 0x00000005610f7c23 */ /* 0x102fe20008010810 */
[----:B------:R-:W-:Y:S01]  /*6850*/  FFMA.FTZ R16, R99, UR5, -R16 ;  /* 0x0000000563107c23 */ /* 0x000fe20008010810 */
[----:B------:R-:W-:Y:S01]  /*6860*/  FFMA.FTZ R88, R107, UR5, -R88 ;  /* 0x000000056b587c23 */ /* 0x000fe20008010858 */
[----:B------:R1:W-:Y:S01]  /*6870*/  SHFL.IDX PT, R106, R218, R103, 0x1f ;  /* 0x00001f67da6a7589 */ /* 0x0003e200000e0000 */
[----:B------:R-:W-:Y:S01]  /*6880*/  FSEL R111, R129, -INF , P2 ;  /* 0xff800000816f7808 */ /* 0x000fe20001000000 */
[----:B------:R-:W-:Y:S01]  /*6890*/  MUFU.EX2 R19, R19 ;  /* 0x0000001300137308 */ /* 0x000fe20000000800 */
[----:B------:R-:W-:Y:S01]  /*68a0*/  FSEL R129, R140, -INF , P2 ;  /* 0xff8000008c817808 */ /* 0x000fe20001000000 */
[--C-:B----4-:R-:W-:Y:S01]  /*68b0*/  FFMA.FTZ R101, R120, UR5, -R102.reuse ;  /* 0x0000000578657c23 */ /* 0x110fe20008010866 */
[----:B------:R-:W-:Y:S01]  /*68c0*/  FSEL R120, R148, -INF , P2 ;  /* 0xff80000094787808 */ /* 0x000fe20001000000 */
[----:B------:R-:W-:Y:S02]  /*68d0*/  VIADD R148, R5, 0x14 ;  /* 0x0000001405947836 */ /* 0x000fe40000000000 */
[----:B------:R-:W-:Y:S01]  /*68e0*/  FFMA.FTZ R102, R122, UR5, -R102 ;  /* 0x000000057a667c23 */ /* 0x000fe20008010866 */
[----:B------:R-:W-:Y:S01]  /*68f0*/  FSEL R122, R145, -INF , P2 ;  /* 0xff800000917a7808 */ /* 0x000fe20001000000 */
[--C-:B-----5:R-:W-:Y:S01]  /*6900*/  FFMA.FTZ R13, R96, UR5, -R14.reuse ;  /* 0x00000005600d7c23 */ /* 0x120fe2000801080e */
[----:B------:R-:W-:Y:S01]  /*6910*/  FFMA.FTZ R14, R98, UR5, -R14 ;  /* 0x00000005620e7c23 */ /* 0x000fe2000801080e */
[----:B------:R-:W2:Y:S01]  /*6920*/  SHFL.IDX PT, R96, R227, R105, 0x1f ;  /* 0x00001f69e3607589 */ /* 0x000ea200000e0000 */
[----:B-1----:R-:W-:Y:S01]  /*6930*/  FSEL R103, R121, -INF , P2 ;  /* 0xff80000079677808 */ /* 0x002fe20001000000 */
[----:B------:R-:W-:Y:S01]  /*6940*/  FFMA.FTZ R89, R108, UR5, -R90 ;  /* 0x000000056c597c23 */ /* 0x000fe2000801085a */
[----:B------:R-:W-:-:S02]  /*6950*/  VIADD R108, R5, 0x18 ;  /* 0x00000018056c7836 */ /* 0x000fc40000000000 */
[----:B------:R-:W-:Y:S01]  /*6960*/  FFMA.FTZ R90, R110, UR5, -R90 ;  /* 0x000000056e5a7c23 */ /* 0x000fe2000801085a */
[----:B------:R-:W-:Y:S02]  /*6970*/  VIADD R110, R5, 0x10 ;  /* 0x00000010056e7836 */ /* 0x000fe40000000000 */
[--C-:B---3--:R-:W-:Y:S01]  /*6980*/  FFMA.FTZ R93, R112, UR5, -R94.reuse ;  /* 0x00000005705d7c23 */ /* 0x108fe2000801085e */
[----:B------:R-:W-:Y:S01]  /*6990*/  FFMA.FTZ R94, R114, UR5, -R94 ;  /* 0x00000005725e7c23 */ /* 0x000fe2000801085e */
[----:B------:R-:W1:Y:S01]  /*69a0*/  SHFL.IDX PT, R98, R227, R108, 0x1f ;  /* 0x00001f6ce3627589 */ /* 0x000e6200000e0000 */
[--C-:B------:R-:W-:Y:S01]  /*69b0*/  FFMA.FTZ R103, R103, UR5, -R104.reuse ;  /* 0x0000000567677c23 */ /* 0x100fe20008010868 */
[----:B------:R-:W-:Y:S01]  /*69c0*/  FFMA.FTZ R104, R123, UR5, -R104 ;  /* 0x000000057b687c23 */ /* 0x000fe20008010868 */
[----:B------:R-:W3:Y:S01]  /*69d0*/  MUFU.EX2 R12, R12 ;  /* 0x0000000c000c7308 */ /* 0x000ee20000000800 */
[----:B------:R2:W4:Y:S04]  /*69e0*/  SHFL.IDX PT, R227, R227, R95, 0x1f ;  /* 0x00001f5fe3e37589 */ /* 0x00052800000e0000 */
[----:B------:R5:W-:Y:S03]  /*69f0*/  SHFL.IDX PT, R114, R218, R108, 0x1f ;  /* 0x00001f6cda727589 */ /* 0x000be600000e0000 */
[----:B------:R-:W3:Y:S01]  /*6a00*/  MUFU.EX2 R7, R7 ;  /* 0x0000000700077308 */ /* 0x000ee20000000800 */
[----:B------:R-:W3:Y:S01]  /*6a10*/  SHFL.IDX PT, R110, R218, R110, 0x1f ;  /* 0x00001f6eda6e7589 */ /* 0x000ee200000e0000 */
[--C-:B--2---:R-:W-:Y:S01]  /*6a20*/  FFMA.FTZ R95, R113, UR5, -R96.reuse ;  /* 0x00000005715f7c23 */ /* 0x104fe20008010860 */
[----:B------:R-:W-:Y:S01]  /*6a30*/  FSEL R113, R125, -INF , P2 ;  /* 0xff8000007d717808 */ /* 0x000fe20001000000 */
[----:B------:R-:W-:Y:S01]  /*6a40*/  FFMA.FTZ R96, R115, UR5, -R96 ;  /* 0x0000000573607c23 */ /* 0x000fe20008010860 */
[----:B-----5:R-:W-:Y:S01]  /*6a50*/  FSEL R108, R127, -INF , P1 ;  /* 0xff8000007f6c7808 */ /* 0x020fe20000800000 */
[----:B------:R2:W5:Y:S01]  /*6a60*/  SHFL.IDX PT, R112, R218, R105, 0x1f ;  /* 0x00001f69da707589 */ /* 0x00056200000e0000 */
[----:B------:R-:W-:Y:S01]  /*6a70*/  FSEL R115, R133, -INF , P2 ;  /* 0xff80000085737808 */ /* 0x000fe20001000000 */
[----:B------:R-:W-:Y:S01]  /*6a80*/  MUFU.EX2 R8, R8 ;  /* 0x0000000800087308 */ /* 0x000fe20000000800 */
[--C-:B-1----:R-:W-:Y:S01]  /*6a90*/  FFMA.FTZ R97, R116, UR5, -R98.reuse ;  /* 0x0000000574617c23 */ /* 0x102fe20008010862 */
[----:B------:R-:W1:Y:S01]  /*6aa0*/  SHFL.IDX PT, R121, R216, R148, 0x1f ;  /* 0x00001f94d8797589 */ /* 0x000e6200000e0000 */
[----:B------:R-:W-:Y:S01]  /*6ab0*/  FFMA.FTZ R98, R118, UR5, -R98 ;  /* 0x0000000576627c23 */ /* 0x000fe20008010862 */
[----:B------:R-:W-:Y:S01]  /*6ac0*/  FSEL R118, R149, -INF , P2 ;  /* 0xff80000095767808 */ /* 0x000fe20001000000 */
[----:B----4-:R-:W-:Y:S01]  /*6ad0*/  FFMA.FTZ R99, R117, UR5, -R227 ;  /* 0x0000000575637c23 */ /* 0x010fe200080108e3 */
[----:B------:R-:W-:-:S02]  /*6ae0*/  VIADD R117, R5, 0xc ;  /* 0x0000000c05757836 */ /* 0x000fc40000000000 */
[----:B------:R-:W-:Y:S01]  /*6af0*/  FFMA.FTZ R100, R119, UR5, -R227 ;  /* 0x0000000577647c23 */ /* 0x000fe200080108e3 */
[C---:B------:R-:W-:Y:S01]  /*6b00*/  VIADD R227, R5.reuse, 0x1c ;  /* 0x0000001c05e37836 */ /* 0x040fe20000000000 */
[----:B--2---:R-:W-:Y:S01]  /*6b10*/  FSEL R105, R124, -INF , P2 ;  /* 0xff8000007c697808 */ /* 0x004fe20001000000 */
[----:B------:R-:W-:Y:S01]  /*6b20*/  VIADD R149, R5, 0x10 ;  /* 0x0000001005957836 */ /* 0x000fe20000000000 */
[----:B------:R-:W2:Y:S01]  /*6b30*/  SHFL.IDX PT, R107, R218, R117, 0x1f ;  /* 0x00001f75da6b7589 */ /* 0x000ea200000e0000 */
[----:B------:R-:W-:Y:S01]  /*6b40*/  FSEL R124, R144, -INF , P2 ;  /* 0xff800000907c7808 */ /* 0x000fe20001000000 */
[--C-:B---3--:R-:W-:Y:S01]  /*6b50*/  FFMA.FTZ R109, R109, UR5, -R110.reuse ;  /* 0x000000056d6d7c23 */ /* 0x108fe2000801086e */
[----:B------:R-:W-:Y:S01]  /*6b60*/  FFMA.FTZ R110, R130, UR5, -R110 ;  /* 0x00000005826e7c23 */ /* 0x000fe2000801086e */
[----:B------:R3:W4:Y:S01]  /*6b70*/  SHFL.IDX PT, R116, R218, R227, 0x1f ;  /* 0x00001fe3da747589 */ /* 0x00072200000e0000 */
[----:B------:R-:W-:Y:S01]  /*6b80*/  FSEL R130, R139, -INF , P1 ;  /* 0xff8000008b827808 */ /* 0x000fe20000800000 */
[--C-:B------:R-:W-:Y:S01]  /*6b90*/  FFMA.FTZ R105, R105, UR5, -R106.reuse ;  /* 0x0000000569697c23 */ /* 0x100fe2000801086a */
[----:B------:R-:W-:Y:S01]  /*6ba0*/  FFMA.FTZ R106, R126, UR5, -R106 ;  /* 0x000000057e6a7c23 */ /* 0x000fe2000801086a */
[----:B------:R1:W4:Y:S01]  /*6bb0*/  SHFL.IDX PT, R125, R216, R117, 0x1f ;  /* 0x00001f75d87d7589 */ /* 0x00032200000e0000 */
[----:B------:R-:W-:Y:S01]  /*6bc0*/  FSEL R126, R141, -INF , P2 ;  /* 0xff8000008d7e7808 */ /* 0x000fe20001000000 */
[--C-:B-----5:R-:W-:Y:S01]  /*6bd0*/  FFMA.FTZ R111, R111, UR5, -R112.reuse ;  /* 0x000000056f6f7c23 */ /* 0x120fe20008010870 */
[----:B------:R-:W-:Y:S01]  /*6be0*/  FFMA.FTZ R112, R131, UR5, -R112 ;  /* 0x0000000583707c23 */ /* 0x000fe20008010870 */
[C---:B------:R-:W-:Y:S01]  /*6bf0*/  VIADD R131, R5.reuse, 0x8 ;  /* 0x0000000805837836 */ /* 0x040fe20000000000 */
[----:B------:R-:W-:Y:S01]  /*6c00*/  SHFL.IDX PT, R123, R216, R149, 0x1f ;  /* 0x00001f95d87b7589 */ /* 0x000fe200000e0000 */
[----:B---3--:R-:W-:-:S02]  /*6c10*/  VIADD R218, R5, 0x18 ;  /* 0x0000001805da7836 */ /* 0x008fc40000000000 */
[--C-:B-1----:R-:W-:Y:S01]  /*6c20*/  FFMA.FTZ R122, R122, UR5, -R121.reuse ;  /* 0x000000057a7a7c23 */ /* 0x102fe20008010879 */
[----:B------:R-:W-:Y:S01]  /*6c30*/  FFMA.FTZ R121, R147, UR5, -R121 ;  /* 0x0000000593797c23 */ /* 0x000fe20008010879 */
[----:B------:R-:W1:Y:S01]  /*6c40*/  SHFL.IDX PT, R127, R216, R131, 0x1f ;  /* 0x00001f83d87f7589 */ /* 0x000e6200000e0000 */
[----:B------:R-:W-:Y:S01]  /*6c50*/  FSEL R117, R151, -INF , P1 ;  /* 0xff80000097757808 */ /* 0x000fe20000800000 */
[----:B------:R-:W-:Y:S01]  /*6c60*/  VIADD R151, R5, 0xc ;  /* 0x0000000c05977836 */ /* 0x000fe20000000000 */
[----:B------:R-:W-:Y:S01]  /*6c70*/  MUFU.EX2 R111, R111 ;  /* 0x0000006f006f7308 */ /* 0x000fe20000000800 */
[----:B------:R-:W3:Y:S01]  /*6c80*/  SHFL.IDX PT, R119, R216, R218, 0x1f ;  /* 0x00001fdad8777589 */ /* 0x000ee200000e0000 */
[--C-:B--2---:R-:W-:Y:S01]  /*6c90*/  FFMA.FTZ R113, R113, UR5, -R107.reuse ;  /* 0x0000000571717c23 */ /* 0x104fe2000801086b */
[----:B------:R-:W-:Y:S01]  /*6ca0*/  FFMA.FTZ R108, R108, UR5, -R107 ;  /* 0x000000056c6c7c23 */ /* 0x000fe2000801086b */
[----:B------:R-:W-:Y:S02]  /*6cb0*/  WARPGROUP.DEPBAR.LE gsb0, 0x0 ;  /* 0x00008000000079c5 */ /* 0x000fe40000010000 */
[----:B------:R-:W-:-:S02]  /*6cc0*/  WARPGROUP.ARRIVE ;  /* 0x00000000000079c5 */ /* 0x000fc40000000000 */
[----:B------:R2:W-:Y:S01]  /*6cd0*/  MUFU.EX2 R107, R113 ;  /* 0x00000071006b7308 */ /* 0x0005e20000000800 */
[--C-:B----4-:R-:W-:Y:S01]  /*6ce0*/  FFMA.FTZ R115, R115, UR5, -R116.reuse ;  /* 0x0000000573737c23 */ /* 0x110fe20008010874 */
[----:B------:R-:W-:Y:S01]  /*6cf0*/  FFMA.FTZ R116, R135, UR5, -R116 ;  /* 0x0000000587747c23 */ /* 0x000fe20008010874 */
[----:B------:R-:W-:Y:S01]  /*6d00*/  FFMA.FTZ R126, R126, UR5, -R125 ;  /* 0x000000057e7e7c23 */ /* 0x000fe2000801087d */
[----:B------:R-:W4:Y:S01]  /*6d10*/  SHFL.IDX PT, R135, R216, R5, 0x1f ;  /* 0x00001f05d8877589 */ /* 0x000f2200000e0000 */
[----:B------:R-:W-:Y:S01]  /*6d20*/  HGMMA.64x128x16.F32 R24, gdesc[UR8], R24, gsb0 ;  /* 0x01e00000081879f0 */ /* 0x000fe20008000818 */
[----:B------:R-:W-:Y:S01]  /*6d30*/  R2UR UR8, R230 ;  /* 0x00000000e60872ca */ /* 0x000fe200000e0000 */
[----:B------:R-:W-:Y:S01]  /*6d40*/  UMOV UR10, UR4 ;  /* 0x00000004000a7c82 */ /* 0x000fe20008000000 */
[----:B------:R-:W-:Y:S01]  /*6d50*/  R2UR UR9, R231 ;  /* 0x00000000e70972ca */ /* 0x000fe200000e0000 */
[----:B------:R-:W-:Y:S01]  /*6d60*/  UMOV UR11, 0x40000040 ;  /* 0x40000040000b7882 */ /* 0x000fe20000000000 */
[----:B--2---:R-:W-:Y:S01]  /*6d70*/  FSEL R113, R132, -INF , P2 ;  /* 0xff80000084717808 */ /* 0x004fe20001000000 */
[----:B------:R-:W-:-:S02]  /*6d80*/  VIADD R132, R5, 0x4 ;  /* 0x0000000405847836 */ /* 0x000fc40000000000 */
[----:B------:R-:W-:Y:S01]  /*6d90*/  FFMA.FTZ R125, R143, UR5, -R125 ;  /* 0x000000058f7d7c23 */ /* 0x000fe2000801087d */
[--C-:B-1----:R-:W-:Y:S01]  /*6da0*/  FFMA.FTZ R129, R129, UR5, -R127.reuse ;  /* 0x0000000581817c23 */ /* 0x102fe2000801087f */
[----:B------:R-:W-:Y:S01]  /*6db0*/  FFMA.FTZ R127, R142, UR5, -R127 ;  /* 0x000000058e7f7c23 */ /* 0x000fe2000801087f */
[--C-:B------:R-:W-:Y:S01]  /*6dc0*/  FFMA.FTZ R113, R113, UR5, -R114.reuse ;  /* 0x0000000571717c23 */ /* 0x100fe20008010872 */
[----:B------:R-:W1:Y:S01]  /*6dd0*/  SHFL.IDX PT, R128, R216, R132, 0x1f ;  /* 0x00001f84d8807589 */ /* 0x000e6200000e0000 */
[----:B------:R-:W-:Y:S01]  /*6de0*/  FFMA.FTZ R114, R134, UR5, -R114 ;  /* 0x0000000586727c23 */ /* 0x000fe20008010872 */
[----:B------:R-:W-:Y:S01]  /*6df0*/  FSEL R134, R136, -INF , P2 ;  /* 0xff80000088867808 */ /* 0x000fe20001000000 */
[--C-:B---3--:R-:W-:Y:S01]  /*6e00*/  FFMA.FTZ R120, R120, UR5, -R119.reuse ;  /* 0x0000000578787c23 */ /* 0x108fe20008010877 */
[----:B------:R-:W-:Y:S01]  /*6e10*/  FFMA.FTZ R119, R150, UR5, -R119 ;  /* 0x0000000596777c23 */ /* 0x000fe20008010877 */
[----:B------:R-:W-:Y:S01]  /*6e20*/  VIADD R150, R5, 0x8 ;  /* 0x0000000805967836 */ /* 0x000fe20000000000 */
[----:B------:R-:W2:Y:S01]  /*6e30*/  SHFL.IDX PT, R216, R216, R227, 0x1f ;  /* 0x00001fe3d8d87589 */ /* 0x000ea200000e0000 */
[--C-:B------:R-:W-:Y:S01]  /*6e40*/  FFMA.FTZ R124, R124, UR5, -R123.reuse ;  /* 0x000000057c7c7c23 */ /* 0x100fe2000801087b */
[----:B------:R-:W-:Y:S01]  /*6e50*/  FFMA.FTZ R123, R146, UR5, -R123 ;  /* 0x00000005927b7c23 */ /* 0x000fe2000801087b */
[----:B------:R-:W-:Y:S01]  /*6e60*/  MUFU.EX2 R110, R110 ;  /* 0x0000006e006e7308 */ /* 0x000fe20000000800 */
[----:B------:R-:W-:Y:S01]  /*6e70*/  R2UR UR4, R217 ;  /* 0x00000000d90472ca */ /* 0x000fe200000e0000 */
[--C-:B----4-:R-:W-:Y:S01]  /*6e80*/  FFMA.FTZ R134, R134, UR5, -R135.reuse ;  /* 0x0000000586867c23 */ /* 0x110fe20008010887 */
[----:B------:R-:W-:-:S05]  /*6e90*/  FFMA.FTZ R135, R138, UR5, -R135 ;  /* 0x000000058a877c23 */ /* 0x000fca0008010887 */
[----:B------:R-:W3:Y:S01]  /*6ea0*/  MUFU.EX2 R18, R18 ;  /* 0x0000001200127308 */ /* 0x000ee20000000800 */
[--C-:B-1----:R-:W-:Y:S01]  /*6eb0*/  FFMA.FTZ R139, R137, UR5, -R128.reuse ;  /* 0x00000005898b7c23 */ /* 0x102fe20008010880 */
[----:B------:R-:W-:-:S06]  /*6ec0*/  FFMA.FTZ R138, R130, UR5, -R128 ;  /* 0x00000005828a7c23 */ /* 0x000fcc0008010880 */
[----:B------:R-:W1:Y:S01]  /*6ed0*/  MUFU.EX2 R20, R20 ;  /* 0x0000001400147308 */ /* 0x000e620000000800 */
[--C-:B--2---:R-:W-:Y:S01]  /*6ee0*/  FFMA.FTZ R118, R118, UR5, -R216.reuse ;  /* 0x0000000576767c23 */ /* 0x104fe200080108d8 */
[----:B------:R-:W-:Y:S01]  /*6ef0*/  FFMA.FTZ R117, R117, UR5, -R216 ;  /* 0x0000000575757c23 */ /* 0x000fe200080108d8 */
[----:B------:R-:W-:-:S05]  /*6f00*/  VIADD R216, R5, 0x4 ;  /* 0x0000000405d87836 */ /* 0x000fca0000000000 */
[----:B------:R-:W2:Y:S08]  /*6f10*/  MUFU.EX2 R105, R105 ;  /* 0x0000006900697308 */ /* 0x000eb00000000800 */
[----:B------:R-:W4:Y:S08]  /*6f20*/  MUFU.EX2 R106, R106 ;  /* 0x0000006a006a7308 */ /* 0x000f300000000800 */
[----:B------:R-:W5:Y:S08]  /*6f30*/  MUFU.EX2 R108, R108 ;  /* 0x0000006c006c7308 */ /* 0x000f700000000800 */
[----:B------:R-:W5:Y:S08]  /*6f40*/  MUFU.EX2 R109, R109 ;  /* 0x0000006d006d7308 */ /* 0x000f700000000800 */
[----:B------:R-:W5:Y:S08]  /*6f50*/  MUFU.EX2 R112, R112 ;  /* 0x0000007000707308 */ /* 0x000f700000000800 */
[----:B------:R-:W5:Y:S08]  /*6f60*/  MUFU.EX2 R113, R113 ;  /* 0x0000007100717308 */ /* 0x000f700000000800 */
[----:B------:R-:W5:Y:S08]  /*6f70*/  MUFU.EX2 R115, R115 ;  /* 0x0000007300737308 */ /* 0x000f700000000800 */
[----:B------:R-:W5:Y:S08]  /*6f80*/  MUFU.EX2 R9, R9 ;  /* 0x0000000900097308 */ /* 0x000f700000000800 */
[----:B------:R-:W5:Y:S08]  /*6f90*/  MUFU.EX2 R11, R11 ;  /* 0x0000000b000b7308 */ /* 0x000f700000000800 */
[----:B------:R-:W5:Y:S08]  /*6fa0*/  MUFU.EX2 R13, R13 ;  /* 0x0000000d000d7308 */ /* 0x000f700000000800 */
[----:B------:R-:W-:Y:S08]  /*6fb0*/  MUFU.EX2 R14, R14 ;  /* 0x0000000e000e7308 */ /* 0x000ff00000000800 */
[----:B------:R-:W5:Y:S01]  /*6fc0*/  MUFU.EX2 R15, R15 ;  /* 0x0000000f000f7308 */ /* 0x000f620000000800 */
[----:B------:R-:W-:-:S02]  /*6fd0*/  WARPGROUP.DEPBAR.LE gsb0, 0x0 ;  /* 0x00008000000079c5 */ /* 0x000fc40000010000 */
[----:B------:R-:W-:-:S05]  /*6fe0*/  WARPGROUP.ARRIVE ;  /* 0x00000000000079c5 */ /* 0x000fca0000000000 */
[----:B------:R-:W5:Y:S01]  /*6ff0*/  MUFU.EX2 R16, R16 ;  /* 0x0000001000107308 */ /* 0x000f620000000800 */
[----:B------:R-:W-:Y:S01]  /*7000*/  HGMMA.64x128x16.F32 R24, gdesc[UR8], R24, gsb0 ;  /* 0x01e00000081879f0 */ /* 0x000fe20008000818 */
[----:B------:R-:W-:Y:S01]  /*7010*/  R2UR UR8, R228 ;  /* 0x00000000e40872ca */ /* 0x000fe200000e0000 */
[----:B------:R-:W-:Y:S01]  /*7020*/  UMOV UR10, UR6 ;  /* 0x00000006000a7c82 */ /* 0x000fe20008000000 */
[----:B------:R-:W-:Y:S01]  /*7030*/  R2UR UR9, R229 ;  /* 0x00000000e50972ca */ /* 0x000fe200000e0000 */
[----:B------:R-:W-:-:S03]  /*7040*/  UMOV UR11, 0x40000040 ;  /* 0x40000040000b7882 */ /* 0x000fc60000000000 */
[----:B------:R-:W5:Y:S08]  /*7050*/  MUFU.EX2 R101, R101 ;  /* 0x0000006500657308 */ /* 0x000f700000000800 */
[----:B------:R-:W-:Y:S08]  /*7060*/  MUFU.EX2 R102, R102 ;  /* 0x0000006600667308 */ /* 0x000ff00000000800 */
[----:B------:R-:W5:Y:S08]  /*7070*/  MUFU.EX2 R103, R103 ;  /* 0x0000006700677308 */ /* 0x000f700000000800 */
        /* <DEDUP_REMOVED lines=16> */
[----:B------:R-:W-:Y:S07]  /*7180*/  HGMMA.64x128x16.F32 R24, gdesc[UR8], R24, gsb0 ;  /* 0x01e00000081879f0 */ /* 0x000fee0008000818 */
        /* <DEDUP_REMOVED lines=11> */
[----:B------:R-:W-:Y:S04]  /*7240*/  SHFL.IDX PT, R130, R223, R132, 0x1f ;  /* 0x00001f84df827589 */ /* 0x000fe800000e0000 */
[----:B------:R-:W1:Y:S04]  /*7250*/  SHFL.IDX PT, R128, R223, R5, 0x1f ;  /* 0x00001f05df807589 */ /* 0x000e6800000e0000 */
[----:B------:R-:W2:Y:S04]  /*7260*/  SHFL.IDX PT, R132, R223, R151, 0x1f ;  /* 0x00001f97df847589 */ /* 0x000ea800000e0000 */
[----:B------:R-:W-:Y:S04]  /*7270*/  SHFL.IDX PT, R136, R223, R148, 0x1f ;  /* 0x00001f94df887589 */ /* 0x000fe800000e0000 */
[----:B------:R-:W4:Y:S01]  /*7280*/  SHFL.IDX PT, R147, R223, R218, 0x1f ;  /* 0x00001fdadf937589 */ /* 0x000f2200000e0000 */
[----:B---3--:R-:W-:-:S03]  /*7290*/  FADD.FTZ R131, R28, -R137 ;  /* 0x800000891c837221 */ /* 0x008fc60000010000 */
[----:B------:R-:W3:Y:S01]  /*72a0*/  SHFL.IDX PT, R141, R226, R151, 0x1f ;  /* 0x00001f97e28d7589 */ /* 0x000ee200000e0000 */
[----:B------:R2:W5:Y:S03]  /*72b0*/  MUFU.EX2 R28, R134 ;  /* 0x00000086001c7308 */ /* 0x0005660000000800 */
[----:B------:R-:W5:Y:S01]  /*72c0*/  SHFL.IDX PT, R133, R223, R149, 0x1f ;  /* 0x00001f95df857589 */ /* 0x000f6200000e0000 */
[--C-:B-1----:R-:W-:Y:S01]  /*72d0*/  FADD.FTZ R24, R24, -R128.reuse ;  /* 0x8000008018187221 */ /* 0x102fe20000010000 */
[----:B------:R-:W-:Y:S01]  /*72e0*/  FADD.FTZ R26, R26, -R128 ;  /* 0x800000801a1a7221 */ /* 0x000fe20000010000 */
[----:B------:R-:W-:Y:S01]  /*72f0*/  FADD.FTZ R128, R25, -R130 ;  /* 0x8000008219807221 */ /* 0x000fe20000010000 */
[----:B------:R-:W-:Y:S01]  /*7300*/  FADD.FTZ R25, R30, -R137 ;  /* 0x800000891e197221 */ /* 0x000fe20000010000 */
[----:B--2---:R-:W-:Y:S01]  /*7310*/  FADD.FTZ R134, R29, -R132 ;  /* 0x800000841d867221 */ /* 0x004fe20000010000 */
[----:B------:R-:W1:Y:S01]  /*7320*/  SHFL.IDX PT, R143, R226, R150, 0x1f ;  /* 0x00001f96e28f7589 */ /* 0x000e6200000e0000 */
[----:B------:R2:W-:Y:S01]  /*7330*/  MUFU.EX2 R29, R135 ;  /* 0x00000087001d7308 */ /* 0x0005e20000000800 */
[----:B------:R-:W-:Y:S01]  /*7340*/  FADD.FTZ R130, R27, -R130 ;  /* 0x800000821b827221 */ /* 0x000fe20000010000 */
[----:B------:R-:W-:Y:S01]  /*7350*/  FADD.FTZ R27, R31, -R132 ;  /* 0x800000841f1b7221 */ /* 0x000fe20000010000 */
[----:B------:R-:W1:Y:S01]  /*7360*/  SHFL.IDX PT, R140, R226, R218, 0x1f ;  /* 0x00001fdae28c7589 */ /* 0x000e6200000e0000 */
[--C-:B----4-:R-:W-:Y:S01]  /*7370*/  FADD.FTZ R137, R36, -R147.reuse ;  /* 0x8000009324897221 */ /* 0x110fe20000010000 */
[----:B------:R-:W-:-:S03]  /*7380*/  FADD.FTZ R38, R38, -R147 ;  /* 0x8000009326267221 */ /* 0x000fc60000010000 */
[----:B------:R4:W4:Y:S01]  /*7390*/  MUFU.EX2 R30, R139 ;  /* 0x0000008b001e7308 */ /* 0x0009220000000800 */
[--C-:B--2---:R-:W-:Y:S01]  /*73a0*/  FADD.FTZ R135, R33, -R136.reuse ;  /* 0x8000008821877221 */ /* 0x104fe20000010000 */
[----:B------:R-:W-:Y:S01]  /*73b0*/  FADD.FTZ R136, R35, -R136 ;  /* 0x8000008823887221 */ /* 0x000fe20000010000 */
[----:B------:R-:W-:Y:S01]  /*73c0*/  SHFL.IDX PT, R147, R224, R151, 0x1f ;  /* 0x00001f97e0937589 */ /* 0x000fe200000e0000 */
[--C-:B---3--:R-:W-:Y:S01]  /*73d0*/  FADD.FTZ R45, R45, -R141.reuse ;  /* 0x8000008d2d2d7221 */ /* 0x108fe20000010000 */
[----:B------:R-:W-:Y:S02]  /*73e0*/  FADD.FTZ R47, R47, -R141 ;  /* 0x8000008d2f2f7221 */ /* 0x000fe40000010000 */
[----:B------:R2:W3:Y:S01]  /*73f0*/  SHFL.IDX PT, R35, R225, R151, 0x1f ;  /* 0x00001f97e1237589 */ /* 0x0004e200000e0000 */
[--C-:B-----5:R-:W-:Y:S01]  /*7400*/  FADD.FTZ R132, R32, -R133.reuse ;  /* 0x8000008520847221 */ /* 0x120fe20000010000 */
[----:B------:R-:W-:Y:S01]  /*7410*/  FADD.FTZ R133, R34, -R133 ;  /* 0x8000008522857221 */ /* 0x000fe20000010000 */
[----:B------:R-:W5:Y:S01]  /*7420*/  MUFU.EX2 R31, R138 ;  /* 0x0000008a001f7308 */ /* 0x000f620000000800 */
[----:B------:R-:W5:Y:S04]  /*7430*/  SHFL.IDX PT, R32, R226, R148, 0x1f ;  /* 0x00001f94e2207589 */ /* 0x000f6800000e0000 */
[----:B------:R-:W5:Y:S01]  /*7440*/  SHFL.IDX PT, R145, R226, R5, 0x1f ;  /* 0x00001f05e2917589 */ /* 0x000f6200000e0000 */
[--C-:B-1----:R-:W-:Y:S01]  /*7450*/  FADD.FTZ R44, R44, -R143.reuse ;  /* 0x8000008f2c2c7221 */ /* 0x102fe20000010000 */
[----:B------:R-:W-:-:S02]  /*7460*/  FADD.FTZ R46, R46, -R143 ;  /* 0x8000008f2e2e7221 */ /* 0x000fc40000010000 */
[----:B--2---:R-:W2:Y:S01]  /*7470*/  LDL R151, [R1+0x1c] ;  /* 0x00001c0001977983 */ /* 0x004ea20000100800 */
[--C-:B------:R-:W-:Y:S01]  /*7480*/  FADD.FTZ R52, R52, -R140.reuse ;  /* 0x8000008c34347221 */ /* 0x100fe20000010000 */
[----:B------:R-:W-:Y:S02]  /*7490*/  FADD.FTZ R54, R54, -R140 ;  /* 0x8000008c36367221 */ /* 0x000fe40000010000 */
[----:B------:R-:W1:Y:S04]  /*74a0*/  SHFL.IDX PT, R142, R226, R149, 0x1f ;  /* 0x00001f95e28e7589 */ /* 0x000e6800000e0000 */
[----:B----4-:R-:W4:Y:S04]  /*74b0*/  SHFL.IDX PT, R139, R225, R5, 0x1f ;  /* 0x00001f05e18b7589 */ /* 0x010f2800000e0000 */
[----:B------:R-:W4:Y:S01]  /*74c0*/  SHFL.IDX PT, R146, R223, R227, 0x1f ;  /* 0x00001fe3df927589 */ /* 0x000f2200000e0000 */
[--C-:B---3--:R-:W-:Y:S01]  /*74d0*/  FADD.FTZ R61, R61, -R35.reuse ;  /* 0x800000233d3d7221 */ /* 0x108fe20000010000 */
[----:B------:R-:W-:-:S02]  /*74e0*/  FADD.FTZ R63, R63, -R35 ;  /* 0x800000233f3f7221 */ /* 0x000fc40000010000 */
[----:B------:R-:W3:Y:S01]  /*74f0*/  SHFL.IDX PT, R141, R225, R150, 0x1f ;  /* 0x00001f96e18d7589 */ /* 0x000ee200000e0000 */
[--C-:B-----5:R-:W-:Y:S01]  /*7500*/  FADD.FTZ R49, R49, -R32.reuse ;  /* 0x8000002031317221 */ /* 0x120fe20000010000 */
[----:B------:R-:W-:Y:S01]  /*7510*/  FADD.FTZ R51, R51, -R32 ;  /* 0x8000002033337221 */ /* 0x000fe20000010000 */
[----:B------:R-:W-:Y:S01]  /*7520*/  MUFU.EX2 R35, R125 ;  /* 0x0000007d00237308 */ /* 0x000fe20000000800 */
[----:B------:R-:W-:Y:S01]  /*7530*/  SHFL.IDX PT, R143, R224, R149, 0x1f ;  /* 0x00001f95e08f7589 */ /* 0x000fe200000e0000 */
[--C-:B------:R-:W-:Y:S01]  /*7540*/  FADD.FTZ R40, R40, -R145.reuse ;  /* 0x8000009128287221 */ /* 0x100fe20000010000 */
[----:B------:R-:W-:Y:S02]  /*7550*/  FADD.FTZ R42, R42, -R145 ;  /* 0x800000912a2a7221 */ /* 0x000fe40000010000 */
[----:B------:R-:W5:Y:S03]  /*7560*/  SHFL.IDX PT, R34, R225, R216, 0x1f ;  /* 0x00001fd8e1227589 */ /* 0x000f6600000e0000 */
[----:B------:R3:W5:Y:S01]  /*7570*/  MUFU.EX2 R32, R129 ;  /* 0x0000008100207308 */ /* 0x0007620000000800 */
[--C-:B-1----:R-:W-:Y:S01]  /*7580*/  FADD.FTZ R48, R48, -R142.reuse ;  /* 0x8000008e30307221 */ /* 0x102fe20000010000 */
[----:B------:R-:W-:Y:S01]  /*7590*/  FADD.FTZ R50, R50, -R142 ;  /* 0x8000008e32327221 */ /* 0x000fe20000010000 */
[----:B------:R-:W1:Y:S01]  /*75a0*/  SHFL.IDX PT, R140, R225, R149, 0x1f ;  /* 0x00001f95e18c7589 */ /* 0x000e6200000e0000 */
[--C-:B----4-:R-:W-:Y:S01]  /*75b0*/  FADD.FTZ R56, R56, -R139.reuse ;  /* 0x8000008b38387221 */ /* 0x110fe20000010000 */
[----:B------:R-:W-:-:S02]  /*75c0*/  FADD.FTZ R58, R58, -R139 ;  /* 0x8000008b3a3a7221 */ /* 0x000fc40000010000 */
[----:B------:R-:W-:Y:S01]  /*75d0*/  SHFL.IDX PT, R142, R224, R150, 0x1f ;  /* 0x00001f96e08e7589 */ /* 0x000fe200000e0000 */
[----:B------:R-:W-:-:S03]  /*75e0*/  FADD.FTZ R37, R37, -R146 ;  /* 0x8000009225257221 */ /* 0x000fc60000010000 */
[----:B------:R-:W-:Y:S01]  /*75f0*/  SHFL.IDX PT, R144, R226, R216, 0x1f ;  /* 0x00001fd8e2907589 */ /* 0x000fe200000e0000 */
[----:B------:R-:W-:Y:S01]  /*7600*/  FMUL.FTZ R25, R10, R25 ;  /* 0x000000190a197220 */ /* 0x000fe20000410000 */
[--C-:B---3--:R-:W-:Y:S01]  /*7610*/  FADD.FTZ R60, R60, -R141.reuse ;  /* 0x8000008d3c3c7221 */ /* 0x108fe20000010000 */
[----:B------:R-:W-:Y:S01]  /*7620*/  FADD.FTZ R62, R62, -R141 ;  /* 0x8000008d3e3e7221 */ /* 0x000fe20000010000 */
[----:B------:R-:W-:Y:S01]  /*7630*/  SHFL.IDX PT, R129, R224, R5, 0x1f ;  /* 0x00001f05e0817589 */ /* 0x000fe200000e0000 */
[----:B------:R-:W-:Y:S01]  /*7640*/  FMUL.FTZ R27, R12, R27 ;  /* 0x0000001b0c1b7220 */ /* 0x000fe20000410000 */
[----:B------:R-:W-:Y:S01]  /*7650*/  FMUL.FTZ R26, R7, R26 ;  /* 0x0000001a071a7220 */ /* 0x000fe20000410000 */
[----:B------:R-:W-:Y:S01]  /*7660*/  MUFU.EX2 R123, R123 ;  /* 0x0000007b007b7308 */ /* 0x000fe20000000800 */
[----:B------:R-:W-:Y:S01]  /*7670*/  SHFL.IDX PT, R139, R224, R216, 0x1f ;  /* 0x00001fd8e08b7589 */ /* 0x000fe200000e0000 */
[----:B------:R-:W-:Y:S01]  /*7680*/  FADD.FTZ R39, R39, -R146 ;  /* 0x8000009227277221 */ /* 0x000fe20000010000 */
[--C-:B-----5:R-:W-:Y:S01]  /*7690*/  FADD.FTZ R57, R57, -R34.reuse ;  /* 0x8000002239397221 */ /* 0x120fe20000010000 */
[----:B------:R-:W-:Y:S01]  /*76a0*/  FADD.FTZ R59, R59, -R34 ;  /* 0x800000223b3b7221 */ /* 0x000fe20000010000 */
[----:B------:R-:W-:Y:S04]  /*76b0*/  SHFL.IDX PT, R145, R224, R148, 0x1f ;  /* 0x00001f94e0917589 */ /* 0x000fe800000e0000 */
[----:B------:R-:W-:Y:S04]  /*76c0*/  SHFL.IDX PT, R149, R224, R218, 0x1f ;  /* 0x00001fdae0957589 */ /* 0x000fe800000e0000 */
[----:B------:R-:W3:Y:S04]  /*76d0*/  SHFL.IDX PT, R33, R226, R227, 0x1f ;  /* 0x00001fe3e2217589 */ /* 0x000ee800000e0000 */
[----:B------:R-:W4:Y:S04]  /*76e0*/  SHFL.IDX PT, R138, R225, R148, 0x1f ;  /* 0x00001f94e18a7589 */ /* 0x000f2800000e0000 */
[----:B------:R-:W5:Y:S01]  /*76f0*/  SHFL.IDX PT, R36, R225, R218, 0x1f ;  /* 0x00001fdae1247589 */ /* 0x000f6200000e0000 */
[----:B------:R-:W-:Y:S01]  /*7700*/  FADD.FTZ R141, R80, -R143 ;  /* 0x8000008f508d7221 */ /* 0x000fe20000010000 */
[----:B------:R5:W5:Y:S01]  /*7710*/  MUFU.EX2 R34, R126 ;  /* 0x0000007e00227308 */ /* 0x000b620000000800 */
[----:B------:R-:W-:Y:S01]  /*7720*/  FMUL.FTZ R37, R19, R37 ;  /* 0x0000002513257220 */ /* 0x000fe20000410000 */
[----:B------:R-:W5:Y:S01]  /*7730*/  SHFL.IDX PT, R224, R224, R227, 0x1f ;  /* 0x00001fe3e0e07589 */ /* 0x000f6200000e0000 */
[--C-:B-1----:R-:W-:Y:S01]  /*7740*/  FADD.FTZ R66, R66, -R140.reuse ;  /* 0x8000008c42427221 */ /* 0x102fe20000010000 */
[----:B------:R-:W-:-:S04]  /*7750*/  FADD.FTZ R64, R64, -R140 ;  /* 0x8000008c40407221 */ /* 0x000fc80000010000 */
[----:B------:R-:W-:Y:S01]  /*7760*/  MUFU.EX2 R122, R122 ;  /* 0x0000007a007a7308 */ /* 0x000fe20000000800 */
[----:B------:R-:W1:Y:S01]  /*7770*/  SHFL.IDX PT, R225, R225, R227, 0x1f ;  /* 0x00001fe3e1e17589 */ /* 0x000e6200000e0000 */
[----:B------:R-:W-:Y:S01]  /*7780*/  FADD.FTZ R143, R82, -R143 ;  /* 0x8000008f528f7221 */ /* 0x000fe20000010000 */
[----:B------:R-:W-:-:S05]  /*7790*/  FMUL.FTZ R82, R17, R137 ;  /* 0x0000008911527220 */ /* 0x000fca0000410000 */
[----:B------:R-:W-:Y:S01]  /*77a0*/  MUFU.EX2 R121, R121 ;  /* 0x0000007900797308 */ /* 0x000fe20000000800 */
[--C-:B---3--:R-:W-:Y:S01]  /*77b0*/  FADD.FTZ R53, R53, -R33.reuse ;  /* 0x8000002135357221 */ /* 0x108fe20000010000 */
[----:B------:R-:W-:Y:S01]  /*77c0*/  FADD.FTZ R55, R55, -R33 ;  /* 0x8000002137377221 */ /* 0x000fe20000010000 */
[--C-:B----4-:R-:W-:Y:S01]  /*77d0*/  FADD.FTZ R125, R67, -R138.reuse ;  /* 0x8000008a437d7221 */ /* 0x110fe20000010000 */
[----:B------:R-:W-:Y:S01]  /*77e0*/  FADD.FTZ R65, R65, -R138 ;  /* 0x8000008a41417221 */ /* 0x000fe20000010000 */
[----:B------:R-:W-:Y:S01]  /*77f0*/  F2FP.F16.F32.PACK_AB R82, R37, R82 ;  /* 0x000000522552723e */ /* 0x000fe200000000ff */
[--C-:B-----5:R-:W-:Y:S01]  /*7800*/  FADD.FTZ R126, R68, -R36.reuse ;  /* 0x80000024447e7221 */ /* 0x120fe20000010000 */
[----:B------:R-:W-:Y:S01]  /*7810*/  FADD.FTZ R67, R70, -R36 ;  /* 0x8000002446437221 */ /* 0x000fe20000010000 */
[----:B------:R3:W4:Y:S01]  /*7820*/  MUFU.EX2 R33, R127 ;  /* 0x0000007f00217308 */ /* 0x0007220000000800 */
[----:B------:R-:W-:Y:S01]  /*7830*/  FMUL.FTZ R38, R18, R38 ;  /* 0x0000002612267220 */ /* 0x000fe20000410000 */
[--C-:B------:R-:W-:Y:S01]  /*7840*/  FADD.FTZ R150, R85, -R224.reuse ;  /* 0x800000e055967221 */ /* 0x100fe20000010000 */
[----:B------:R-:W-:Y:S01]  /*7850*/  FMUL.FTZ R85, R8, R130 ;  /* 0x0000008208557220 */ /* 0x000fe20000410000 */
[----:B------:R-:W-:Y:S01]  /*7860*/  FADD.FTZ R224, R87, -R224 ;  /* 0x800000e057e07221 */ /* 0x000fe20000010000 */
[----:B------:R-:W-:-:S03]  /*7870*/  F2FP.F16.F32.PACK_AB R87, R27, R25 ;  /* 0x000000191b57723e */ /* 0x000fc600000000ff */
[----:B------:R-:W-:Y:S01]  /*7880*/  MUFU.EX2 R120, R120 ;  /* 0x0000007800787308 */ /* 0x000fe20000000800 */
[----:B-1----:R-:W-:Y:S01]  /*7890*/  FADD.FTZ R70, R69, -R225 ;  /* 0x800000e145467221 */ /* 0x002fe20000010000 */
[----:B------:R-:W-:Y:S01]  /*78a0*/  FMUL.FTZ R25, R111, R65 ;  /* 0x000000416f197220 */ /* 0x000fe20000410000 */
[----:B------:R-:W-:Y:S01]  /*78b0*/  F2FP.F16.F32.PACK_AB R85, R85, R26 ;  /* 0x0000001a5555723e */ /* 0x000fe200000000ff */
[----:B------:R-:W-:-:S04]  /*78c0*/  FMUL.FTZ R65, R110, R66 ;  /* 0x000000426e417220 */ /* 0x000fc80000410000 */
[----:B------:R-:W-:Y:S01]  /*78d0*/  MUFU.EX2 R119, R119 ;  /* 0x0000007700777308 */ /* 0x000fe20000000800 */
[----:B------:R-:W-:Y:S01]  /*78e0*/  FMUL.FTZ R39, R20, R39 ;  /* 0x0000002714277220 */ /* 0x000fe20000410000 */
[----:B------:R-:W-:Y:S01]  /*78f0*/  FMUL.FTZ R60, R105, R60 ;  /* 0x0000003c693c7220 */ /* 0x000fe20000410000 */
[----:B------:R-:W-:-:S05]  /*7900*/  FMUL.FTZ R61, R107, R61 ;  /* 0x0000003d6b3d7220 */ /* 0x000fca0000410000 */
[----:B------:R-:W-:Y:S01]  /*7910*/  MUFU.EX2 R118, R118 ;  /* 0x0000007600767308 */ /* 0x000fe20000000800 */
[----:B------:R-:W-:Y:S01]  /*7920*/  FMUL.FTZ R62, R106, R62 ;  /* 0x0000003e6a3e7220 */ /* 0x000fe20000410000 */
[----:B------:R-:W-:Y:S01]  /*7930*/  FMUL.FTZ R63, R108, R63 ;  /* 0x0000003f6c3f7220 */ /* 0x000fe20000410000 */
[----:B------:R-:W-:Y:S01]  /*7940*/  FMUL.FTZ R64, R109, R64 ;  /* 0x000000406d407220 */ /* 0x000fe20000410000 */
[--C-:B------:R-:W-:Y:S01]  /*7950*/  FADD.FTZ R41, R41, -R144.reuse ;  /* 0x8000009029297221 */ /* 0x100fe20000010000 */
[----:B------:R-:W-:-:S03]  /*7960*/  FADD.FTZ R43, R43, -R144 ;  /* 0x800000902b2b7221 */ /* 0x000fc60000010000 */
[----:B------:R1:W5:Y:S01]  /*7970*/  MUFU.EX2 R36, R124 ;  /* 0x0000007c00247308 */ /* 0x0003620000000800 */
[----:B------:R-:W-:Y:S01]  /*7980*/  FMUL.FTZ R26, R112, R125 ;  /* 0x0000007d701a7220 */ /* 0x000fe20000410000 */
[----:B------:R-:W-:Y:S01]  /*7990*/  FMUL.FTZ R66, R113, R126 ;  /* 0x0000007e71427220 */ /* 0x000fe20000410000 */
[----:B------:R-:W-:-:S05]  /*79a0*/  FMUL.FTZ R27, R115, R70 ;  /* 0x00000046731b7220 */ /* 0x000fca0000410000 */
[----:B------:R-:W5:Y:S01]  /*79b0*/  MUFU.EX2 R37, R117 ;  /* 0x0000007500257308 */ /* 0x000f620000000800 */
[----:B---3--:R-:W-:Y:S01]  /*79c0*/  FADD.FTZ R127, R72, -R129 ;  /* 0x80000081487f7221 */ /* 0x008fe20000010000 */
[----:B------:R-:W-:Y:S01]  /*79d0*/  FADD.FTZ R138, R73, -R139 ;  /* 0x8000008b498a7221 */ /* 0x000fe20000010000 */
[----:B------:R-:W-:Y:S01]  /*79e0*/  FADD.FTZ R129, R74, -R129 ;  /* 0x800000814a817221 */ /* 0x000fe20000010000 */
[----:B------:R-:W-:Y:S01]  /*79f0*/  FADD.FTZ R139, R75, -R139 ;  /* 0x8000008b4b8b7221 */ /* 0x000fe20000010000 */
[--C-:B------:R-:W-:Y:S01]  /*7a00*/  FADD.FTZ R140, R76, -R142.reuse ;  /* 0x8000008e4c8c7221 */ /* 0x100fe20000010000 */
[----:B------:R-:W-:Y:S01]  /*7a10*/  FADD.FTZ R146, R77, -R147 ;  /* 0x800000934d927221 */ /* 0x000fe20000010000 */
[----:B------:R-:W-:Y:S01]  /*7a20*/  FADD.FTZ R144, R81, -R145 ;  /* 0x8000009151907221 */ /* 0x000fe20000010000 */
[----:B------:R-:W-:Y:S01]  /*7a30*/  FADD.FTZ R148, R84, -R149 ;  /* 0x8000009554947221 */ /* 0x000fe20000010000 */
[----:B-1----:R-:W-:Y:S01]  /*7a40*/  FADD.FTZ R124, R71, -R225 ;  /* 0x800000e1477c7221 */ /* 0x002fe20000010000 */
[----:B------:R-:W-:Y:S01]  /*7a50*/  FADD.FTZ R145, R83, -R145 ;  /* 0x8000009153917221 */ /* 0x000fe20000010000 */
[----:B------:R-:W-:Y:S01]  /*7a60*/  FADD.FTZ R149, R86, -R149 ;  /* 0x8000009556957221 */ /* 0x000fe20000010000 */
        /* <DEDUP_REMOVED lines=47> */
[----:B----4-:R-:W-:Y:S01]  /*7d60*/  FMUL.FTZ R63, R33, R142 ;  /* 0x0000008e213f7220 */ /* 0x010fe20000410000 */
[----:B------:R-:W-:Y:S01]  /*7d70*/  F2FP.F16.F32.PACK_AB R81, R136, R81 ;  /* 0x000000518851723e */ /* 0x000fe200000000ff */
[----:B------:R-:W-:Y:S01]  /*7d80*/  FMUL.FTZ R38, R35, R147 ;  /* 0x0000009323267220 */ /* 0x000fe20000410000 */
[----:B------:R-:W-:Y:S01]  /*7d90*/  F2FP.F16.F32.PACK_AB R68, R57, R56 ;  /* 0x000000383944723e */ /* 0x000fe200000000ff */
[----:B-----5:R-:W-:Y:S01]  /*7da0*/  FMUL.FTZ R56, R36, R141 ;  /* 0x0000008d24387220 */ /* 0x020fe20000410000 */
        /* <DEDUP_REMOVED lines=22> */
[----:B------:R-:W-:Y:S01]  /*7f10*/  UMOV UR6, UR4 ;  /* 0x0000000400067c82 */ /* 0x000fe20008000000 */
[----:B------:R-:W-:Y:S01]  /*7f20*/  F2FP.F16.F32.PACK_AB R57, R26, R57 ;  /* 0x000000391a39723e */ /* 0x000fe200000000ff */
[----:B------:R-:W-:Y:S01]  /*7f30*/  UMOV UR7, 0x40000040 ;  /* 0x4000004000077882 */ /* 0x000fe20000000000 */
[----:B------:R-:W-:Y:S01]  /*7f40*/  F2FP.F16.F32.PACK_AB R58, R27, R58 ;  /* 0x0000003a1b3a723e */ /* 0x000fe200000000ff */
[----:B------:R-:W3:Y:S01]  /*7f50*/  LDL R38, [R1+0x30] ;  /* 0x0000300001267983 */ /* 0x000ee20000100800 */
[----:B------:R-:W-:Y:S02]  /*7f60*/  F2FP.F16.F32.PACK_AB R59, R224, R59 ;  /* 0x0000003be03b723e */ /* 0x000fe400000000ff */
[----:B------:R-:W-:Y:S02]  /*7f70*/  F2FP.F16.F32.PACK_AB R24, R221, R219 ;  /* 0x000000dbdd18723e */ /* 0x000fe400000000ff */
[----:B------:R-:W-:-:S02]  /*7f80*/  F2FP.F16.F32.PACK_AB R25, R8, R7 ;  /* 0x000000070819723e */ /* 0x000fc400000000ff */
[----:B------:R-:W-:Y:S02]  /*7f90*/  F2FP.F16.F32.PACK_AB R26, R11, R9 ;  /* 0x000000090b1a723e */ /* 0x000fe400000000ff */
[----:B------:R-:W-:Y:S01]  /*7fa0*/  F2FP.F16.F32.PACK_AB R27, R12, R10 ;  /* 0x0000000a0c1b723e */ /* 0x000fe200000000ff */
[----:B--2---:R-:W-:-:S04]  /*7fb0*/  IMAD R39, R0, 0x4000, R151 ;  /* 0x0000400000277824 */ /* 0x004fc800078e0297 */
[----:B------:R-:W-:-:S05]  /*7fc0*/  IMAD R39, R39, 0x2, R222 ;  /* 0x0000000227277824 */ /* 0x000fca00078e02de */
[----:B------:R-:W-:Y:S04]  /*7fd0*/  STSM.16.MT88.4 [R39+0x20c00], R84 ;  /* 0x020c005427007844 */ /* 0x000fe80000004200 */
[----:B------:R-:W-:Y:S04]  /*7fe0*/  STSM.16.MT88.4 [R39+0x21400], R80 ;  /* 0x0214005027007844 */ /* 0x000fe80000004200 */
[----:B------:R-:W-:Y:S04]  /*7ff0*/  STSM.16.MT88.4 [R39+0x21c00], R76 ;  /* 0x021c004c27007844 */ /* 0x000fe80000004200 */
[----:B------:R-:W-:Y:S04]  /*8000*/  STSM.16.MT88.4 [R39+0x22400], R72 ;  /* 0x0224004827007844 */ /* 0x000fe80000004200 */
[----:B------:R-:W-:Y:S04]  /*8010*/  STSM.16.MT88.4 [R39+0x22c00], R68 ;  /* 0x022c004427007844 */ /* 0x000fe80000004200 */
[----:B------:R-:W-:Y:S04]  /*8020*/  STSM.16.MT88.4 [R39+0x23400], R64 ;  /* 0x0234004027007844 */ /* 0x000fe80000004200 */
[----:B------:R-:W-:Y:S04]  /*8030*/  STSM.16.MT88.4 [R39+0x23c00], R60 ;  /* 0x023c003c27007844 */ /* 0x000fe80000004200 */
[----:B------:R1:W-:Y:S01]  /*8040*/  STSM.16.MT88.4 [R39+0x24400], R56 ;  /* 0x0244003827007844 */ /* 0x0003e20000004200 */
        /* <DEDUP_REMOVED lines=40> */
[----:B------:R-:W-:Y:S01]  /*82d0*/  F2FP.F16.F32.PACK_AB R28, R30, R28 ;  /* 0x0000001c1e1c723e */ /* 0x000fe200000000ff */
[----:B------:R-:W-:Y:S02]  /*82e0*/  WARPGROUP.DEPBAR.LE gsb0, 0x0 ;  /* 0x00008000000079c5 */ /* 0x000fe40000010000 */
[----:B------:R-:W-:Y:S02]  /*82f0*/  F2FP.F16.F32.PACK_AB R24, R111, R109 ;  /* 0x0000006d6f18723e */ /* 0x000fe400000000ff */
[----:B------:R-:W-:Y:S02]  /*8300*/  F2FP.F16.F32.PACK_AB R25, R112, R110 ;  /* 0x0000006e7019723e */ /* 0x000fe400000000ff */
[----:B------:R-:W-:-:S02]  /*8310*/  F2FP.F16.F32.PACK_AB R26, R115, R113 ;  /* 0x00000071731a723e */ /* 0x000fc400000000ff */
[----:B------:R-:W-:-:S04]  /*8320*/  F2FP.F16.F32.PACK_AB R27, R116, R114 ;  /* 0x00000072741b723e */ /* 0x000fc800000000ff */
[----:B------:R-:W-:-:S06]  /*8330*/  WARPGROUP.ARRIVE ;  /* 0x00000000000079c5 */ /* 0x000fcc0000000000 */
[----:B------:R-:W-:Y:S01]  /*8340*/  HGMMA.64x64x16.F32 R184, R24, gdesc[UR4].tnspB, R184, gsb0 ;  /* 0x40e0000418b87df0 */ /* 0x000fe200080008b8 */
[----:B------:R-:W-:Y:S01]  /*8350*/  F2FP.F16.F32.PACK_AB R29, R31, R29 ;  /* 0x0000001d1f1d723e */ /* 0x000fe200000000ff */
[----:B------:R-:W-:Y:S01]  /*8360*/  UIADD3 UR6, UR4, 0x300, URZ ;  /* 0x0000030004067890 */ /* 0x000fe2000fffe03f */
[----:B------:R-:W-:Y:S02]  /*8370*/  F2FP.F16.F32.PACK_AB R30, R34, R32 ;  /* 0x00000020221e723e */ /* 0x000fe400000000ff */
[----:B------:R-:W-:Y:S01]  /*8380*/  F2FP.F16.F32.PACK_AB R31, R35, R33 ;  /* 0x00000021231f723e */ /* 0x000fe200000000ff */
[----:B------:R-:W-:Y:S01]  /*8390*/  UMOV UR7, 0x40000040 ;  /* 0x4000004000077882 */ /* 0x000fe20000000000 */
[----:B------:R-:W-:Y:S01]  /*83a0*/  F2FP.F16.F32.PACK_AB R116, R122, R36 ;  /* 0x000000247a74723e */ /* 0x000fe200000000ff */
[----:B------:R-:W-:Y:S02]  /*83b0*/  WARPGROUP.DEPBAR.LE gsb0, 0x0 ;  /* 0x00008000000079c5 */ /* 0x000fe40000010000 */
[----:B------:R-:W-:-:S06]  /*83c0*/  WARPGROUP.ARRIVE ;  /* 0x00000000000079c5 */ /* 0x000fcc0000000000 */
[----:B------:R-:W-:Y:S01]  /*83d0*/  HGMMA.64x64x16.F32 R184, R28, gdesc[UR4].tnspB, R184, gsb0 ;  /* 0x40e000041cb87df0 */ /* 0x000fe200080008b8 */
[----:B------:R-:W-:Y:S01]  /*83e0*/  F2FP.F16.F32.PACK_AB R117, R121, R123 ;  /* 0x0000007b7975723e */ /* 0x000fe200000000ff */
[----:B------:R-:W-:Y:S01]  /*83f0*/  UIADD3 UR6, UR4, 0x380, URZ ;  /* 0x0000038004067890 */ /* 0x000fe2000fffe03f */
[----:B------:R-:W-:Y:S02]  /*8400*/  F2FP.F16.F32.PACK_AB R118, R118, R120 ;  /* 0x000000787676723e */ /* 0x000fe400000000ff */
[----:B------:R-:W-:Y:S01]  /*8410*/  F2FP.F16.F32.PACK_AB R119, R37, R119 ;  /* 0x000000772577723e */ /* 0x000fe200000000ff */
[----:B------:R-:W-:Y:S01]  /*8420*/  UMOV UR7, 0x40000040 ;  /* 0x4000004000077882 */ /* 0x000fe20000000000 */
[----:B------:R-:W-:Y:S02]  /*8430*/  WARPGROUP.DEPBAR.LE gsb0, 0x0 ;  /* 0x00008000000079c5 */ /* 0x000fe40000010000 */
[----:B------:R-:W-:-:S06]  /*8440*/  WARPGROUP.ARRIVE ;  /* 0x00000000000079c5 */ /* 0x000fcc0000000000 */
[----:B------:R-:W-:Y:S01]  /*8450*/  HGMMA.64x64x16.F32 R184, R116, gdesc[UR4].tnspB, R184, gsb0 ;  /* 0x40e0000474b87df0 */ /* 0x000fe200080008b8 */
[----:B------:R-:W-:Y:S01]  /*8460*/  R2UR UR5, R222 ;  /* 0x00000000de0572ca */ /* 0x000fe200000e0000 */
[----:B---3--:R-:W-:-:S05]  /*8470*/  IMAD R7, R0, 0x800, R38 ;  /* 0x0000080000077824 */ /* 0x008fca00078e0226 */
[----:B------:R-:W-:-:S07]  /*8480*/  R2UR UR8, R7 ;  /* 0x00000000070872ca */ /* 0x000fce00000e0000 */
[----:B------:R-:W-:-:S04]  /*8490*/  USHF.R.U32.HI UR5, URZ, 0x4, UR5 ;  /* 0x000000043f057899 */ /* 0x000fc80008011605 */
[----:B------:R-:W-:Y:S02]  /*84a0*/  ULOP3.LUT UR9, UR5, 0x3fff, URZ, 0xc0, !UPT ;  /* 0x00003fff05097892 */ /* 0x000fe4000f8ec03f */
[----:B------:R-:W-:Y:S01]  /*84b0*/  UMOV UR4, UR8 ;  /* 0x0000000800047c82 */ /* 0x000fe20008000000 */
[----:B------:R-:W-:Y:S01]  /*84c0*/  UMOV UR5, 0x40000040 ;  /* 0x4000004000057882 */ /* 0x000fe20000000000 */
[----:B------:R-:W-:-:S03]  /*84d0*/  UMOV UR7, 0x40000040 ;  /* 0x4000004000077882 */ /* 0x000fc60000000000 */
[----:B------:R-:W-:Y:S01]  /*84e0*/  UMOV UR6, UR9 ;  /* 0x0000000900067c82 */ /* 0x000fe20008000000 */
        /* <DEDUP_REMOVED lines=58> */
.L_x_1076:
[----:B------:R-:W-:Y:S01]  /*8890*/  IMAD R220, R0, 0x400, R220 ;  /* 0x0000040000dc7824 */ /* 0x000fe200078e02dc */
[----:B------:R-:W-:Y:S01]  /*88a0*/  UMOV UR7, 0x40000040 ;  /* 0x4000004000077882 */ /* 0x000fe20000000000 */
[----:B------:R-:W-:Y:S01]  /*88b0*/  VIADD R7, R6, 0x30c40 ;  /* 0x00030c4006077836 */ /* 0x000fe20000000000 */
[----:B------:R-:W1:Y:S02]  /*88c0*/  S2R R8, SR_TID.X ;  /* 0x0000000000087919 */ /* 0x000e640000002100 */
[----:B------:R-:W-:Y:S02]  /*88d0*/  R2UR UR4, R220 ;  /* 0x00000000dc0472ca */ /* 0x000fe400000e0000 */
[----:B------:R-:W-:-:S04]  /*88e0*/  PRMT R7, RZ, 0x654, R7 ;  /* 0x00000654ff077816 */ /* 0x000fc80000000007 */
[----:B------:R2:W-:Y:S01]  /*88f0*/  SYNCS.ARRIVE.TRANS64.RED.A1T0 RZ, [R7+URZ], RZ ;  /* 0x000000ff07ff79a7 */ /* 0x0005e2000810043f */
[----:B------:R-:W-:-:S06]  /*8900*/  WARPGROUP.ARRIVE ;  /* 0x00000000000079c5 */ /* 0x000fcc0000000000 */
[----:B------:R-:W-:Y:S02]  /*8910*/  UMOV UR6, UR4 ;  /* 0x0000000400067c82 */ /* 0x000fe40008000000 */
[----:B------:R-:W-:Y:S01]  /*8920*/  HGMMA.64x64x16.F32 R152, R84, gdesc[UR4].tnspB, R152, gsb0 ;  /* 0x40e0000454987df0 */ /* 0x000fe20008000898 */
[----:B------:R-:W-:Y:S01]  /*8930*/  UIADD3 UR6, UR4, 0x80, URZ ;  /* 0x0000008004067890 */ /* 0x000fe2000fffe03f */
[----:B------:R-:W-:Y:S01]  /*8940*/  UMOV UR7, 0x40000040 ;  /* 0x4000004000077882 */ /* 0x000fe20000000000 */
[----:B-1----:R-:W-:-:S05]  /*8950*/  SHF.R.U32.HI R8, RZ, 0x7, R8 ;  /* 0x00000007ff087819 */ /* 0x002fca0000011608 */
[----:B------:R-:W-:Y:S01]  /*8960*/  VIADD R8, R8, 0x9 ;  /* 0x0000000908087836 */ /* 0x000fe20000000000 */
        /* <DEDUP_REMOVED lines=36> */
[----:B-1----:R-:W1:Y:S01]  /*8bb0*/  S2R R8, SR_TID.X ;  /* 0x0000000000087919 */ /* 0x002e620000002100 */
[----:B------:R2:W-:Y:S04]  /*8bc0*/  STS.128 [R2+0x8000], R24 ;  /* 0x0080001802007388 */ /* 0x0005e80000000c00 */
[----:B------:R2:W-:Y:S04]  /*8bd0*/  STS.128 [R2+0x8800], R28 ;  /* 0x0088001c02007388 */ /* 0x0005e80000000c00 */
[----:B------:R2:W-:Y:S04]  /*8be0*/  STS.128 [R2+0x9000], R32 ;  /* 0x0090002002007388 */ /* 0x0005e80000000c00 */
[----:B------:R2:W-:Y:S04]  /*8bf0*/  STS.128 [R2+0x9800], R36 ;  /* 0x0098002402007388 */ /* 0x0005e80000000c00 */
[----:B------:R2:W-:Y:S01]  /*8c00*/  STS.128 [R2+0xa000], R40 ;  /* 0x00a0002802007388 */ /* 0x0005e20000000c00 */
[----:B-1----:R-:W-:-:S03]  /*8c10*/  SHF.R.U32.HI R8, RZ, 0x7, R8 ;  /* 0x00000007ff087819 */ /* 0x002fc60000011608 */
[----:B------:R2:W-:Y:S02]  /*8c20*/  STS.128 [R2+0xa800], R44 ;  /* 0x00a8002c02007388 */ /* 0x0005e40000000c00 */
[----:B------:R-:W-:Y:S02]  /*8c30*/  VIADD R8, R8, 0xc ;  /* 0x0000000c08087836 */ /* 0x000fe40000000000 */
        /* <DEDUP_REMOVED lines=8> */
[----:B-1----:R2:W-:Y:S06]  /*8cc0*/  BAR.ARV R8, 0xa0 ;  /* 0x000280080000751d */ /* 0x0025ec0000002000 */
[----:B------:R-:W-:Y:S05]  /*8cd0*/  @!P0 BRA `(.L_x_1077) ;  /* 0x0000000000048947 */ /* 0x000fea0003800000 */
[----:B------:R-:W-:Y:S01]  /*8ce0*/  BPT.TRAP 0x1 ;  /* 0x000000040000795c */ /* 0x000fe20000300000 */
.L_x_1077:
[----:B--2---:R-:W2:Y:S01]  /*8cf0*/  LDL R7, [R1+0x18] ;  /* 0x0000180001077983 */ /* 0x004ea20000100800 */
[----:B------:R-:W-:Y:S01]  /*8d00*/  UIADD3 UR38, UR38, 0x1, URZ ;  /* 0x0000000126267890 */ /* 0x000fe2000fffe03f */
[----:B------:R-:W-:Y:S02]  /*8d10*/  VIADD R0, R0, 0x1 ;  /* 0x0000000100007836 */ /* 0x000fe40000000000 */
[----:B------:R-:W-:-:S03]  /*8d20*/  VIADD R6, R6, 0x30c20 ;  /* 0x00030c2006067836 */ /* 0x000fc60000000000 */
[C---:B------:R-:W-:Y:S02]  /*8d30*/  ISETP.NE.AND P0, PT, R0.reuse, 0x2, PT ;  /* 0x000000020000780c */ /* 0x040fe40003f05270 */
[----:B------:R-:W-:Y:S02]  /*8d40*/  PRMT R6, RZ, 0x654, R6 ;  /* 0x00000654ff067816 */ /* 0x000fe40000000006 */
[----:B------:R-:W-:Y:S02]  /*8d50*/  SEL R0, R0, RZ, P0 ;  /* 0x000000ff00007207 */ /* 0x000fe40000000000 */
[----:B------:R3:W-:Y:S01]  /*8d60*/  SYNCS.ARRIVE.TRANS64.RED.A1T0 RZ, [R6+URZ], RZ ;  /* 0x000000ff06ff79a7 */ /* 0x0007e2000810043f */
[----:B--2---:R-:W-:Y:S02]  /*8d70*/  ISETP.LE.AND P1, PT, R7, UR38, PT ;  /* 0x0000002607007c0c */ /* 0x004fe4000bf23270 */
[----:B------:R-:W-:-:S04]  /*8d80*/  SEL R7, RZ, 0x1, P0 ;  /* 0x00000001ff077807 */ /* 0x000fc80000000000 */
[----:B------:R-:W-:-:S07]  /*8d90*/  LOP3.LUT R4, R4, R7, RZ, 0x3c, !PT ;  /* 0x0000000704047212 */ /* 0x000fce00078e3cff */
[----:B---3--:R-:W-:Y:S05]  /*8da0*/  @!P1 BRA `(.L_x_1078) ;  /* 0xffffffcc00789947 */ /* 0x008fea000383ffff */
.L_x_1067:
[----:B------:R-:W-:-:S06]  /*8db0*/  UISETP.GE.AND UP0, UPT, UR38, UR37, UPT ;  /* 0x000000252600728c */ /* 0x000fcc000bf06270 */
[----:B------:R-:W-:-:S13]  /*8dc0*/  PLOP3.LUT P0, PT, PT, PT, UP0, 0x80, 0x0 ;  /* 0x000000000000781c */ /* 0x000fda0003f0f008 */
[----:B------:R-:W-:Y:S05]  /*8dd0*/  @P0 BRA `(.L_x_1079) ;  /* 0x0000004000bc0947 */ /* 0x000fea0003800000 */
[----:B------:R-:W2:Y:S01]  /*8de0*/  LDL.LU R9, [R1+0x38] ;  /* 0x0000380001097983 */ /* 0x000ea20000300800 */
[----:B------:R-:W1:Y:S03]  /*8df0*/  LDC R20, c[0x0][0x290] ;  /* 0x0000a400ff147b82 */ /* 0x000e660000000800 */
[----:B------:R-:W3:Y:S04]  /*8e00*/  LDL R14, [R1+0x34] ;  /* 0x00003400010e7983 */ /* 0x000ee80000100800 */
[----:B------:R-:W3:Y:S01]  /*8e10*/  LDL.LU R13, [R1+0x3c] ;  /* 0x00003c00010d7983 */ /* 0x000ee20000300800 */
[----:B------:R-:W-:Y:S02]  /*8e20*/  IMAD R233, R233, 0x2000, R222 ;  /* 0x00002000e9e97824 */ /* 0x000fe400078e02de */
[----:B------:R-:W-:Y:S01]  /*8e30*/  IMAD.MOV.U32 R237, RZ, RZ, 0x40000040 ;  /* 0x40000040ffed7424 */ /* 0x000fe200078e00ff */
[----:B------:R-:W4:Y:S01]  /*8e40*/  S2R R5, SR_TID.X ;  /* 0x0000000000057919 */ /* 0x000f220000002100 */
[----:B------:R-:W-:-:S02]  /*8e50*/  IMAD.MOV.U32 R235, RZ, RZ, 0x40000040 ;  /* 0x40000040ffeb7424 */ /* 0x000fc400078e00ff */
[----:B------:R-:W-:Y:S01]  /*8e60*/  IMAD.MOV.U32 R231, RZ, RZ, 0x40000040 ;  /* 0x40000040ffe77424 */ /* 0x000fe200078e00ff */
[----:B------:R-:W5:Y:S01]  /*8e70*/  S2R R12, SR_TID.X ;  /* 0x00000000000c7919 */ /* 0x000f620000002100 */
[----:B------:R-:W1:Y:S01]  /*8e80*/  S2R R229, SR_CTAID.X ;  /* 0x0000000000e57919 */ /* 0x000e620000002500 */
[----:B----4-:R-:W-:Y:S02]  /*8e90*/  VIADD R5, R5, 0xffffff80 ;  /* 0xffffff8005057836 */ /* 0x010fe40000000000 */
[----:B-----5:R-:W-:-:S03]  /*8ea0*/  VIADD R15, R12, 0xffffff80 ;  /* 0xffffff800c0f7836 */ /* 0x020fc60000000000 */
[----:B------:R-:W-:Y:S01]  /*8eb0*/  SHF.R.S32.HI R6, RZ, 0x1f, R5 ;  /* 0x0000001fff067819 */ /* 0x000fe20000011405 */
[----:B------:R-:W-:-:S03]  /*8ec0*/  VIADD R16, R12, 0xffffff80 ;  /* 0xffffff800c107836 */ /* 0x000fc60000000000 */
[----:B------:R-:W-:Y:S02]  /*8ed0*/  LEA.HI R7, R6, R5, RZ, 0x5 ;  /* 0x0000000506077211 */ /* 0x000fe400078f28ff */
[----:B------:R-:W-:Y:S02]  /*8ee0*/  SHF.R.S32.HI R15, RZ, 0x1f, R15 ;  /* 0x0000001fff0f7819 */ /* 0x000fe4000001140f */
[----:B------:R-:W-:Y:S02]  /*8ef0*/  LOP3.LUT R8, R7, 0xffffffe0, RZ, 0xc0, !PT ;  /* 0xffffffe007087812 */ /* 0x000fe400078ec0ff */
[----:B------:R-:W-:-:S03]  /*8f00*/  LEA.HI R15, R15, R16, RZ, 0x7 ;  /* 0x000000100f0f7211 */ /* 0x000fc600078f38ff */
[----:B------:R-:W-:Y:S01]  /*8f10*/  IMAD.IADD R8, R5, 0x1, -R8 ;  /* 0x0000000105087824 */ /* 0x000fe200078e0a08 */
[----:B------:R-:W-:-:S04]  /*8f20*/  SHF.R.S32.HI R15, RZ, 0x7, R15 ;  /* 0x00000007ff0f7819 */ /* 0x000fc8000001140f */
[----:B------:R-:W-:Y:S02]  /*8f30*/  SHF.R.S32.HI R7, RZ, 0x1f, R8 ;  /* 0x0000001fff077819 */ /* 0x000fe40000011408 */
[--C-:B--2---:R-:W-:Y:S02]  /*8f40*/  SHF.R.S32.HI R11, RZ, 0x2, R9.reuse ;  /* 0x00000002ff0b7819 */ /* 0x104fe40000011409 */
[----:B------:R-:W-:Y:S02]  /*8f50*/  SHF.R.S32.HI R10, RZ, 0x1f, R9 ;  /* 0x0000001fff0a7819 */ /* 0x000fe40000011409 */
[CC--:B------:R-:W-:Y:S02]  /*8f60*/  LEA.HI R9, R7.reuse, R8.reuse, RZ, 0x3 ;  /* 0x0000000807097211 */ /* 0x0c0fe400078f18ff */
[----:B------:R-:W-:Y:S02]  /*8f70*/  LEA.HI R10, R10, R11, RZ, 0x3 ;  /* 0x0000000b0a0a7211 */ /* 0x000fe400078f18ff */
[----:B------:R-:W-:-:S02]  /*8f80*/  LEA.HI R7, R7, R8, RZ, 0x2 ;  /* 0x0000000807077211 */ /* 0x000fc400078f10ff */
[----:B------:R-:W-:Y:S02]  /*8f90*/  LOP3.LUT R12, R10, 0xfffffff8, RZ, 0xc0, !PT ;  /* 0xfffffff80a0c7812 */ /* 0x000fe400078ec0ff */
[--C-:B------:R-:W-:Y:S02]  /*8fa0*/  SHF.R.S32.HI R10, RZ, 0x3, R9.reuse ;  /* 0x00000003ff0a7819 */ /* 0x100fe40000011409 */
[----:B------:R-:W-:Y:S01]  /*8fb0*/  SHF.R.S32.HI R9, RZ, 0x1f, R9 ;  /* 0x0000001fff097819 */ /* 0x000fe20000011409 */
[----:B------:R-:W-:Y:S01]  /*8fc0*/  IMAD.IADD R12, R11, 0x1, -R12 ;  /* 0x000000010b0c7824 */ /* 0x000fe200078e0a0c */
[----:B------:R-:W-:Y:S02]  /*8fd0*/  SHF.R.S32.HI R8, RZ, 0x2, R7 ;  /* 0x00000002ff087819 */ /* 0x000fe40000011407 */
[----:B------:R-:W-:Y:S02]  /*8fe0*/  LEA.HI R9, R9, R10, RZ, 0x4 ;  /* 0x0000000a09097211 */ /* 0x000fe400078f20ff */
[----:B------:R-:W-:-:S02]  /*8ff0*/  LEA.HI R7, R7, R8, RZ, 0x1 ;  /* 0x0000000807077211 */ /* 0x000fc400078f08ff */
[----:B---3--:R-:W-:Y:S02]  /*9000*/  LEA.HI R13, R13, R14, RZ, 0x5 ;  /* 0x0000000e0d0d7211 */ /* 0x008fe400078f28ff */
[----:B------:R-:W-:Y:S02]  /*9010*/  LOP3.LUT R9, R9, 0x1ffffff0, RZ, 0xc0, !PT ;  /* 0x1ffffff009097812 */ /* 0x000fe400078ec0ff */
[----:B------:R-:W-:Y:S02]  /*9020*/  LEA.HI R14, R15, R15, RZ, 0x1 ;  /* 0x0000000f0f0e7211 */ /* 0x000fe400078f08ff */
[----:B------:R-:W-:Y:S01]  /*9030*/  LOP3.LUT R7, R7, 0xfffffffe, RZ, 0xc0, !PT ;  /* 0xfffffffe07077812 */ /* 0x000fe200078ec0ff */
[----:B------:R-:W-:Y:S01]  /*9040*/  IMAD.IADD R10, R10, 0x1, -R9 ;  /* 0x000000010a0a7824 */ /* 0x000fe200078e0a09 */
[----:B------:R-:W-:Y:S01]  /*9050*/  SHF.R.S32.HI R13, RZ, 0x5, R13 ;  /* 0x00000005ff0d7819 */ /* 0x000fe2000001140d */
[----:B------:R-:W-:Y:S01]  /*9060*/  VIADD R9, R8, 0x8 ;  /* 0x0000000808097836 */ /* 0x000fe20000000000 */
[----:B------:R-:W-:Y:S01]  /*9070*/  LOP3.LUT R14, R14, 0x3fffffe, RZ, 0xc0, !PT ;  /* 0x03fffffe0e0e7812 */ /* 0x000fe200078ec0ff */
[----:B------:R-:W-:-:S02]  /*9080*/  IMAD.IADD R7, R8, 0x1, -R7 ;  /* 0x0000000108077824 */ /* 0x000fc400078e0a07 */
[----:B------:R-:W-:Y:S01]  /*9090*/  IMAD R12, R13, 0x10, R12 ;  /* 0x000000100d0c7824 */ /* 0x000fe200078e020c */
[----:B------:R-:W-:Y:S01]  /*90a0*/  LEA.HI R13, R6, R5, RZ, 0x2 ;  /* 0x00000005060d7211 */ /* 0x000fe200078f10ff */
[----:B------:R-:W-:Y:S01]  /*90b0*/  IMAD.IADD R11, R15, 0x1, -R14 ;  /* 0x000000010f0b7824 */ /* 0x000fe200078e0a0e */
[----:B------:R-:W-:Y:S01]  /*90c0*/  LEA.HI R6, R9, R9, RZ, 0x1 ;  /* 0x0000000909067211 */ /* 0x000fe200078f08ff */
[----:B------:R-:W-:Y:S01]  /*90d0*/  IMAD R7, R10, 0x8, R7 ;  /* 0x000000080a077824 */ /* 0x000fe200078e0207 */
[----:B------:R-:W-:Y:S01]  /*90e0*/  LOP3.LUT R14, R13, 0xfffffffc, RZ, 0xc0, !PT ;  /* 0xfffffffc0d0e7812 */ /* 0x000fe200078ec0ff */
[----:B------:R-:W-:Y:S02]  /*90f0*/  VIADD R10, R8, 0x10 ;  /* 0x00000010080a7836 */ /* 0x000fe40000000000 */
[----:B------:R-:W-:Y:S01]  /*9100*/  IMAD R18, R11, 0x40, R12 ;  /* 0x000000400b127824 */ /* 0x000fe200078e020c */
[----:B------:R-:W-:Y:S01]  /*9110*/  LOP3.LUT R12, R6, 0xfffffffe, RZ, 0xc0, !PT ;  /* 0xfffffffe060c7812 */ /* 0x000fe200078ec0ff */
[----:B------:R-:W-:Y:S01]  /*9120*/  VIADD R13, R8, 0x18 ;  /* 0x00000018080d7836 */ /* 0x000fe20000000000 */
[----:B------:R2:W-:Y:S01]  /*9130*/  STL [R1+0x30], R7 ;  /* 0x0000300701007387 */ /* 0x0005e20000100800 */
[----:B------:R-:W-:Y:S01]  /*9140*/  LEA.HI R8, R10, R10, RZ, 0x1 ;  /* 0x0000000a0a087211 */ /* 0x000fe200078f08ff */
[----:B------:R-:W-:-:S02]  /*9150*/  IMAD.IADD R5, R5, 0x1, -R14 ;  /* 0x0000000105057824 */ /* 0x000fc400078e0a0e */
[----:B------:R-:W-:Y:S01]  /*9160*/  LEA.HI R14, R13, R13, RZ, 0x1 ;  /* 0x0000000d0d0e7211 */ /* 0x000fe200078f08ff */
[----:B------:R-:W-:Y:S01]  /*9170*/  IMAD.IADD R12, R9, 0x1, -R12 ;  /* 0x00000001090c7824 */ /* 0x000fe200078e0a0c */
[----:B------:R-:W-:Y:S02]  /*9180*/  LOP3.LUT R11, R8, 0xfffffffe, RZ, 0xc0, !PT ;  /* 0xfffffffe080b7812 */ /* 0x000fe400078ec0ff */
[----:B------:R-:W-:Y:S02]  /*9190*/  SHF.R.S32.HI R9, RZ, 0x1, R8 ;  /* 0x00000001ff097819 */ /* 0x000fe40000011408 */
[--C-:B--2---:R-:W-:Y:S01]  /*91a0*/  SHF.R.S32.HI R7, RZ, 0x1, R6.reuse ;  /* 0x00000001ff077819 */ /* 0x104fe20000011406 */
[----:B------:R-:W-:Y:S01]  /*91b0*/  IMAD.IADD R11, R10, 0x1, -R11 ;  /* 0x000000010a0b7824 */ /* 0x000fe200078e0a0b */
[----:B------:R-:W-:Y:S02]  /*91c0*/  SHF.R.S32.HI R6, RZ, 0x1f, R6 ;  /* 0x0000001fff067819 */ /* 0x000fe40000011406 */
[----:B------:R-:W-:-:S02]  /*91d0*/  SHF.R.S32.HI R8, RZ, 0x1f, R8 ;  /* 0x0000001fff087819 */ /* 0x000fc40000011408 */
[----:B------:R-:W-:Y:S02]  /*91e0*/  LEA.HI R6, R6, R7, RZ, 0x4 ;  /* 0x0000000706067211 */ /* 0x000fe400078f20ff */
[--C-:B------:R-:W-:Y:S02]  /*91f0*/  SHF.R.S32.HI R15, RZ, 0x1, R14.reuse ;  /* 0x00000001ff0f7819 */ /* 0x100fe4000001140e */
[----:B------:R-:W-:Y:S02]  /*9200*/  SHF.R.S32.HI R16, RZ, 0x1f, R14 ;  /* 0x0000001fff107819 */ /* 0x000fe4000001140e */
[----:B------:R-:W-:Y:S02]  /*9210*/  LOP3.LUT R6, R6, 0x1ffffff0, RZ, 0xc0, !PT ;  /* 0x1ffffff006067812 */ /* 0x000fe400078ec0ff */
[----:B------:R-:W-:Y:S02]  /*9220*/  LEA.HI R8, R8, R9, RZ, 0x4 ;  /* 0x0000000908087211 */ /* 0x000fe400078f20ff */
[----:B------:R-:W-:Y:S01]  /*9230*/  LEA.HI R16, R16, R15, RZ, 0x4 ;  /* 0x0000000f10107211 */ /* 0x000fe200078f20ff */
[----:B------:R-:W-:Y:S01]  /*9240*/  IMAD.IADD R7, R7, 0x1, -R6 ;  /* 0x0000000107077824 */ /* 0x000fe200078e0a06 */
[----:B------:R-:W-:-:S02]  /*9250*/  LOP3.LUT R8, R8, 0x1ffffff0, RZ, 0xc0, !PT ;  /* 0x1ffffff008087812 */ /* 0x000fc400078ec0ff */
[----:B------:R-:W-:Y:S01]  /*9260*/  LOP3.LUT R14, R14, 0xfffffffe, RZ, 0xc0, !PT ;  /* 0xfffffffe0e0e7812 */ /* 0x000fe200078ec0ff */
[----:B------:R-:W-:Y:S01]  /*9270*/  IMAD R6, R7, 0x8, R12 ;  /* 0x0000000807067824 */ /* 0x000fe200078e020c */
[----:B------:R-:W-:Y:S01]  /*9280*/  LOP3.LUT R16, R16, 0x1ffffff0, RZ, 0xc0, !PT ;  /* 0x1ffffff010107812 */ /* 0x000fe200078ec0ff */
[----:B------:R-:W-:Y:S02]  /*9290*/  IMAD.IADD R8, R9, 0x1, -R8 ;  /* 0x0000000109087824 */ /* 0x000fe400078e0a08 */
[----:B------:R-:W-:Y:S01]  /*92a0*/  IMAD.IADD R14, R13, 0x1, -R14 ;  /* 0x000000010d0e7824 */ /* 0x000fe200078e0a0e */
[----:B------:R2:W-:Y:S01]  /*92b0*/  STL [R1+0x2c], R6 ;  /* 0x00002c0601007387 */ /* 0x0005e20000100800 */
[----:B------:R-:W-:Y:S02]  /*92c0*/  IMAD.IADD R15, R15, 0x1, -R16 ;  /* 0x000000010f0f7824 */ /* 0x000fe400078e0a10 */
[----:B------:R-:W-:Y:S02]  /*92d0*/  IMAD R8, R8, 0x8, R11 ;  /* 0x0000000808087824 */ /* 0x000fe400078e020b */
[----:B-1----:R-:W-:-:S02]  /*92e0*/  IMAD R7, R229, -0x80, R20 ;  /* 0xffffff80e5077824 */ /* 0x002fc400078e0214 */
[----:B------:R-:W-:Y:S01]  /*92f0*/  IMAD.MOV.U32 R13, RZ, RZ, 0x40000040 ;  /* 0x40000040ff0d7424 */ /* 0x000fe200078e00ff */
[----:B------:R1:W-:Y:S01]  /*9300*/  STL [R1+0x28], R8 ;  /* 0x0000280801007387 */ /* 0x0003e20000100800 */
[----:B------:R-:W-:Y:S02]  /*9310*/  IMAD.MOV.U32 R11, RZ, RZ, 0x40000040 ;  /* 0x40000040ff0b7424 */ /* 0x000fe400078e00ff */
[----:B--2---:R-:W-:Y:S02]  /*9320*/  IMAD R6, R15, 0x8, R14 ;  /* 0x000000080f067824 */ /* 0x004fe400078e020e */
[----:B------:R-:W-:Y:S02]  /*9330*/  IMAD.MOV.U32 R9, RZ, RZ, 0x40000040 ;  /* 0x40000040ff097424 */ /* 0x000fe400078e00ff */
[----:B------:R-:W-:Y:S01]  /*9340*/  VIADD R15, R5, 0x8 ;  /* 0x00000008050f7836 */ /* 0x000fe20000000000 */
[----:B------:R2:W-:Y:S01]  /*9350*/  STL [R1+0x24], R6 ;  /* 0x0000240601007387 */ /* 0x0005e20000100800 */
[----:B------:R-:W-:-:S02]  /*9360*/  IMAD R229, R229, -0x80, -R18 ;  /* 0xffffff80e5e57824 */ /* 0x000fc400078e0a12 */
[----:B-1----:R-:W-:Y:S02]  /*9370*/  VIADD R8, R233, 0x20c00 ;  /* 0x00020c00e9087836 */ /* 0x002fe40000000000 */
[----:B------:R-:W-:-:S03]  /*9380*/  VIADD R15, R5, 0x14 ;  /* 0x00000014050f7836 */ /* 0x000fc60000000000 */
[----:B------:R-:W-:Y:S01]  /*9390*/  SHF.R.U32.HI R8, RZ, 0x4, R8 ;  /* 0x00000004ff087819 */ /* 0x000fe20000011608 */
[----:B--2---:R-:W-:Y:S02]  /*93a0*/  IMAD.IADD R6, R7, 0x1, -R18 ;  /* 0x0000000107067824 */ /* 0x004fe400078e0a12 */
[----:B------:R-:W-:Y:S01]  /*93b0*/  VIADD R7, R233, 0x4000 ;  /* 0x00004000e9077836 */ /* 0x000fe20000000000 */
[----:B------:R-:W-:Y:S02]  /*93c0*/  SHF.R.U32.HI R233, RZ, 0x4, R233 ;  /* 0x00000004ffe97819 */ /* 0x000fe400000116e9 */
[----:B------:R-:W-:Y:S02]  /*93d0*/  LOP3.LUT R8, R8, 0x3fff, RZ, 0xc0, !PT ;  /* 0x00003fff08087812 */ /* 0x000fe400078ec0ff */
[----:B------:R-:W-:Y:S02]  /*93e0*/  SHF.R.U32.HI R7, RZ, 0x4, R7 ;  /* 0x00000004ff077819 */ /* 0x000fe40000011607 */
[----:B------:R-:W-:-:S02]  /*93f0*/  LOP3.LUT R233, R233, 0x3fff, RZ, 0xc0, !PT ;  /* 0x00003fffe9e97812 */ /* 0x000fc400078ec0ff */
[----:B------:R-:W-:Y:S02]  /*9400*/  LOP3.LUT R7, R7, 0x3fff, RZ, 0xc0, !PT ;  /* 0x00003fff07077812 */ /* 0x000fe400078ec0ff */
[----:B------:R-:W-:Y:S02]  /*9410*/  LOP3.LUT R14, R233, 0x10000, RZ, 0xfc, !PT ;  /* 0x00010000e90e7812 */ /* 0x000fe400078efcff */
[----:B------:R-:W-:Y:S02]  /*9420*/  LOP3.LUT R233, R7, 0x10000, RZ, 0xfc, !PT ;  /* 0x0001000007e97812 */ /* 0x000fe400078efcff */
[----:B------:R-:W-:Y:S01]  /*9430*/  LOP3.LUT R7, R8, 0x10000, RZ, 0xfc, !PT ;  /* 0x0001000008077812 */ /* 0x000fe200078efcff */
[C---:B------:R-:W-:Y:S01]  /*9440*/  VIADD R12, R14.reuse, 0x2 ;  /* 0x000000020e0c7836 */ /* 0x040fe20000000000 */
[----:B------:R1:W-:Y:S01]  /*9450*/  STL [R1+0x18], R14 ;  /* 0x0000180e01007387 */ /* 0x0003e20000100800 */
[C---:B------:R-:W-:Y:S02]  /*9460*/  VIADD R10, R14.reuse, 0x4 ;  /* 0x000000040e0a7836 */ /* 0x040fe40000000000 */
[----:B------:R-:W-:Y:S01]  /*9470*/  VIADD R8, R14, 0x6 ;  /* 0x000000060e087836 */ /* 0x000fe20000000000 */
[----:B------:R2:W-:Y:S01]  /*9480*/  STL [R1+0x20], R7 ;  /* 0x0000200701007387 */ /* 0x0005e20000100800 */
[----:B------:R-:W-:-:S02]  /*9490*/  VIADD R236, R233, 0x2 ;  /* 0x00000002e9ec7836 */ /* 0x000fc40000000000 */
[C---:B------:R-:W-:Y:S01]  /*94a0*/  VIADD R234, R233.reuse, 0x4 ;  /* 0x00000004e9ea7836 */ /* 0x040fe20000000000 */
[----:B------:R3:W-:Y:S01]  /*94b0*/  STL.64 [R1+0x10], R12 ;  /* 0x0000100c01007387 */ /* 0x0007e20000100a00 */
[----:B------:R-:W-:Y:S02]  /*94c0*/  VIADD R230, R233, 0x6 ;  /* 0x00000006e9e67836 */ /* 0x000fe40000000000 */
[C---:B-1----:R-:W-:Y:S01]  /*94d0*/  VIADD R14, R5.reuse, 0xc ;  /* 0x0000000c050e7836 */ /* 0x042fe20000000000 */
[----:B------:R3:W-:Y:S01]  /*94e0*/  STL.64 [R1+0x8], R10 ;  /* 0x0000080a01007387 */ /* 0x0007e20000100a00 */
[C---:B------:R-:W-:Y:S02]  /*94f0*/  VIADD R14, R5.reuse, 0x18 ;  /* 0x00000018050e7836 */ /* 0x040fe40000000000 */
[C---:B--2---:R-:W-:Y:S01]  /*9500*/  VIADD R7, R5.reuse, 0x4 ;  /* 0x0000000405077836 */ /* 0x044fe20000000000 */
[----:B------:R3:W-:Y:S01]  /*9510*/  STL.64 [R1], R8 ;  /* 0x0000000801007387 */ /* 0x0007e20000100a00 */
[----:B------:R-:W-:-:S02]  /*9520*/  VIADD R7, R5, 0x10 ;  /* 0x0000001005077836 */ /* 0x000fc40000000000 */
[----:B------:R-:W-:-:S07]  /*9530*/  VIADD R7, R5, 0x1c ;  /* 0x0000001c05077836 */ /* 0x000fce0000000000 */
.L_x_1090:
[----:B------:R-:W-:Y:S01]  /*9540*/  IMAD.U32 R7, RZ, RZ, UR36 ;  /* 0x00000024ff077e24 */ /* 0x000fe2000f8e00ff */
[----:B------:R-:W-:Y:S05]  /*9550*/  YIELD ;  /* 0x0000000000007946 */ /* 0x000fea0003800000 */
[----:B------:R-:W-:-:S04]  /*9560*/  LOP3.LUT R7, R7, 0x1, RZ, 0xfc, !PT ;  /* 0x0000000107077812 */ /* 0x000fc800078efcff */
[----:B------:R-:W-:-:S13]  /*9570*/  ISETP.NE.AND P6, PT, R7, 0x3, PT ;  /* 0x000000030700780c */ /* 0x000fda0003fc5270 */
[----:B--2---:R-:W-:Y:S05]  /*9580*/  @!P6 BRA `(.L_x_1080) ;  /* 0x000000000004e947 */ /* 0x004fea0003800000 */
[----:B------:R-:W-:Y:S01]  /*9590*/  BPT.TRAP 0x1 ;  /* 0x000000040000795c */ /* 0x000fe20000300000 */
.L_x_1080:
[----:B------:R-:W-:Y:S01]  /*95a0*/  IMAD R7, R0, 0x8, R222 ;  /* 0x0000000800077824 */ /* 0x000fe200078e02de */
[----:B------:R-:W-:-:S04]  /*95b0*/  SHF.L.U32 R18, R4, 0x1f, RZ ;  /* 0x0000001f04127819 */ /* 0x000fc800000006ff */
[----:B------:R1:W2:Y:S01]  /*95c0*/  SYNCS.PHASECHK.TRANS64.TRYWAIT P0, [R7+URZ+0x30c10], R18 ;  /* 0x030c1012070075a7 */ /* 0x0002a2000800017f */
[----:B------:R-:W-:Y:S05]  /*95d0*/  @!P6 BRA `(.L_x_1081) ;  /* 0x000000000004e947 */ /* 0x000fea0003800000 */
[----:B------:R-:W-:Y:S01]  /*95e0*/  BPT.TRAP 0x1 ;  /* 0x000000040000795c */ /* 0x000fe20000300000 */
.L_x_1081:
[----:B---3--:R-:W-:-:S05]  /*95f0*/  VIADD R8, R222, 0x10000 ;  /* 0x00010000de087836 */ /* 0x008fca0000000000 */
[----:B------:R-:W-:-:S04]  /*9600*/  SHF.R.U32.HI R8, RZ, 0x4, R8 ;  /* 0x00000004ff087819 */ /* 0x000fc80000011608 */
[----:B------:R-:W-:-:S04]  /*9610*/  LOP3.LUT R8, R8, 0x3fff, RZ, 0xc0, !PT ;  /* 0x00003fff08087812 */ /* 0x000fc800078ec0ff */
[----:B------:R-:W-:Y:S01]  /*9620*/  LOP3.LUT R9, R8, 0x10000, RZ, 0xfc, !PT ;  /* 0x0001000008097812 */ /* 0x000fe200078efcff */
[----:B--2---:R-:W-:Y:S06]  /*9630*/  @P0 BRA `(.L_x_1082) ;  /* 0x0000000000080947 */ /* 0x004fec0003800000 */
[----:B------:R-:W2:Y:S02]  /*9640*/  SYNCS.PHASECHK.TRANS64.TRYWAIT P0, [R7+URZ+0x30c10], R18 ;  /* 0x030c1012070075a7 */ /* 0x000ea4000800017f */
[----:B--2---:R-:W-:Y:S05]  /*9650*/  @!P0 BRA `(.L_x_1083) ;  /* 0x0000007c00e48947 */ /* 0x004fea0003800000 */
.L_x_1082:
[----:B------:R-:W3:Y:S04]  /*9660*/  LDL R19, [R1+0x18] ;  /* 0x0000180001137983 */ /* 0x000ee80000100800 */
[----:B------:R-:W4:Y:S04]  /*9670*/  LDL.64 R20, [R1+0x10] ;  /* 0x0000100001147983 */ /* 0x000f280000100a00 */
[----:B------:R-:W5:Y:S01]  /*9680*/  LDL.64 R16, [R1+0x8] ;  /* 0x0000080001107983 */ /* 0x000f620000100a00 */
[----:B------:R-:W-:Y:S01]  /*9690*/  IMAD R9, R0, 0x400, R9 ;  /* 0x0000040000097824 */ /* 0x000fe200078e0209 */
[----:B------:R-:W-:Y:S05]  /*96a0*/  WARPSYNC.ALL ;  /* 0x0000000000007948 */ /* 0x000fea0003800000 */
[----:B------:R-:W-:Y:S01]  /*96b0*/  R2UR UR6, R9 ;  /* 0x00000000090672ca */ /* 0x000fe200000e0000 */
[----:B------:R-:W-:Y:S01]  /*96c0*/  WARPGROUP.ARRIVE ;  /* 0x00000000000079c5 */ /* 0x000fe20000000000 */
[----:B------:R-:W-:Y:S01]  /*96d0*/  UMOV UR5, 0x40000040 ;  /* 0x4000004000057882 */ /* 0x000fe20000000000 */
[----:B------:R-:W-:Y:S01]  /*96e0*/  UMOV UR7, 0x40000040 ;  /* 0x4000004000077882 */ /* 0x000fe20000000000 */
[----:B------:R-:W2:Y:S01]  /*96f0*/  LDL.64 R14, [R1] ;  /* 0x00000000010e7983 */ /* 0x000ea20000100a00 */
[----:B------:R-:W-:-:S03]  /*9700*/  UMOV UR11, 0x40000040 ;  /* 0x40000040000b7882 */ /* 0x000fc60000000000 */
[----:B------:R-:W5:Y:S04]  /*9710*/  LDL R10, [R1+0x30] ;  /* 0x00003000010a7983 */ /* 0x000f680000100800 */
        /* <DEDUP_REMOVED lines=9> */
[----:B------:R-:W-:Y:S01]  /*97b0*/  UMOV UR7, 0x40000040 ;  /* 0x4000004000077882 */ /* 0x000fe20000000000 */
[----:B--2---:R-:W-:-:S05]  /*97c0*/  R2UR UR5, R15 ;  /* 0x000000000f0572ca */ /* 0x004fca00000e0000 */
[----:B------:R-:W-:Y:S01]  /*97d0*/  UMOV UR10, UR4 ;  /* 0x00000004000a7c82 */ /* 0x000fe20008000000 */
[----:B------:R-:W-:Y:S01]  /*97e0*/  UIADD3 UR4, UR6, 0x4, URZ ;  /* 0x0000000406047890 */ /* 0x000fe2000fffe03f */
[C---:B-----5:R-:W-:Y:S01]  /*97f0*/  IMAD R10, R0.reuse, 0x80, R10 ;  /* 0x00000080000a7824 */ /* 0x060fe200078e020a */
[----:B------:R-:W-:Y:S01]  /*9800*/  UIADD3 UR6, UR6, 0x6, URZ ;  /* 0x0000000606067890 */ /* 0x000fe2000fffe03f */
[----:B------:R-:W-:Y:S02]  /*9810*/  IMAD R12, R0, 0x80, R12 ;  /* 0x00000080000c7824 */ /* 0x000fe400078e020c */
[C---:B------:R-:W-:Y:S02]  /*9820*/  IMAD R9, R3.reuse, 0x2, R10 ;  /* 0x0000000203097824 */ /* 0x040fe400078e020a */
[----:B------:R-:W-:Y:S02]  /*9830*/  IMAD R219, R3, 0x2, R12 ;  /* 0x0000000203db7824 */ /* 0x000fe400078e020c */
[----:B------:R-:W-:-:S02]  /*9840*/  IMAD R224, R9, 0x4, R216 ;  /* 0x0000000409e07824 */ /* 0x000fc400078e02d8 */
[C---:B------:R-:W-:Y:S02]  /*9850*/  IMAD R232, R219.reuse, 0x4, R222 ;  /* 0x00000004dbe87824 */ /* 0x040fe400078e02de */
        /* <DEDUP_REMOVED lines=9> */
[C---:B------:R-:W-:Y:S02]  /*98f0*/  IMAD R14, R0.reuse, 0x80, R13 ;  /* 0x00000080000e7824 */ /* 0x040fe400078e020d */
[----:B------:R-:W-:Y:S02]  /*9900*/  IMAD R16, R0, 0x80, R11 ;  /* 0x0000008000107824 */ /* 0x000fe400078e020b */
[----:B------:R-:W-:-:S02]  /*9910*/  IMAD R217, R3, 0x2, R14 ;  /* 0x0000000203d97824 */ /* 0x000fc400078e020e */
[----:B------:R-:W-:Y:S02]  /*9920*/  IMAD R11, R3, 0x2, R16 ;  /* 0x00000002030b7824 */ /* 0x000fe400078e0210 */
[--C-:B------:R-:W-:Y:S02]  /*9930*/  IMAD R16, R9, 0x4, R222.reuse ;  /* 0x0000000409107824 */ /* 0x100fe400078e02de */
[--C-:B------:R-:W-:Y:S02]  /*9940*/  IMAD R220, R217, 0x4, R222.reuse ;  /* 0x00000004d9dc7824 */ /* 0x100fe400078e02de */
[----:B------:R-:W-:Y:S02]  /*9950*/  IMAD R221, R11, 0x4, R222 ;  /* 0x000000040bdd7824 */ /* 0x000fe400078e02de */
[--C-:B------:R-:W-:Y:S02]  /*9960*/  IMAD R217, R217, 0x4, R216.reuse ;  /* 0x00000004d9d97824 */ /* 0x100fe400078e02d8 */
[----:B------:R-:W-:Y:S01]  /*9970*/  IMAD R216, R11, 0x4, R216 ;  /* 0x000000040bd87824 */ /* 0x000fe200078e02d8 */
[----:B------:R-:W-:-:S02]  /*9980*/  WARPGROUP.DEPBAR.LE gsb0, 0x0 ;  /* 0x00008000000079c5 */ /* 0x000fc40000010000 */
        /* <DEDUP_REMOVED lines=12> */
.L_x_1084:
[----:B------:R1:W1:Y:S01]  /*9a50*/  SYNCS.PHASECHK.TRANS64.TRYWAIT P0, [R7+URZ+0x30c30], R18 ;  /* 0x030c3012070075a7 */ /* 0x000262000800017f */
[----:B------:R-:W-:Y:S05]  /*9a60*/  @!P6 BRA `(.L_x_1085) ;  /* 0x000000000004e947 */ /* 0x000fea0003800000 */
[----:B------:R-:W-:Y:S01]  /*9a70*/  BPT.TRAP 0x1 ;  /* 0x000000040000795c */ /* 0x000fe20000300000 */
.L_x_1085:
        /* <DEDUP_REMOVED lines=8> */
.L_x_1086:
[----:B------:R-:W-:Y:S01]  /*9b00*/  R2UR UR4, R233 ;  /* 0x00000000e90472ca */ /* 0x000fe200000e0000 */
[----:B------:R-:W-:Y:S01]  /*9b10*/  WARPGROUP.ARRIVE ;  /* 0x00000000000079c5 */ /* 0x000fe20000000000 */
[----:B------:R-:W-:Y:S01]  /*9b20*/  R2UR UR6, R11 ;  /* 0x000000000b0672ca */ /* 0x000fe200000e0000 */
[----:B------:R-:W-:Y:S01]  /*9b30*/  UMOV UR5, 0x40000040 ;  /* 0x4000004000057882 */ /* 0x000fe20000000000 */
[----:B------:R-:W-:Y:S01]  /*9b40*/  UMOV UR7, 0x40000040 ;  /* 0x4000004000077882 */ /* 0x000fe20000000000 */
[----:B------:R-:W-:Y:S01]  /*9b50*/  R2UR UR12, R236 ;  /* 0x00000000ec0c72ca */ /* 0x000fe200000e0000 */
[----:B------:R-:W-:Y:S01]  /*9b60*/  UMOV UR15, 0x40000040 ;  /* 0x40000040000f7882 */ /* 0x000fe20000000000 */
[----:B------:R-:W-:Y:S01]  /*9b70*/  R2UR UR13, R237 ;  /* 0x00000000ed0d72ca */ /* 0x000fe200000e0000 */
[----:B------:R-:W1:Y:S01]  /*9b80*/  LDC.64 R10, c[0x0][0x748] ;  /* 0x0001d200ff0a7b82 */ /* 0x000e620000000a00 */
[----:B------:R-:W-:Y:S01]  /*9b90*/  VIADD R22, R5, 0x4 ;  /* 0x0000000405167836 */ /* 0x000fe20000000000 */
[C---:B------:R-:W-:Y:S01]  /*9ba0*/  ISETP.GT.AND P2, PT, R229.reuse, RZ, PT ;  /* 0x000000ffe500720c */ /* 0x040fe20003f44270 */
[----:B------:R-:W-:Y:S01]  /*9bb0*/  IMAD R9, R0, 0x400, R9 ;  /* 0x0000040000097824 */ /* 0x000fe200078e0209 */
[----:B------:R-:W-:Y:S01]  /*9bc0*/  ISETP.GT.AND P0, PT, R229, 0x8, PT ;  /* 0x00000008e500780c */ /* 0x000fe20003f04270 */
[----:B------:R-:W-:Y:S01]  /*9bd0*/  VIADD R20, R5, 0x1c ;  /* 0x0000001c05147836 */ /* 0x000fe20000000000 */
[C---:B------:R-:W-:Y:S01]  /*9be0*/  ISETP.GT.AND P1, PT, R6.reuse, RZ, PT ;  /* 0x000000ff0600720c */ /* 0x040fe20003f24270 */
[----:B------:R-:W-:Y:S01]  /*9bf0*/  HGMMA.64x128x16.F32 R24, gdesc[UR4], RZ, !UPT, gsb0 ;  /* 0x01e00000041879f0 */ /* 0x000fe2000c0008ff */
[----:B------:R-:W-:Y:S01]  /*9c00*/  ULDC UR4, c[0x0][0x280] ;  /* 0x0000a00000047ab9 */ /* 0x000fe20000000800 */
[----:B------:R-:W5:Y:S01]  /*9c10*/  LDC R13, c[0x0][0x74c] ;  /* 0x0001d300ff0d7b82 */ /* 0x000f620000000800 */
[----:B------:R-:W-:Y:S01]  /*9c20*/  ULEA UR4, UR38, -UR4, 0x7 ;  /* 0x8000000426047291 */ /* 0x000fe2000f8e383f */
[C---:B------:R-:W-:Y:S01]  /*9c30*/  ISETP.GT.AND P3, PT, R6.reuse, 0x8, PT ;  /* 0x000000080600780c */ /* 0x040fe20003f64270 */
[----:B------:R-:W-:Y:S01]  /*9c40*/  ULDC UR5, c[0x0][0x744] ;  /* 0x0001d10000057ab9 */ /* 0x000fe20000000800 */
[----:B------:R-:W-:Y:S01]  /*9c50*/  R2UR UR8, R9 ;  /* 0x00000000090872ca */ /* 0x000fe200000e0000 */
[----:B--2---:R-:W-:Y:S01]  /*9c60*/  SHFL.IDX PT, R23, R16, R20, 0x1f ;  /* 0x00001f1410177589 */ /* 0x004fe200000e0000 */
[----:B------:R-:W-:Y:S01]  /*9c70*/  VIADD R19, R5, 0x18 ;  /* 0x0000001805137836 */ /* 0x000fe20000000000 */
[----:B------:R-:W-:Y:S01]  /*9c80*/  LEA R12, R3, UR4, 0x1 ;  /* 0x00000004030c7c11 */ /* 0x000fe2000f8e08ff */
[----:B------:R-:W-:Y:S01]  /*9c90*/  UIADD3 UR4, UR6, 0x2, URZ ;  /* 0x0000000206047890 */ /* 0x000fe2000fffe03f */
[----:B------:R-:W-:Y:S03]  /*9ca0*/  SHFL.IDX PT, R9, R16, R5, 0x1f ;  /* 0x00001f0510097589 */ /* 0x000fe600000e0000 */
[----:B------:R-:W-:Y:S01]  /*9cb0*/  IMAD.IADD R12, R6, 0x1, R12 ;  /* 0x00000001060c7824 */ /* 0x000fe200078e020c */
[----:B------:R-:W-:Y:S02]  /*9cc0*/  SHFL.IDX PT, R19, R16, R19, 0x1f ;  /* 0x00001f1310137589 */ /* 0x000fe400000e0000 */
[----:B------:R-:W-:Y:S01]  /*9cd0*/  UMOV UR14, UR4 ;  /* 0x00000004000e7c82 */ /* 0x000fe20008000000 */
[----:B------:R-:W-:Y:S01]  /*9ce0*/  UIADD3 UR4, UR6, 0x4, URZ ;  /* 0x0000000406047890 */ /* 0x000fe2000fffe03f */
[----:B-1----:R-:W-:Y:S01]  /*9cf0*/  IADD3 R225, RZ, -R12, -R11 ;  /* 0x8000000cffe17210 */ /* 0x002fe20007ffe80b */
[C-C-:B------:R-:W-:Y:S01]  /*9d00*/  IMAD.IADD R226, R10.reuse, 0x1, -R12.reuse ;  /* 0x000000010ae27824 */ /* 0x140fe200078e0a0c */
[----:B------:R-:W1:Y:S01]  /*9d10*/  SHFL.IDX PT, R11, R16, R22, 0x1f ;  /* 0x00001f16100b7589 */ /* 0x000e6200000e0000 */
[----:B------:R-:W-:Y:S01]  /*9d20*/  IADD3 R218, R10, 0x8, -R12 ;  /* 0x000000080ada7810 */ /* 0x000fe20007ffe80c */
[----:B------:R-:W-:Y:S01]  /*9d30*/  UIADD3 UR6, UR6, 0x6, URZ ;  /* 0x0000000606067890 */ /* 0x000fe2000fffe03f */
[----:B------:R-:W-:-:S02]  /*9d40*/  SEL R225, R225, 0x80, P1 ;  /* 0x00000080e1e17807 */ /* 0x000fc40000800000 */
[----:B-----5:R-:W-:Y:S02]  /*9d50*/  IADD3 R13, -R13, 0x8, RZ ;  /* 0x000000080d0d7810 */ /* 0x020fe40007ffe1ff */
[----:B------:R-:W-:Y:S02]  /*9d60*/  SEL R226, R226, 0x80, !P2 ;  /* 0x00000080e2e27807 */ /* 0x000fe40005000000 */
[----:B------:R-:W-:Y:S01]  /*9d70*/  SEL R218, R218, 0x80, !P0 ;  /* 0x00000080dada7807 */ /* 0x000fe20004000000 */
[----:B------:R-:W-:Y:S01]  /*9d80*/  IMAD.IADD R223, R13, 0x1, -R12 ;  /* 0x000000010ddf7824 */ /* 0x000fe200078e0a0c */
[C---:B------:R-:W-:Y:S01]  /*9d90*/  ISETP.GE.AND P2, PT, R226.reuse, 0x1, PT ;  /* 0x00000001e200780c */ /* 0x040fe20003f46270 */
[----:B------:R-:W-:Y:S01]  /*9da0*/  VIADD R13, R5, 0x10 ;  /* 0x00000010050d7836 */ /* 0x000fe20000000000 */
[----:B------:R-:W-:Y:S02]  /*9db0*/  ISETP.GE.AND P1, PT, R226, RZ, PT ;  /* 0x000000ffe200720c */ /* 0x000fe40003f26270 */
[----:B------:R-:W-:-:S02]  /*9dc0*/  SEL R223, R223, 0x80, P3 ;  /* 0x00000080dfdf7807 */ /* 0x000fc40001800000 */
[----:B------:R-:W-:Y:S01]  /*9dd0*/  ISETP.GE.AND P0, PT, R218, 0x1, PT ;  /* 0x00000001da00780c */ /* 0x000fe20003f06270 */
[----:B------:R-:W-:Y:S01]  /*9de0*/  SHFL.IDX PT, R17, R16, R13, 0x1f ;  /* 0x00001f0d10117589 */ /* 0x000fe200000e0000 */
[C---:B------:R-:W-:Y:S02]  /*9df0*/  ISETP.GT.OR P2, PT, R225.reuse, 0x1, !P2 ;  /* 0x00000001e100780c */ /* 0x040fe40005744670 */
[----:B------:R-:W-:Y:S02]  /*9e00*/  ISETP.GT.OR P1, PT, R225, RZ, !P1 ;  /* 0x000000ffe100720c */ /* 0x000fe40004f24670 */
[----:B------:R-:W-:Y:S02]  /*9e10*/  ISETP.GT.OR P0, PT, R223, 0x1, !P0 ;  /* 0x00000001df00780c */ /* 0x000fe40004704670 */
[----:B------:R-:W-:Y:S01]  /*9e20*/  FSEL R227, R89, -INF , !P2 ;  /* 0xff80000059e37808 */ /* 0x000fe20005000000 */
[----:B------:R-:W-:Y:S01]  /*9e30*/  VIADD R89, R5, 0x8 ;  /* 0x0000000805597836 */ /* 0x000fe20000000000 */
[----:B------:R-:W-:-:S02]  /*9e40*/  FSEL R88, R88, -INF , !P1 ;  /* 0xff80000058587808 */ /* 0x000fc40004800000 */
[----:B------:R-:W-:Y:S01]  /*9e50*/  FSEL R91, R91, -INF , !P0 ;  /* 0xff8000005b5b7808 */ /* 0x000fe20004000000 */
[--C-:B-1----:R-:W-:Y:S01]  /*9e60*/  FFMA.FTZ R227, R227, UR5, -R11.reuse ;  /* 0x00000005e3e37c23 */ /* 0x102fe2000801080b */
[----:B------:R-:W-:Y:S01]  /*9e70*/  ISETP.GE.AND P1, PT, R226, 0x8, PT ;  /* 0x00000008e200780c */ /* 0x000fe20003f26270 */
[----:B------:R-:W1:Y:S01]  /*9e80*/  SHFL.IDX PT, R12, R16, R89, 0x1f ;  /* 0x00001f59100c7589 */ /* 0x000e6200000e0000 */
[C---:B------:R-:W-:Y:S01]  /*9e90*/  ISETP.GE.AND P0, PT, R218.reuse, 0x9, PT ;  /* 0x00000009da00780c */ /* 0x040fe20003f06270 */
[----:B------:R-:W-:Y:S01]  /*9ea0*/  FFMA.FTZ R11, R91, UR5, -R11 ;  /* 0x000000055b0b7c23 */ /* 0x000fe2000801080b */
[----:B------:R-:W-:Y:S01]  /*9eb0*/  ISETP.GT.OR P1, PT, R225, 0x8, !P1 ;  /* 0x00000008e100780c */ /* 0x000fe20004f24670 */
[----:B------:R-:W-:Y:S01]  /*9ec0*/  VIADD R91, R5, 0xc ;  /* 0x0000000c055b7836 */ /* 0x000fe20000000000 */
[----:B------:R-:W-:Y:S01]  /*9ed0*/  ISETP.GE.AND P3, PT, R218, RZ, PT ;  /* 0x000000ffda00720c */ /* 0x000fe20003f66270 */
[----:B------:R-:W-:Y:S01]  /*9ee0*/  FFMA.FTZ R88, R88, UR5, -R9 ;  /* 0x0000000558587c23 */ /* 0x000fe20008010809 */
[C---:B------:R-:W-:Y:S01]  /*9ef0*/  ISETP.GT.OR P0, PT, R223.reuse, 0x9, !P0 ;  /* 0x00000009df00780c */ /* 0x040fe20004704670 */
[----:B------:R-:W-:Y:S01]  /*9f00*/  MUFU.EX2 R11, R11 ;  /* 0x0000000b000b7308 */ /* 0x000fe20000000800 */
[----:B------:R-:W-:Y:S01]  /*9f10*/  FSEL R92, R92, -INF , !P1 ;  /* 0xff8000005c5c7808 */ /* 0x000fe20004800000 */
[----:B------:R-:W2:Y:S01]  /*9f20*/  SHFL.IDX PT, R10, R16, R91, 0x1f ;  /* 0x00001f5b100a7589 */ /* 0x000ea200000e0000 */
[----:B------:R-:W-:-:S02]  /*9f30*/  ISETP.GT.OR P3, PT, R223, RZ, !P3 ;  /* 0x000000ffdf00720c */ /* 0x000fc40005f64670 */
[----:B------:R-:W-:Y:S02]  /*9f40*/  ISETP.GE.AND P1, PT, R218, 0x10, PT ;  /* 0x00000010da00780c */ /* 0x000fe40003f26270 */
[----:B------:R-:W-:Y:S01]  /*9f50*/  FSEL R95, R95, -INF , !P0 ;  /* 0xff8000005f5f7808 */ /* 0x000fe20004000000 */
[----:B------:R5:W-:Y:S01]  /*9f60*/  MUFU.EX2 R228, R88 ;  /* 0x0000005800e47308 */ /* 0x000be20000000800 */
[----:B------:R-:W-:Y:S02]  /*9f70*/  FSEL R90, R90, -INF , !P3 ;  /* 0xff8000005a5a7808 */ /* 0x000fe40005800000 */
[----:B------:R-:W-:Y:S02]  /*9f80*/  ISETP.GE.AND P0, PT, R226, 0x10, PT ;  /* 0x00000010e200780c */ /* 0x000fe40003f06270 */
[----:B------:R-:W-:Y:S01]  /*9f90*/  ISETP.GT.OR P1, PT, R223, 0x10, !P1 ;  /* 0x00000010df00780c */ /* 0x000fe20004f24670 */
[----:B------:R-:W-:Y:S01]  /*9fa0*/  FFMA.FTZ R9, R90, UR5, -R9 ;  /* 0x000000055a097c23 */ /* 0x000fe20008010809 */
[----:B------:R-:W-:Y:S01]  /*9fb0*/  ISETP.GE.AND P3, PT, R218, 0x8, PT ;  /* 0x00000008da00780c */ /* 0x000fe20003f66270 */
[----:B---3--:R-:W-:Y:S01]  /*9fc0*/  SHFL.IDX PT, R90, R232, R22, 0x1f ;  /* 0x00001f16e85a7589 */ /* 0x008fe200000e0000 */
[----:B------:R-:W-:Y:S01]  /*9fd0*/  ISETP.GT.OR P0, PT, R225, 0x10, !P0 ;  /* 0x00000010e100780c */ /* 0x000fe20004704670 */
[----:B-1----:R-:W-:Y:S01]  /*9fe0*/  FFMA.FTZ R92, R92, UR5, -R12 ;  /* 0x000000055c5c7c23 */ /* 0x002fe2000801080c */
[----:B------:R-:W-:Y:S01]  /*9ff0*/  FSEL R98, R98, -INF , !P1 ;  /* 0xff80000062627808 */ /* 0x000fe20004800000 */
[----:B-----5:R-:W-:Y:S01]  /*a000*/  SHFL.IDX PT, R88, R232, R5, 0x1f ;  /* 0x00001f05e8587589 */ /* 0x020fe200000e0000 */
[----:B------:R-:W-:Y:S01]  /*a010*/  ISETP.GE.AND P2, PT, R226, 0x9, PT ;  /* 0x00000009e200780c */ /* 0x000fe20003f46270 */
[----:B------:R-:W1:Y:S01]  /*a020*/  MUFU.EX2 R9, R9 ;  /* 0x0000000900097308 */ /* 0x000e620000000800 */
[----:B------:R-:W-:-:S02]  /*a030*/  ISETP.GT.OR P3, PT, R223, 0x8, !P3 ;  /* 0x00000008df00780c */ /* 0x000fc40005f64670 */
[----:B------:R-:W-:Y:S01]  /*a040*/  ISETP.GE.AND P1, PT, R218, 0x11, PT ;  /* 0x00000011da00780c */ /* 0x000fe20003f26270 */
[----:B--2---:R-:W-:Y:S01]  /*a050*/  FFMA.FTZ R14, R95, UR5, -R10 ;  /* 0x000000055f0e7c23 */ /* 0x004fe2000801080a */
[----:B------:R-:W-:Y:S01]  /*a060*/  FSEL R15, R96, -INF , !P0 ;  /* 0xff800000600f7808 */ /* 0x000fe20004000000 */
[----:B------:R-:W-:Y:S01]  /*a070*/  VIADD R95, R5, 0x14 ;  /* 0x00000014055f7836 */ /* 0x000fe20000000000 */
[----:B------:R-:W-:Y:S01]  /*a080*/  ISETP.GT.OR P2, PT, R225, 0x9, !P2 ;  /* 0x00000009e100780c */ /* 0x000fe20005744670 */
[----:B------:R-:W-:Y:S01]  /*a090*/  MUFU.EX2 R227, R227 ;  /* 0x000000e300e37308 */ /* 0x000fe20000000800 */
[----:B------:R-:W-:Y:S01]  /*a0a0*/  FSEL R94, R94, -INF , !P3 ;  /* 0xff8000005e5e7808 */ /* 0x000fe20005800000 */
[--C-:B------:R-:W-:Y:S01]  /*a0b0*/  FFMA.FTZ R15, R15, UR5, -R17.reuse ;  /* 0x000000050f0f7c23 */ /* 0x100fe20008010811 */
[----:B------:R-:W-:Y:S01]  /*a0c0*/  ISETP.GE.AND P0, PT, R226, 0x11, PT ;  /* 0x00000011e200780c */ /* 0x000fe20003f06270 */
[----:B------:R-:W2:Y:S01]  /*a0d0*/  SHFL.IDX PT, R18, R16, R95, 0x1f ;  /* 0x00001f5f10127589 */ /* 0x000ea200000e0000 */
[----:B------:R-:W-:Y:S01]  /*a0e0*/  ISETP.GT.OR P1, PT, R223, 0x11, !P1 ;  /* 0x00000011df00780c */ /* 0x000fe20004f24670 */
[----:B------:R-:W-:Y:S01]  /*a0f0*/  FFMA.FTZ R12, R94, UR5, -R12 ;  /* 0x000000055e0c7c23 */ /* 0x000fe2000801080c */
[----:B------:R-:W-:Y:S01]  /*a100*/  ISETP.GE.AND P3, PT, R218, 0x18, PT ;  /* 0x00000018da00780c */ /* 0x000fe20003f66270 */
[----:B------:R-:W-:Y:S01]  /*a110*/  SHFL.IDX PT, R94, R232, R91, 0x1f ;  /* 0x00001f5be85e7589 */ /* 0x000fe200000e0000 */
[----:B------:R-:W-:Y:S01]  /*a120*/  FSEL R93, R93, -INF , !P2 ;  /* 0xff8000005d5d7808 */ /* 0x000fe20005000000 */
[----:B------:R-:W-:Y:S01]  /*a130*/  FFMA.FTZ R17, R98, UR5, -R17 ;  /* 0x0000000562117c23 */ /* 0x000fe20008010811 */
[----:B------:R-:W-:Y:S01]  /*a140*/  ISETP.GT.OR P0, PT, R225, 0x11, !P0 ;  /* 0x00000011e100780c */ /* 0x000fe20004704670 */
[----:B------:R-:W-:Y:S01]  /*a150*/  SHFL.IDX PT, R98, R232, R95, 0x1f ;  /* 0x00001f5fe8627589 */ /* 0x000fe200000e0000 */
[----:B------:R-:W-:Y:S01]  /*a160*/  FSEL R99, R99, -INF , !P1 ;  /* 0xff80000063637808 */ /* 0x000fe20004800000 */
[----:B------:R-:W-:Y:S01]  /*a170*/  FFMA.FTZ R13, R93, UR5, -R10 ;  /* 0x000000055d0d7c23 */ /* 0x000fe2000801080a */
[----:B------:R-:W-:Y:S01]  /*a180*/  ISETP.GE.AND P2, PT, R226, 0x18, PT ;  /* 0x00000018e200780c */ /* 0x000fe20003f46270 */
[----:B------:R3:W-:Y:S01]  /*a190*/  MUFU.EX2 R10, R92 ;  /* 0x0000005c000a7308 */ /* 0x0007e20000000800 */
[----:B------:R-:W-:Y:S01]  /*a1a0*/  ISETP.GT.OR P1, PT, R223, 0x18, !P3 ;  /* 0x00000018df00780c */ /* 0x000fe20005f24670 */
[----:B------:R-:W-:Y:S01]  /*a1b0*/  VIADD R93, R5, 0x10 ;  /* 0x00000010055d7836 */ /* 0x000fe20000000000 */
[----:B------:R-:W-:-:S02]  /*a1c0*/  FSEL R97, R97, -INF , !P0 ;  /* 0xff80000061617808 */ /* 0x000fc40004000000 */
[----:B------:R-:W-:Y:S02]  /*a1d0*/  ISETP.GT.OR P0, PT, R225, 0x18, !P2 ;  /* 0x00000018e100780c */ /* 0x000fe40005704670 */
[----:B------:R-:W-:Y:S01]  /*a1e0*/  FSEL R102, R102, -INF , !P1 ;  /* 0xff80000066667808 */ /* 0x000fe20004800000 */
[----:B------:R-:W-:Y:S01]  /*a1f0*/  SHFL.IDX PT, R96, R232, R93, 0x1f ;  /* 0x00001f5de8607589 */ /* 0x000fe200000e0000 */
[----:B------:R-:W-:Y:S01]  /*a200*/  ISETP.GE.AND P1, PT, R226, 0x20, PT ;  /* 0x00000020e200780c */ /* 0x000fe20003f26270 */
[----:B------:R-:W5:Y:S01]  /*a210*/  MUFU.EX2 R12, R12 ;  /* 0x0000000c000c7308 */ /* 0x000f620000000800 */
[----:B------:R-:W-:Y:S01]  /*a220*/  FSEL R20, R100, -INF , !P0 ;  /* 0xff80000064147808 */ /* 0x000fe20004000000 */
[----:B---3--:R3:W1:Y:S01]  /*a230*/  SHFL.IDX PT, R92, R232, R89, 0x1f ;  /* 0x00001f59e85c7589 */ /* 0x00866200000e0000 */
[----:B------:R-:W-:Y:S01]  /*a240*/  ISETP.GE.AND P0, PT, R226, 0x19, PT ;  /* 0x00000019e200780c */ /* 0x000fe20003f06270 */
[--C-:B--2---:R-:W-:Y:S01]  /*a250*/  FFMA.FTZ R16, R97, UR5, -R18.reuse ;  /* 0x0000000561107c23 */ /* 0x104fe20008010812 */
[----:B------:R-:W-:Y:S01]  /*a260*/  ISETP.GT.OR P1, PT, R225, 0x20, !P1 ;  /* 0x00000020e100780c */ /* 0x000fe20004f24670 */
[----:B------:R-:W-:Y:S01]  /*a270*/  VIADD R97, R5, 0x18 ;  /* 0x0000001805617836 */ /* 0x000fe20000000000 */
[----:B------:R-:W-:Y:S01]  /*a280*/  ISETP.GT.OR P0, PT, R225, 0x19, !P0 ;  /* 0x00000019e100780c */ /* 0x000fe20004704670 */
[----:B------:R-:W-:Y:S01]  /*a290*/  FFMA.FTZ R18, R99, UR5, -R18 ;  /* 0x0000000563127c23 */ /* 0x000fe20008010812 */
[----:B------:R-:W-:Y:S01]  /*a2a0*/  FSEL R22, R104, -INF , !P1 ;  /* 0xff80000068167808 */ /* 0x000fe20004800000 */
[--C-:B------:R-:W-:Y:S01]  /*a2b0*/  FFMA.FTZ R20, R20, UR5, -R19.reuse ;  /* 0x0000000514147c23 */ /* 0x100fe20008010813 */
[C---:B------:R-:W-:Y:S01]  /*a2c0*/  ISETP.GE.AND P3, PT, R218.reuse, 0x20, PT ;  /* 0x00000020da00780c */ /* 0x040fe20003f66270 */
[----:B------:R2:W5:Y:S01]  /*a2d0*/  SHFL.IDX PT, R100, R232, R97, 0x1f ;  /* 0x00001f61e8647589 */ /* 0x00056200000e0000 */
[----:B------:R-:W-:Y:S01]  /*a2e0*/  ISETP.GE.AND P1, PT, R218, 0x21, PT ;  /* 0x00000021da00780c */ /* 0x000fe20003f26270 */
[----:B------:R-:W-:Y:S01]  /*a2f0*/  FFMA.FTZ R19, R102, UR5, -R19 ;  /* 0x0000000566137c23 */ /* 0x000fe20008010813 */
[----:B------:R-:W-:Y:S01]  /*a300*/  FSEL R21, R101, -INF , !P0 ;  /* 0xff80000065157808 */ /* 0x000fe20004000000 */
[----:B------:R-:W-:Y:S01]  /*a310*/  VIADD R102, R5, 0x1c ;  /* 0x0000001c05667836 */ /* 0x000fe20000000000 */
[----:B------:R-:W-:-:S02]  /*a320*/  WARPGROUP.DEPBAR.LE gsb0, 0x0 ;  /* 0x00008000000079c5 */ /* 0x000fc40000010000 */
[----:B------:R-:W-:Y:S01]  /*a330*/  WARPGROUP.ARRIVE ;  /* 0x00000000000079c5 */ /* 0x000fe20000000000 */
[C---:B------:R-:W-:Y:S01]  /*a340*/  ISETP.GT.OR P0, PT, R223.reuse, 0x20, !P3 ;  /* 0x00000020df00780c */ /* 0x040fe20005f04670 */
[----:B------:R-:W-:Y:S01]  /*a350*/  SHFL.IDX PT, R232, R232, R102, 0x1f ;  /* 0x00001f66e8e87589 */ /* 0x000fe200000e0000 */
[----:B------:R-:W-:Y:S01]  /*a360*/  ISETP.GT.OR P1, PT, R223, 0x21, !P1 ;  /* 0x00000021df00780c */ /* 0x000fe20004f24670 */
[----:B------:R-:W-:Y:S01]  /*a370*/  FFMA.FTZ R21, R21, UR5, -R23 ;  /* 0x0000000515157c23 */ /* 0x000fe20008010817 */
[----:B------:R-:W-:Y:S01]  /*a380*/  ISETP.GE.AND P2, PT, R218, 0x19, PT ;  /* 0x00000019da00780c */ /* 0x000fe20003f46270 */
[----:B------:R-:W-:Y:S01]  /*a390*/  HGMMA.64x128x16.F32 R24, gdesc[UR12], R24, gsb0 ;  /* 0x01e000000c1879f0 */ /* 0x000fe20008000818 */
[----:B------:R-:W-:Y:S01]  /*a3a0*/  R2UR UR12, R234 ;  /* 0x00000000ea0c72ca */ /* 0x000fe200000e0000 */
[----:B------:R-:W-:Y:S01]  /*a3b0*/  UMOV UR14, UR4 ;  /* 0x00000004000e7c82 */ /* 0x000fe20008000000 */
[----:B------:R-:W-:Y:S01]  /*a3c0*/  R2UR UR13, R235 ;  /* 0x00000000eb0d72ca */ /* 0x000fe200000e0000 */
[----:B------:R-:W-:Y:S01]  /*a3d0*/  UMOV UR15, 0x40000040 ;  /* 0x40000040000f7882 */ /* 0x000fe20000000000 */
[----:B------:R-:W-:Y:S01]  /*a3e0*/  ISETP.GE.AND P3, PT, R218, 0x28, PT ;  /* 0x00000028da00780c */ /* 0x000fe20003f66270 */
[----:B------:R-:W-:Y:S01]  /*a3f0*/  FFMA.FTZ R22, R22, UR5, -R88 ;  /* 0x0000000516167c23 */ /* 0x000fe20008010858 */
[----:B------:R-:W-:Y:S01]  /*a400*/  FSEL R106, R106, -INF , !P0 ;  /* 0xff8000006a6a7808 */ /* 0x000fe20004000000 */
[----:B------:R-:W-:Y:S01]  /*a410*/  MUFU.EX2 R14, R14 ;  /* 0x0000000e000e7308 */ /* 0x000fe20000000800 */
[----:B------:R-:W-:-:S02]  /*a420*/  FSEL R107, R107, -INF , !P1 ;  /* 0xff8000006b6b7808 */ /* 0x000fc40004800000 */
[C---:B------:R-:W-:Y:S01]  /*a430*/  ISETP.GT.OR P2, PT, R223.reuse, 0x19, !P2 ;  /* 0x00000019df00780c */ /* 0x040fe20005744670 */
[----:B------:R-:W-:Y:S01]  /*a440*/  FFMA.FTZ R88, R106, UR5, -R88 ;  /* 0x000000056a587c23 */ /* 0x000fe20008010858 */
[----:B------:R-:W-:Y:S02]  /*a450*/  ISETP.GE.AND P0, PT, R226, 0x21, PT ;  /* 0x00000021e200780c */ /* 0x000fe40003f06270 */
[----:B------:R-:W-:Y:S01]  /*a460*/  ISETP.GT.OR P1, PT, R223, 0x28, !P3 ;  /* 0x00000028df00780c */ /* 0x000fe20005f24670 */
[----:B------:R-:W-:Y:S01]  /*a470*/  MUFU.EX2 R15, R15 ;  /* 0x0000000f000f7308 */ /* 0x000fe20000000800 */
[----:B------:R-:W-:Y:S02]  /*a480*/  FSEL R103, R103, -INF , !P2 ;  /* 0xff80000067677808 */ /* 0x000fe40005000000 */
[----:B------:R-:W-:Y:S02]  /*a490*/  ISETP.GT.OR P0, PT, R225, 0x21, !P0 ;  /* 0x00000021e100780c */ /* 0x000fe40004704670 */
[----:B------:R-:W-:Y:S01]  /*a4a0*/  FSEL R110, R110, -INF , !P1 ;  /* 0xff8000006e6e7808 */ /* 0x000fe20004800000 */
[----:B------:R-:W-:Y:S01]  /*a4b0*/  FFMA.FTZ R23, R103, UR5, -R23 ;  /* 0x0000000567177c23 */ /* 0x000fe20008010817 */
[----:B------:R-:W-:Y:S01]  /*a4c0*/  ISETP.GE.AND P2, PT, R226, 0x28, PT ;  /* 0x00000028e200780c */ /* 0x000fe20003f46270 */
[----:B----4-:R-:W-:Y:S01]  /*a4d0*/  SHFL.IDX PT, R103, R220, R5, 0x1f ;  /* 0x00001f05dc677589 */ /* 0x010fe200000e0000 */
[----:B------:R-:W-:Y:S01]  /*a4e0*/  ISETP.GE.AND P1, PT, R218, 0x29, PT ;  /* 0x00000029da00780c */ /* 0x000fe20003f26270 */
[----:B------:R-:W-:Y:S01]  /*a4f0*/  MUFU.EX2 R16, R16 ;  /* 0x0000001000107308 */ /* 0x000fe20000000800 */
[----:B---3--:R-:W-:-:S02]  /*a500*/  FSEL R89, R105, -INF , !P0 ;  /* 0xff80000069597808 */ /* 0x008fc40004000000 */
[----:B------:R-:W-:Y:S02]  /*a510*/  ISETP.GT.OR P0, PT, R225, 0x28, !P2 ;  /* 0x00000028e100780c */ /* 0x000fe40005704670 */
[----:B------:R-:W-:Y:S01]  /*a520*/  ISETP.GT.OR P1, PT, R223, 0x29, !P1 ;  /* 0x00000029df00780c */ /* 0x000fe20004f24670 */
[--C-:B------:R-:W-:Y:S01]  /*a530*/  FFMA.FTZ R89, R89, UR5, -R90.reuse ;  /* 0x0000000559597c23 */ /* 0x100fe2000801085a */
[----:B------:R-:W-:Y:S01]  /*a540*/  FSEL R91, R108, -INF , !P0 ;  /* 0xff8000006c5b7808 */ /* 0x000fe20004000000 */
[----:B------:R-:W-:Y:S01]  /*a550*/  FFMA.FTZ R90, R107, UR5, -R90 ;  /* 0x000000056b5a7c23 */ /* 0x000fe2000801085a */
[----:B------:R-:W-:Y:S01]  /*a560*/  FSEL R111, R111, -INF , !P1 ;  /* 0xff8000006f6f7808 */ /* 0x000fe20004800000 */
[----:B------:R-:W3:Y:S01]  /*a570*/  MUFU.EX2 R19, R19 ;  /* 0x0000001300137308 */ /* 0x000ee20000000800 */
[----:B------:R-:W-:Y:S01]  /*a580*/  ISETP.GE.AND P0, PT, R226, 0x29, PT ;  /* 0x00000029e200780c */ /* 0x000fe20003f06270 */
[--C-:B-1----:R-:W-:Y:S01]  /*a590*/  FFMA.FTZ R91, R91, UR5, -R92.reuse ;  /* 0x000000055b5b7c23 */ /* 0x102fe2000801085c */
[----:B------:R-:W-:Y:S01]  /*a5a0*/  ISETP.GE.AND P1, PT, R218, 0x30, PT ;  /* 0x00000030da00780c */ /* 0x000fe20003f26270 */
[----:B------:R-:W-:Y:S01]  /*a5b0*/  FFMA.FTZ R92, R110, UR5, -R92 ;  /* 0x000000056e5c7c23 */ /* 0x000fe2000801085c */
[----:B------:R-:W-:Y:S01]  /*a5c0*/  ISETP.GT.OR P0, PT, R225, 0x29, !P0 ;  /* 0x00000029e100780c */ /* 0x000fe20004704670 */
[----:B------:R-:W-:Y:S01]  /*a5d0*/  VIADD R110, R5, 0xc ;  /* 0x0000000c056e7836 */ /* 0x000fe20000000000 */
[----:B------:R-:W-:Y:S01]  /*a5e0*/  ISETP.GT.OR P1, PT, R223, 0x30, !P1 ;  /* 0x00000030df00780c */ /* 0x000fe20004f24670 */
[----:B------:R-:W-:Y:S01]  /*a5f0*/  MUFU.EX2 R23, R23 ;  /* 0x0000001700177308 */ /* 0x000fe20000000800 */
[----:B------:R-:W-:-:S02]  /*a600*/  FSEL R93, R109, -INF , !P0 ;  /* 0xff8000006d5d7808 */ /* 0x000fc40004000000 */
[----:B------:R-:W-:Y:S01]  /*a610*/  FSEL R114, R114, -INF , !P1 ;  /* 0xff80000072727808 */ /* 0x000fe20004800000 */
[----:B------:R-:W-:Y:S01]  /*a620*/  SHFL.IDX PT, R110, R220, R110, 0x1f ;  /* 0x00001f6edc6e7589 */ /* 0x000fe200000e0000 */
[C---:B------:R-:W-:Y:S01]  /*a630*/  ISETP.GE.AND P0, PT, R226.reuse, 0x30, PT ;  /* 0x00000030e200780c */ /* 0x040fe20003f06270 */
[--C-:B------:R-:W-:Y:S01]  /*a640*/  FFMA.FTZ R93, R93, UR5, -R94.reuse ;  /* 0x000000055d5d7c23 */ /* 0x100fe2000801085e */
[----:B------:R-:W-:Y:S01]  /*a650*/  ISETP.GE.AND P1, PT, R226, 0x31, PT ;  /* 0x00000031e200780c */ /* 0x000fe20003f26270 */
[----:B------:R-:W-:Y:S01]  /*a660*/  FFMA.FTZ R94, R111, UR5, -R94 ;  /* 0x000000056f5e7c23 */ /* 0x000fe2000801085e */
[----:B------:R-:W-:Y:S01]  /*a670*/  ISETP.GT.OR P0, PT, R225, 0x30, !P0 ;  /* 0x00000030e100780c */ /* 0x000fe20004704670 */
[----:B------:R-:W-:Y:S01]  /*a680*/  VIADD R111, R5, 0x8 ;  /* 0x00000008056f7836 */ /* 0x000fe20000000000 */
[----:B------:R-:W-:Y:S01]  /*a690*/  ISETP.GT.OR P1, PT, R225, 0x31, !P1 ;  /* 0x00000031e100780c */ /* 0x000fe20004f24670 */
[----:B------:R-:W-:Y:S01]  /*a6a0*/  MUFU.EX2 R13, R13 ;  /* 0x0000000d000d7308 */ /* 0x000fe20000000800 */
[----:B------:R-:W-:Y:S01]  /*a6b0*/  FSEL R95, R112, -INF , !P0 ;  /* 0xff800000705f7808 */ /* 0x000fe20004000000 */
[----:B------:R-:W-:Y:S01]  /*a6c0*/  VIADD R112, R5, 0x10 ;  /* 0x0000001005707836 */ /* 0x000fe20000000000 */
[----:B------:R-:W-:Y:S01]  /*a6d0*/  ISETP.GE.AND P2, PT, R226, 0x38, PT ;  /* 0x00000038e200780c */ /* 0x000fe20003f46270 */
[----:B------:R-:W1:Y:S01]  /*a6e0*/  SHFL.IDX PT, R109, R220, R111, 0x1f ;  /* 0x00001f6fdc6d7589 */ /* 0x000e6200000e0000 */
[----:B--2---:R-:W-:Y:S01]  /*a6f0*/  FSEL R97, R113, -INF , !P1 ;  /* 0xff80000071617808 */ /* 0x004fe20004800000 */
[--C-:B------:R-:W-:Y:S01]  /*a700*/  FFMA.FTZ R95, R95, UR5, -R96.reuse ;  /* 0x000000055f5f7c23 */ /* 0x100fe20008010860 */
[----:B------:R-:W-:Y:S01]  /*a710*/  ISETP.GE.AND P3, PT, R218, 0x31, PT ;  /* 0x00000031da00780c */ /* 0x000fe20003f66270 */
[----:B------:R-:W-:Y:S01]  /*a720*/  FFMA.FTZ R96, R114, UR5, -R96 ;  /* 0x0000000572607c23 */ /* 0x000fe20008010860 */
[----:B------:R-:W-:Y:S01]  /*a730*/  ISETP.GE.AND P0, PT, R218, 0x38, PT ;  /* 0x00000038da00780c */ /* 0x000fe20003f06270 */
[----:B------:R-:W-:Y:S01]  /*a740*/  FFMA.FTZ R97, R97, UR5, -R98 ;  /* 0x0000000561617c23 */ /* 0x000fe20008010862 */
[----:B------:R-:W-:Y:S01]  /*a750*/  ISETP.GE.AND P1, PT, R226, 0x41, PT ;  /* 0x00000041e200780c */ /* 0x000fe20003f26270 */
[----:B------:R-:W-:Y:S01]  /*a760*/  SHFL.IDX PT, R112, R220, R112, 0x1f ;  /* 0x00001f70dc707589 */ /* 0x000fe200000e0000 */
[----:B------:R-:W-:Y:S01]  /*a770*/  ISETP.GT.OR P2, PT, R225, 0x38, !P2 ;  /* 0x00000038e100780c */ /* 0x000fe20005744670 */
[----:B------:R-:W-:Y:S01]  /*a780*/  MUFU.EX2 R17, R17 ;  /* 0x0000001100117308 */ /* 0x000fe20000000800 */
[----:B------:R-:W-:-:S02]  /*a790*/  ISETP.GT.OR P3, PT, R223, 0x31, !P3 ;  /* 0x00000031df00780c */ /* 0x000fc40005f64670 */
[----:B------:R-:W-:Y:S02]  /*a7a0*/  ISETP.GT.OR P0, PT, R223, 0x38, !P0 ;  /* 0x00000038df00780c */ /* 0x000fe40004704670 */
[----:B------:R-:W-:Y:S02]  /*a7b0*/  ISETP.GT.OR P1, PT, R225, 0x41, !P1 ;  /* 0x00000041e100780c */ /* 0x000fe40004f24670 */
[----:B------:R-:W-:Y:S01]  /*a7c0*/  FSEL R99, R116, -INF , !P2 ;  /* 0xff80000074637808 */ /* 0x000fe20005000000 */
[----:B------:R-:W-:Y:S01]  /*a7d0*/  MUFU.EX2 R18, R18 ;  /* 0x0000001200127308 */ /* 0x000fe20000000800 */
[----:B------:R-:W-:Y:S02]  /*a7e0*/  FSEL R115, R115, -INF , !P3 ;  /* 0xff80000073737808 */ /* 0x000fe40005800000 */
[----:B------:R-:W-:Y:S01]  /*a7f0*/  FSEL R118, R118, -INF , !P0 ;  /* 0xff80000076767808 */ /* 0x000fe20004000000 */
[----:B-----5:R-:W-:Y:S01]  /*a800*/  FFMA.FTZ R99, R99, UR5, -R100 ;  /* 0x0000000563637c23 */ /* 0x020fe20008010864 */
[----:B------:R-:W-:Y:S01]  /*a810*/  FSEL R121, R121, -INF , !P1 ;  /* 0xff80000079797808 */ /* 0x000fe20004800000 */
[----:B------:R-:W-:Y:S01]  /*a820*/  FFMA.FTZ R98, R115, UR5, -R98 ;  /* 0x0000000573627c23 */ /* 0x000fe20008010862 */
[----:B------:R-:W-:Y:S01]  /*a830*/  ISETP.GE.AND P2, PT, R226, 0x48, PT ;  /* 0x00000048e200780c */ /* 0x000fe20003f46270 */
[----:B------:R-:W-:Y:S01]  /*a840*/  FFMA.FTZ R100, R118, UR5, -R100 ;  /* 0x0000000576647c23 */ /* 0x000fe20008010864 */
[C---:B------:R-:W-:Y:S01]  /*a850*/  ISETP.GE.AND P3, PT, R226.reuse, 0x49, PT ;  /* 0x00000049e200780c */ /* 0x040fe20003f66270 */
[----:B------:R-:W-:Y:S01]  /*a860*/  VIADD R118, R5, 0x4 ;  /* 0x0000000405767836 */ /* 0x000fe20000000000 */
[----:B------:R-:W-:Y:S01]  /*a870*/  ISETP.GE.AND P1, PT, R226, 0x59, PT ;  /* 0x00000059e200780c */ /* 0x000fe20003f26270 */
[----:B------:R-:W-:Y:S01]  /*a880*/  MUFU.EX2 R20, R20 ;  /* 0x0000001400147308 */ /* 0x000fe20000000800 */
[----:B------:R-:W-:-:S02]  /*a890*/  ISETP.GT.OR P2, PT, R225, 0x48, !P2 ;  /* 0x00000048e100780c */ /* 0x000fc40005744670 */
[C---:B------:R-:W-:Y:S01]  /*a8a0*/  ISETP.GT.OR P3, PT, R225.reuse, 0x49, !P3 ;  /* 0x00000049e100780c */ /* 0x040fe20005f64670 */
[----:B------:R-:W2:Y:S01]  /*a8b0*/  SHFL.IDX PT, R102, R220, R118, 0x1f ;  /* 0x00001f76dc667589 */ /* 0x000ea200000e0000 */
[----:B------:R-:W-:Y:S02]  /*a8c0*/  ISETP.GT.OR P1, PT, R225, 0x59, !P1 ;  /* 0x00000059e100780c */ /* 0x000fe40004f24670 */
[----:B------:R-:W-:Y:S01]  /*a8d0*/  FSEL R124, R124, -INF , !P2 ;  /* 0xff8000007c7c7808 */ /* 0x000fe20005000000 */
[----:B------:R-:W-:Y:S01]  /*a8e0*/  MUFU.EX2 R21, R21 ;  /* 0x0000001500157308 */ /* 0x000fe20000000800 */
[----:B------:R-:W-:Y:S02]  /*a8f0*/  FSEL R108, R125, -INF , !P3 ;  /* 0xff8000007d6c7808 */ /* 0x000fe40005800000 */
[----:B------:R-:W-:Y:S01]  /*a900*/  FSEL R133, R133, -INF , !P1 ;  /* 0xff80000085857808 */ /* 0x000fe20004800000 */
[----:B-1----:R-:W-:Y:S01]  /*a910*/  FFMA.FTZ R107, R124, UR5, -R109 ;  /* 0x000000057c6b7c23 */ /* 0x002fe2000801086d */
[----:B------:R-:W-:Y:S01]  /*a920*/  ISETP.GE.AND P5, PT, R226, 0x39, PT ;  /* 0x00000039e200780c */ /* 0x000fe20003fa6270 */
[----:B------:R-:W-:Y:S01]  /*a930*/  FFMA.FTZ R108, R108, UR5, -R110 ;  /* 0x000000056c6c7c23 */ /* 0x000fe2000801086e */
[C---:B------:R-:W-:Y:S01]  /*a940*/  ISETP.GE.AND P4, PT, R226.reuse, 0x40, PT ;  /* 0x00000040e200780c */ /* 0x040fe20003f86270 */
[----:B------:R-:W-:Y:S01]  /*a950*/  MUFU.EX2 R22, R22 ;  /* 0x0000001600167308 */ /* 0x000fe20000000800 */
[----:B------:R-:W-:-:S02]  /*a960*/  ISETP.GE.AND P0, PT, R226, 0x50, PT ;  /* 0x00000050e200780c */ /* 0x000fc40003f06270 */
[C---:B------:R-:W-:Y:S02]  /*a970*/  ISETP.GE.AND P2, PT, R226.reuse, 0x60, PT ;  /* 0x00000060e200780c */ /* 0x040fe40003f46270 */
[----:B------:R-:W-:Y:S02]  /*a980*/  ISETP.GE.AND P3, PT, R226, 0x61, PT ;  /* 0x00000061e200780c */ /* 0x000fe40003f66270 */
[----:B------:R-:W-:Y:S01]  /*a990*/  ISETP.GE.AND P1, PT, R218, 0x39, PT ;  /* 0x00000039da00780c */ /* 0x000fe20003f26270 */
[----:B------:R-:W1:Y:S01]  /*a9a0*/  MUFU.EX2 R107, R107 ;  /* 0x0000006b006b7308 */ /* 0x000e620000000800 */
[C---:B------:R-:W-:Y:S02]  /*a9b0*/  ISETP.GT.OR P5, PT, R225.reuse, 0x39, !P5 ;  /* 0x00000039e100780c */ /* 0x040fe40006fa4670 */
[----:B------:R-:W-:Y:S01]  /*a9c0*/  ISETP.GT.OR P4, PT, R225, 0x40, !P4 ;  /* 0x00000040e100780c */ /* 0x000fe20006784670 */
[----:B--2---:R-:W-:Y:S01]  /*a9d0*/  FFMA.FTZ R105, R121, UR5, -R102 ;  /* 0x0000000579697c23 */ /* 0x004fe20008010866 */
[----:B------:R-:W-:-:S02]  /*a9e0*/  ISETP.GT.OR P0, PT, R225, 0x50, !P0 ;  /* 0x00000050e100780c */ /* 0x000fc40004704670 */
[C---:B------:R-:W-:Y:S01]  /*a9f0*/  ISETP.GT.OR P2, PT, R225.reuse, 0x60, !P2 ;  /* 0x00000060e100780c */ /* 0x040fe20005744670 */
[----:B------:R-:W-:Y:S01]  /*aa00*/  MUFU.EX2 R108, R108 ;  /* 0x0000006c006c7308 */ /* 0x000fe20000000800 */
[----:B------:R-:W-:Y:S02]  /*aa10*/  ISETP.GT.OR P3, PT, R225, 0x61, !P3 ;  /* 0x00000061e100780c */ /* 0x000fe40005f64670 */
[----:B------:R-:W-:Y:S02]  /*aa20*/  ISETP.GT.OR P1, PT, R223, 0x39, !P1 ;  /* 0x00000039df00780c */ /* 0x000fe40004f24670 */
[----:B------:R-:W-:Y:S02]  /*aa30*/  FSEL R117, R117, -INF , !P5 ;  /* 0xff80000075757808 */ /* 0x000fe40006800000 */
[----:B------:R-:W-:Y:S01]  /*aa40*/  FSEL R120, R120, -INF , !P4 ;  /* 0xff80000078787808 */ /* 0x000fe20006000000 */
[----:B------:R-:W-:Y:S01]  /*aa50*/  MUFU.EX2 R105, R105 ;  /* 0x0000006900697308 */ /* 0x000fe20000000800 */
[----:B------:R-:W-:Y:S01]  /*aa60*/  FSEL R128, R128, -INF , !P0 ;  /* 0xff80000080807808 */ /* 0x000fe20004000000 */
[----:B------:R-:W-:Y:S01]  /*aa70*/  FFMA.FTZ R101, R117, UR5, -R232 ;  /* 0x0000000575657c23 */ /* 0x000fe200080108e8 */
[----:B------:R-:W-:Y:S01]  /*aa80*/  FSEL R136, R136, -INF , !P2 ;  /* 0xff80000088887808 */ /* 0x000fe20005000000 */
[----:B------:R-:W-:-:S02]  /*aa90*/  WARPGROUP.DEPBAR.LE gsb0, 0x0 ;  /* 0x00008000000079c5 */ /* 0x000fc40000010000 */
[----:B------:R-:W-:Y:S01]  /*aaa0*/  WARPGROUP.ARRIVE ;  /* 0x00000000000079c5 */ /* 0x000fe20000000000 */
[----:B------:R-:W-:Y:S01]  /*aab0*/  FSEL R137, R137, -INF , !P3 ;  /* 0xff80000089897808 */ /* 0x000fe20005800000 */
[----:B------:R-:W-:Y:S01]  /*aac0*/  FFMA.FTZ R120, R120, UR5, -R103 ;  /* 0x0000000578787c23 */ /* 0x000fe20008010867 */
[----:B------:R-:W-:Y:S01]  /*aad0*/  FSEL R119, R119, -INF , !P1 ;  /* 0xff80000077777808 */ /* 0x000fe20004800000 */
[----:B------:R-:W-:Y:S01]  /*aae0*/  MUFU.EX2 R88, R88 ;  /* 0x0000005800587308 */ /* 0x000fe20000000800 */
[----:B------:R-:W-:Y:S01]  /*aaf0*/  ISETP.GE.AND P5, PT, R226, 0x51, PT ;  /* 0x00000051e200780c */ /* 0x000fe20003fa6270 */
[----:B------:R-:W-:Y:S01]  /*ab00*/  HGMMA.64x128x16.F32 R24, gdesc[UR12], R24, gsb0 ;  /* 0x01e000000c1879f0 */ /* 0x000fe20008000818 */
[----:B------:R-:W-:Y:S01]  /*ab10*/  R2UR UR12, R230 ;  /* 0x00000000e60c72ca */ /* 0x000fe200000e0000 */
[----:B------:R-:W-:Y:S01]  /*ab20*/  UMOV UR14, UR6 ;  /* 0x00000006000e7c82 */ /* 0x000fe20008000000 */
[----:B------:R-:W-:Y:S01]  /*ab30*/  R2UR UR13, R231 ;  /* 0x00000000e70d72ca */ /* 0x000fe200000e0000 */
[----:B------:R-:W-:Y:S01]  /*ab40*/  UMOV UR15, 0x40000040 ;  /* 0x40000040000f7882 */ /* 0x000fe20000000000 */
[C---:B------:R-:W-:Y:S01]  /*ab50*/  ISETP.GE.AND P4, PT, R226.reuse, 0x58, PT ;  /* 0x00000058e200780c */ /* 0x040fe20003f86270 */
[----:B------:R-:W-:Y:S01]  /*ab60*/  FFMA.FTZ R119, R119, UR5, -R232 ;  /* 0x0000000577777c23 */ /* 0x000fe200080108e8 */
[----:B------:R-:W-:Y:S01]  /*ab70*/  ISETP.GE.AND P0, PT, R226, 0x68, PT ;  /* 0x00000068e200780c */ /* 0x000fe20003f06270 */
[----:B------:R-:W-:Y:S01]  /*ab80*/  VIADD R232, R5, 0x14 ;  /* 0x0000001405e87836 */ /* 0x000fe20000000000 */
[C---:B------:R-:W-:Y:S01]  /*ab90*/  ISETP.GE.AND P2, PT, R218.reuse, 0x40, PT ;  /* 0x00000040da00780c */ /* 0x040fe20003f46270 */
[----:B------:R-:W-:Y:S01]  /*aba0*/  MUFU.EX2 R89, R89 ;  /* 0x0000005900597308 */ /* 0x000fe20000000800 */
[----:B------:R-:W-:-:S02]  /*abb0*/  ISETP.GE.AND P3, PT, R218, 0x41, PT ;  /* 0x00000041da00780c */ /* 0x000fc40003f66270 */
[----:B------:R-:W-:Y:S02]  /*abc0*/  ISETP.GE.AND P1, PT, R218, 0x48, PT ;  /* 0x00000048da00780c */ /* 0x000fe40003f26270 */
[C---:B------:R-:W-:Y:S02]  /*abd0*/  ISETP.GT.OR P5, PT, R225.reuse, 0x51, !P5 ;  /* 0x00000051e100780c */ /* 0x040fe40006fa4670 */
[----:B------:R-:W-:Y:S01]  /*abe0*/  ISETP.GT.OR P4, PT, R225, 0x58, !P4 ;  /* 0x00000058e100780c */ /* 0x000fe20006784670 */
[----:B------:R-:W-:Y:S01]  /*abf0*/  MUFU.EX2 R90, R90 ;  /* 0x0000005a005a7308 */ /* 0x000fe20000000800 */
[C---:B------:R-:W-:Y:S02]  /*ac00*/  ISETP.GT.OR P2, PT, R223.reuse, 0x40, !P2 ;  /* 0x00000040df00780c */ /* 0x040fe40005744670 */
[C---:B------:R-:W-:Y:S02]  /*ac10*/  ISETP.GT.OR P3, PT, R223.reuse, 0x41, !P3 ;  /* 0x00000041df00780c */ /* 0x040fe40005f64670 */
[----:B------:R-:W-:-:S02]  /*ac20*/  ISETP.GT.OR P1, PT, R223, 0x48, !P1 ;  /* 0x00000048df00780c */ /* 0x000fc40004f24670 */
[----:B------:R-:W-:Y:S01]  /*ac30*/  ISETP.GT.OR P0, PT, R225, 0x68, !P0 ;  /* 0x00000068e100780c */ /* 0x000fe20004704670 */
[----:B------:R-:W-:Y:S01]  /*ac40*/  MUFU.EX2 R91, R91 ;  /* 0x0000005b005b7308 */ /* 0x000fe20000000800 */
[----:B------:R-:W-:Y:S02]  /*ac50*/  FSEL R129, R129, -INF , !P5 ;  /* 0xff80000081817808 */ /* 0x000fe40006800000 */
[----:B------:R-:W-:Y:S02]  /*ac60*/  FSEL R132, R132, -INF , !P4 ;  /* 0xff80000084847808 */ /* 0x000fe40006000000 */
[----:B------:R-:W-:Y:S02]  /*ac70*/  FSEL R104, R122, -INF , !P2 ;  /* 0xff8000007a687808 */ /* 0x000fe40005000000 */
[----:B------:R-:W-:Y:S01]  /*ac80*/  FSEL R106, R123, -INF , !P3 ;  /* 0xff8000007b6a7808 */ /* 0x000fe20005800000 */
[----:B------:R-:W-:Y:S01]  /*ac90*/  MUFU.EX2 R92, R92 ;  /* 0x0000005c005c7308 */ /* 0x000fe20000000800 */
[----:B------:R-:W-:Y:S01]  /*aca0*/  FSEL R126, R126, -INF , !P1 ;  /* 0xff8000007e7e7808 */ /* 0x000fe20004800000 */
[----:B------:R-:W-:Y:S01]  /*acb0*/  FFMA.FTZ R104, R104, UR5, -R103 ;  /* 0x0000000568687c23 */ /* 0x000fe20008010867 */
[----:B------:R-:W-:Y:S01]  /*acc0*/  FSEL R113, R140, -INF , !P0 ;  /* 0xff8000008c717808 */ /* 0x000fe20004000000 */
[----:B------:R-:W-:Y:S01]  /*acd0*/  FFMA.FTZ R106, R106, UR5, -R102 ;  /* 0x000000056a6a7c23 */ /* 0x000fe20008010866 */
[----:B------:R-:W-:Y:S01]  /*ace0*/  ISETP.GE.AND P5, PT, R226, 0x69, PT ;  /* 0x00000069e200780c */ /* 0x000fe20003fa6270 */
[----:B------:R-:W-:Y:S01]  /*acf0*/  FFMA.FTZ R109, R126, UR5, -R109 ;  /* 0x000000057e6d7c23 */ /* 0x000fe2000801086d */
[C---:B------:R-:W-:Y:S01]  /*ad00*/  ISETP.GE.AND P4, PT, R226.reuse, 0x70, PT ;  /* 0x00000070e200780c */ /* 0x040fe20003f86270 */
[----:B------:R2:W-:Y:S01]  /*ad10*/  MUFU.EX2 R103, R119 ;  /* 0x0000007700677308 */ /* 0x0005e20000000800 */
[----:B------:R-:W-:-:S02]  /*ad20*/  ISETP.GE.AND P2, PT, R226, 0x71, PT ;  /* 0x00000071e200780c */ /* 0x000fc40003f46270 */
[C---:B------:R-:W-:Y:S02]  /*ad30*/  ISETP.GE.AND P3, PT, R226.reuse, 0x78, PT ;  /* 0x00000078e200780c */ /* 0x040fe40003f66270 */
[----:B------:R-:W-:Y:S01]  /*ad40*/  ISETP.GE.AND P1, PT, R226, 0x79, PT ;  /* 0x00000079e200780c */ /* 0x000fe20003f26270 */
[----:B------:R-:W-:Y:S01]  /*ad50*/  VIADD R226, R5, 0x1c ;  /* 0x0000001c05e27836 */ /* 0x000fe20000000000 */
[----:B------:R-:W-:Y:S01]  /*ad60*/  ISETP.GE.AND P0, PT, R218, 0x49, PT ;  /* 0x00000049da00780c */ /* 0x000fe20003f06270 */
[----:B------:R4:W-:Y:S01]  /*ad70*/  MUFU.EX2 R102, R120 ;  /* 0x0000007800667308 */ /* 0x0009e20000000800 */
[C---:B------:R-:W-:Y:S02]  /*ad80*/  ISETP.GT.OR P5, PT, R225.reuse, 0x69, !P5 ;  /* 0x00000069e100780c */ /* 0x040fe40006fa4670 */
[C---:B------:R-:W-:Y:S02]  /*ad90*/  ISETP.GT.OR P4, PT, R225.reuse, 0x70, !P4 ;  /* 0x00000070e100780c */ /* 0x040fe40006784670 */
[----:B------:R-:W-:-:S02]  /*ada0*/  ISETP.GT.OR P2, PT, R225, 0x71, !P2 ;  /* 0x00000071e100780c */ /* 0x000fc40005744670 */
[C---:B------:R-:W-:Y:S01]  /*adb0*/  ISETP.GT.OR P3, PT, R225.reuse, 0x78, !P3 ;  /* 0x00000078e100780c */ /* 0x040fe20005f64670 */
[----:B------:R-:W-:Y:S01]  /*adc0*/  MUFU.EX2 R109, R109 ;  /* 0x0000006d006d7308 */ /* 0x000fe20000000800 */
[----:B------:R-:W-:Y:S01]  /*add0*/  ISETP.GT.OR P1, PT, R225, 0x79, !P1 ;  /* 0x00000079e100780c */ /* 0x000fe20004f24670 */
[----:B------:R-:W-:Y:S01]  /*ade0*/  VIADD R225, R5, 0x18 ;  /* 0x0000001805e17836 */ /* 0x000fe20000000000 */
[----:B------:R-:W-:Y:S02]  /*adf0*/  ISETP.GT.OR P0, PT, R223, 0x49, !P0 ;  /* 0x00000049df00780c */ /* 0x000fe40004704670 */
[----:B------:R-:W-:Y:S02]  /*ae00*/  FSEL R115, R141, -INF , !P5 ;  /* 0xff8000008d737808 */ /* 0x000fe40006800000 */
[----:B------:R-:W-:Y:S01]  /*ae10*/  FSEL R125, R144, -INF , !P4 ;  /* 0xff800000907d7808 */ /* 0x000fe20006000000 */
[----:B------:R-:W-:Y:S01]  /*ae20*/  MUFU.EX2 R104, R104 ;  /* 0x0000006800687308 */ /* 0x000fe20000000800 */
[----:B------:R-:W-:-:S02]  /*ae30*/  FSEL R123, R145, -INF , !P2 ;  /* 0xff800000917b7808 */ /* 0x000fc40005000000 */
[----:B------:R-:W-:Y:S02]  /*ae40*/  FSEL R121, R148, -INF , !P3 ;  /* 0xff80000094797808 */ /* 0x000fe40005800000 */
[----:B--2---:R-:W-:Y:S02]  /*ae50*/  FSEL R119, R149, -INF , !P1 ;  /* 0xff80000095777808 */ /* 0x004fe40004800000 */
[----:B------:R-:W-:Y:S01]  /*ae60*/  FSEL R127, R127, -INF , !P0 ;  /* 0xff8000007f7f7808 */ /* 0x000fe20004000000 */
[----:B------:R-:W-:Y:S01]  /*ae70*/  MUFU.EX2 R106, R106 ;  /* 0x0000006a006a7308 */ /* 0x000fe20000000800 */
[C---:B------:R-:W-:Y:S02]  /*ae80*/  ISETP.GE.AND P5, PT, R218.reuse, 0x50, PT ;  /* 0x00000050da00780c */ /* 0x040fe40003fa6270 */
[C---:B------:R-:W-:Y:S01]  /*ae90*/  ISETP.GE.AND P4, PT, R218.reuse, 0x51, PT ;  /* 0x00000051da00780c */ /* 0x040fe20003f86270 */
[----:B------:R-:W-:Y:S01]  /*aea0*/  FFMA.FTZ R110, R127, UR5, -R110 ;  /* 0x000000057f6e7c23 */ /* 0x000fe2000801086e */
[C---:B------:R-:W-:Y:S01]  /*aeb0*/  ISETP.GE.AND P2, PT, R218.reuse, 0x58, PT ;  /* 0x00000058da00780c */ /* 0x040fe20003f46270 */
[----:B------:R2:W-:Y:S01]  /*aec0*/  SHFL.IDX PT, R127, R221, R111, 0x1f ;  /* 0x00001f6fdd7f7589 */ /* 0x0005e200000e0000 */
[C---:B------:R-:W-:Y:S01]  /*aed0*/  ISETP.GE.AND P3, PT, R218.reuse, 0x59, PT ;  /* 0x00000059da00780c */ /* 0x040fe20003f66270 */
[----:B------:R-:W-:Y:S01]  /*aee0*/  MUFU.EX2 R93, R93 ;  /* 0x0000005d005d7308 */ /* 0x000fe20000000800 */
[----:B------:R-:W-:-:S02]  /*aef0*/  ISETP.GE.AND P1, PT, R218, 0x60, PT ;  /* 0x00000060da00780c */ /* 0x000fc40003f26270 */
[----:B------:R-:W-:Y:S02]  /*af00*/  ISETP.GE.AND P0, PT, R218, 0x61, PT ;  /* 0x00000061da00780c */ /* 0x000fe40003f06270 */
[C---:B------:R-:W-:Y:S02]  /*af10*/  ISETP.GT.OR P5, PT, R223.reuse, 0x50, !P5 ;  /* 0x00000050df00780c */ /* 0x040fe40006fa4670 */
[C---:B------:R-:W-:Y:S01]  /*af20*/  ISETP.GT.OR P4, PT, R223.reuse, 0x51, !P4 ;  /* 0x00000051df00780c */ /* 0x040fe20006784670 */
[----:B--2---:R-:W-:Y:S01]  /*af30*/  FFMA.FTZ R111, R128, UR5, -R112 ;  /* 0x00000005806f7c23 */ /* 0x004fe20008010870 */
[C---:B------:R-:W-:Y:S01]  /*af40*/  ISETP.GT.OR P2, PT, R223.reuse, 0x58, !P2 ;  /* 0x00000058df00780c */ /* 0x040fe20005744670 */
[----:B------:R-:W-:Y:S01]  /*af50*/  MUFU.EX2 R110, R110 ;  /* 0x0000006e006e7308 */ /* 0x000fe20000000800 */
[C---:B------:R-:W-:Y:S02]  /*af60*/  ISETP.GT.OR P3, PT, R223.reuse, 0x59, !P3 ;  /* 0x00000059df00780c */ /* 0x040fe40005f64670 */
[----:B------:R-:W-:-:S02]  /*af70*/  ISETP.GT.OR P1, PT, R223, 0x60, !P1 ;  /* 0x00000060df00780c */ /* 0x000fc40004f24670 */
[----:B------:R-:W-:Y:S02]  /*af80*/  ISETP.GT.OR P0, PT, R223, 0x61, !P0 ;  /* 0x00000061df00780c */ /* 0x000fe40004704670 */
[----:B------:R-:W-:Y:S01]  /*af90*/  FSEL R114, R130, -INF , !P5 ;  /* 0xff80000082727808 */ /* 0x000fe20006800000 */
[----:B------:R-:W-:Y:S01]  /*afa0*/  MUFU.EX2 R111, R111 ;  /* 0x0000006f006f7308 */ /* 0x000fe20000000800 */
[----:B------:R-:W-:Y:S01]  /*afb0*/  FSEL R117, R131, -INF , !P4 ;  /* 0xff80000083757808 */ /* 0x000fe20006000000 */
[----:B------:R-:W2:Y:S01]  /*afc0*/  SHFL.IDX PT, R130, R221, R118, 0x1f ;  /* 0x00001f76dd827589 */ /* 0x000ea200000e0000 */
[----:B------:R-:W-:Y:S01]  /*afd0*/  FSEL R116, R134, -INF , !P2 ;  /* 0xff80000086747808 */ /* 0x000fe20005000000 */
[----:B------:R-:W-:Y:S01]  /*afe0*/  FFMA.FTZ R112, R114, UR5, -R112 ;  /* 0x0000000572707c23 */ /* 0x000fe20008010870 */
[----:B------:R-:W-:Y:S01]  /*aff0*/  FSEL R135, R135, -INF , !P3 ;  /* 0xff80000087877808 */ /* 0x000fe20005800000 */
[----:B------:R-:W5:Y:S01]  /*b000*/  SHFL.IDX PT, R134, R220, R232, 0x1f ;  /* 0x00001fe8dc867589 */ /* 0x000f6200000e0000 */
[----:B------:R-:W-:Y:S01]  /*b010*/  FSEL R145, R138, -INF , !P1 ;  /* 0xff8000008a917808 */ /* 0x000fe20004800000 */
[----:B------:R-:W-:Y:S01]  /*b020*/  MUFU.EX2 R94, R94 ;  /* 0x0000005e005e7308 */ /* 0x000fe20000000800 */
[----:B------:R-:W-:Y:S01]  /*b030*/  FSEL R140, R139, -INF , !P0 ;  /* 0xff8000008b8c7808 */ /* 0x000fe20004000000 */
[----:B------:R-:W3:Y:S01]  /*b040*/  SHFL.IDX PT, R138, R220, R225, 0x1f ;  /* 0x00001fe1dc8a7589 */ /* 0x000ee200000e0000 */
[----:B------:R-:W-:-:S02]  /*b050*/  ISETP.GE.AND P5, PT, R218, 0x68, PT ;  /* 0x00000068da00780c */ /* 0x000fc40003fa6270 */
[C---:B------:R-:W-:Y:S01]  /*b060*/  ISETP.GE.AND P4, PT, R218.reuse, 0x69, PT ;  /* 0x00000069da00780c */ /* 0x040fe20003f86270 */
[----:B------:R-:W1:Y:S01]  /*b070*/  SHFL.IDX PT, R131, R221, R5, 0x1f ;  /* 0x00001f05dd837589 */ /* 0x000e6200000e0000 */
[C---:B------:R-:W-:Y:S01]  /*b080*/  ISETP.GE.AND P2, PT, R218.reuse, 0x70, PT ;  /* 0x00000070da00780c */ /* 0x040fe20003f46270 */
[----:B------:R-:W-:Y:S01]  /*b090*/  MUFU.EX2 R112, R112 ;  /* 0x0000007000707308 */ /* 0x000fe20000000800 */
[C---:B------:R-:W-:Y:S01]  /*b0a0*/  ISETP.GE.AND P3, PT, R218.reuse, 0x71, PT ;  /* 0x00000071da00780c */ /* 0x040fe20003f66270 */
[----:B------:R-:W4:Y:S01]  /*b0b0*/  SHFL.IDX PT, R220, R220, R226, 0x1f ;  /* 0x00001fe2dcdc7589 */ /* 0x000f2200000e0000 */
[C---:B------:R-:W-:Y:S02]  /*b0c0*/  ISETP.GE.AND P1, PT, R218.reuse, 0x78, PT ;  /* 0x00000078da00780c */ /* 0x040fe40003f26270 */
[----:B------:R-:W-:Y:S01]  /*b0d0*/  ISETP.GE.AND P0, PT, R218, 0x79, PT ;  /* 0x00000079da00780c */ /* 0x000fe20003f06270 */
[----:B------:R-:W-:Y:S01]  /*b0e0*/  VIADD R218, R5, 0x10 ;  /* 0x0000001005da7836 */ /* 0x000fe20000000000 */
[C---:B------:R-:W-:Y:S01]  /*b0f0*/  ISETP.GT.OR P5, PT, R223.reuse, 0x68, !P5 ;  /* 0x00000068df00780c */ /* 0x040fe20006fa4670 */
[----:B------:R-:W-:Y:S01]  /*b100*/  MUFU.EX2 R95, R95 ;  /* 0x0000005f005f7308 */ /* 0x000fe20000000800 */
[----:B------:R-:W-:Y:S01]  /*b110*/  ISETP.GT.OR P4, PT, R223, 0x69, !P4 ;  /* 0x00000069df00780c */ /* 0x000fe20006784670 */
[----:B--2---:R-:W-:Y:S01]  /*b120*/  FFMA.FTZ R141, R137, UR5, -R130 ;  /* 0x00000005898d7c23 */ /* 0x004fe20008010882 */
[C---:B------:R-:W-:Y:S01]  /*b130*/  ISETP.GT.OR P2, PT, R223.reuse, 0x70, !P2 ;  /* 0x00000070df00780c */ /* 0x040fe20005744670 */
[----:B------:R-:W2:Y:S01]  /*b140*/  SHFL.IDX PT, R139, R221, R218, 0x1f ;  /* 0x00001fdadd8b7589 */ /* 0x000ea200000e0000 */
[----:B------:R-:W-:Y:S01]  /*b150*/  ISETP.GT.OR P3, PT, R223, 0x71, !P3 ;  /* 0x00000071df00780c */ /* 0x000fe20005f64670 */
[----:B-----5:R-:W-:Y:S01]  /*b160*/  FFMA.FTZ R114, R129, UR5, -R134 ;  /* 0x0000000581727c23 */ /* 0x020fe20008010886 */
[C---:B------:R-:W-:Y:S01]  /*b170*/  ISETP.GT.OR P1, PT, R223.reuse, 0x78, !P1 ;  /* 0x00000078df00780c */ /* 0x040fe20004f24670 */
[----:B------:R-:W-:Y:S01]  /*b180*/  FFMA.FTZ R140, R140, UR5, -R130 ;  /* 0x000000058c8c7c23 */ /* 0x000fe20008010882 */
[----:B------:R-:W-:Y:S01]  /*b190*/  ISETP.GT.OR P0, PT, R223, 0x79, !P0 ;  /* 0x00000079df00780c */ /* 0x000fe20004704670 */
[----:B------:R-:W-:-:S02]  /*b1a0*/  WARPGROUP.DEPBAR.LE gsb0, 0x0 ;  /* 0x00008000000079c5 */ /* 0x000fc40000010000 */
[----:B------:R-:W-:Y:S01]  /*b1b0*/  WARPGROUP.ARRIVE ;  /* 0x00000000000079c5 */ /* 0x000fe20000000000 */
[----:B------:R-:W-:Y:S01]  /*b1c0*/  VIADD R223, R5, 0xc ;  /* 0x0000000c05df7836 */ /* 0x000fe20000000000 */
[----:B------:R-:W-:Y:S01]  /*b1d0*/  FSEL R142, R142, -INF , !P5 ;  /* 0xff8000008e8e7808 */ /* 0x000fe20006800000 */
[--C-:B---3--:R-:W-:Y:S01]  /*b1e0*/  FFMA.FTZ R116, R116, UR5, -R138.reuse ;  /* 0x0000000574747c23 */ /* 0x108fe2000801088a */
[----:B------:R-:W-:Y:S01]  /*b1f0*/  FSEL R126, R143, -INF , !P4 ;  /* 0xff8000008f7e7808 */ /* 0x000fe20006000000 */
[----:B------:R-:W-:Y:S01]  /*b200*/  FFMA.FTZ R143, R132, UR5, -R138 ;  /* 0x00000005848f7c23 */ /* 0x000fe2000801088a */
[----:B------:R-:W-:Y:S01]  /*b210*/  HGMMA.64x128x16.F32 R24, gdesc[UR12], R24, gsb0 ;  /* 0x01e000000c1879f0 */ /* 0x000fe20008000818 */
[----:B------:R-:W3:Y:S01]  /*b220*/  SHFL.IDX PT, R144, R221, R223, 0x1f ;  /* 0x00001fdfdd907589 */ /* 0x000ee200000e0000 */
[--C-:B-1----:R-:W-:Y:S01]  /*b230*/  FFMA.FTZ R138, R136, UR5, -R131.reuse ;  /* 0x00000005888a7c23 */ /* 0x102fe20008010883 */
[----:B------:R-:W-:Y:S01]  /*b240*/  FFMA.FTZ R145, R145, UR5, -R131 ;  /* 0x0000000591917c23 */ /* 0x000fe20008010883 */
[----:B------:R-:W-:Y:S01]  /*b250*/  FSEL R124, R146, -INF , !P2 ;  /* 0xff800000927c7808 */ /* 0x000fe20005000000 */
[--C-:B------:R-:W-:Y:S01]  /*b260*/  FFMA.FTZ R131, R113, UR5, -R127.reuse ;  /* 0x0000000571837c23 */ /* 0x100fe2000801087f */
[----:B------:R-:W-:Y:S01]  /*b270*/  FFMA.FTZ R129, R142, UR5, -R127 ;  /* 0x000000058e817c23 */ /* 0x000fe2000801087f */
[----:B------:R-:W-:Y:S01]  /*b280*/  FFMA.FTZ R146, R117, UR5, -R134 ;  /* 0x0000000575927c23 */ /* 0x000fe20008010886 */
[----:B----4-:R-:W-:Y:S01]  /*b290*/  FSEL R120, R150, -INF , !P1 ;  /* 0xff80000096787808 */ /* 0x010fe20004800000 */
[----:B------:R-:W1:Y:S01]  /*b2a0*/  SHFL.IDX PT, R134, R221, R232, 0x1f ;  /* 0x00001fe8dd867589 */ /* 0x000e6200000e0000 */
[----:B------:R-:W-:Y:S01]  /*b2b0*/  VIADD R150, R5, 0x8 ;  /* 0x0000000805967836 */ /* 0x000fe20000000000 */
[----:B------:R-:W-:Y:S01]  /*b2c0*/  FSEL R122, R147, -INF , !P3 ;  /* 0xff800000937a7808 */ /* 0x000fe20005800000 */
[--C-:B------:R-:W-:Y:S01]  /*b2d0*/  FFMA.FTZ R117, R133, UR5, -R220.reuse ;  /* 0x0000000585757c23 */ /* 0x100fe200080108dc */
[----:B------:R-:W4:Y:S01]  /*b2e0*/  SHFL.IDX PT, R132, R221, R225, 0x1f ;  /* 0x00001fe1dd847589 */ /* 0x000f2200000e0000 */
[----:B------:R-:W-:Y:S01]  /*b2f0*/  FFMA.FTZ R133, R135, UR5, -R220 ;  /* 0x0000000587857c23 */ /* 0x000fe200080108dc */
[----:B------:R-:W-:Y:S01]  /*b300*/  FSEL R118, R151, -INF , !P0 ;  /* 0xff80000097767808 */ /* 0x000fe20004000000 */
[----:B------:R-:W-:-:S02]  /*b310*/  VIADD R151, R5, 0x4 ;  /* 0x0000000405977836 */ /* 0x000fc40000000000 */
[--C-:B--2---:R-:W-:Y:S01]  /*b320*/  FFMA.FTZ R125, R125, UR5, -R139.reuse ;  /* 0x000000057d7d7c23 */ /* 0x104fe2000801088b */
[----:B------:R-:W-:Y:S01]  /*b330*/  FFMA.FTZ R124, R124, UR5, -R139 ;  /* 0x000000057c7c7c23 */ /* 0x000fe2000801088b */
[----:B------:R-:W2:Y:S01]  /*b340*/  SHFL.IDX PT, R221, R221, R226, 0x1f ;  /* 0x00001fe2dddd7589 */ /* 0x000ea200000e0000 */
[----:B------:R-:W-:Y:S01]  /*b350*/  MUFU.EX2 R113, R146 ;  /* 0x0000009200717308 */ /* 0x000fe20000000800 */
[--C-:B---3--:R-:W-:Y:S01]  /*b360*/  FFMA.FTZ R127, R115, UR5, -R144.reuse ;  /* 0x00000005737f7c23 */ /* 0x108fe20008010890 */
[----:B------:R-:W-:-:S06]  /*b370*/  FFMA.FTZ R126, R126, UR5, -R144 ;  /* 0x000000057e7e7c23 */ /* 0x000fcc0008010890 */
[----:B------:R3:W-:Y:S01]  /*b380*/  MUFU.EX2 R115, R143 ;  /* 0x0000008f00737308 */ /* 0x0007e20000000800 */
[--C-:B-1----:R-:W-:Y:S01]  /*b390*/  FFMA.FTZ R123, R123, UR5, -R134.reuse ;  /* 0x000000057b7b7c23 */ /* 0x102fe20008010886 */
[----:B------:R-:W-:-:S06]  /*b3a0*/  FFMA.FTZ R122, R122, UR5, -R134 ;  /* 0x000000057a7a7c23 */ /* 0x000fcc0008010886 */
[----:B------:R-:W1:Y:S01]  /*b3b0*/  MUFU.EX2 R114, R114 ;  /* 0x0000007200727308 */ /* 0x000e620000000800 */
[--C-:B----4-:R-:W-:Y:S01]  /*b3c0*/  FFMA.FTZ R121, R121, UR5, -R132.reuse ;  /* 0x0000000579797c23 */ /* 0x110fe20008010884 */
[----:B------:R-:W-:Y:S01]  /*b3d0*/  FFMA.FTZ R120, R120, UR5, -R132 ;  /* 0x0000000578787c23 */ /* 0x000fe20008010884 */
[----:B--2---:R-:W-:-:S05]  /*b3e0*/  FFMA.FTZ R119, R119, UR5, -R221 ;  /* 0x0000000577777c23 */ /* 0x004fca00080108dd */
[----:B------:R-:W2:Y:S01]  /*b3f0*/  MUFU.EX2 R117, R117 ;  /* 0x0000007500757308 */ /* 0x000ea20000000800 */
[----:B------:R-:W-:-:S07]  /*b400*/  FFMA.FTZ R118, R118, UR5, -R221 ;  /* 0x0000000576767c23 */ /* 0x000fce00080108dd */
        /* <DEDUP_REMOVED lines=9> */
[----:B------:R-:W5:Y:S04]  /*b4a0*/  LDS R224, [R224+0x400] ;  /* 0x00040000e0e07984 */ /* 0x000f680000000800 */
[----:B------:R-:W-:Y:S04]  /*b4b0*/  LDS R217, [R217+0x400] ;  /* 0x00040000d9d97984 */ /* 0x000fe80000000800 */
[----:B------:R-:W-:Y:S04]  /*b4c0*/  LDS R216, [R216+0x400] ;  /* 0x00040000d8d87984 */ /* 0x000fe80000000800 */
[----:B----4-:R-:W4:Y:S04]  /*b4d0*/  SHFL.IDX PT, R144, R219, R223, 0x1f ;  /* 0x00001fdfdb907589 */ /* 0x010f2800000e0000 */
[----:B-----5:R-:W5:Y:S04]  /*b4e0*/  SHFL.IDX PT, R135, R224, R150, 0x1f ;  /* 0x00001f96e0877589 */ /* 0x020f6800000e0000 */
[----:B------:R-:W-:Y:S04]  /*b4f0*/  SHFL.IDX PT, R134, R224, R218, 0x1f ;  /* 0x00001fdae0867589 */ /* 0x000fe800000e0000 */
[----:B---3--:R-:W3:Y:S04]  /*b500*/  SHFL.IDX PT, R143, R219, R232, 0x1f ;  /* 0x00001fe8db8f7589 */ /* 0x008ee800000e0000 */
[----:B------:R-:W1:Y:S04]  /*b510*/  SHFL.IDX PT, R128, R224, R5, 0x1f ;  /* 0x00001f05e0807589 */ /* 0x000e6800000e0000 */
[----:B------:R-:W2:Y:S01]  /*b520*/  SHFL.IDX PT, R130, R224, R151, 0x1f ;  /* 0x00001f97e0827589 */ /* 0x000ea200000e0000 */
[--C-:B----4-:R-:W-:Y:S01]  /*b530*/  FADD.FTZ R45, R45, -R144.reuse ;  /* 0x800000902d2d7221 */ /* 0x110fe20000010000 */
[----:B------:R-:W-:-:S02]  /*b540*/  FADD.FTZ R47, R47, -R144 ;  /* 0x800000902f2f7221 */ /* 0x000fc40000010000 */
[----:B------:R-:W4:Y:S01]  /*b550*/  SHFL.IDX PT, R136, R224, R223, 0x1f ;  /* 0x00001fdfe0887589 */ /* 0x000f2200000e0000 */
[----:B-----5:R-:W-:-:S03]  /*b560*/  FADD.FTZ R132, R28, -R135 ;  /* 0x800000871c847221 */ /* 0x020fc60000010000 */
[----:B------:R-:W5:Y:S01]  /*b570*/  SHFL.IDX PT, R144, R217, R150, 0x1f ;  /* 0x00001f96d9907589 */ /* 0x000f6200000e0000 */
[----:B------:R1:W-:Y:S03]  /*b580*/  MUFU.EX2 R28, R133 ;  /* 0x00000085001c7308 */ /* 0x0003e60000000800 */
[----:B------:R-:W5:Y:S01]  /*b590*/  SHFL.IDX PT, R137, R224, R232, 0x1f ;  /* 0x00001fe8e0897589 */ /* 0x000f6200000e0000 */
[--C-:B---3--:R-:W-:Y:S01]  /*b5a0*/  FADD.FTZ R49, R49, -R143.reuse ;  /* 0x8000008f31317221 */ /* 0x108fe20000010000 */
[----:B------:R-:W-:Y:S02]  /*b5b0*/  FADD.FTZ R51, R51, -R143 ;  /* 0x8000008f33337221 */ /* 0x000fe40000010000 */
[----:B------:R-:W3:Y:S01]  /*b5c0*/  SHFL.IDX PT, R139, R224, R225, 0x1f ;  /* 0x00001fe1e08b7589 */ /* 0x000ee200000e0000 */
[----:B-1----:R-:W-:Y:S01]  /*b5d0*/  FADD.FTZ R133, R32, -R134 ;  /* 0x8000008620857221 */ /* 0x002fe20000010000 */
[----:B------:R-:W-:-:S02]  /*b5e0*/  FADD.FTZ R24, R24, -R128 ;  /* 0x8000008018187221 */ /* 0x000fc40000010000 */
[----:B------:R-:W1:Y:S01]  /*b5f0*/  SHFL.IDX PT, R32, R219, R218, 0x1f ;  /* 0x00001fdadb207589 */ /* 0x000e6200000e0000 */
[----:B------:R-:W-:Y:S01]  /*b600*/  FADD.FTZ R26, R26, -R128 ;  /* 0x800000801a1a7221 */ /* 0x000fe20000010000 */
[--C-:B--2---:R-:W-:Y:S01]  /*b610*/  FADD.FTZ R128, R25, -R130.reuse ;  /* 0x8000008219807221 */ /* 0x104fe20000010000 */
[----:B------:R-:W-:Y:S01]  /*b620*/  FADD.FTZ R130, R27, -R130 ;  /* 0x800000821b827221 */ /* 0x000fe20000010000 */
[----:B------:R-:W-:Y:S01]  /*b630*/  SHFL.IDX PT, R143, R217, R218, 0x1f ;  /* 0x00001fdad98f7589 */ /* 0x000fe200000e0000 */
[----:B------:R-:W-:Y:S01]  /*b640*/  FADD.FTZ R25, R30, -R135 ;  /* 0x800000871e197221 */ /* 0x000fe20000010000 */
[----:B------:R-:W-:Y:S01]  /*b650*/  FADD.FTZ R134, R34, -R134 ;  /* 0x8000008622867221 */ /* 0x000fe20000010000 */
[----:B------:R-:W-:Y:S01]  /*b660*/  MUFU.EX2 R30, R145 ;  /* 0x00000091001e7308 */ /* 0x000fe20000000800 */
[--C-:B----4-:R-:W-:Y:S01]  /*b670*/  FADD.FTZ R135, R29, -R136.reuse ;  /* 0x800000881d877221 */ /* 0x110fe20000010000 */
[----:B------:R-:W-:Y:S01]  /*b680*/  FADD.FTZ R27, R31, -R136 ;  /* 0x800000881f1b7221 */ /* 0x000fe20000010000 */
[----:B------:R-:W2:Y:S01]  /*b690*/  SHFL.IDX PT, R149, R224, R226, 0x1f ;  /* 0x00001fe2e0957589 */ /* 0x000ea200000e0000 */
[--C-:B-----5:R-:W-:Y:S01]  /*b6a0*/  FADD.FTZ R60, R60, -R144.reuse ;  /* 0x800000903c3c7221 */ /* 0x120fe20000010000 */
[----:B------:R-:W-:-:S02]  /*b6b0*/  FADD.FTZ R62, R62, -R144 ;  /* 0x800000903e3e7221 */ /* 0x000fc40000010000 */
[----:B------:R-:W4:Y:S01]  /*b6c0*/  SHFL.IDX PT, R142, R219, R225, 0x1f ;  /* 0x00001fe1db8e7589 */ /* 0x000f2200000e0000 */
[----:B------:R5:W4:Y:S01]  /*b6d0*/  MUFU.EX2 R29, R138 ;  /* 0x0000008a001d7308 */ /* 0x000b220000000800 */
[--C-:B------:R-:W-:Y:S01]  /*b6e0*/  FADD.FTZ R136, R33, -R137.reuse ;  /* 0x8000008921887221 */ /* 0x100fe20000010000 */
[----:B------:R-:W-:Y:S01]  /*b6f0*/  FADD.FTZ R137, R35, -R137 ;  /* 0x8000008923897221 */ /* 0x000fe20000010000 */
[----:B------:R2:W-:Y:S01]  /*b700*/  SHFL.IDX PT, R144, R216, R218, 0x1f ;  /* 0x00001fdad8907589 */ /* 0x0005e200000e0000 */
[----:B---3--:R-:W-:-:S03]  /*b710*/  FADD.FTZ R38, R38, -R139 ;  /* 0x8000008b26267221 */ /* 0x008fc60000010000 */
[----:B------:R-:W3:Y:S01]  /*b720*/  SHFL.IDX PT, R33, R219, R226, 0x1f ;  /* 0x00001fe2db217589 */ /* 0x000ee200000e0000 */
[----:B------:R-:W3:Y:S01]  /*b730*/  MUFU.EX2 R31, R141 ;  /* 0x0000008d001f7308 */ /* 0x000ee20000000800 */
[----:B-----5:R-:W-:Y:S01]  /*b740*/  FADD.FTZ R138, R36, -R139 ;  /* 0x8000008b248a7221 */ /* 0x020fe20000010000 */
[--C-:B-1----:R-:W-:Y:S01]  /*b750*/  FADD.FTZ R48, R48, -R32.reuse ;  /* 0x8000002030307221 */ /* 0x102fe20000010000 */
[----:B------:R-:W1:Y:S01]  /*b760*/  SHFL.IDX PT, R148, R219, R5, 0x1f ;  /* 0x00001f05db947589 */ /* 0x000e6200000e0000 */
[----:B------:R-:W-:-:S03]  /*b770*/  FADD.FTZ R50, R50, -R32 ;  /* 0x8000002032327221 */ /* 0x000fc60000010000 */
[----:B------:R-:W-:Y:S01]  /*b780*/  SHFL.IDX PT, R147, R219, R151, 0x1f ;  /* 0x00001f97db937589 */ /* 0x000fe200000e0000 */
[----:B------:R-:W5:Y:S03]  /*b790*/  MUFU.EX2 R32, R140 ;  /* 0x0000008c00207308 */ /* 0x000f660000000800 */
[----:B------:R-:W5:Y:S01]  /*b7a0*/  SHFL.IDX PT, R146, R219, R150, 0x1f ;  /* 0x00001f96db927589 */ /* 0x000f6200000e0000 */
[--C-:B--2---:R-:W-:Y:S01]  /*b7b0*/  FADD.FTZ R139, R37, -R149.reuse ;  /* 0x80000095258b7221 */ /* 0x104fe20000010000 */
[----:B------:R-:W-:Y:S01]  /*b7c0*/  FADD.FTZ R39, R39, -R149 ;  /* 0x8000009527277221 */ /* 0x000fe20000010000 */
[----:B------:R-:W-:Y:S01]  /*b7d0*/  FMUL.FTZ R26, R9, R26 ;  /* 0x0000001a091a7220 */ /* 0x000fe20000410000 */
[----:B------:R-:W2:Y:S01]  /*b7e0*/  LDL R218, [R1+0x1c] ;  /* 0x00001c0001da7983 */ /* 0x000ea20000100800 */
[--C-:B----4-:R-:W-:Y:S01]  /*b7f0*/  FADD.FTZ R52, R52, -R142.reuse ;  /* 0x8000008e34347221 */ /* 0x110fe20000010000 */
[----:B------:R-:W-:Y:S01]  /*b800*/  FADD.FTZ R54, R54, -R142 ;  /* 0x8000008e36367221 */ /* 0x000fe20000010000 */
[----:B------:R-:W-:Y:S01]  /*b810*/  MUFU.EX2 R124, R124 ;  /* 0x0000007c007c7308 */ /* 0x000fe20000000800 */
[----:B------:R-:W4:Y:S01]  /*b820*/  SHFL.IDX PT, R34, R217, R5, 0x1f ;  /* 0x00001f05d9227589 */ /* 0x000f2200000e0000 */
[--C-:B------:R-:W-:Y:S01]  /*b830*/  FADD.FTZ R64, R64, -R143.reuse ;  /* 0x8000008f40407221 */ /* 0x100fe20000010000 */
[----:B------:R-:W-:Y:S01]  /*b840*/  FADD.FTZ R66, R66, -R143 ;  /* 0x8000008f42427221 */ /* 0x000fe20000010000 */
[--C-:B---3--:R-:W-:Y:S01]  /*b850*/  FADD.FTZ R53, R53, -R33.reuse ;  /* 0x8000002135357221 */ /* 0x108fe20000010000 */
[----:B------:R-:W-:Y:S01]  /*b860*/  FADD.FTZ R55, R55, -R33 ;  /* 0x8000002137377221 */ /* 0x000fe20000010000 */
[----:B------:R-:W3:Y:S02]  /*b870*/  SHFL.IDX PT, R35, R217, R151, 0x1f ;  /* 0x00001f97d9237589 */ /* 0x000ee400000e0000 */
[----:B------:R5:W-:Y:S01]  /*b880*/  MUFU.EX2 R33, R131 ;  /* 0x0000008300217308 */ /* 0x000be20000000800 */
[--C-:B-1----:R-:W-:Y:S01]  /*b890*/  FADD.FTZ R40, R40, -R148.reuse ;  /* 0x8000009428287221 */ /* 0x102fe20000010000 */
[----:B------:R-:W-:Y:S01]  /*b8a0*/  FADD.FTZ R42, R42, -R148 ;  /* 0x800000942a2a7221 */ /* 0x000fe20000010000 */
[----:B------:R-:W1:Y:S04]  /*b8b0*/  SHFL.IDX PT, R36, R217, R223, 0x1f ;  /* 0x00001fdfd9247589 */ /* 0x000e6800000e0000 */
[----:B------:R-:W-:Y:S01]  /*b8c0*/  SHFL.IDX PT, R145, R216, R150, 0x1f ;  /* 0x00001f96d8917589 */ /* 0x000fe200000e0000 */
[----:B------:R-:W-:Y:S01]  /*b8d0*/  FMUL.FTZ R25, R12, R25 ;  /* 0x000000190c197220 */ /* 0x000fe20000410000 */
[----:B------:R-:W-:Y:S01]  /*b8e0*/  MUFU.EX2 R123, R123 ;  /* 0x0000007b007b7308 */ /* 0x000fe20000000800 */
[----:B------:R-:W-:Y:S01]  /*b8f0*/  FMUL.FTZ R38, R19, R38 ;  /* 0x0000002613267220 */ /* 0x000fe20000410000 */
[----:B-----5:R-:W5:Y:S01]  /*b900*/  SHFL.IDX PT, R131, R217, R232, 0x1f ;  /* 0x00001fe8d9837589 */ /* 0x020f6200000e0000 */
[----:B------:R-:W-:Y:S01]  /*b910*/  FMUL.FTZ R60, R107, R60 ;  /* 0x0000003c6b3c7220 */ /* 0x000fe20000410000 */
[--C-:B------:R-:W-:Y:S01]  /*b920*/  FADD.FTZ R44, R44, -R146.reuse ;  /* 0x800000922c2c7221 */ /* 0x100fe20000010000 */
[----:B------:R-:W-:Y:S01]  /*b930*/  FADD.FTZ R46, R46, -R146 ;  /* 0x800000922e2e7221 */ /* 0x000fe20000010000 */
[----:B------:R-:W-:Y:S01]  /*b940*/  SHFL.IDX PT, R37, R217, R225, 0x1f ;  /* 0x00001fe1d9257589 */ /* 0x000fe200000e0000 */
[--C-:B------:R-:W-:Y:S01]  /*b950*/  FADD.FTZ R41, R41, -R147.reuse ;  /* 0x8000009329297221 */ /* 0x100fe20000010000 */
[--C-:B----4-:R-:W-:Y:S01]  /*b960*/  FADD.FTZ R56, R56, -R34.reuse ;  /* 0x8000002238387221 */ /* 0x110fe20000010000 */
[----:B------:R-:W-:Y:S01]  /*b970*/  FADD.FTZ R58, R58, -R34 ;  /* 0x800000223a3a7221 */ /* 0x000fe20000010000 */
[----:B------:R-:W-:Y:S01]  /*b980*/  SHFL.IDX PT, R142, R217, R226, 0x1f ;  /* 0x00001fe2d98e7589 */ /* 0x000fe200000e0000 */
[----:B------:R4:W-:Y:S01]  /*b990*/  MUFU.EX2 R34, R129 ;  /* 0x0000008100227308 */ /* 0x0009e20000000800 */
[----:B------:R-:W-:-:S02]  /*b9a0*/  FADD.FTZ R43, R43, -R147 ;  /* 0x800000932b2b7221 */ /* 0x000fc40000010000 */
[----:B------:R-:W4:Y:S01]  /*b9b0*/  SHFL.IDX PT, R217, R216, R226, 0x1f ;  /* 0x00001fe2d8d97589 */ /* 0x000f2200000e0000 */
[--C-:B---3--:R-:W-:Y:S01]  /*b9c0*/  FADD.FTZ R57, R57, -R35.reuse ;  /* 0x8000002339397221 */ /* 0x108fe20000010000 */
[----:B------:R-:W-:Y:S02]  /*b9d0*/  FADD.FTZ R59, R59, -R35 ;  /* 0x800000233b3b7221 */ /* 0x000fe40000010000 */
[----:B------:R-:W3:Y:S01]  /*b9e0*/  SHFL.IDX PT, R140, R216, R5, 0x1f ;  /* 0x00001f05d88c7589 */ /* 0x000ee200000e0000 */
[--C-:B-1----:R-:W-:Y:S01]  /*b9f0*/  FADD.FTZ R61, R61, -R36.reuse ;  /* 0x800000243d3d7221 */ /* 0x102fe20000010000 */
[----:B------:R-:W-:Y:S01]  /*ba00*/  FADD.FTZ R63, R63, -R36 ;  /* 0x800000243f3f7221 */ /* 0x000fe20000010000 */
[----:B------:R3:W1:Y:S01]  /*ba10*/  MUFU.EX2 R35, R127 ;  /* 0x0000007f00237308 */ /* 0x0006620000000800 */
[----:B------:R-:W1:Y:S04]  /*ba20*/  SHFL.IDX PT, R141, R216, R151, 0x1f ;  /* 0x00001f97d88d7589 */ /* 0x000e6800000e0000 */
[----:B------:R-:W1:Y:S04]  /*ba30*/  SHFL.IDX PT, R149, R216, R232, 0x1f ;  /* 0x00001fe8d8957589 */ /* 0x000e6800000e0000 */
[----:B------:R-:W1:Y:S04]  /*ba40*/  SHFL.IDX PT, R151, R216, R225, 0x1f ;  /* 0x00001fe1d8977589 */ /* 0x000e6800000e0000 */
[----:B------:R3:W1:Y:S01]  /*ba50*/  SHFL.IDX PT, R148, R216, R223, 0x1f ;  /* 0x00001fdfd8947589 */ /* 0x00066200000e0000 */
[--C-:B-----5:R-:W-:Y:S01]  /*ba60*/  FADD.FTZ R65, R65, -R131.reuse ;  /* 0x8000008341417221 */ /* 0x120fe20000010000 */
[----:B----4-:R-:W-:Y:S01]  /*ba70*/  FADD.FTZ R129, R67, -R131 ;  /* 0x8000008343817221 */ /* 0x010fe20000010000 */
[----:B---3--:R-:W-:Y:S01]  /*ba80*/  FADD.FTZ R216, R85, -R217 ;  /* 0x800000d955d87221 */ /* 0x008fe20000010000 */
[----:B------:R-:W-:Y:S01]  /*ba90*/  FMUL.FTZ R85, R11, R130 ;  /* 0x000000820b557220 */ /* 0x000fe20000410000 */
[----:B------:R-:W3:Y:S01]  /*baa0*/  MUFU.EX2 R36, R126 ;  /* 0x0000007e00247308 */ /* 0x000ee20000000800 */
[--C-:B------:R-:W-:Y:S01]  /*bab0*/  FADD.FTZ R131, R68, -R37.reuse ;  /* 0x8000002544837221 */ /* 0x100fe20000010000 */
[----:B------:R-:W-:-:S02]  /*bac0*/  FADD.FTZ R67, R70, -R37 ;  /* 0x8000002546437221 */ /* 0x000fc40000010000 */
[----:B------:R-:W-:Y:S01]  /*bad0*/  F2FP.F16.F32.PACK_AB R85, R85, R26 ;  /* 0x0000001a5555723e */ /* 0x000fe200000000ff */
[----:B------:R-:W-:Y:S01]  /*bae0*/  FMUL.FTZ R26, R14, R27 ;  /* 0x0000001b0e1a7220 */ /* 0x000fe20000410000 */
[----:B------:R-:W-:Y:S02]  /*baf0*/  FADD.FTZ R143, R80, -R144 ;  /* 0x80000090508f7221 */ /* 0x000fe40000010000 */
[----:B------:R4:W5:Y:S01]  /*bb00*/  MUFU.EX2 R37, R125 ;  /* 0x0000007d00257308 */ /* 0x0009620000000800 */
[----:B------:R-:W-:Y:S01]  /*bb10*/  FADD.FTZ R217, R87, -R217 ;  /* 0x800000d957d97221 */ /* 0x000fe20000010000 */
[----:B------:R-:W-:Y:S01]  /*bb20*/  FMUL.FTZ R80, R15, R133 ;  /* 0x000000850f507220 */ /* 0x000fe20000410000 */
[----:B------:R-:W-:Y:S01]  /*bb30*/  FMUL.FTZ R27, R16, R136 ;  /* 0x00000088101b7220 */ /* 0x000fe20000410000 */
[----:B------:R-:W-:-:S04]  /*bb40*/  F2FP.F16.F32.PACK_AB R87, R26, R25 ;  /* 0x000000191a57723e */ /* 0x000fc800000000ff */
[----:B------:R-:W5:Y:S01]  /*bb50*/  MUFU.EX2 R122, R122 ;  /* 0x0000007a007a7308 */ /* 0x000f620000000800 */
[----:B------:R-:W-:Y:S01]  /*bb60*/  FMUL.FTZ R25, R114, R65 ;  /* 0x0000004172197220 */ /* 0x000fe20000410000 */
[----:B------:R-:W-:Y:S01]  /*bb70*/  FADD.FTZ R70, R69, -R142 ;  /* 0x8000008e45467221 */ /* 0x000fe20000010000 */
[----:B------:R-:W-:-:S05]  /*bb80*/  FADD.FTZ R127, R72, -R140 ;  /* 0x8000008c487f7221 */ /* 0x000fca0000010000 */
[----:B------:R-:W5:Y:S01]  /*bb90*/  MUFU.EX2 R121, R121 ;  /* 0x0000007900797308 */ /* 0x000f620000000800 */
[----:B----4-:R-:W-:Y:S01]  /*bba0*/  FADD.FTZ R125, R74, -R140 ;  /* 0x8000008c4a7d7221 */ /* 0x010fe20000010000 */
[----:B------:R-:W-:Y:S01]  /*bbb0*/  FMUL.FTZ R39, R23, R39 ;  /* 0x0000002717277220 */ /* 0x000fe20000410000 */
[----:B------:R-:W-:-:S05]  /*bbc0*/  FMUL.FTZ R61, R108, R61 ;  /* 0x0000003d6c3d7220 */ /* 0x000fca0000410000 */
[----:B------:R-:W4:Y:S01]  /*bbd0*/  MUFU.EX2 R120, R120 ;  /* 0x0000007800787308 */ /* 0x000f220000000800 */
[----:B------:R-:W-:Y:S01]  /*bbe0*/  FMUL.FTZ R64, R111, R64 ;  /* 0x000000406f407220 */ /* 0x000fe20000410000 */
[----:B------:R-:W-:Y:S01]  /*bbf0*/  FMUL.FTZ R65, R112, R66 ;  /* 0x0000004270417220 */ /* 0x000fe20000410000 */
[----:B------:R-:W-:-:S05]  /*bc00*/  FMUL.FTZ R26, R113, R129 ;  /* 0x00000081711a7220 */ /* 0x000fca0000410000 */
[----:B------:R-:W4:Y:S01]  /*bc10*/  MUFU.EX2 R119, R119 ;  /* 0x0000007700777308 */ /* 0x000f220000000800 */
[----:B-1----:R-:W-:-:S07]  /*bc20*/  FADD.FTZ R140, R73, -R141 ;  /* 0x8000008d498c7221 */ /* 0x002fce0000010000 */
[----:B------:R-:W1:Y:S01]  /*bc30*/  MUFU.EX2 R118, R118 ;  /* 0x0000007600767308 */ /* 0x000e620000000800 */
[----:B------:R-:W-:Y:S01]  /*bc40*/  FADD.FTZ R141, R75, -R141 ;  /* 0x8000008d4b8d7221 */ /* 0x000fe20000010000 */
[----:B------:R-:W-:Y:S01]  /*bc50*/  FADD.FTZ R146, R81, -R149 ;  /* 0x8000009551927221 */ /* 0x000fe20000010000 */
[----:B------:R-:W-:Y:S01]  /*bc60*/  FADD.FTZ R150, R84, -R151 ;  /* 0x8000009754967221 */ /* 0x000fe20000010000 */
[----:B------:R-:W-:Y:S01]  /*bc70*/  F2FP.F16.F32.PACK_AB R80, R27, R80 ;  /* 0x000000501b50723e */ /* 0x000fe200000000ff */
[----:B------:R-:W-:Y:S01]  /*bc80*/  FADD.FTZ R149, R83, -R149 ;  /* 0x8000009553957221 */ /* 0x000fe20000010000 */
[----:B------:R-:W-:Y:S01]  /*bc90*/  FADD.FTZ R151, R86, -R151 ;  /* 0x8000009756977221 */ /* 0x000fe20000010000 */
        /* <DEDUP_REMOVED lines=11> */
[----:B------:R-:W-:Y:S01]  /*bd50*/  FMUL.FTZ R63, R110, R63 ;  /* 0x0000003f6e3f7220 */ /* 0x000fe20000410000 */
[----:B------:R-:W-:Y:S01]  /*bd60*/  F2FP.F16.F32.PACK_AB R70, R61, R60 ;  /* 0x0000003c3d46723e */ /* 0x000fe200000000ff */
[--C-:B------:R-:W-:Y:S01]  /*bd70*/  FADD.FTZ R142, R76, -R145.reuse ;  /* 0x800000914c8e7221 */ /* 0x100fe20000010000 */
[----:B------:R-:W-:Y:S01]  /*bd80*/  F2FP.F16.F32.PACK_AB R64, R25, R64 ;  /* 0x000000401940723e */ /* 0x000fe200000000ff */
[--C-:B------:R-:W-:Y:S01]  /*bd90*/  FADD.FTZ R147, R77, -R148.reuse ;  /* 0x800000944d937221 */ /* 0x100fe20000010000 */
        /* <DEDUP_REMOVED lines=41> */
[----:B---3--:R-:W-:Y:S01]  /*c030*/  FMUL.FTZ R148, R36, R148 ;  /* 0x0000009424947220 */ /* 0x008fe20000410000 */
        /* <DEDUP_REMOVED lines=15> */
[----:B-1----:R-:W-:Y:S01]  /*c130*/  FMUL.FTZ R38, R118, R217 ;  /* 0x000000d976267220 */ /* 0x002fe20000410000 */
[----:B------:R-:W-:Y:S01]  /*c140*/  F2FP.F16.F32.PACK_AB R72, R49, R48 ;  /* 0x000000303148723e */ /* 0x000fe200000000ff */
[----:B------:R-:W-:Y:S01]  /*c150*/  UMOV UR6, UR8 ;  /* 0x0000000800067c82 */ /* 0x000fe20008000000 */
[----:B------:R-:W-:Y:S01]  /*c160*/  F2FP.F16.F32.PACK_AB R73, R51, R50 ;  /* 0x000000323349723e */ /* 0x000fe200000000ff */
[----:B------:R-:W-:Y:S01]  /*c170*/  UMOV UR7, 0x40000040 ;  /* 0x4000004000077882 */ /* 0x000fe20000000000 */
[----:B------:R-:W-:Y:S01]  /*c180*/  F2FP.F16.F32.PACK_AB R74, R53, R52 ;  /* 0x00000034354a723e */ /* 0x000fe200000000ff */
[----:B------:R-:W-:Y:S01]  /*c190*/  UIADD3 UR4, UR8, 0x80, URZ ;  /* 0x0000008008047890 */ /* 0x000fe2000fffe03f */
[----:B------:R-:W-:Y:S01]  /*c1a0*/  F2FP.F16.F32.PACK_AB R75, R55, R54 ;  /* 0x00000036374b723e */ /* 0x000fe200000000ff */
[----:B------:R-:W3:Y:S01]  /*c1b0*/  LDL R40, [R1+0x20] ;  /* 0x0000200001287983 */ /* 0x000ee20000100800 */
        /* <DEDUP_REMOVED lines=23> */
[----:B------:R-:W-:Y:S01]  /*c330*/  UMOV UR6, UR4 ;  /* 0x0000000400067c82 */ /* 0x000fe20008000000 */
        /* <DEDUP_REMOVED lines=68> */
[----:B------:R-:W-:Y:S01]  /*c780*/  R2UR UR4, R222 ;  /* 0x00000000de0472ca */ /* 0x000fe200000e0000 */
[----:B---3--:R-:W-:-:S05]  /*c790*/  IMAD R9, R0, 0x800, R40 ;  /* 0x0000080000097824 */ /* 0x008fca00078e0228 */
[----:B------:R-:W-:-:S07]  /*c7a0*/  R2UR UR9, R9 ;  /* 0x00000000090972ca */ /* 0x000fce00000e0000 */
[----:B------:R-:W-:-:S04]  /*c7b0*/  USHF.R.U32.HI UR4, URZ, 0x4, UR4 ;  /* 0x000000043f047899 */ /* 0x000fc80008011604 */
[----:B------:R-:W-:Y:S01]  /*c7c0*/  ULOP3.LUT UR10, UR4, 0x3fff, URZ, 0xc0, !UPT ;  /* 0x00003fff040a7892 */ /* 0x000fe2000f8ec03f */
[----:B------:R-:W-:Y:S02]  /*c7d0*/  UMOV UR5, 0x40000040 ;  /* 0x4000004000057882 */ /* 0x000fe40000000000 */
[----:B------:R-:W-:Y:S01]  /*c7e0*/  UMOV UR4, UR9 ;  /* 0x0000000900047c82 */ /* 0x000fe20008000000 */
        /* <DEDUP_REMOVED lines=60> */
.L_x_1088:
        /* <DEDUP_REMOVED lines=70> */
.L_x_1089:
[----:B------:R-:W-:Y:S01]  /*d010*/  UIADD3 UR38, UR38, 0x1, URZ ;  /* 0x0000000126267890 */ /* 0x000fe2000fffe03f */
[----:B------:R-:W-:Y:S02]  /*d020*/  VIADD R7, R7, 0x30c20 ;  /* 0x00030c2007077836 */ /* 0x000fe40000000000 */
[----:B------:R-:W-:Y:S01]  /*d030*/  VIADD R0, R0, 0x1 ;  /* 0x0000000100007836 */ /* 0x000fe20000000000 */
[----:B------:R-:W-:Y:S02]  /*d040*/  UISETP.GE.AND UP0, UPT, UR38, UR37, UPT ;  /* 0x000000252600728c */ /* 0x000fe4000bf06270 */
[----:B------:R-:W-:Y:S02]  /*d050*/  PRMT R7, RZ, 0x654, R7 ;  /* 0x00000654ff077816 */ /* 0x000fe40000000007 */
[C---:B------:R-:W-:Y:S02]  /*d060*/  ISETP.NE.AND P0, PT, R0.reuse, 0x2, PT ;  /* 0x000000020000780c */ /* 0x040fe40003f05270 */
[----:B------:R-:W-:Y:S01]  /*d070*/  PLOP3.LUT P1, PT, PT, PT, UP0, 0x80, 0x0 ;  /* 0x000000000000781c */ /* 0x000fe20003f2f008 */
[----:B------:R1:W-:Y:S01]  /*d080*/  SYNCS.ARRIVE.TRANS64.RED.A1T0 RZ, [R7+URZ], RZ ;  /* 0x000000ff07ff79a7 */ /* 0x0003e2000810043f */
[----:B------:R-:W-:-:S02]  /*d090*/  SEL R0, R0, RZ, P0 ;  /* 0x000000ff00007207 */ /* 0x000fc40000000000 */
[----:B-1----:R-:W-:-:S04]  /*d0a0*/  SEL R7, RZ, 0x1, P0 ;  /* 0x00000001ff077807 */ /* 0x002fc80000000000 */
[----:B------:R-:W-:-:S05]  /*d0b0*/  LOP3.LUT R4, R4, R7, RZ, 0x3c, !PT ;  /* 0x0000000704047212 */ /* 0x000fca00078e3cff */
[----:B------:R-:W-:Y:S05]  /*d0c0*/  @!P1 BRA `(.L_x_1090) ;  /* 0xffffffc4001c9947 */ /* 0x000fea000383ffff */
.L_x_1079:
        /* <DEDUP_REMOVED lines=34> */
.L_x_1047:
[----:B------:R-:W-:Y:S05]  /*d2f0*/  @P0 BRA `(.L_x_1091) ;  /* 0x0000000800d40947 */ /* 0x000fea0003800000 */
[----:B------:R-:W1:Y:S01]  /*d300*/  S2R R3, SR_CgaCtaId ;  /* 0x0000000000037919 */ /* 0x000e620000008800 */
[----:B------:R-:W-:-:S04]  /*d310*/  MOV R0, 0x400 ;  /* 0x0000040000007802 */ /* 0x000fc80000000f00 */
[----:B-1----:R-:W-:-:S04]  /*d320*/  LEA R17, R3, R0, 0x18 ;  /* 0x0000000003117211 */ /* 0x002fc800078ec0ff */
[----:B------:R-:W-:-:S13]  /*d330*/  LOP3.LUT P0, RZ, R17, 0x3ff, RZ, 0xc0, !PT ;  /* 0x000003ff11ff7812 */ /* 0x000fda000780c0ff */
[----:B------:R-:W-:Y:S05]  /*d340*/  @!P0 BRA `(.L_x_1092) ;  /* 0x0000000000408947 */ /* 0x000fea0003800000 */
[----:B------:R-:W-:Y:S01]  /*d350*/  MOV R0, 0x0 ;  /* 0x0000000000007802 */ /* 0x000fe20000000f00 */
[----:B------:R-:W-:Y:S01]  /*d360*/  ULDC.64 UR4, c[0x4][0x80] ;  /* 0x0100200000047ab9 */ /* 0x000fe20000000a00 */
[----:B------:R-:W-:Y:S01]  /*d370*/  ULDC.64 UR6, c[0x4][0x88] ;  /* 0x0100220000067ab9 */ /* 0x000fe20000000a00 */
[----:B------:R-:W-:Y:S01]  /*d380*/  IMAD.U32 R4, RZ, RZ, UR4 ;  /* 0x00000004ff047e24 */ /* 0x000fe2000f8e00ff */
[----:B--2---:R1:W2:Y:S01]  /*d390*/  LDC.64 R2, c[0x4][R0] ;  /* 0x0100000000027b82 */ /* 0x0042a20000000a00 */
        /* <DEDUP_REMOVED lines=11> */
.L_x_1092:
[----:B------:R-:W-:-:S05]  /*d450*/  VIADD R16, R17, 0x4000 ;  /* 0x0000400011107836 */ /* 0x000fca0000000000 */
        /* <DEDUP_REMOVED lines=18> */
.L_x_1093:
        /* <DEDUP_REMOVED lines=18> */
.L_x_1094:
        /* <DEDUP_REMOVED lines=18> */
.L_x_1095:
[----:B------:R-:W1:Y:S01]  /*d7c0*/  S2R R0, SR_TID.X ;  /* 0x0000000000007919 */ /* 0x000e620000002100 */
[----:B------:R-:W-:Y:S02]  /*d7d0*/  F2FP.F16.F32.PACK_AB R184, R185, R184 ;  /* 0x000000b8b9b8723e */ /* 0x000fe400000000ff */
[----:B------:R-:W-:Y:S01]  /*d7e0*/  F2FP.F16.F32.PACK_AB R185, R187, R186 ;  /* 0x000000babbb9723e */ /* 0x000fe200000000ff */
[----:B------:R-:W-:Y:S01]  /*d7f0*/  BAR.SYNC.DEFER_BLOCKING 0x1, 0x100 ;  /* 0x0044000000007b1d */ /* 0x000fe20000010000 */
        /* <DEDUP_REMOVED lines=14> */
[----:B-1----:R-:W-:Y:S01]  /*d8e0*/  VIADD R7, R0, 0xffffff80 ;  /* 0xffffff8000077836 */ /* 0x002fe20000000000 */
[----:B------:R-:W-:Y:S02]  /*d8f0*/  F2FP.F16.F32.PACK_AB R211, R215, R214 ;  /* 0x000000d6d7d3723e */ /* 0x000fe400000000ff */
[----:B------:R-:W-:-:S02]  /*d900*/  F2FP.F16.F32.PACK_AB R153, R155, R154 ;  /* 0x0000009a9b99723e */ /* 0x000fc400000000ff */
[----:B--2---:R-:W-:Y:S02]  /*d910*/  SHF.R.S32.HI R2, RZ, 0x1f, R7 ;  /* 0x0000001fff027819 */ /* 0x004fe40000011407 */
[----:B------:R-:W-:Y:S02]  /*d920*/  F2FP.F16.F32.PACK_AB R160, R161, R160 ;  /* 0x000000a0a1a0723e */ /* 0x000fe400000000ff */
[CC--:B------:R-:W-:Y:S02]  /*d930*/  LEA.HI R4, R2.reuse, R7.reuse, RZ, 0x4 ;  /* 0x0000000702047211 */ /* 0x0c0fe400078f20ff */
[----:B------:R-:W-:Y:S02]  /*d940*/  LEA.HI R2, R2, R7, RZ, 0x5 ;  /* 0x0000000702027211 */ /* 0x000fe400078f28ff */
[----:B------:R-:W-:Y:S02]  /*d950*/  LOP3.LUT R0, R4, 0xfffffff0, RZ, 0xc0, !PT ;  /* 0xfffffff004007812 */ /* 0x000fe400078ec0ff */
[----:B------:R-:W-:-:S02]  /*d960*/  SHF.R.S32.HI R4, RZ, 0x4, R4 ;  /* 0x00000004ff047819 */ /* 0x000fc40000011404 */
[----:B------:R-:W-:Y:S01]  /*d970*/  SHF.R.S32.HI R2, RZ, 0x5, R2 ;  /* 0x00000005ff027819 */ /* 0x000fe20000011402 */
[----:B------:R-:W-:Y:S01]  /*d980*/  IMAD.IADD R0, R7, 0x1, -R0 ;  /* 0x0000000107007824 */ /* 0x000fe200078e0a00 */
[----:B------:R-:W-:Y:S01]  /*d990*/  F2FP.F16.F32.PACK_AB R154, R157, R156 ;  /* 0x0000009c9d9a723e */ /* 0x000fe200000000ff */
[----:B------:R-:W-:Y:S01]  /*d9a0*/  IMAD.SHL.U32 R7, R4, 0x8, RZ ;  /* 0x0000000804077824 */ /* 0x000fe200078e00ff */
[----:B------:R-:W-:Y:S02]  /*d9b0*/  F2FP.F16.F32.PACK_AB R155, R159, R158 ;  /* 0x0000009e9f9b723e */ /* 0x000fe400000000ff */
[----:B------:R-:W-:Y:S02]  /*d9c0*/  SHF.R.S32.HI R3, RZ, 0x1f, R0 ;  /* 0x0000001fff037819 */ /* 0x000fe40000011400 */
[----:B------:R-:W-:Y:S02]  /*d9d0*/  F2FP.F16.F32.PACK_AB R161, R163, R162 ;  /* 0x000000a2a3a1723e */ /* 0x000fe400000000ff */
[----:B------:R-:W-:-:S02]  /*d9e0*/  LEA.HI R3, R3, R0, RZ, 0x3 ;  /* 0x0000000003037211 */ /* 0x000fc400078f18ff */
[----:B------:R-:W-:Y:S02]  /*d9f0*/  F2FP.F16.F32.PACK_AB R168, R169, R168 ;  /* 0x000000a8a9a8723e */ /* 0x000fe400000000ff */
[C---:B------:R-:W-:Y:S01]  /*da00*/  LOP3.LUT R5, R3.reuse, 0xfffffff8, RZ, 0xc0, !PT ;  /* 0xfffffff803057812 */ /* 0x040fe200078ec0ff */
[----:B------:R-:W-:Y:S01]  /*da10*/  IMAD.SHL.U32 R3, R3, 0x40, RZ ;  /* 0x0000004003037824 */ /* 0x000fe200078e00ff */
[----:B------:R-:W-:Y:S02]  /*da20*/  F2FP.F16.F32.PACK_AB R162, R165, R164 ;  /* 0x000000a4a5a2723e */ /* 0x000fe400000000ff */
[----:B------:R-:W-:Y:S01]  /*da30*/  F2FP.F16.F32.PACK_AB R163, R167, R166 ;  /* 0x000000a6a7a3723e */ /* 0x000fe200000000ff */
[----:B------:R-:W-:Y:S01]  /*da40*/  IMAD.IADD R5, R0, 0x1, -R5 ;  /* 0x0000000100057824 */ /* 0x000fe200078e0a05 */
[----:B------:R-:W-:Y:S02]  /*da50*/  LOP3.LUT R3, R3, 0x7ffffe00, RZ, 0xc0, !PT ;  /* 0x7ffffe0003037812 */ /* 0x000fe400078ec0ff */
[----:B------:R-:W-:Y:S01]  /*da60*/  F2FP.F16.F32.PACK_AB R169, R171, R170 ;  /* 0x000000aaaba9723e */ /* 0x000fe200000000ff */
[C---:B------:R-:W-:Y:S01]  /*da70*/  IMAD.SHL.U32 R0, R5.reuse, 0x40, RZ ;  /* 0x0000004005007824 */ /* 0x040fe200078e00ff */
[----:B------:R-:W-:Y:S01]  /*da80*/  R2P PR, R5, 0x6 ;  /* 0x0000000605007804 */ /* 0x000fe20000000000 */
[----:B------:R-:W-:Y:S01]  /*da90*/  IMAD R3, R2, 0x400, R3 ;  /* 0x0000040002037824 */ /* 0x000fe200078e0203 */
[----:B------:R-:W-:Y:S01]  /*daa0*/  F2FP.F16.F32.PACK_AB R176, R177, R176 ;  /* 0x000000b0b1b0723e */ /* 0x000fe200000000ff */
[----:B------:R-:W-:Y:S01]  /*dab0*/  IMAD.MOV.U32 R5, RZ, RZ, 0x40 ;  /* 0x00000040ff057424 */ /* 0x000fe200078e00ff */
[----:B------:R-:W-:Y:S01]  /*dac0*/  LOP3.LUT R0, R0, 0x1c0, RZ, 0xc0, !PT ;  /* 0x000001c000007812 */ /* 0x000fe200078ec0ff */
[----:B------:R-:W1:Y:S01]  /*dad0*/  SHFL.IDX PT, R2, R2, RZ, 0x1f ;  /* 0x00001fff02027589 */ /* 0x000e6200000e0000 */
[----:B------:R-:W-:-:S02]  /*dae0*/  F2FP.F16.F32.PACK_AB R170, R173, R172 ;  /* 0x000000acadaa723e */ /* 0x000fc400000000ff */
[----:B------:R-:W-:Y:S02]  /*daf0*/  LOP3.LUT R7, R0, 0x8, R7, 0xf8, !PT ;  /* 0x0000000800077812 */ /* 0x000fe400078ef807 */
[----:B------:R-:W-:Y:S02]  /*db00*/  SHF.R.U32.HI R0, RZ, 0x3, R0 ;  /* 0x00000003ff007819 */ /* 0x000fe40000011600 */
[----:B------:R-:W-:Y:S02]  /*db10*/  SEL R5, R5, 0xffffffc0, !P2 ;  /* 0xffffffc005057807 */ /* 0x000fe40005000000 */
[----:B------:R-:W-:Y:S02]  /*db20*/  LOP3.LUT R0, R7, R0, RZ, 0x3c, !PT ;  /* 0x0000000007007212 */ /* 0x000fe400078e3cff */
[----:B------:R-:W-:Y:S02]  /*db30*/  F2FP.F16.F32.PACK_AB R171, R175, R174 ;  /* 0x000000aeafab723e */ /* 0x000fe400000000ff */
[----:B------:R-:W-:Y:S01]  /*db40*/  F2FP.F16.F32.PACK_AB R177, R179, R178 ;  /* 0x000000b2b3b1723e */ /* 0x000fe200000000ff */
[----:B------:R-:W-:Y:S01]  /*db50*/  IMAD.IADD R0, R0, 0x1, R3 ;  /* 0x0000000100007824 */ /* 0x000fe200078e0203 */
[----:B------:R-:W-:Y:S01]  /*db60*/  F2FP.F16.F32.PACK_AB R178, R181, R180 ;  /* 0x000000b4b5b2723e */ /* 0x000fe200000000ff */
[----:B------:R-:W-:Y:S01]  /*db70*/  IMAD.MOV.U32 R3, RZ, RZ, 0x20 ;  /* 0x00000020ff037424 */ /* 0x000fe200078e00ff */
[----:B------:R-:W-:Y:S01]  /*db80*/  F2FP.F16.F32.PACK_AB R179, R183, R182 ;  /* 0x000000b6b7b3723e */ /* 0x000fe200000000ff */
[----:B------:R-:W-:-:S03]  /*db90*/  IMAD R0, R0, 0x2, R17 ;  /* 0x0000000200007824 */ /* 0x000fc600078e0211 */
[----:B------:R-:W-:Y:S02]  /*dba0*/  SEL R3, R3, 0xffffffe0, !P1 ;  /* 0xffffffe003037807 */ /* 0x000fe40004800000 */
[--C-:B------:R-:W-:Y:S01]  /*dbb0*/  IADD3 R6, R5, 0x4000, R0.reuse ;  /* 0x0000400005067810 */ /* 0x100fe20007ffe000 */
[----:B------:R2:W-:Y:S01]  /*dbc0*/  STSM.16.M88.4 [R0+0x4000], R184 ;  /* 0x004000b800007844 */ /* 0x0005e20000000200 */
[C---:B------:R-:W-:Y:S02]  /*dbd0*/  IADD3 R4, R3.reuse, 0x4000, R0 ;  /* 0x0000400003047810 */ /* 0x040fe40007ffe000 */
[----:B-1----:R-:W-:Y:S01]  /*dbe0*/  ISETP.NE.AND P0, PT, R2, 0x7, PT ;  /* 0x000000070200780c */ /* 0x002fe20003f05270 */
        /* <DEDUP_REMOVED lines=11> */
[----:B------:R1:W-:Y:S06]  /*dca0*/  MEMBAR.ALL.CTA ;  /* 0x0000000000007992 */ /* 0x0003ec0000008000 */
[----:B-1----:R-:W1:Y:S02]  /*dcb0*/  FENCE.VIEW.ASYNC.S ;  /* 0x00000000000073c6 */ /* 0x002e640000000000 */
[----:B-1----:R-:W-:Y:S06]  /*dcc0*/  BAR.ARV 0x1, 0x120 ;  /* 0x0044800000007b1d */ /* 0x002fec0000002000 */
[----:B------:R-:W-:Y:S05]  /*dcd0*/  @P0 BRA `(.L_x_1096) ;  /* 0x0000000000540947 */ /* 0x000fea0003800000 */
[----:B------:R-:W-:Y:S01]  /*dce0*/  BAR.SYNC.DEFER_BLOCKING 0x1, 0x120 ;  /* 0x0044800000007b1d */ /* 0x000fe20000010000 */
[----:B------:R-:W-:-:S05]  /*dcf0*/  ELECT P0, URZ, PT ;  /* 0x00000000003f782f */ /* 0x000fca0003800000 */
[----:B------:R-:W-:Y:S08]  /*dd00*/  BSSY B0, `(.L_x_1096) ;  /* 0x0000012000007945 */ /* 0x000ff00003800000 */
[----:B------:R-:W-:Y:S05]  /*dd10*/  @!P0 BRA `(.L_x_1097) ;  /* 0x0000000000408947 */ /* 0x000fea0003800000 */
[----:B------:R-:W1:Y:S01]  /*dd20*/  S2UR UR10, SR_CTAID.X ;  /* 0x00000000000a79c3 */ /* 0x000e620000002500 */
        /* <DEDUP_REMOVED lines=10> */
[----:B-1----:R-:W-:-:S09]  /*ddd0*/  USHF.L.U32 UR10, UR10, 0x7, URZ ;  /* 0x000000070a0a7899 */ /* 0x002fd2000800063f */
[----:B---3--:R1:W-:Y:S02]  /*dde0*/  UTMASTG.4D [UR8], [UR4] ;  /* 0x00000008040073b5 */ /* 0x0083e40008018000 */
[----:B-1----:R-:W-:Y:S02]  /*ddf0*/  UMOV UR8, UR6 ;  /* 0x0000000600087c82 */ /* 0x002fe40008000000 */
[----:B------:R1:W-:Y:S02]  /*de00*/  UTMASTG.4D [UR8], [UR14] ;  /* 0x000000080e0073b5 */ /* 0x0003e40008018000 */
[----:B-1----:R0:W-:Y:S02]  /*de10*/  UTMACMDFLUSH ;  /* 0x00000000000079b7 */ /* 0x0021e40000000000 */
.L_x_1097:
[----:B------:R-:W-:Y:S05]  /*de20*/  BSYNC B0 ;  /* 0x0000000000007941 */ /* 0x000fea0003800000 */
.L_x_1096:
[----:B------:R-:W-:-:S04]  /*de30*/  DEPBAR.LE SB0, 0x0 ;  /* 0x000080000000791a */ /* 0x000fc80000000000 */
[----:B------:R-:W-:Y:S05]  /*de40*/  BRA `(.L_x_1045) ;  /* 0x00000034005c7947 */ /* 0x000fea0003800000 */
.L_x_1091:
[----:B------:R-:W1:Y:S01]  /*de50*/  S2R R0, SR_TID.X ;  /* 0x0000000000007919 */ /* 0x000e620000002100 */
[----:B------:R-:W3:Y:S01]  /*de60*/  LDC.64 R16, c[0x0][0x808] ;  /* 0x00020200ff107b82 */ /* 0x000ee20000000a00 */
[----:B------:R-:W-:Y:S01]  /*de70*/  ULDC.64 UR4, c[0x0][0x820] ;  /* 0x0002080000047ab9 */ /* 0x000fe20000000a00 */
[----:B------:R-:W-:Y:S01]  /*de80*/  BSSY B0, `(.L_x_1098) ;  /* 0x0000033000007945 */ /* 0x000fe20003800000 */
[----:B------:R-:W4:Y:S01]  /*de90*/  S2R R23, SR_CTAID.Y ;  /* 0x0000000000177919 */ /* 0x000f220000002600 */
[----:B------:R-:W3:Y:S04]  /*dea0*/  S2R R15, SR_CTAID.X ;  /* 0x00000000000f7919 */ /* 0x000ee80000002500 */
[----:B------:R-:W3:Y:S01]  /*deb0*/  LDC R19, c[0x0][0x83c] ;  /* 0x00020f00ff137b82 */ /* 0x000ee20000000800 */
[----:B------:R-:W5:Y:S07]  /*dec0*/  S2R R21, SR_CTAID.Z ;  /* 0x0000000000157919 */ /* 0x000f6e0000002700 */
[----:B--2---:R-:W2:Y:S01]  /*ded0*/  LDC.64 R24, c[0x0][0x208] ;  /* 0x00008200ff187b82 */ /* 0x004ea20000000a00 */
[----:B-1----:R-:W-:Y:S01]  /*dee0*/  VIADD R3, R0, 0xffffff80 ;  /* 0xffffff8000037836 */ /* 0x002fe20000000000 */
[----:B----4-:R-:W-:-:S04]  /*def0*/  SHF.R.S32.HI R13, RZ, 0x1f, R23 ;  /* 0x0000001fff0d7819 */ /* 0x010fc80000011417 */
[----:B------:R-:W-:-:S04]  /*df00*/  SHF.R.S32.HI R0, RZ, 0x1f, R3 ;  /* 0x0000001fff007819 */ /* 0x000fc80000011403 */
[----:B------:R-:W-:Y:S02]  /*df10*/  LEA.HI R2, R0, R3, RZ, 0x3 ;  /* 0x0000000300027211 */ /* 0x000fe400078f18ff */
[----:B-----5:R-:W-:Y:S02]  /*df20*/  SHF.R.S32.HI R12, RZ, 0x1f, R21 ;  /* 0x0000001fff0c7819 */ /* 0x020fe40000011415 */
[----:B------:R-:W-:Y:S02]  /*df30*/  LOP3.LUT R0, R2, 0x1ffffff8, RZ, 0xc0, !PT ;  /* 0x1ffffff802007812 */ /* 0x000fe400078ec0ff */
[----:B------:R-:W-:-:S03]  /*df40*/  SHF.R.S32.HI R2, RZ, 0x3, R2 ;  /* 0x00000003ff027819 */ /* 0x000fc60000011402 */
[----:B------:R-:W-:Y:S02]  /*df50*/  IMAD.IADD R0, R3, 0x1, -R0 ;  /* 0x0000000103007824 */ /* 0x000fe400078e0a00 */
[----:B---3--:R-:W-:Y:S02]  /*df60*/  IMAD R3, R15, -0x80, R16 ;  /* 0xffffff800f037824 */ /* 0x008fe400078e0210 */
[----:B------:R-:W-:Y:S02]  /*df70*/  IMAD.SHL.U32 R6, R0, 0x8, RZ ;  /* 0x0000000800067824 */ /* 0x000fe400078e00ff */
[----:B------:R-:W-:Y:S01]  /*df80*/  IMAD R0, R13, UR4, RZ ;  /* 0x000000040d007c24 */ /* 0x000fe2000f8e02ff */
[C---:B------:R-:W-:Y:S01]  /*df90*/  ISETP.GE.AND P3, PT, R2.reuse, R3, PT ;  /* 0x000000030200720c */ /* 0x040fe20003f66270 */
[----:B------:R-:W-:Y:S01]  /*dfa0*/  VIADD R8, R2, 0x60 ;  /* 0x0000006002087836 */ /* 0x000fe20000000000 */
[----:B------:R-:W-:Y:S01]  /*dfb0*/  SHF.R.S32.HI R7, RZ, 0x1f, R6 ;  /* 0x0000001fff077819 */ /* 0x000fe20000011406 */
[C---:B------:R-:W-:Y:S01]  /*dfc0*/  IMAD R9, R23.reuse, UR5, R0 ;  /* 0x0000000517097c24 */ /* 0x040fe2000f8e0200 */
[----:B------:R-:W-:Y:S01]  /*dfd0*/  ISETP.GE.OR P6, PT, R6, R17, P3 ;  /* 0x000000110600720c */ /* 0x000fe20001fc6670 */
[----:B------:R-:W-:Y:S01]  /*dfe0*/  VIADD R0, R2, 0x20 ;  /* 0x0000002002007836 */ /* 0x000fe20000000000 */
[----:B------:R-:W-:Y:S01]  /*dff0*/  ISETP.GE.AND P0, PT, R8, R3, PT ;  /* 0x000000030800720c */ /* 0x000fe20003f06270 */
[----:B------:R-:W-:Y:S01]  /*e000*/  IMAD.WIDE.U32 R4, R23, UR4, R6 ;  /* 0x0000000417047c25 */ /* 0x000fe2000f8e0006 */
[----:B------:R-:W-:-:S02]  /*e010*/  ULDC.64 UR4, c[0x0][0x828] ;  /* 0x00020a0000047ab9 */ /* 0x000fc40000000a00 */
[----:B------:R-:W-:Y:S01]  /*e020*/  ISETP.GE.AND P2, PT, R0, R3, PT ;  /* 0x000000030000720c */ /* 0x000fe20003f46270 */
[----:B------:R-:W-:Y:S02]  /*e030*/  VIADD R0, R2, 0x40 ;  /* 0x0000004002007836 */ /* 0x000fe40000000000 */
[----:B------:R-:W-:Y:S01]  /*e040*/  IMAD.IADD R5, R5, 0x1, R9 ;  /* 0x0000000105057824 */ /* 0x000fe200078e0209 */
[----:B------:R-:W-:Y:S02]  /*e050*/  ISETP.GE.OR P5, PT, R6, R17, P2 ;  /* 0x000000110600720c */ /* 0x000fe400017a6670 */
[----:B------:R-:W-:Y:S01]  /*e060*/  ISETP.GE.AND P1, PT, R0, R3, PT ;  /* 0x000000030000720c */ /* 0x000fe20003f26270 */
[----:B------:R-:W-:Y:S01]  /*e070*/  IMAD R0, R12, UR4, RZ ;  /* 0x000000040c007c24 */ /* 0x000fe2000f8e02ff */
[----:B------:R-:W-:Y:S01]  /*e080*/  SHF.R.S32.HI R3, RZ, 0x1f, R2 ;  /* 0x0000001fff037819 */ /* 0x000fe20000011402 */
[----:B------:R-:W-:Y:S01]  /*e090*/  IMAD.WIDE.U32 R4, R21, UR4, R4 ;  /* 0x0000000415047c25 */ /* 0x000fe2000f8e0004 */
[----:B------:R-:W-:-:S03]  /*e0a0*/  ISETP.GE.OR P4, PT, R6, R17, P1 ;  /* 0x000000110600720c */ /* 0x000fc60000f86670 */
[----:B------:R-:W-:Y:S02]  /*e0b0*/  IMAD R11, R21, UR5, R0 ;  /* 0x00000005150b7c24 */ /* 0x000fe4000f8e0200 */
[----:B------:R-:W-:-:S04]  /*e0c0*/  IMAD.WIDE R2, R15, 0x80, R2 ;  /* 0x000000800f027825 */ /* 0x000fc800078e0202 */
[----:B------:R-:W-:Y:S01]  /*e0d0*/  IMAD.IADD R11, R5, 0x1, R11 ;  /* 0x00000001050b7824 */ /* 0x000fe200078e020b */
[----:B--2---:R-:W-:Y:S06]  /*e0e0*/  @P6 BRA `(.L_x_1099) ;  /* 0x0000000000306947 */ /* 0x004fec0003800000 */
[----:B------:R-:W-:Y:S01]  /*e0f0*/  ULDC.64 UR4, c[0x0][0x818] ;  /* 0x0002060000047ab9 */ /* 0x000fe20000000a00 */
[----:B------:R-:W-:Y:S01]  /*e100*/  IMAD.MOV.U32 R10, RZ, RZ, R4 ;  /* 0x000000ffff0a7224 */ /* 0x000fe200078e0004 */
[----:B------:R-:W-:Y:S01]  /*e110*/  R2UR UR6, R24 ;  /* 0x00000000180672ca */ /* 0x000fe200000e0000 */
[----:B------:R-:W-:Y:S01]  /*e120*/  IMAD R15, R3, UR4, RZ ;  /* 0x00000004030f7c24 */ /* 0x000fe2000f8e02ff */
[----:B------:R-:W-:Y:S01]  /*e130*/  R2UR UR7, R25 ;  /* 0x00000000190772ca */ /* 0x000fe200000e0000 */
[----:B------:R-:W-:-:S04]  /*e140*/  IMAD.WIDE.U32 R8, R2, UR4, R10 ;  /* 0x0000000402087c25 */ /* 0x000fc8000f8e000a */
[----:B------:R-:W-:Y:S01]  /*e150*/  IMAD R15, R2, UR5, R15 ;  /* 0x00000005020f7c24 */ /* 0x000fe2000f8e020f */
[----:B------:R-:W-:Y:S02]  /*e160*/  ULDC.64 UR4, c[0x0][0x800] ;  /* 0x0002000000047ab9 */ /* 0x000fe40000000a00 */
[----:B------:R-:W-:Y:S01]  /*e170*/  LEA R14, P6, R8, UR4, 0x1 ;  /* 0x00000004080e7c11 */ /* 0x000fe2000f8c08ff */
[----:B------:R-:W-:-:S05]  /*e180*/  IMAD.IADD R9, R9, 0x1, R15 ;  /* 0x0000000109097824 */ /* 0x000fca00078e020f */
[----:B------:R-:W-:-:S05]  /*e190*/  LEA.HI.X R15, R8, UR5, R9, 0x1, P6 ;  /* 0x00000005080f7c11 */ /* 0x000fca000b0f0c09 */
[----:B------:R1:W-:Y:S02]  /*e1a0*/  STG.E.128 desc[UR6][R14.64], RZ ;  /* 0x000000ff0e007986 */ /* 0x0003e4000c101d06 */
.L_x_1099:
[----:B------:R-:W-:Y:S05]  /*e1b0*/  BSYNC B0 ;  /* 0x0000000000007941 */ /* 0x000fea0003800000 */
.L_x_1098:
[----:B------:R-:W-:Y:S01]  /*e1c0*/  BSSY B0, `(.L_x_1100) ;  /* 0x0000012000007945 */ /* 0x000fe20003800000 */
[----:B------:R-:W-:-:S03]  /*e1d0*/  ISETP.GE.OR P6, PT, R6, R17, P0 ;  /* 0x000000110600720c */ /* 0x000fc600007c6670 */
[----:B------:R-:W-:Y:S10]  /*e1e0*/  @P5 BRA `(.L_x_1101) ;  /* 0x00000000003c5947 */ /* 0x000ff40003800000 */
[----:B-1----:R-:W-:Y:S01]  /*e1f0*/  IADD3 R15, P5, R2, 0x20, RZ ;  /* 0x00000020020f7810 */ /* 0x002fe20007fbe0ff */
[----:B------:R-:W-:Y:S01]  /*e200*/  ULDC.64 UR4, c[0x0][0x818] ;  /* 0x0002060000047ab9 */ /* 0x000fe20000000a00 */
[----:B------:R-:W-:Y:S01]  /*e210*/  IMAD.MOV.U32 R8, RZ, RZ, R4 ;  /* 0x000000ffff087224 */ /* 0x000fe200078e0004 */
[----:B------:R-:W-:Y:S01]  /*e220*/  R2UR UR6, R24 ;  /* 0x00000000180672ca */ /* 0x000fe200000e0000 */
[----:B------:R-:W-:Y:S01]  /*e230*/  IMAD.MOV.U32 R9, RZ, RZ, R11 ;  /* 0x000000ffff097224 */ /* 0x000fe200078e000b */
[----:B------:R-:W-:Y:S01]  /*e240*/  R2UR UR7, R25 ;  /* 0x00000000190772ca */ /* 0x000fe200000e0000 */
        /* <DEDUP_REMOVED lines=9> */
.L_x_1101:
[----:B------:R-:W-:Y:S05]  /*e2e0*/  BSYNC B0 ;  /* 0x0000000000007941 */ /* 0x000fea0003800000 */
.L_x_1100:
[----:B------:R-:W-:Y:S04]  /*e2f0*/  BSSY B0, `(.L_x_1102) ;  /* 0x0000011000007945 */ /* 0x000fe80003800000 */
[----:B------:R-:W-:Y:S05]  /*e300*/  @P4 BRA `(.L_x_1103) ;  /* 0x00000000003c4947 */ /* 0x000fea0003800000 */
[----:B-12---:R-:W-:Y:S01]  /*e310*/  IADD3 R15, P4, R2, 0x40, RZ ;  /* 0x00000040020f7810 */ /* 0x006fe20007f9e0ff */
        /* <DEDUP_REMOVED lines=14> */
.L_x_1103:
[----:B------:R-:W-:Y:S05]  /*e400*/  BSYNC B0 ;  /* 0x0000000000007941 */ /* 0x000fea0003800000 */
.L_x_1102:
[----:B------:R-:W-:Y:S04]  /*e410*/  BSSY B0, `(.L_x_1104) ;  /* 0x0000010000007945 */ /* 0x000fe80003800000 */
[----:B------:R-:W-:Y:S05]  /*e420*/  @P6 BRA `(.L_x_1105) ;  /* 0x0000000000386947 */ /* 0x000fea0003800000 */
[----:B------:R-:W-:Y:S01]  /*e430*/  IADD3 R9, P4, R2, 0x60, RZ ;  /* 0x0000006002097810 */ /* 0x000fe20007f9e0ff */
[----:B------:R-:W-:Y:S01]  /*e440*/  ULDC.64 UR4, c[0x0][0x818] ;  /* 0x0002060000047ab9 */ /* 0x000fe20000000a00 */
[----:B------:R-:W-:Y:S01]  /*e450*/  IMAD.MOV.U32 R5, RZ, RZ, R11 ;  /* 0x000000ffff057224 */ /* 0x000fe200078e000b */
[----:B------:R-:W-:Y:S02]  /*e460*/  R2UR UR6, R24 ;  /* 0x00000000180672ca */ /* 0x000fe400000e0000 */
[----:B------:R-:W-:Y:S01]  /*e470*/  IMAD.X R0, RZ, RZ, R3, P4 ;  /* 0x000000ffff007224 */ /* 0x000fe200020e0603 */
[----:B------:R-:W-:Y:S01]  /*e480*/  R2UR UR7, R25 ;  /* 0x00000000190772ca */ /* 0x000fe200000e0000 */
        /* <DEDUP_REMOVED lines=8> */
.L_x_1105:
[----:B------:R-:W-:Y:S05]  /*e510*/  BSYNC B0 ;  /* 0x0000000000007941 */ /* 0x000fea0003800000 */
.L_x_1104:
[----:B------:R-:W-:Y:S01]  /*e520*/  ULDC.64 UR4, c[0x0][0x850] ;  /* 0x0002140000047ab9 */ /* 0x000fe20000000a00 */
[CC--:B------:R-:W-:Y:S01]  /*e530*/  ISETP.GE.OR P3, PT, R6.reuse, R19.reuse, P3 ;  /* 0x000000130600720c */ /* 0x0c0fe20001f66670 */
[----:B------:R-:W-:Y:S01]  /*e540*/  IMAD R13, R13, UR4, RZ ;  /* 0x000000040d0d7c24 */ /* 0x000fe2000f8e02ff */
[----:B------:R-:W-:Y:S01]  /*e550*/  BSSY B0, `(.L_x_1106) ;  /* 0x0000019000007945 */ /* 0x000fe20003800000 */
[C---:B------:R-:W-:Y:S01]  /*e560*/  IMAD.WIDE.U32 R4, R23.reuse, UR4, R6 ;  /* 0x0000000417047c25 */ /* 0x040fe2000f8e0006 */
[CC--:B------:R-:W-:Y:S02]  /*e570*/  ISETP.GE.OR P2, PT, R6.reuse, R19.reuse, P2 ;  /* 0x000000130600720c */ /* 0x0c0fe40001746670 */
[CC--:B------:R-:W-:Y:S01]  /*e580*/  ISETP.GE.OR P1, PT, R6.reuse, R19.reuse, P1 ;  /* 0x000000130600720c */ /* 0x0c0fe20000f26670 */
[----:B------:R-:W-:Y:S01]  /*e590*/  IMAD R13, R23, UR5, R13 ;  /* 0x00000005170d7c24 */ /* 0x000fe2000f8e020d */
[----:B------:R-:W-:Y:S01]  /*e5a0*/  ULDC.64 UR4, c[0x0][0x858] ;  /* 0x0002160000047ab9 */ /* 0x000fe20000000a00 */
[----:B------:R-:W-:Y:S01]  /*e5b0*/  ISETP.GE.OR P0, PT, R6, R19, P0 ;  /* 0x000000130600720c */ /* 0x000fe20000706670 */
[----:B------:R-:W-:-:S02]  /*e5c0*/  IMAD R12, R12, UR4, RZ ;  /* 0x000000040c0c7c24 */ /* 0x000fc4000f8e02ff */
[----:B------:R-:W-:Y:S02]  /*e5d0*/  IMAD.IADD R5, R5, 0x1, R13 ;  /* 0x0000000105057824 */ /* 0x000fe400078e020d */
[C---:B----4-:R-:W-:Y:S02]  /*e5e0*/  IMAD R9, R21.reuse, UR5, R12 ;  /* 0x0000000515097c24 */ /* 0x050fe4000f8e020c */
[----:B------:R-:W-:-:S04]  /*e5f0*/  IMAD.WIDE.U32 R4, R21, UR4, R4 ;  /* 0x0000000415047c25 */ /* 0x000fc8000f8e0004 */
[----:B------:R-:W-:Y:S01]  /*e600*/  IMAD.IADD R9, R5, 0x1, R9 ;  /* 0x0000000105097824 */ /* 0x000fe200078e0209 */
[----:B------:R-:W-:Y:S06]  /*e610*/  @P3 BRA `(.L_x_1107) ;  /* 0x0000000000303947 */ /* 0x000fec0003800000 */
        /* <DEDUP_REMOVED lines=12> */
.L_x_1107:
[----:B------:R-:W-:Y:S05]  /*e6e0*/  BSYNC B0 ;  /* 0x0000000000007941 */ /* 0x000fea0003800000 */
.L_x_1106:
[----:B------:R-:W-:Y:S04]  /*e6f0*/  BSSY B0, `(.L_x_1108) ;  /* 0x0000011000007945 */ /* 0x000fe80003800000 */
[----:B------:R-:W-:Y:S05]  /*e700*/  @P2 BRA `(.L_x_1109) ;  /* 0x00000000003c2947 */ /* 0x000fea0003800000 */
[----:B----4-:R-:W-:Y:S01]  /*e710*/  IADD3 R11, P2, R2, 0x20, RZ ;  /* 0x00000020020b7810 */ /* 0x010fe20007f5e0ff */
        /* <DEDUP_REMOVED lines=14> */
.L_x_1109:
[----:B------:R-:W-:Y:S05]  /*e800*/  BSYNC B0 ;  /* 0x0000000000007941 */ /* 0x000fea0003800000 */
.L_x_1108:
        /* <DEDUP_REMOVED lines=17> */
.L_x_1111:
[----:B------:R-:W-:Y:S05]  /*e920*/  BSYNC B0 ;  /* 0x0000000000007941 */ /* 0x000fea0003800000 */
.L_x_1110:
[----:B------:R-:W-:Y:S05]  /*e930*/  @P0 BRA `(.L_x_1045) ;  /* 0x0000002800a00947 */ /* 0x000fea0003800000 */
[----:B------:R-:W-:Y:S01]  /*e940*/  IADD3 R5, P0, R2, 0x60, RZ ;  /* 0x0000006002057810 */ /* 0x000fe20007f1e0ff */
[----:B------:R-:W-:Y:S01]  /*e950*/  ULDC.64 UR4, c[0x0][0x848] ;  /* 0x0002120000047ab9 */ /* 0x000fe20000000a00 */
[----:B------:R-:W-:Y:S01]  /*e960*/  IMAD.MOV.U32 R2, RZ, RZ, R4 ;  /* 0x000000ffff027224 */ /* 0x000fe200078e0004 */
[----:B------:R-:W-:Y:S02]  /*e970*/  R2UR UR6, R24 ;  /* 0x00000000180672ca */ /* 0x000fe400000e0000 */
[----:B------:R-:W-:Y:S01]  /*e980*/  IMAD.X R0, RZ, RZ, R3, P0 ;  /* 0x000000ffff007224 */ /* 0x000fe200000e0603 */
[----:B------:R-:W-:Y:S01]  /*e990*/  R2UR UR7, R25 ;  /* 0x00000000190772ca */ /* 0x000fe200000e0000 */
        /* <DEDUP_REMOVED lines=8> */
[----:B------:R1:W-:Y:S01]  /*ea20*/  STG.E.128 desc[UR6][R4.64], RZ ;  /* 0x000000ff04007986 */ /* 0x0003e2000c101d06 */
[----:B------:R-:W-:Y:S05]  /*ea30*/  BRA `(.L_x_1045) ;  /* 0x0000002800607947 */ /* 0x000fea0003800000 */
.L_x_1043:
        /* <DEDUP_REMOVED lines=12> */
[----:B------:R-:W1:Y:S01]  /*eb00*/  S2UR UR7, SR_CTAID.X ;  /* 0x00000000000779c3 */ /* 0x000e620000002500 */
[----:B------:R-:W-:Y:S01]  /*eb10*/  ULDC UR4, c[0x0][0x280] ;  /* 0x0000a00000047ab9 */ /* 0x000fe20000000800 */
[----:B------:R-:W-:Y:S01]  /*eb20*/  ULDC UR6, c[0x0][0x290] ;  /* 0x0000a40000067ab9 */ /* 0x000fe20000000800 */
[----:B------:R-:W-:Y:S01]  /*eb30*/  ULDC UR8, c[0x0][0x74c] ;  /* 0x0001d30000087ab9 */ /* 0x000fe20000000800 */
[----:B------:R-:W-:-:S04]  /*eb40*/  USHF.R.S32.HI UR12, URZ, 0x1f, UR10 ;  /* 0x0000001f3f0c7899 */ /* 0x000fc8000801140a */
[----:B------:R-:W2:Y:S01]  /*eb50*/  S2UR UR11, SR_CTAID.Y ;  /* 0x00000000000b79c3 */ /* 0x000ea20000002600 */
[----:B-1----:R-:W-:Y:S02]  /*eb60*/  ULEA UR5, UR7, UR4, 0x7 ;  /* 0x0000000407057291 */ /* 0x002fe4000f8e383f */
[----:B------:R-:W-:Y:S02]  /*eb70*/  ISETP.LE.AND P0, PT, RZ, UR7, PT ;  /* 0x00000007ff007c0c */ /* 0x000fe4000bf03270 */
[----:B------:R-:W-:Y:S02]  /*eb80*/  UIADD3 UR6, -UR8, UR5, -UR6 ;  /* 0x0000000508067290 */ /* 0x000fe4000fffe906 */
[----:B------:R-:W-:Y:S02]  /*eb90*/  UIADD3 UR5, UR4, 0x7f, URZ ;  /* 0x0000007f04057890 */ /* 0x000fe4000fffe03f */
[----:B------:R-:W-:-:S04]  /*eba0*/  USHF.R.S32.HI UR8, URZ, 0x1f, UR6 ;  /* 0x0000001f3f087899 */ /* 0x000fc80008011406 */
[----:B------:R-:W-:Y:S02]  /*ebb0*/  ULEA.HI UR8, UR8, UR6, URZ, 0x7 ;  /* 0x0000000608087291 */ /* 0x000fe4000f8f383f */
[----:B------:R-:W-:Y:S02]  /*ebc0*/  USHF.R.S32.HI UR6, URZ, 0x1f, UR5 ;  /* 0x0000001f3f067899 */ /* 0x000fe40008011405 */
[----:B------:R-:W-:Y:S02]  /*ebd0*/  USHF.R.S32.HI UR8, URZ, 0x7, UR8 ;  /* 0x000000073f087899 */ /* 0x000fe40008011408 */
[----:B------:R-:W-:Y:S02]  /*ebe0*/  ULEA.HI UR6, UR6, UR5, URZ, 0x7 ;  /* 0x0000000506067291 */ /* 0x000fe4000f8f383f */
[----:B------:R-:W-:Y:S02]  /*ebf0*/  UISETP.LT.AND UP0, UPT, URZ, UR8, UPT ;  /* 0x000000083f00728c */ /* 0x000fe4000bf01270 */
[----:B------:R-:W-:-:S02]  /*ec00*/  USHF.R.S32.HI UR6, URZ, 0x7, UR6 ;  /* 0x000000073f067899 */ /* 0x000fc40008011406 */
[----:B------:R-:W-:-:S04]  /*ec10*/  USEL UR5, URZ, UR8, !UP0 ;  /* 0x000000083f057287 */ /* 0x000fc8000c000000 */
[----:B------:R-:W-:Y:S01]  /*ec20*/  IMAD.U32 R0, RZ, RZ, UR6 ;  /* 0x00000006ff007e24 */ /* 0x000fe2000f8e00ff */
[----:B--2---:R-:W-:Y:S07]  /*ec30*/  @!P0 BRA `(.L_x_1113) ;  /* 0x0000000000248947 */ /* 0x004fee0003800000 */
[----:B------:R-:W1:Y:S01]  /*ec40*/  LDC R2, c[0x0][0x748] ;  /* 0x0001d200ff027b82 */ /* 0x000e620000000800 */
[----:B------:R-:W-:Y:S01]  /*ec50*/  ULEA UR4, UR7, UR4, 0x7 ;  /* 0x0000000407047291 */ /* 0x000fe2000f8e383f */
[----:B------:R-:W-:-:S03]  /*ec60*/  ULDC UR6, c[0x0][0x290] ;  /* 0x0000a40000067ab9 */ /* 0x000fc60000000800 */
[----:B------:R-:W-:-:S06]  /*ec70*/  UIADD3 UR4, -UR6, 0xff, UR4 ;  /* 0x000000ff06047890 */ /* 0x000fcc000fffe104 */
[----:B-1----:R-:W-:-:S05]  /*ec80*/  VIADD R2, R2, UR4 ;  /* 0x0000000402027c36 */ /* 0x002fca0008000000 */
[----:B------:R-:W-:-:S04]  /*ec90*/  SHF.R.S32.HI R3, RZ, 0x1f, R2 ;  /* 0x0000001fff037819 */ /* 0x000fc80000011402 */
[----:B------:R-:W-:-:S04]  /*eca0*/  LEA.HI R3, R3, R2, RZ, 0x7 ;  /* 0x0000000203037211 */ /* 0x000fc800078f38ff */
[----:B------:R-:W-:-:S04]  /*ecb0*/  SHF.R.S32.HI R3, RZ, 0x7, R3 ;  /* 0x00000007ff037819 */ /* 0x000fc80000011403 */
[----:B------:R-:W-:-:S07]  /*ecc0*/  VIMNMX R0, R3, R0, PT ;  /* 0x0000000003007248 */ /* 0x000fce0003fe0100 */
.L_x_1113:
[----:B------:R-:W-:Y:S01]  /*ecd0*/  ISETP.GT.AND P0, PT, R0, UR5, PT ;  /* 0x0000000500007c0c */ /* 0x000fe2000bf04270 */
[----:B------:R-:W-:-:S12]  /*ece0*/  USHF.R.S32.HI UR4, URZ, 0x1f, UR11 ;  /* 0x0000001f3f047899 */ /* 0x000fd8000801140b */
[----:B------:R-:W-:Y:S05]  /*ecf0*/  @!P0 BRA `(.L_x_1045) ;  /* 0x0000002400b08947 */ /* 0x000fea0003800000 */
[----:B------:R-:W-:Y:S01]  /*ed00*/  VIADD R2, R0, -UR5 ;  /* 0x8000000500027c36 */ /* 0x000fe20008000000 */
[----:B------:R-:W-:Y:S01]  /*ed10*/  ULDC.64 UR8, c[0x0][0x2d8] ;  /* 0x0000b60000087ab9 */ /* 0x000fe20000000a00 */
[----:B------:R-:W-:Y:S01]  /*ed20*/  ELECT P0, URZ, PT ;  /* 0x00000000003f782f */ /* 0x000fe20003800000 */
[----:B------:R-:W-:Y:S02]  /*ed30*/  UIMAD UR4, UR4, UR8, URZ ;  /* 0x00000008040472a4 */ /* 0x000fe4000f8e023f */
[----:B------:R-:W-:Y:S01]  /*ed40*/  LOP3.LUT R2, R2, 0x1, RZ, 0xc0, !PT ;  /* 0x0000000102027812 */ /* 0x000fe200078ec0ff */
[----:B------:R-:W-:Y:S02]  /*ed50*/  UIMAD.WIDE.U32 UR6, UR11, UR8, URZ ;  /* 0x000000080b0672a5 */ /* 0x000fe4000f8e003f */
[----:B------:R-:W-:Y:S01]  /*ed60*/  UIMAD UR4, UR11, UR9, UR4 ;  /* 0x000000090b0472a4 */ /* 0x000fe2000f8e0204 */
[----:B------:R-:W-:Y:S02]  /*ed70*/  ISETP.NE.U32.AND P1, PT, R2, 0x1, PT ;  /* 0x000000010200780c */ /* 0x000fe40003f25070 */
[----:B------:R-:W-:Y:S01]  /*ed80*/  ULDC.64 UR8, c[0x0][0x2e0] ;  /* 0x0000b80000087ab9 */ /* 0x000fe20000000a00 */
[----:B------:R-:W-:-:S02]  /*ed90*/  UIADD3 UR7, UR7, UR4, URZ ;  /* 0x0000000407077290 */ /* 0x000fc4000fffe03f */
[----:B------:R-:W-:Y:S02]  /*eda0*/  UIMAD UR4, UR12, UR8, URZ ;  /* 0x000000080c0472a4 */ /* 0x000fe4000f8e023f */
[----:B------:R-:W-:Y:S02]  /*edb0*/  UIMAD.WIDE.U32 UR6, UR10, UR8, UR6 ;  /* 0x000000080a0672a5 */ /* 0x000fe4000f8e0006 */
[----:B------:R-:W-:-:S04]  /*edc0*/  UIMAD UR4, UR10, UR9, UR4 ;  /* 0x000000090a0472a4 */ /* 0x000fc8000f8e0204 */
[----:B------:R-:W-:Y:S01]  /*edd0*/  UIADD3 UR8, UR7, UR4, URZ ;  /* 0x0000000407087290 */ /* 0x000fe2000fffe03f */
[----:B------:R-:W-:Y:S11]  /*ede0*/  @P1 BRA `(.L_x_1114) ;  /* 0x0000000000bc1947 */ /* 0x000ff60003800000 */
[----:B------:R-:W-:Y:S01]  /*edf0*/  USHF.L.U32 UR13, UR5, 0xd, URZ ;  /* 0x0000000d050d7899 */ /* 0x000fe2000800063f */
        /* <DEDUP_REMOVED lines=17> */
.L_x_1116:
[----:B------:R-:W-:Y:S05]  /*ef10*/  BSYNC B0 ;  /* 0x0000000000007941 */ /* 0x000fea0003800000 */
.L_x_1115:
        /* <DEDUP_REMOVED lines=8> */
[----:B------:R-:W-:-:S03]  /*efa0*/  UMOV UR15, 0x14f00000 ;  /* 0x14f00000000f7882 */ /* 0x000fc60000000000 */
[----:B------:R-:W-:Y:S02]  /*efb0*/  ULEA.HI.X.SX32 UR4, UR4, UR8, 0x1, UP0 ;  /* 0x0000000804047291 */ /* 0x000fe400080f0e3f */
[----:B------:R-:W-:-:S04]  /*efc0*/  ULEA UR10, UP0, UR14, UR10, 0x2 ;  /* 0x0000000a0e0a7291 */ /* 0x000fc8000f80103f */
[----:B------:R-:W-:-:S03]  /*efd0*/  ULEA.HI.X UR11, UR14, UR11, UR4, 0x2, UP0 ;  /* 0x0000000b0e0b7291 */ /* 0x000fc600080f1404 */
[----:B------:R-:W-:Y:S01]  /*efe0*/  UMOV UR4, 0x400 ;  /* 0x0000040000047882 */ /* 0x000fe20000000000 */
[----:B------:R-:W-:Y:S01]  /*eff0*/  UMOV UR14, 0x0 ;  /* 0x00000000000e7882 */ /* 0x000fe20000000000 */
[----:B-1----:R-:W-:-:S04]  /*f000*/  ULEA UR9, UR12, UR9, 0x18 ;  /* 0x000000090c097291 */ /* 0x002fc8000f8ec03f */
[----:B------:R-:W-:-:S09]  /*f010*/  UIADD3 UR9, UR9, 0xc000, URZ ;  /* 0x0000c00009097890 */ /* 0x000fd2000fffe03f */
[----:B------:R1:W-:Y:S01]  /*f020*/  UBLKRED.G.S.ADD.F32.RN [UR10], [UR9], UR4, desc[UR14] ;  /* 0x00000e0a090073bb */ /* 0x0003e200080a1404 */
[----:B------:R0:W-:Y:S01]  /*f030*/  UTMACMDFLUSH ;  /* 0x00000000000079b7 */ /* 0x0001e20000000000 */
[----:B-1----:R-:W-:-:S04]  /*f040*/  DEPBAR.LE SB0, 0x1 ;  /* 0x000080400000791a */ /* 0x002fc80000000000 */
.L_x_1118:
[----:B------:R-:W-:Y:S05]  /*f050*/  BSYNC B0 ;  /* 0x0000000000007941 */ /* 0x000fea0003800000 */
.L_x_1117:
[----:B------:R-:W-:Y:S06]  /*f060*/  BAR.ARV 0xa, 0xa0 ;  /* 0x0282800000007b1d */ /* 0x000fec0000002000 */
[----:B------:R-:W-:Y:S04]  /*f070*/  BSSY B0, `(.L_x_1119) ;  /* 0x0000003000007945 */ /* 0x000fe80003800000 */
[----:B------:R-:W-:Y:S05]  /*f080*/  @!P0 BRA `(.L_x_1120) ;  /* 0x0000000000048947 */ /* 0x000fea0003800000 */
[----:B------:R-:W-:-:S04]  /*f090*/  DEPBAR.LE SB0, 0x0 ;  /* 0x000080000000791a */ /* 0x000fc80000000000 */
.L_x_1120:
[----:B------:R-:W-:Y:S05]  /*f0a0*/  BSYNC B0 ;  /* 0x0000000000007941 */ /* 0x000fea0003800000 */
.L_x_1119:
[----:B------:R-:W-:Y:S06]  /*f0b0*/  BAR.ARV 0xb, 0xa0 ;  /* 0x02c2800000007b1d */ /* 0x000fec0000002000 */
[----:B------:R-:W-:Y:S01]  /*f0c0*/  UIADD3 UR9, UR5, 0x1, URZ ;  /* 0x0000000105097890 */ /* 0x000fe2000fffe03f */
[----:B------:R-:W-:Y:S11]  /*f0d0*/  BRA `(.L_x_1121) ;  /* 0x0000000000047947 */ /* 0x000ff60003800000 */
.L_x_1114:
[----:B------:R-:W-:-:S05]  /*f0e0*/  UMOV UR9, UR5 ;  /* 0x0000000500097c82 */ /* 0x000fca0008000000 */
.L_x_1121:
[----:B------:R-:W-:-:S06]  /*f0f0*/  UIADD3 UR4, UR5, 0x1, URZ ;  /* 0x0000000105047890 */ /* 0x000fcc000fffe03f */
[----:B------:R-:W-:-:S13]  /*f100*/  ISETP.NE.AND P1, PT, R0, UR4, PT ;  /* 0x0000000400007c0c */ /* 0x000fda000bf25270 */
[----:B------:R-:W-:Y:S05]  /*f110*/  @!P1 BRA `(.L_x_1045) ;  /* 0x0000002000a89947 */ /* 0x000fea0003800000 */
[----:B------:R-:W-:Y:S01]  /*f120*/  ULDC.64 UR18, c[0x0][0x2c0] ;  /* 0x0000b00000127ab9 */ /* 0x000fe20000000a00 */
[----:B------:R-:W-:Y:S02]  /*f130*/  USHF.L.U32 UR12, UR9, 0xd, URZ ;  /* 0x0000000d090c7899 */ /* 0x000fe4000800063f */
[----:B------:R-:W-:Y:S01]  /*f140*/  ULEA UR18, UP0, UR6, UR18, 0x2 ;  /* 0x0000001206127291 */ /* 0x000fe2000f80103f */
[----:B------:R-:W-:Y:S01]  /*f150*/  UMOV UR4, URZ ;  /* 0x0000003f00047c82 */ /* 0x000fe20008000000 */
[----:B------:R-:W-:Y:S02]  /*f160*/  ULDC.64 UR22, c[0x0][0x2c0] ;  /* 0x0000b00000167ab9 */ /* 0x000fe40000000a00 */
[----:B------:R-:W-:Y:S02]  /*f170*/  ULEA.HI.X UR19, UR6, UR19, UR8, 0x2, UP0 ;  /* 0x0000001306137291 */ /* 0x000fe400080f1408 */
[----:B------:R-:W-:Y:S02]  /*f180*/  UIADD3 UR14, UP0, UR18, 0x4000, URZ ;  /* 0x00004000120e7890 */ /* 0x000fe4000ff1e03f */
[----:B------:R-:W-:-:S02]  /*f190*/  UIADD3 UR16, UP1, UR18, 0x8000, URZ ;  /* 0x0000800012107890 */ /* 0x000fc4000ff3e03f */
[----:B------:R-:W-:Y:S02]  /*f1a0*/  UIADD3 UR18, UP2, UR18, 0xc000, URZ ;  /* 0x0000c00012127890 */ /* 0x000fe4000ff5e03f */
[----:B------:R-:W-:Y:S02]  /*f1b0*/  UIADD3.X UR15, URZ, UR19, URZ, UP0, !UPT ;  /* 0x000000133f0f7290 */ /* 0x000fe400087fe43f */
[----:B------:R-:W-:Y:S02]  /*f1c0*/  UIADD3.X UR17, URZ, UR19, URZ, UP1, !UPT ;  /* 0x000000133f117290 */ /* 0x000fe40008ffe43f */
[----:B------:R-:W-:Y:S01]  /*f1d0*/  UIADD3.X UR19, URZ, UR19, URZ, UP2, !UPT ;  /* 0x000000133f137290 */ /* 0x000fe200097fe43f */
[----:B------:R-:W-:-:S11]  /*f1e0*/  UMOV UR13, UR12 ;  /* 0x0000000c000d7c82 */ /* 0x000fd60008000000 */
.L_x_1134:
[----:B------:R-:W-:Y:S01]  /*f1f0*/  UIADD3 UR10, UR12, UR4, URZ ;  /* 0x000000040c0a7290 */ /* 0x000fe2000fffe03f */
[----:B------:R-:W-:Y:S03]  /*f200*/  BAR.SYNC.DEFER_BLOCKING 0xd, 0xa0 ;  /* 0x0342800000007b1d */ /* 0x000fe60000010000 */
[----:B------:R-:W-:Y:S02]  /*f210*/  UIMAD.WIDE UR26, UR10, 0x4, UR14 ;  /* 0x000000040a1a78a5 */ /* 0x000fe4000f8e020e */
[----:B------:R-:W-:Y:S01]  /*f220*/  UIMAD.WIDE UR24, UR10, 0x4, UR16 ;  /* 0x000000040a1878a5 */ /* 0x000fe2000f8e0210 */
[----:B------:R-:W-:Y:S01]  /*f230*/  BSSY B0, `(.L_x_1122) ;  /* 0x0000010000007945 */ /* 0x000fe20003800000 */
[----:B------:R-:W-:-:S03]  /*f240*/  UIMAD.WIDE UR10, UR10, 0x4, UR18 ;  /* 0x000000040a0a78a5 */ /* 0x000fc6000f8e0212 */
[----:B------:R-:W-:Y:S09]  /*f250*/  @!P0 BRA `(.L_x_1123) ;  /* 0x0000000000348947 */ /* 0x000ff20003800000 */
[----:B------:R-:W1:Y:S01]  /*f260*/  S2UR UR21, SR_CgaCtaId ;  /* 0x00000000001579c3 */ /* 0x000e620000008800 */
[----:B------:R-:W-:Y:S01]  /*f270*/  UIADD3 UR28, UP0, UR13, UR6, URZ ;  /* 0x000000060d1c7290 */ /* 0x000fe2000ff1e03f */
[----:B------:R-:W-:-:S03]  /*f280*/  UMOV UR20, 0x400 ;  /* 0x0000040000147882 */ /* 0x000fc60000000000 */
        /* <DEDUP_REMOVED lines=10> */
.L_x_1123:
[----:B------:R-:W-:Y:S05]  /*f330*/  BSYNC B0 ;  /* 0x0000000000007941 */ /* 0x000fea0003800000 */
.L_x_1122:
        /* <DEDUP_REMOVED lines=13> */
.L_x_1125:
[----:B------:R-:W-:Y:S05]  /*f410*/  BSYNC B0 ;  /* 0x0000000000007941 */ /* 0x000fea0003800000 */
.L_x_1124:
[----:B------:R-:W-:Y:S06]  /*f420*/  BAR.ARV 0xa, 0xa0 ;  /* 0x0282800000007b1d */ /* 0x000fec0000002000 */
[----:B------:R-:W-:Y:S04]  /*f430*/  BSSY B0, `(.L_x_1126) ;  /* 0x0000003000007945 */ /* 0x000fe80003800000 */
[----:B------:R-:W-:Y:S05]  /*f440*/  @!P0 BRA `(.L_x_1127) ;  /* 0x0000000000048947 */ /* 0x000fea0003800000 */
[----:B------:R-:W-:-:S04]  /*f450*/  DEPBAR.LE SB0, 0x0 ;  /* 0x000080000000791a */ /* 0x000fc80000000000 */
.L_x_1127:
[----:B------:R-:W-:Y:S05]  /*f460*/  BSYNC B0 ;  /* 0x0000000000007941 */ /* 0x000fea0003800000 */
.L_x_1126:
        /* <DEDUP_REMOVED lines=13> */
.L_x_1129:
[----:B------:R-:W-:Y:S05]  /*f540*/  BSYNC B0 ;  /* 0x0000000000007941 */ /* 0x000fea0003800000 */
.L_x_1128:
        /* <DEDUP_REMOVED lines=13> */
.L_x_1131:
[----:B------:R-:W-:Y:S05]  /*f620*/  BSYNC B0 ;  /* 0x0000000000007941 */ /* 0x000fea0003800000 */
.L_x_1130:
[----:B------:R-:W-:Y:S01]  /*f630*/  UIADD3 UR9, UR9, 0x2, URZ ;  /* 0x0000000209097890 */ /* 0x000fe2000fffe03f */
[----:B------:R-:W-:Y:S06]  /*f640*/  BAR.ARV 0xa, 0xa0 ;  /* 0x0282800000007b1d */ /* 0x000fec0000002000 */
[----:B------:R-:W-:Y:S01]  /*f650*/  BSSY B0, `(.L_x_1132) ;  /* 0x0000004000007945 */ /* 0x000fe20003800000 */
[----:B------:R-:W-:-:S03]  /*f660*/  ISETP.LE.AND P1, PT, R0, UR9, PT ;  /* 0x0000000900007c0c */ /* 0x000fc6000bf23270 */
[----:B------:R-:W-:Y:S10]  /*f670*/  @!P0 BRA `(.L_x_1133) ;  /* 0x0000000000048947 */ /* 0x000ff40003800000 */
[----:B------:R-:W-:-:S04]  /*f680*/  DEPBAR.LE SB0, 0x0 ;  /* 0x000080000000791a */ /* 0x000fc80000000000 */
.L_x_1133:
[----:B------:R-:W-:Y:S05]  /*f690*/  BSYNC B0 ;  /* 0x0000000000007941 */ /* 0x000fea0003800000 */
.L_x_1132:
[----:B------:R-:W-:Y:S06]  /*f6a0*/  BAR.ARV 0xb, 0xa0 ;  /* 0x02c2800000007b1d */ /* 0x000fec0000002000 */
[----:B------:R-:W-:Y:S02]  /*f6b0*/  UIADD3 UR13, UR13, 0x4000, URZ ;  /* 0x000040000d0d7890 */ /* 0x000fe4000fffe03f */
[----:B------:R-:W-:Y:S01]  /*f6c0*/  UIADD3 UR4, UR4, 0x4000, URZ ;  /* 0x0000400004047890 */ /* 0x000fe2000fffe03f */
[----:B------:R-:W-:Y:S11]  /*f6d0*/  @!P1 BRA `(.L_x_1134) ;  /* 0xfffffff800c49947 */ /* 0x000ff6000383ffff */
[----:B------:R-:W-:Y:S05]  /*f6e0*/  BRA `(.L_x_1045) ;  /* 0x0000001c00347947 */ /* 0x000fea0003800000 */
.L_x_1112:
[----:B------:R-:W1:Y:S01]  /*f6f0*/  S2UR UR21, SR_CTAID.Z ;  /* 0x00000000001579c3 */ /* 0x000e620000002700 */
[----:B------:R-:W-:Y:S01]  /*f700*/  IMAD.MOV.U32 R11, RZ, RZ, 0x1 ;  /* 0x00000001ff0b7424 */ /* 0x000fe200078e00ff */
[----:B-1----:R-:W-:-:S13]  /*f710*/  ISETP.LE.AND P0, PT, RZ, UR21, PT ;  /* 0x00000015ff007c0c */ /* 0x002fda000bf03270 */
[----:B------:R-:W-:Y:S05]  /*f720*/  @!P0 BRA `(.L_x_1135) ;  /* 0x0000001800908947 */ /* 0x000fea0003800000 */
[----:B------:R-:W1:Y:S01]  /*f730*/  S2UR UR8, SR_CTAID.X ;  /* 0x00000000000879c3 */ /* 0x000e620000002500 */
[----:B------:R-:W-:Y:S01]  /*f740*/  ULDC UR6, c[0x0][0x280] ;  /* 0x0000a00000067ab9 */ /* 0x000fe20000000800 */
[----:B------:R-:W-:Y:S01]  /*f750*/  ULDC UR4, c[0x0][0x290] ;  /* 0x0000a40000047ab9 */ /* 0x000fe20000000800 */
[----:B------:R-:W-:Y:S01]  /*f760*/  ULDC UR5, c[0x0][0x74c] ;  /* 0x0001d30000057ab9 */ /* 0x000fe20000000800 */
[----:B------:R-:W-:-:S04]  /*f770*/  UIADD3 UR7, UR6, 0x7f, URZ ;  /* 0x0000007f06077890 */ /* 0x000fc8000fffe03f */
[----:B------:R-:W2:Y:S01]  /*f780*/  S2UR UR20, SR_CTAID.Y ;  /* 0x00000000001479c3 */ /* 0x000ea20000002600 */
[----:B-1----:R-:W-:Y:S02]  /*f790*/  USHF.L.U32 UR11, UR8, 0x7, URZ ;  /* 0x00000007080b7899 */ /* 0x002fe4000800063f */
[----:B------:R-:W-:Y:S02]  /*f7a0*/  ISETP.LE.AND P0, PT, RZ, UR8, PT ;  /* 0x00000008ff007c0c */ /* 0x000fe4000bf03270 */
[----:B------:R-:W-:-:S04]  /*f7b0*/  UIADD3 UR4, -UR4, UR11, UR6 ;  /* 0x0000000b04047290 */ /* 0x000fc8000fffe106 */
[----:B------:R-:W-:-:S04]  /*f7c0*/  UIADD3 UR4, UR4, -UR5, URZ ;  /* 0x8000000504047290 */ /* 0x000fc8000fffe03f */
        /* <DEDUP_REMOVED lines=19> */
.L_x_1136:
[----:B------:R-:W-:-:S13]  /*f900*/  ISETP.GT.AND P0, PT, R0, UR10, PT ;  /* 0x0000000a00007c0c */ /* 0x000fda000bf04270 */
[----:B------:R-:W-:Y:S05]  /*f910*/  @!P0 BRA `(.L_x_1135) ;  /* 0x0000001800148947 */ /* 0x000fea0003800000 */
[----:B------:R-:W-:Y:S01]  /*f920*/  USHF.R.S32.HI UR8, URZ, 0x1f, UR20 ;  /* 0x0000001f3f087899 */ /* 0x000fe20008011414 */
[----:B------:R-:W-:Y:S01]  /*f930*/  IMAD.U32 R4, RZ, RZ, UR10 ;  /* 0x0000000aff047e24 */ /* 0x000fe2000f8e00ff */
[----:B------:R-:W-:Y:S01]  /*f940*/  ULDC.64 UR6, c[0x0][0x718] ;  /* 0x0001c60000067ab9 */ /* 0x000fe20000000a00 */
[----:B------:R-:W-:Y:S01]  /*f950*/  ULDC.64 UR12, c[0x0][0x730] ;  /* 0x0001cc00000c7ab9 */ /* 0x000fe20000000a00 */
[----:B------:R-:W-:Y:S01]  /*f960*/  UIMAD.WIDE.U32 UR4, UR20, UR6, URZ ;  /* 0x00000006140472a5 */ /* 0x000fe2000f8e003f */
[----:B------:R-:W-:Y:S01]  /*f970*/  BSSY B0, `(.L_x_1135) ;  /* 0x000017f000007945 */ /* 0x000fe20003800000 */
[----:B------:R-:W-:Y:S01]  /*f980*/  UIMAD UR6, UR8, UR6, URZ ;  /* 0x00000006080672a4 */ /* 0x000fe2000f8e023f */
[----:B------:R-:W-:Y:S01]  /*f990*/  IMAD.MOV.U32 R2, RZ, RZ, RZ ;  /* 0x000000ffff027224 */ /* 0x000fe200078e00ff */
[----:B------:R-:W-:Y:S02]  /*f9a0*/  UIMAD UR8, UR8, UR12, URZ ;  /* 0x0000000c080872a4 */ /* 0x000fe4000f8e023f */
[----:B------:R-:W-:-:S02]  /*f9b0*/  UIMAD UR14, UR20, UR7, UR6 ;  /* 0x00000007140e72a4 */ /* 0x000fc4000f8e0206 */
[----:B------:R-:W-:Y:S02]  /*f9c0*/  UIMAD UR9, UR20, UR13, UR8 ;  /* 0x0000000d140972a4 */ /* 0x000fe4000f8e0208 */
[----:B------:R-:W-:Y:S01]  /*f9d0*/  UIMAD.WIDE.U32 UR6, UR20, UR12, URZ ;  /* 0x0000000c140672a5 */ /* 0x000fe2000f8e003f */
[----:B------:R-:W-:Y:S01]  /*f9e0*/  ULDC UR8, c[0x0][0x2e8] ;  /* 0x0000ba0000087ab9 */ /* 0x000fe20000000800 */
[----:B------:R-:W-:Y:S02]  /*f9f0*/  USHF.R.S32.HI UR12, URZ, 0x1f, UR21 ;  /* 0x0000001f3f0c7899 */ /* 0x000fe40008011415 */
[----:B------:R-:W-:Y:S01]  /*fa00*/  UISETP.NE.AND UP0, UPT, UR8, 0x1, UPT ;  /* 0x000000010800788c */ /* 0x000fe2000bf05270 */
[----:B------:R-:W-:Y:S01]  /*fa10*/  ULDC.64 UR16, c[0x0][0x720] ;  /* 0x0001c80000107ab9 */ /* 0x000fe20000000a00 */
[----:B------:R-:W-:Y:S01]  /*fa20*/  ELECT P0, URZ, PT ;  /* 0x00000000003f782f */ /* 0x000fe20003800000 */
[----:B------:R-:W-:Y:S01]  /*fa30*/  UIMAD UR8, UR12, UR16, URZ ;  /* 0x000000100c0872a4 */ /* 0x000fe2000f8e023f */
[----:B------:R-:W-:Y:S01]  /*fa40*/  ULDC.64 UR18, c[0x0][0x738] ;  /* 0x0001ce0000127ab9 */ /* 0x000fe20000000a00 */
[----:B------:R-:W-:-:S02]  /*fa50*/  UIADD3 UR15, UR5, UR14, URZ ;  /* 0x0000000e050f7290 */ /* 0x000fc4000fffe03f */
[----:B------:R-:W-:Y:S02]  /*fa60*/  UIMAD UR12, UR12, UR18, URZ ;  /* 0x000000120c0c72a4 */ /* 0x000fe4000f8e023f */
[----:B------:R-:W-:Y:S02]  /*fa70*/  UIMAD UR5, UR21, UR17, UR8 ;  /* 0x00000011150572a4 */ /* 0x000fe4000f8e0208 */
[----:B------:R-:W-:Y:S01]  /*fa80*/  UIADD3 UR7, UR7, UR9, URZ ;  /* 0x0000000907077290 */ /* 0x000fe2000fffe03f */
[----:B------:R-:W-:Y:S01]  /*fa90*/  @UP0 ULDC UR8, c[0x0][0x2ec] ;  /* 0x0000bb0000080ab9 */ /* 0x000fe20000000800 */
[----:B------:R-:W-:Y:S01]  /*faa0*/  UMOV UR14, UR4 ;  /* 0x00000004000e7c82 */ /* 0x000fe20008000000 */
[----:B------:R-:W-:Y:S02]  /*fab0*/  UIMAD.WIDE.U32 UR8, UR20, UR8, URZ ;  /* 0x00000008140872a5 */ /* 0x000fe4000f8e003f */
[----:B------:R-:W-:Y:S01]  /*fac0*/  UIMAD UR4, UR21, UR19, UR12 ;  /* 0x00000013150472a4 */ /* 0x000fe2000f8e020c */
[----:B------:R-:W-:-:S02]  /*fad0*/  @UP0 ULDC UR13, c[0x0][0x2f0] ;  /* 0x0000bc00000d0ab9 */ /* 0x000fc40000000800 */
[----:B------:R-:W-:Y:S01]  /*fae0*/  UMOV UR12, UR20 ;  /* 0x00000014000c7c82 */ /* 0x000fe20008000000 */
[----:B------:R-:W-:Y:S02]  /*faf0*/  UIMAD.WIDE.U32 UR14, UR21, UR16, UR14 ;  /* 0x00000010150e72a5 */ /* 0x000fe4000f8e000e */
[----:B------:R-:W-:Y:S02]  /*fb00*/  UIMAD.WIDE.U32 UR6, UR21, UR18, UR6 ;  /* 0x00000012150672a5 */ /* 0x000fe4000f8e0006 */
[----:B------:R-:W-:Y:S01]  /*fb10*/  @UP0 USHF.R.U32.HI UR12, URZ, UR13, UR9 ;  /* 0x0000000d3f0c0299 */ /* 0x000fe20008011609 */
[----:B------:R-:W-:Y:S11]  /*fb20*/  @!P0 BRA `(.L_x_1137) ;  /* 0x00000014008c8947 */ /* 0x000ff60003800000 */
[----:B------:R-:W1:Y:S01]  /*fb30*/  S2R R3, SR_CgaCtaId ;  /* 0x0000000000037919 */ /* 0x000e620000008800 */
[----:B------:R-:W-:-:S04]  /*fb40*/  MOV R16, 0x400 ;  /* 0x0000040000107802 */ /* 0x000fc80000000f00 */
[----:B-1----:R-:W-:Y:S01]  /*fb50*/  LEA R16, R3, R16, 0x18 ;  /* 0x0000001003107211 */ /* 0x002fe200078ec0ff */
[----:B------:R-:W-:-:S05]  /*fb60*/  IMAD.MOV.U32 R3, RZ, RZ, 0x1 ;  /* 0x00000001ff037424 */ /* 0x000fca00078e00ff */
[----:B------:R-:W-:-:S04]  /*fb70*/  SHF.L.U32 R3, R3, 0x1f, RZ ;  /* 0x0000001f03037819 */ /* 0x000fc800000006ff */
[----:B------:R-:W1:Y:S02]  /*fb80*/  SYNCS.PHASECHK.TRANS64.TRYWAIT P0, [R16+URZ+0x30c20], R3 ;  /* 0x030c2003100075a7 */ /* 0x000e64000800017f */
[----:B-1----:R-:W-:Y:S05]  /*fb90*/  @!P0 BRA `(.L_x_1138) ;  /* 0x0000001800bc8947 */ /* 0x002fea0003800000 */
.L_x_1166:
[----:B------:R-:W2:Y:S01]  /*fba0*/  S2R R2, SR_TID.X ;  /* 0x0000000000027919 */ /* 0x000ea20000002100 */
[----:B------:R-:W-:Y:S02]  /*fbb0*/  IMAD.U32 R15, RZ, RZ, UR15 ;  /* 0x0000000fff0f7e24 */ /* 0x000fe4000f8e00ff */
[----:B------:R-:W-:Y:S02]  /*fbc0*/  IMAD.U32 R14, RZ, RZ, UR7 ;  /* 0x00000007ff0e7e24 */ /* 0x000fe4000f8e00ff */
[----:B------:R-:W-:Y:S02]  /*fbd0*/  VIADD R15, R15, UR5 ;  /* 0x000000050f0f7c36 */ /* 0x000fe40008000000 */
[----:B------:R-:W-:Y:S02]  /*fbe0*/  VIADD R14, R14, UR4 ;  /* 0x000000040e0e7c36 */ /* 0x000fe40008000000 */
[----:B------:R-:W-:Y:S01]  /*fbf0*/  IMAD.MOV.U32 R11, RZ, RZ, 0x1 ;  /* 0x00000001ff0b7424 */ /* 0x000fe200078e00ff */
[----:B--2---:R-:W-:-:S04]  /*fc00*/  LOP3.LUT R2, R2, 0x7f, RZ, 0xc0, !PT ;  /* 0x0000007f02027812 */ /* 0x004fc800078ec0ff */
[----:B------:R-:W-:-:S13]  /*fc10*/  ISETP.NE.AND P0, PT, R2, RZ, PT ;  /* 0x000000ff0200720c */ /* 0x000fda0003f05270 */
[----:B------:R-:W-:Y:S05]  /*fc20*/  @P0 BRA `(.L_x_1139) ;  /* 0x0000000000180947 */ /* 0x000fea0003800000 */
[----:B------:R-:W2:Y:S01]  /*fc30*/  S2R R2, SR_TID.X ;  /* 0x0000000000027919 */ /* 0x000ea20000002100 */
[----:B-1----:R-:W-:-:S04]  /*fc40*/  IMAD.MOV.U32 R3, RZ, RZ, 0x4200 ;  /* 0x00004200ff037424 */ /* 0x002fc800078e00ff */
[----:B------:R3:W-:Y:S01]  /*fc50*/  SYNCS.ARRIVE.TRANS64 RZ, [R16+URZ+0x30c10], R3 ;  /* 0x030c100310ff79a7 */ /* 0x0007e2000800003f */
[----:B--2---:R-:W-:-:S13]  /*fc60*/  LOP3.LUT P1, RZ, R2, 0x1f, RZ, 0xc0, !PT ;  /* 0x0000001f02ff7812 */ /* 0x004fda000782c0ff */
[----:B---3--:R-:W-:Y:S05]  /*fc70*/  @!P1 BRA `(.L_x_1139) ;  /* 0x0000000000049947 */ /* 0x008fea0003800000 */
[----:B------:R-:W-:Y:S01]  /*fc80*/  BPT.TRAP 0x1 ;  /* 0x000000040000795c */ /* 0x000fe20000300000 */
.L_x_1139:
[----:B------:R-:W-:Y:S01]  /*fc90*/  R2UR UR19, R4 ;  /* 0x00000000041372ca */ /* 0x000fe200000e0000 */
[----:B------:R-:W2:Y:S01]  /*fca0*/  LDC.64 R12, c[0x0][0x198] ;  /* 0x00006600ff0c7b82 */ /* 0x000ea20000000a00 */
[----:B------:R-:W-:Y:S01]  /*fcb0*/  R2UR UR8, R15 ;  /* 0x000000000f0872ca */ /* 0x000fe200000e0000 */
[----:B------:R-:W-:Y:S01]  /*fcc0*/  ULDC.64 UR16, c[0x0][0x700] ;  /* 0x0001c00000107ab9 */ /* 0x000fe20000000a00 */
[----:B------:R-:W-:Y:S01]  /*fcd0*/  UMOV UR32, 0x0 ;  /* 0x0000000000207882 */ /* 0x000fe20000000000 */
[----:B------:R-:W-:Y:S01]  /*fce0*/  IMAD.U32 R10, RZ, RZ, UR16 ;  /* 0x00000010ff0a7e24 */ /* 0x000fe2000f8e00ff */
[----:B------:R-:W-:Y:S01]  /*fcf0*/  UMOV UR33, 0x14f00000 ;  /* 0x14f0000000217882 */ /* 0x000fe20000000000 */
[----:B------:R-:W-:Y:S01]  /*fd00*/  IMAD.U32 R9, RZ, RZ, UR17 ;  /* 0x00000011ff097e24 */ /* 0x000fe2000f8e00ff */
[----:B------:R-:W-:Y:S01]  /*fd10*/  UMOV UR18, URZ ;  /* 0x0000003f00127c82 */ /* 0x000fe20008000000 */
[----:B------:R-:W-:Y:S01]  /*fd20*/  UMOV UR25, 0x20 ;  /* 0x0000002000197882 */ /* 0x000fe20000000000 */
[----:B------:R-:W-:Y:S01]  /*fd30*/  UMOV UR34, 0x0 ;  /* 0x0000000000227882 */ /* 0x000fe20000000000 */
[----:B------:R-:W-:Y:S01]  /*fd40*/  UMOV UR35, 0x10000000 ;  /* 0x1000000000237882 */ /* 0x000fe20000000000 */
[----:B------:R-:W-:Y:S01]  /*fd50*/  UMOV UR13, UR21 ;  /* 0x00000015000d7c82 */ /* 0x000fe20008000000 */
[----:B------:R-:W-:Y:S01]  /*fd60*/  USHF.L.U32 UR19, UR19, 0x7, URZ ;  /* 0x0000000713137899 */ /* 0x000fe2000800063f */
[----:B------:R-:W-:Y:S01]  /*fd70*/  IMAD.MOV.U32 R19, RZ, RZ, RZ ;  /* 0x000000ffff137224 */ /* 0x000fe200078e00ff */
[----:B------:R-:W-:Y:S01]  /*fd80*/  UMOV UR10, UR18 ;  /* 0x00000012000a7c82 */ /* 0x000fe20008000000 */
[----:B------:R-:W-:Y:S01]  /*fd90*/  UMOV UR27, UR11 ;  /* 0x0000000b001b7c82 */ /* 0x000fe20008000000 */
[----:B------:R-:W-:Y:S01]  /*fda0*/  UIADD3 UR9, UP0, UR19, UR14, URZ ;  /* 0x0000000e13097290 */ /* 0x000fe2000ff1e03f */
[----:B------:R-:W-:Y:S01]  /*fdb0*/  UMOV UR28, UR12 ;  /* 0x0000000c001c7c82 */ /* 0x000fe20008000000 */
[----:B------:R-:W-:-:S02]  /*fdc0*/  UMOV UR29, UR21 ;  /* 0x00000015001d7c82 */ /* 0x000fc40008000000 */
[----:B------:R-:W-:Y:S02]  /*fdd0*/  ULEA.HI.X.SX32 UR8, UR19, UR8, 0x1, UP0 ;  /* 0x0000000813087291 */ /* 0x000fe400080f0e3f */
[----:B-1----:R-:W-:Y:S01]  /*fde0*/  IMAD.U32 R3, RZ, RZ, UR9 ;  /* 0x00000009ff037e24 */ /* 0x002fe2000f8e00ff */
[----:B------:R-:W-:Y:S01]  /*fdf0*/  UMOV UR26, UR18 ;  /* 0x00000012001a7c82 */ /* 0x000fe20008000000 */
[----:B--2---:R-:W-:Y:S02]  /*fe00*/  IMAD.MOV.U32 R8, RZ, RZ, R12 ;  /* 0x000000ffff087224 */ /* 0x004fe400078e000c */
[----:B------:R-:W-:Y:S01]  /*fe10*/  IMAD.U32 R6, RZ, RZ, UR9 ;  /* 0x00000009ff067e24 */ /* 0x000fe2000f8e00ff */
[----:B------:R-:W-:Y:S01]  /*fe20*/  LEA R2, P1, R3, R10, 0x2 ;  /* 0x0000000a03027211 */ /* 0x000fe200078210ff */
[----:B------:R-:W-:Y:S01]  /*fe30*/  IMAD.U32 R3, RZ, RZ, UR8 ;  /* 0x00000008ff037e24 */ /* 0x000fe2000f8e00ff */
[----:B------:R-:W-:Y:S01]  /*fe40*/  R2UR UR8, R16 ;  /* 0x00000000100872ca */ /* 0x000fe200000e0000 */
[----:B------:R-:W-:Y:S01]  /*fe50*/  IMAD.MOV.U32 R7, RZ, RZ, R13 ;  /* 0x000000ffff077224 */ /* 0x000fe200078e000d */
[----:B------:R-:W-:-:S02]  /*fe60*/  R2UR UR22, R2 ;  /* 0x00000000021672ca */ /* 0x000fc400000e0000 */
[----:B------:R-:W-:Y:S02]  /*fe70*/  IADD3 R2, P2, R8, 0x2f0, RZ ;  /* 0x000002f008027810 */ /* 0x000fe40007f5e0ff */
[----:B------:R-:W-:Y:S01]  /*fe80*/  LEA.HI.X R3, R6, R9, R3, 0x2, P1 ;  /* 0x0000000906037211 */ /* 0x000fe200008f1403 */
[----:B------:R-:W-:Y:S01]  /*fe90*/  VIADD R6, R0, 0xffffffff ;  /* 0xffffffff00067836 */ /* 0x000fe20000000000 */
[----:B------:R-:W-:Y:S01]  /*fea0*/  R2UR UR40, R2 ;  /* 0x00000000022872ca */ /* 0x000fe200000e0000 */
[--C-:B------:R-:W-:Y:S01]  /*feb0*/  IMAD.X R5, RZ, RZ, R7.reuse, P2 ;  /* 0x000000ffff057224 */ /* 0x100fe200010e0607 */
[----:B------:R-:W-:Y:S02]  /*fec0*/  IADD3 R2, P3, R8, 0x3f0, RZ ;  /* 0x000003f008027810 */ /* 0x000fe40007f7e0ff */
[----:B------:R-:W-:Y:S01]  /*fed0*/  R2UR UR23, R3 ;  /* 0x00000000031772ca */ /* 0x000fe200000e0000 */
[----:B------:R1:W-:Y:S01]  /*fee0*/  STL [R1], R6 ;  /* 0x0000000601007387 */ /* 0x0003e20000100800 */
[----:B------:R-:W-:Y:S01]  /*fef0*/  R2UR UR42, R2 ;  /* 0x00000000022a72ca */ /* 0x000fe200000e0000 */
[----:B------:R-:W-:Y:S01]  /*ff00*/  UIADD3 UR16, UR8, 0x10000, URZ ;  /* 0x0001000008107890 */ /* 0x000fe2000fffe03f */
[----:B------:R-:W-:Y:S01]  /*ff10*/  IADD3 R2, P1, R8, 0xf0, RZ ;  /* 0x000000f008027810 */ /* 0x000fe20007f3e0ff */
[----:B------:R-:W-:Y:S01]  /*ff20*/  UIADD3 UR17, UR8, 0x30c10, URZ ;  /* 0x00030c1008117890 */ /* 0x000fe2000fffe03f */
[----:B------:R-:W-:Y:S01]  /*ff30*/  R2UR UR41, R5 ;  /* 0x00000000052972ca */ /* 0x000fe200000e0000 */
[--C-:B------:R-:W-:Y:S01]  /*ff40*/  IMAD.X R5, RZ, RZ, R7.reuse, P3 ;  /* 0x000000ffff057224 */ /* 0x100fe200018e0607 */
[----:B------:R-:W-:Y:S01]  /*ff50*/  R2UR UR30, R2 ;  /* 0x00000000021e72ca */ /* 0x000fe200000e0000 */
[----:B------:R-:W-:Y:S01]  /*ff60*/  IMAD.X R3, RZ, RZ, R7, P1 ;  /* 0x000000ffff037224 */ /* 0x000fe200008e0607 */
[----:B------:R-:W-:Y:S01]  /*ff70*/  UIADD3 UR38, UR8, 0x20000, URZ ;  /* 0x0002000008267890 */ /* 0x000fe2000fffe03f */
[----:B------:R-:W-:Y:S01]  /*ff80*/  ISETP.GE.AND P1, PT, R4, R6, PT ;  /* 0x000000060400720c */ /* 0x000fe20003f26270 */
[----:B------:R-:W-:Y:S01]  /*ff90*/  UIADD3 UR9, UR8, 0x30c00, URZ ;  /* 0x00030c0008097890 */ /* 0x000fe2000fffe03f */
[----:B------:R-:W-:Y:S01]  /*ffa0*/  R2UR UR43, R5 ;  /* 0x00000000052b72ca */ /* 0x000fe200000e0000 */
[----:B------:R-:W-:Y:S01]  /*ffb0*/  UIADD3 UR24, UR8, 0x4000, URZ ;  /* 0x0000400008187890 */ /* 0x000fe2000fffe03f */
[----:B------:R-:W-:Y:S01]  /*ffc0*/  R2UR UR31, R3 ;  /* 0x00000000031f72ca */ /* 0x000fe200000e0000 */
[----:B------:R-:W-:Y:S01]  /*ffd0*/  IMAD.MOV.U32 R5, RZ, RZ, 0x8000 ;  /* 0x00008000ff057424 */ /* 0x000fe200078e00ff */
[----:B------:R-:W-:-:S11]  /*ffe0*/  UMOV UR39, UR17 ;  /* 0x0000001100277c82 */ /* 0x000fd60008000000 */
[----:B------:R-:W-:Y:S01]  /*fff0*/  UTMALDG.4D [UR16], [UR30], desc[UR32] ;  /* 0x000020101e0075b4 */ /* 0x000fe20008019000 */
[----:B------:R2:W-:Y:S01]  /*10000*/  UBLKCP.S.G [UR38], [UR22], UR25 ;  /* 0x00000026160073ba */ /* 0x0005e20008000219 */
[----:B------:R1:W-:Y:S01]  /*10010*/  SYNCS.ARRIVE.TRANS64 RZ, [R16+URZ+0x30c00], R5 ;  /* 0x030c000510ff79a7 */ /* 0x0003e2000800003f */
[----:B------:R1:W-:Y:S01]  /*10020*/  UTMALDG.4D [UR8], [UR40], desc[UR34] ;  /* 0x00002208280075b4 */ /* 0x0003e20008019000 */
[----:B--2---:R-:W-:Y:S02]  /*10030*/  UMOV UR25, UR9 ;  /* 0x0000000900197c82 */ /* 0x004fe40008000000 */
[----:B------:R1:W-:Y:S01]  /*10040*/  UTMALDG.4D [UR24], [UR42], desc[UR34] ;  /* 0x000022182a0075b4 */ /* 0x0003e20008019000 */
[----:B------:R-:W-:Y:S05]  /*10050*/  @P1 BRA `(.L_x_1140) ;  /* 0x0000000c00841947 */ /* 0x000fea0003800000 */
[----:B-1----:R-:W-:Y:S01]  /*10060*/  LOP3.LUT R5, RZ, R4, RZ, 0x33, !PT ;  /* 0x00000004ff057212 */ /* 0x002fe200078e33ff */
[----:B------:R-:W1:Y:S01]  /*10070*/  S2R R12, SR_TID.X ;  /* 0x00000000000c7919 */ /* 0x000e620000002100 */
[----:B------:R-:W-:-:S03]  /*10080*/  IMAD.MOV.U32 R11, RZ, RZ, 0x1 ;  /* 0x00000001ff0b7424 */ /* 0x000fc600078e00ff */
[----:B------:R-:W-:Y:S02]  /*10090*/  IMAD.IADD R20, R5, 0x1, R0 ;  /* 0x0000000105147824 */ /* 0x000fe400078e0200 */
[----:B------:R-:W-:Y:S02]  /*100a0*/  VIADD R5, R0, 0xfffffffe ;  /* 0xfffffffe00057836 */ /* 0x000fe40000000000 */
[----:B------:R-:W-:-:S03]  /*100b0*/  IMAD.MOV.U32 R0, RZ, RZ, R4 ;  /* 0x000000ffff007224 */ /* 0x000fc600078e0004 */
[----:B------:R-:W-:Y:S02]  /*100c0*/  ISETP.NE.AND P1, PT, R5, R4, PT ;  /* 0x000000040500720c */ /* 0x000fe40003f25270 */
[----:B------:R-:W-:-:S05]  /*100d0*/  LOP3.LUT R5, R20, 0x1, RZ, 0xc0, !PT ;  /* 0x0000000114057812 */ /* 0x000fca00078ec0ff */
[----:B------:R2:W-:Y:S01]  /*100e0*/  STL [R1+0x4], R5 ;  /* 0x0000040501007387 */ /* 0x0005e20000100800 */
[----:B-1----:R-:W-:-:S05]  /*100f0*/  LOP3.LUT R6, R12, 0x1f, RZ, 0xc0, !PT ;  /* 0x0000001f0c067812 */ /* 0x002fca00078ec0ff */
[----:B--2---:R-:W-:Y:S05]  /*10100*/  @!P1 BRA `(.L_x_1141) ;  /* 0x0000000800389947 */ /* 0x004fea0003800000 */
[----:B------:R-:W-:Y:S02]  /*10110*/  IMAD.IADD R20, R20, 0x1, -R5 ;  /* 0x0000000114147824 */ /* 0x000fe400078e0a05 */
[----:B------:R-:W-:Y:S02]  /*10120*/  IMAD.MOV.U32 R0, RZ, RZ, R4 ;  /* 0x000000ffff007224 */ /* 0x000fe400078e0004 */
[----:B------:R-:W-:-:S07]  /*10130*/  IMAD.MOV.U32 R11, RZ, RZ, 0x1 ;  /* 0x00000001ff0b7424 */ /* 0x000fce00078e00ff */
.L_x_1150:
[----:B--234-:R-:W-:-:S04]  /*10140*/  SHF.L.U32 R21, R11, 0x1f, RZ ;  /* 0x0000001f0b157819 */ /* 0x01cfc800000006ff */
[----:B------:R-:W1:Y:S02]  /*10150*/  SYNCS.PHASECHK.TRANS64.TRYWAIT P1, [R16+URZ+0x30c40], R21 ;  /* 0x030c4015100075a7 */ /* 0x000e64000802017f */
[----:B-1----:R-:W-:Y:S05]  /*10160*/  @!P1 BRA `(.L_x_1142) ;  /* 0x00000014005c9947 */ /* 0x002fea0003800000 */
.L_x_1167:
[----:B------:R-:W-:Y:S05]  /*10170*/  @P0 BRA `(.L_x_1143) ;  /* 0x0000000000140947 */ /* 0x000fea0003800000 */
[----:B------:R-:W-:Y:S01]  /*10180*/  ISETP.NE.AND P1, PT, R6, RZ, PT ;  /* 0x000000ff0600720c */ /* 0x000fe20003f25270 */
[----:B------:R-:W-:-:S04]  /*10190*/  IMAD.MOV.U32 R3, RZ, RZ, 0x4200 ;  /* 0x00004200ff037424 */ /* 0x000fc800078e00ff */
[----:B------:R2:W-:Y:S08]  /*101a0*/  SYNCS.ARRIVE.TRANS64 RZ, [R16+URZ+0x30c30], R3 ;  /* 0x030c300310ff79a7 */ /* 0x0005f0000800003f */
[----:B------:R-:W-:Y:S05]  /*101b0*/  @!P1 BRA `(.L_x_1143) ;  /* 0x0000000000049947 */ /* 0x000fea0003800000 */
[----:B------:R-:W-:Y:S01]  /*101c0*/  BPT.TRAP 0x1 ;  /* 0x000000040000795c */ /* 0x000fe20000300000 */
.L_x_1143:
[----:B------:R-:W2:Y:S01]  /*101d0*/  LDC.64 R12, c[0x0][0x728] ;  /* 0x0001ca00ff0c7b82 */ /* 0x000ea20000000a00 */
[----:B------:R-:W-:Y:S01]  /*101e0*/  IMAD.SHL.U32 R18, R0, 0x80, RZ ;  /* 0x0000008000127824 */ /* 0x000fe200078e00ff */
[----:B------:R-:W-:Y:S01]  /*101f0*/  R2UR UR8, R16 ;  /* 0x00000000100872ca */ /* 0x000fe200000e0000 */
[----:B------:R-:W-:Y:S01]  /*10200*/  UMOV UR26, 0x0 ;  /* 0x00000000001a7882 */ /* 0x000fe20000000000 */
[----:B------:R-:W-:Y:S01]  /*10210*/  UMOV UR27, 0x14f00000 ;  /* 0x14f00000001b7882 */ /* 0x000fe20000000000 */
[----:B------:R-:W-:Y:S01]  /*10220*/  UMOV UR18, URZ ;  /* 0x0000003f00127c82 */ /* 0x000fe20008000000 */
[C---:B------:R-:W-:Y:S01]  /*10230*/  IADD3 R2, P1, R18.reuse, UR6, RZ ;  /* 0x0000000612027c10 */ /* 0x040fe2000ff3e0ff */
[----:B------:R-:W-:Y:S01]  /*10240*/  UMOV UR10, 0x20 ;  /* 0x00000020000a7882 */ /* 0x000fe20000000000 */
[----:B------:R-:W3:Y:S01]  /*10250*/  LDC.64 R4, c[0x0][0x198] ;  /* 0x00006600ff047b82 */ /* 0x000ee20000000a00 */
[----:B------:R-:W-:-:S06]  /*10260*/  R2UR UR19, R18 ;  /* 0x00000000121372ca */ /* 0x000fcc00000e0000 */
[----:B------:R-:W-:Y:S02]  /*10270*/  UIADD3 UR16, UR8, 0x18000, URZ ;  /* 0x0001800008107890 */ /* 0x000fe4000fffe03f */
[----:B------:R-:W-:Y:S02]  /*10280*/  UIADD3 UR17, UR8, 0x30c30, URZ ;  /* 0x00030c3008117890 */ /* 0x000fe4000fffe03f */
[----:B------:R-:W-:Y:S01]  /*10290*/  UIADD3 UR8, UR8, 0x20400, URZ ;  /* 0x0002040008087890 */ /* 0x000fe2000fffe03f */
[----:B--2---:R-:W-:-:S04]  /*102a0*/  LEA R3, P2, R2, R12, 0x2 ;  /* 0x0000000c02037211 */ /* 0x004fc800078410ff */
[----:B------:R-:W-:Y:S01]  /*102b0*/  UMOV UR9, UR17 ;  /* 0x0000001100097c82 */ /* 0x000fe20008000000 */
        /* <DEDUP_REMOVED lines=14> */
.L_x_1168:
[----:B------:R-:W-:Y:S05]  /*103a0*/  @P0 BRA `(.L_x_1145) ;  /* 0x0000000000140947 */ /* 0x000fea0003800000 */
[----:B------:R-:W-:Y:S01]  /*103b0*/  ISETP.NE.AND P1, PT, R6, RZ, PT ;  /* 0x000000ff0600720c */ /* 0x000fe20003f25270 */
[----:B------:R-:W-:-:S04]  /*103c0*/  IMAD.MOV.U32 R2, RZ, RZ, 0x4200 ;  /* 0x00004200ff027424 */ /* 0x000fc800078e00ff */
[----:B------:R3:W-:Y:S08]  /*103d0*/  SYNCS.ARRIVE.TRANS64 RZ, [R16+URZ+0x30c18], R2 ;  /* 0x030c180210ff79a7 */ /* 0x0007f0000800003f */
[----:B------:R-:W-:Y:S05]  /*103e0*/  @!P1 BRA `(.L_x_1145) ;  /* 0x0000000000049947 */ /* 0x000fea0003800000 */
[----:B------:R-:W-:Y:S01]  /*103f0*/  BPT.TRAP 0x1 ;  /* 0x000000040000795c */ /* 0x000fe20000300000 */
.L_x_1145:
[----:B------:R-:W-:Y:S01]  /*10400*/  VIADD R18, R18, 0x80 ;  /* 0x0000008012127836 */ /* 0x000fe20000000000 */
[----:B------:R-:W-:Y:S01]  /*10410*/  ULDC.64 UR8, c[0x0][0x700] ;  /* 0x0001c00000087ab9 */ /* 0x000fe20000000a00 */
[----:B------:R-:W-:Y:S01]  /*10420*/  R2UR UR24, R16 ;  /* 0x00000000101872ca */ /* 0x000fe200000e0000 */
[----:B------:R-:W-:Y:S01]  /*10430*/  IMAD.U32 R10, RZ, RZ, UR8 ;  /* 0x00000008ff0a7e24 */ /* 0x000fe2000f8e00ff */
[----:B------:R-:W-:Y:S01]  /*10440*/  UMOV UR22, 0x0 ;  /* 0x0000000000167882 */ /* 0x000fe20000000000 */
[----:B---3--:R-:W-:Y:S01]  /*10450*/  IADD3 R2, P1, R18, UR14, RZ ;  /* 0x0000000e12027c10 */ /* 0x008fe2000ff3e0ff */
[----:B------:R-:W-:Y:S01]  /*10460*/  IMAD.U32 R9, RZ, RZ, UR9 ;  /* 0x00000009ff097e24 */ /* 0x000fe2000f8e00ff */
[----:B------:R-:W-:Y:S01]  /*10470*/  SHF.R.S32.HI R17, RZ, 0x1f, R18 ;  /* 0x0000001fff117819 */ /* 0x000fe20000011412 */
[----:B------:R-:W-:Y:S01]  /*10480*/  UMOV UR23, 0x14f00000 ;  /* 0x14f0000000177882 */ /* 0x000fe20000000000 */
[----:B------:R-:W-:Y:S01]  /*10490*/  LEA R3, P2, R2, R10, 0x2 ;  /* 0x0000000a02037211 */ /* 0x000fe200078410ff */
[----:B------:R-:W-:Y:S01]  /*104a0*/  UMOV UR18, URZ ;  /* 0x0000003f00127c82 */ /* 0x000fe20008000000 */
[----:B------:R-:W-:Y:S01]  /*104b0*/  R2UR UR19, R18 ;  /* 0x00000000121372ca */ /* 0x000fe200000e0000 */
[----:B------:R-:W-:Y:S01]  /*104c0*/  UMOV UR10, 0x20 ;  /* 0x00000020000a7882 */ /* 0x000fe20000000000 */
[----:B------:R-:W-:Y:S01]  /*104d0*/  R2UR UR26, R3 ;  /* 0x00000000031a72ca */ /* 0x000fe200000e0000 */
[----:B------:R-:W-:Y:S01]  /*104e0*/  IMAD.X R3, R17, 0x1, R15, P1 ;  /* 0x0000000111037824 */ /* 0x000fe200008e060f */
[----:B------:R-:W-:-:S02]  /*104f0*/  UIADD3 UR16, UR24, 0x14000, URZ ;  /* 0x0001400018107890 */ /* 0x000fc4000fffe03f */
[----:B------:R-:W-:Y:S02]  /*10500*/  UIADD3 UR17, UR24, 0x30c18, URZ ;  /* 0x00030c1818117890 */ /* 0x000fe4000fffe03f */
[----:B------:R-:W-:Y:S01]  /*10510*/  LEA.HI.X R3, R2, R9, R3, 0x2, P2 ;  /* 0x0000000902037211 */ /* 0x000fe200010f1403 */
[----:B------:R-:W-:Y:S01]  /*10520*/  UIADD3 UR24, UR24, 0x20200, URZ ;  /* 0x0002020018187890 */ /* 0x000fe2000fffe03f */
[----:B------:R-:W-:Y:S02]  /*10530*/  IADD3 R2, P1, R8, 0xf0, RZ ;  /* 0x000000f008027810 */ /* 0x000fe40007f3e0ff */
[----:B------:R-:W-:Y:S01]  /*10540*/  R2UR UR27, R3 ;  /* 0x00000000031b72ca */ /* 0x000fe200000e0000 */
[----:B------:R-:W-:Y:S01]  /*10550*/  UMOV UR25, UR17 ;  /* 0x0000001100197c82 */ /* 0x000fe20008000000 */
[----:B------:R-:W-:Y:S01]  /*10560*/  R2UR UR8, R2 ;  /* 0x00000000020872ca */ /* 0x000fe200000e0000 */
[----:B------:R-:W-:-:S05]  /*10570*/  IMAD.X R3, RZ, RZ, R7, P1 ;  /* 0x000000ffff037224 */ /* 0x000fca00008e0607 */
[----:B------:R-:W-:-:S13]  /*10580*/  R2UR UR9, R3 ;  /* 0x00000000030972ca */ /* 0x000fda00000e0000 */
[----:B------:R3:W-:Y:S01]  /*10590*/  UTMALDG.4D [UR16], [UR8], desc[UR22] ;  /* 0x00001610080075b4 */ /* 0x0007e20008019000 */
[----:B------:R3:W-:Y:S01]  /*105a0*/  UBLKCP.S.G [UR24], [UR26], UR10 ;  /* 0x000000181a0073ba */ /* 0x0007e2000800020a */
[----:B------:R-:W4:Y:S02]  /*105b0*/  SYNCS.PHASECHK.TRANS64.TRYWAIT P1, [R16+URZ+0x30c48], R21 ;  /* 0x030c4815100075a7 */ /* 0x000f24000802017f */
[----:B---34-:R-:W-:Y:S05]  /*105c0*/  @!P1 BRA `(.L_x_1146) ;  /* 0x00000010006c9947 */ /* 0x018fea0003800000 */
.L_x_1169:
[----:B------:R-:W-:Y:S05]  /*105d0*/  @P0 BRA `(.L_x_1147) ;  /* 0x0000000000140947 */ /* 0x000fea0003800000 */
[----:B------:R-:W-:Y:S01]  /*105e0*/  ISETP.NE.AND P1, PT, R6, RZ, PT ;  /* 0x000000ff0600720c */ /* 0x000fe20003f25270 */
[----:B-123--:R-:W-:-:S04]  /*105f0*/  IMAD.MOV.U32 R21, RZ, RZ, 0x4200 ;  /* 0x00004200ff157424 */ /* 0x00efc800078e00ff */
[----:B------:R4:W-:Y:S08]  /*10600*/  SYNCS.ARRIVE.TRANS64 RZ, [R16+URZ+0x30c38], R21 ;  /* 0x030c381510ff79a7 */ /* 0x0009f0000800003f */
[----:B------:R-:W-:Y:S05]  /*10610*/  @!P1 BRA `(.L_x_1147) ;  /* 0x0000000000049947 */ /* 0x000fea0003800000 */
[----:B------:R-:W-:Y:S01]  /*10620*/  BPT.TRAP 0x1 ;  /* 0x000000040000795c */ /* 0x000fe20000300000 */
.L_x_1147:
[C---:B------:R-:W-:Y:S01]  /*10630*/  R2UR UR19, R18.reuse ;  /* 0x00000000121372ca */ /* 0x040fe200000e0000 */
[----:B------:R-:W-:Y:S01]  /*10640*/  UMOV UR22, 0x0 ;  /* 0x0000000000167882 */ /* 0x000fe20000000000 */
[----:B------:R-:W-:Y:S01]  /*10650*/  IADD3 R18, P1, R18, UR6, RZ ;  /* 0x0000000612127c10 */ /* 0x000fe2000ff3e0ff */
        /* <DEDUP_REMOVED lines=19> */
[----:B------:R-:W5:Y:S02]  /*10790*/  SYNCS.PHASECHK.TRANS64.TRYWAIT P1, [R16+URZ+0x30c20], R5 ;  /* 0x030c2005100075a7 */ /* 0x000f64000802017f */
[----:B-1---5:R-:W-:Y:S05]  /*107a0*/  @!P1 BRA `(.L_x_1148) ;  /* 0x0000001000089947 */ /* 0x022fea0003800000 */
.L_x_1171:
[----:B------:R-:W-:Y:S05]  /*107b0*/  @P0 BRA `(.L_x_1149) ;  /* 0x0000000000140947 */ /* 0x000fea0003800000 */
[----:B------:R-:W-:Y:S01]  /*107c0*/  ISETP.NE.AND P1, PT, R6, RZ, PT ;  /* 0x000000ff0600720c */ /* 0x000fe20003f25270 */
[----:B------:R-:W-:-:S04]  /*107d0*/  IMAD.MOV.U32 R5, RZ, RZ, 0x4200 ;  /* 0x00004200ff057424 */ /* 0x000fc800078e00ff */
[----:B------:R1:W-:Y:S08]  /*107e0*/  SYNCS.ARRIVE.TRANS64 RZ, [R16+URZ+0x30c10], R5 ;  /* 0x030c100510ff79a7 */ /* 0x0003f0000800003f */
[----:B------:R-:W-:Y:S05]  /*107f0*/  @!P1 BRA `(.L_x_1149) ;  /* 0x0000000000049947 */ /* 0x000fea0003800000 */
[----:B------:R-:W-:Y:S01]  /*10800*/  BPT.TRAP 0x1 ;  /* 0x000000040000795c */ /* 0x000fe20000300000 */
.L_x_1149:
[----:B------:R-:W-:Y:S01]  /*10810*/  R2UR UR10, R0 ;  /* 0x00000000000a72ca */ /* 0x000fe200000e0000 */
[----:B------:R-:W-:Y:S01]  /*10820*/  VIADD R20, R20, 0xfffffffe ;  /* 0xfffffffe14147836 */ /* 0x000fe20000000000 */
[----:B------:R-:W-:Y:S01]  /*10830*/  R2UR UR8, R15 ;  /* 0x000000000f0872ca */ /* 0x000fe200000e0000 */
[----:B------:R-:W-:Y:S01]  /*10840*/  UMOV UR22, 0x0 ;  /* 0x0000000000167882 */ /* 0x000fe20000000000 */
[----:B------:R-:W-:Y:S01]  /*10850*/  R2UR UR24, R16 ;  /* 0x00000000101872ca */ /* 0x000fe200000e0000 */
[----:B------:R-:W-:Y:S01]  /*10860*/  UMOV UR23, 0x14f00000 ;  /* 0x14f0000000177882 */ /* 0x000fe20000000000 */
[----:B------:R-:W-:Y:S01]  /*10870*/  UMOV UR18, URZ ;  /* 0x0000003f00127c82 */ /* 0x000fe20008000000 */
[----:B------:R-:W-:-:S06]  /*10880*/  UMOV UR13, 0x20 ;  /* 0x00000020000d7882 */ /* 0x000fcc0000000000 */
[----:B------:R-:W-:-:S04]  /*10890*/  UIADD3 UR10, UR10, 0x2, URZ ;  /* 0x000000020a0a7890 */ /* 0x000fc8000fffe03f */
[----:B------:R-:W-:Y:S02]  /*108a0*/  USHF.L.U32 UR19, UR10, 0x7, URZ ;  /* 0x000000070a137899 */ /* 0x000fe4000800063f */
[----:B------:R-:W-:Y:S02]  /*108b0*/  UIADD3 UR16, UR24, 0x10000, URZ ;  /* 0x0001000018107890 */ /* 0x000fe4000fffe03f */
[----:B------:R-:W-:Y:S02]  /*108c0*/  UIADD3 UR9, UP0, UR19, UR14, URZ ;  /* 0x0000000e13097290 */ /* 0x000fe4000ff1e03f */
[----:B------:R-:W-:Y:S02]  /*108d0*/  UIADD3 UR17, UR24, 0x30c10, URZ ;  /* 0x00030c1018117890 */ /* 0x000fe4000fffe03f */
[----:B------:R-:W-:Y:S02]  /*108e0*/  ULEA.HI.X.SX32 UR8, UR19, UR8, 0x1, UP0 ;  /* 0x0000000813087291 */ /* 0x000fe400080f0e3f */
[----:B-1----:R-:W-:Y:S01]  /*108f0*/  IMAD.U32 R5, RZ, RZ, UR9 ;  /* 0x00000009ff057e24 */ /* 0x002fe2000f8e00ff */
[----:B------:R-:W-:-:S02]  /*10900*/  UIADD3 UR24, UR24, 0x20000, URZ ;  /* 0x0002000018187890 */ /* 0x000fc4000fffe03f */
[----:B------:R-:W-:Y:S01]  /*10910*/  UMOV UR25, UR17 ;  /* 0x0000001100197c82 */ /* 0x000fe20008000000 */
[----:B------:R-:W-:Y:S01]  /*10920*/  IMAD.U32 R4, RZ, RZ, UR8 ;  /* 0x00000008ff047e24 */ /* 0x000fe2000f8e00ff */
[----:B------:R-:W-:Y:S02]  /*10930*/  LEA R0, P1, R5, R10, 0x2 ;  /* 0x0000000a05007211 */ /* 0x000fe400078210ff */
[----:B------:R-:W-:Y:S02]  /*10940*/  R2UR UR8, R2 ;  /* 0x00000000020872ca */ /* 0x000fe400000e0000 */
[----:B------:R-:W-:Y:S01]  /*10950*/  R2UR UR26, R0 ;  /* 0x00000000001a72ca */ /* 0x000fe200000e0000 */
[----:B------:R-:W-:Y:S01]  /*10960*/  IMAD.U32 R0, RZ, RZ, UR9 ;  /* 0x00000009ff007e24 */ /* 0x000fe2000f8e00ff */
[----:B------:R-:W-:-:S04]  /*10970*/  R2UR UR9, R3 ;  /* 0x00000000030972ca */ /* 0x000fc800000e0000 */
[----:B------:R-:W-:Y:S02]  /*10980*/  LEA.HI.X R0, R0, R9, R4, 0x2, P1 ;  /* 0x0000000900007211 */ /* 0x000fe400008f1404 */
[----:B------:R-:W-:Y:S02]  /*10990*/  ISETP.NE.AND P1, PT, R20, RZ, PT ;  /* 0x000000ff1400720c */ /* 0x000fe40003f25270 */
[----:B------:R-:W-:Y:S01]  /*109a0*/  R2UR UR27, R0 ;  /* 0x00000000001b72ca */ /* 0x000fe200000e0000 */
[----:B------:R-:W-:-:S04]  /*109b0*/  IMAD.U32 R0, RZ, RZ, UR10 ;  /* 0x0000000aff007e24 */ /* 0x000fc8000f8e00ff */
[----:B------:R1:W-:Y:S08]  /*109c0*/  UTMALDG.4D [UR16], [UR8], desc[UR22] ;  /* 0x00001610080075b4 */ /* 0x0003f00008019000 */
[----:B------:R1:W-:Y:S02]  /*109d0*/  UBLKCP.S.G [UR24], [UR26], UR13 ;  /* 0x000000181a0073ba */ /* 0x0003e4000800020d */
[----:B-1----:R-:W-:Y:S05]  /*109e0*/  @P1 BRA `(.L_x_1150) ;  /* 0xfffffff400d41947 */ /* 0x002fea000383ffff */
.L_x_1141:
[----:B------:R-:W2:Y:S02]  /*109f0*/  LDL.LU R4, [R1+0x4] ;  /* 0x0000040001047983 */ /* 0x000ea40000300800 */
[----:B--2---:R-:W-:Y:S02]  /*10a00*/  ISETP.NE.AND P1, PT, R4, RZ, PT ;  /* 0x000000ff0400720c */ /* 0x004fe40003f25270 */
[----:B------:R2:W5:Y:S11]  /*10a10*/  LDL R4, [R1] ;  /* 0x0000000001047983 */ /* 0x0005760000100800 */
[----:B--2---:R-:W-:Y:S05]  /*10a20*/  @!P1 BRA `(.L_x_1140) ;  /* 0x0000000400109947 */ /* 0x004fea0003800000 */
[----:B------:R-:W-:-:S04]  /*10a30*/  SHF.L.U32 R13, R11, 0x1f, RZ ;  /* 0x0000001f0b0d7819 */ /* 0x000fc800000006ff */
[----:B------:R-:W1:Y:S02]  /*10a40*/  SYNCS.PHASECHK.TRANS64.TRYWAIT P1, [R16+URZ+0x30c40], R13 ;  /* 0x030c400d100075a7 */ /* 0x000e64000802017f */
[----:B-1----:R-:W-:Y:S05]  /*10a50*/  @!P1 BRA `(.L_x_1151) ;  /* 0x0000000c00749947 */ /* 0x002fea0003800000 */
.L_x_1172:
[----:B------:R-:W-:Y:S05]  /*10a60*/  @P0 BRA `(.L_x_1152) ;  /* 0x0000000000140947 */ /* 0x000fea0003800000 */
[----:B------:R-:W-:Y:S01]  /*10a70*/  ISETP.NE.AND P1, PT, R6, RZ, PT ;  /* 0x000000ff0600720c */ /* 0x000fe20003f25270 */
[----:B------:R-:W-:-:S04]  /*10a80*/  IMAD.MOV.U32 R5, RZ, RZ, 0x4200 ;  /* 0x00004200ff057424 */ /* 0x000fc800078e00ff */
[----:B------:R2:W-:Y:S08]  /*10a90*/  SYNCS.ARRIVE.TRANS64 RZ, [R16+URZ+0x30c30], R5 ;  /* 0x030c300510ff79a7 */ /* 0x0005f0000800003f */
[----:B------:R-:W-:Y:S05]  /*10aa0*/  @!P1 BRA `(.L_x_1152) ;  /* 0x0000000000049947 */ /* 0x000fea0003800000 */
[----:B------:R-:W-:Y:S01]  /*10ab0*/  BPT.TRAP 0x1 ;  /* 0x000000040000795c */ /* 0x000fe20000300000 */
.L_x_1152:
[----:B--2--5:R-:W2:Y:S01]  /*10ac0*/  LDC.64 R4, c[0x0][0x728] ;  /* 0x0001ca00ff047b82 */ /* 0x024ea20000000a00 */
[----:B------:R-:W-:Y:S01]  /*10ad0*/  IMAD.SHL.U32 R17, R0, 0x80, RZ ;  /* 0x0000008000117824 */ /* 0x000fe200078e00ff */
[----:B------:R-:W-:Y:S01]  /*10ae0*/  R2UR UR24, R16 ;  /* 0x00000000101872ca */ /* 0x000fe200000e0000 */
[----:B------:R-:W-:Y:S01]  /*10af0*/  UMOV UR22, 0x0 ;  /* 0x0000000000167882 */ /* 0x000fe20000000000 */
[----:B------:R-:W-:Y:S01]  /*10b00*/  UMOV UR23, 0x14f00000 ;  /* 0x14f0000000177882 */ /* 0x000fe20000000000 */
[----:B------:R-:W-:Y:S01]  /*10b10*/  UMOV UR18, URZ ;  /* 0x0000003f00127c82 */ /* 0x000fe20008000000 */
[C---:B------:R-:W-:Y:S01]  /*10b20*/  IADD3 R0, P1, R17.reuse, UR6, RZ ;  /* 0x0000000611007c10 */ /* 0x040fe2000ff3e0ff */
[----:B------:R-:W-:Y:S01]  /*10b30*/  UMOV UR10, 0x20 ;  /* 0x00000020000a7882 */ /* 0x000fe20000000000 */
[----:B------:R-:W-:-:S07]  /*10b40*/  R2UR UR19, R17 ;  /* 0x00000000111372ca */ /* 0x000fce00000e0000 */
[----:B------:R-:W-:Y:S02]  /*10b50*/  UIADD3 UR16, UR24, 0x18000, URZ ;  /* 0x0001800018107890 */ /* 0x000fe4000fffe03f */
[----:B------:R-:W-:Y:S02]  /*10b60*/  UIADD3 UR17, UR24, 0x30c30, URZ ;  /* 0x00030c3018117890 */ /* 0x000fe4000fffe03f */
[----:B------:R-:W-:Y:S01]  /*10b70*/  UIADD3 UR24, UR24, 0x20400, URZ ;  /* 0x0002040018187890 */ /* 0x000fe2000fffe03f */
[----:B--2---:R-:W-:-:S04]  /*10b80*/  LEA R4, P2, R0, R4, 0x2 ;  /* 0x0000000400047211 */ /* 0x004fc800078410ff */
        /* <DEDUP_REMOVED lines=11> */
[----:B------:R-:W1:Y:S02]  /*10c40*/  SYNCS.PHASECHK.TRANS64.TRYWAIT P1, [R16+URZ+0x30c28], R13 ;  /* 0x030c280d100075a7 */ /* 0x000e64000802017f */
[----:B-12---:R-:W-:Y:S05]  /*10c50*/  @!P1 BRA `(.L_x_1153) ;  /* 0x0000000c00089947 */ /* 0x006fea0003800000 */
.L_x_1173:
[----:B------:R-:W-:Y:S05]  /*10c60*/  @P0 BRA `(.L_x_1154) ;  /* 0x0000000000140947 */ /* 0x000fea0003800000 */
[----:B------:R-:W-:Y:S01]  /*10c70*/  ISETP.NE.AND P0, PT, R6, RZ, PT ;  /* 0x000000ff0600720c */ /* 0x000fe20003f05270 */
[----:B------:R-:W-:-:S04]  /*10c80*/  IMAD.MOV.U32 R5, RZ, RZ, 0x4200 ;  /* 0x00004200ff057424 */ /* 0x000fc800078e00ff */
[----:B------:R2:W-:Y:S08]  /*10c90*/  SYNCS.ARRIVE.TRANS64 RZ, [R16+URZ+0x30c18], R5 ;  /* 0x030c180510ff79a7 */ /* 0x0005f0000800003f */
[----:B------:R-:W-:Y:S05]  /*10ca0*/  @!P0 BRA `(.L_x_1154) ;  /* 0x0000000000048947 */ /* 0x000fea0003800000 */
[----:B------:R-:W-:Y:S01]  /*10cb0*/  BPT.TRAP 0x1 ;  /* 0x000000040000795c */ /* 0x000fe20000300000 */
.L_x_1154:
[----:B------:R-:W-:Y:S01]  /*10cc0*/  R2UR UR19, R17 ;  /* 0x00000000111372ca */ /* 0x000fe200000e0000 */
[----:B------:R-:W-:Y:S01]  /*10cd0*/  UMOV UR22, 0x0 ;  /* 0x0000000000167882 */ /* 0x000fe20000000000 */
[----:B------:R-:W-:Y:S01]  /*10ce0*/  R2UR UR8, R15 ;  /* 0x000000000f0872ca */ /* 0x000fe200000e0000 */
[----:B------:R-:W-:Y:S01]  /*10cf0*/  UMOV UR23, 0x14f00000 ;  /* 0x14f0000000177882 */ /* 0x000fe20000000000 */
[----:B------:R-:W-:Y:S01]  /*10d00*/  R2UR UR24, R16 ;  /* 0x00000000101872ca */ /* 0x000fe200000e0000 */
[----:B------:R-:W-:Y:S01]  /*10d10*/  UMOV UR18, URZ ;  /* 0x0000003f00127c82 */ /* 0x000fe20008000000 */
[----:B------:R-:W-:-:S07]  /*10d20*/  UMOV UR10, 0x20 ;  /* 0x00000020000a7882 */ /* 0x000fce0000000000 */
[----:B------:R-:W-:-:S04]  /*10d30*/  UIADD3 UR19, UR19, 0x80, URZ ;  /* 0x0000008013137890 */ /* 0x000fc8000fffe03f */
[----:B------:R-:W-:Y:S02]  /*10d40*/  UIADD3 UR9, UP0, UR19, UR14, URZ ;  /* 0x0000000e13097290 */ /* 0x000fe4000ff1e03f */
[----:B------:R-:W-:Y:S02]  /*10d50*/  UIADD3 UR16, UR24, 0x14000, URZ ;  /* 0x0001400018107890 */ /* 0x000fe4000fffe03f */
[----:B------:R-:W-:Y:S02]  /*10d60*/  ULEA.HI.X.SX32 UR8, UR19, UR8, 0x1, UP0 ;  /* 0x0000000813087291 */ /* 0x000fe400080f0e3f */
[----:B--2---:R-:W-:Y:S01]  /*10d70*/  IMAD.U32 R5, RZ, RZ, UR9 ;  /* 0x00000009ff057e24 */ /* 0x004fe2000f8e00ff */
[----:B------:R-:W-:Y:S01]  /*10d80*/  UIADD3 UR17, UR24, 0x30c18, URZ ;  /* 0x00030c1818117890 */ /* 0x000fe2000fffe03f */
[----:B------:R-:W-:Y:S01]  /*10d90*/  IMAD.U32 R0, RZ, RZ, UR9 ;  /* 0x00000009ff007e24 */ /* 0x000fe2000f8e00ff */
[----:B------:R-:W-:Y:S01]  /*10da0*/  R2UR UR9, R3 ;  /* 0x00000000030972ca */ /* 0x000fe200000e0000 */
[----:B------:R-:W-:Y:S01]  /*10db0*/  IMAD.U32 R4, RZ, RZ, UR8 ;  /* 0x00000008ff047e24 */ /* 0x000fe2000f8e00ff */
[----:B------:R-:W-:Y:S01]  /*10dc0*/  LEA R10, P0, R5, R10, 0x2 ;  /* 0x0000000a050a7211 */ /* 0x000fe200078010ff */
[----:B------:R-:W-:Y:S01]  /*10dd0*/  UIADD3 UR24, UR24, 0x20200, URZ ;  /* 0x0002020018187890 */ /* 0x000fe2000fffe03f */
[----:B------:R-:W-:Y:S01]  /*10de0*/  R2UR UR8, R2 ;  /* 0x00000000020872ca */ /* 0x000fe200000e0000 */
[----:B------:R-:W-:Y:S01]  /*10df0*/  UMOV UR25, UR17 ;  /* 0x0000001100197c82 */ /* 0x000fe20008000000 */
[----:B------:R-:W-:-:S02]  /*10e00*/  LEA.HI.X R9, R0, R9, R4, 0x2, P0 ;  /* 0x0000000900097211 */ /* 0x000fc400000f1404 */
[----:B------:R2:W5:Y:S01]  /*10e10*/  LDL.LU R4, [R1] ;  /* 0x0000000001047983 */ /* 0x0005620000300800 */
[----:B------:R-:W-:Y:S02]  /*10e20*/  R2UR UR26, R10 ;  /* 0x000000000a1a72ca */ /* 0x000fe400000e0000 */
[----:B------:R-:W-:-:S06]  /*10e30*/  R2UR UR27, R9 ;  /* 0x00000000091b72ca */ /* 0x000fcc00000e0000 */
[----:B------:R2:W-:Y:S07]  /*10e40*/  UTMALDG.4D [UR16], [UR8], desc[UR22] ;  /* 0x00001610080075b4 */ /* 0x0005ee0008019000 */
[----:B------:R2:W-:Y:S02]  /*10e50*/  UBLKCP.S.G [UR24], [UR26], UR10 ;  /* 0x000000181a0073ba */ /* 0x0005e4000800020a */
[----:B--2---:R-:W-:-:S07]  /*10e60*/  IMAD.MOV.U32 R19, RZ, RZ, 0x1 ;  /* 0x00000001ff137424 */ /* 0x004fce00078e00ff */
.L_x_1140:
[----:B------:R-:W2:Y:S01]  /*10e70*/  S2R R0, SR_TID.X ;  /* 0x0000000000007919 */ /* 0x000ea20000002100 */
[----:B------:R-:W-:Y:S01]  /*10e80*/  IMAD R3, R19, 0x8, R16 ;  /* 0x0000000813037824 */ /* 0x000fe200078e0210 */
[----:B--2---:R-:W-:Y:S02]  /*10e90*/  LOP3.LUT R2, R0, 0x7f, RZ, 0xc0, !PT ;  /* 0x0000007f00027812 */ /* 0x004fe400078ec0ff */
[----:B------:R-:W-:Y:S02]  /*10ea0*/  SHF.L.U32 R0, R11, 0x1f, RZ ;  /* 0x0000001f0b007819 */ /* 0x000fe400000006ff */
[----:B------:R-:W-:Y:S02]  /*10eb0*/  ISETP.NE.AND P1, PT, R2, RZ, PT ;  /* 0x000000ff0200720c */ /* 0x000fe40003f25270 */
[----:B------:R-:W2:Y:S02]  /*10ec0*/  SYNCS.PHASECHK.TRANS64.TRYWAIT P0, [R3+URZ+0x30c40], R0 ;  /* 0x030c4000030075a7 */ /* 0x000ea4000800017f */
[----:B--2---:R-:W-:Y:S09]  /*10ed0*/  @!P0 BRA `(.L_x_1155) ;  /* 0x00000008007c8947 */ /* 0x004ff20003800000 */
.L_x_1174:
[----:B------:R-:W-:Y:S05]  /*10ee0*/  @P1 BRA `(.L_x_1156) ;  /* 0x0000000000181947 */ /* 0x000fea0003800000 */
[----:B------:R-:W1:Y:S01]  /*10ef0*/  S2R R2, SR_TID.X ;  /* 0x0000000000027919 */ /* 0x000e620000002100 */
[----:B--2---:R-:W-:-:S04]  /*10f00*/  IMAD.MOV.U32 R0, RZ, RZ, 0x4200 ;  /* 0x00004200ff007424 */ /* 0x004fc800078e00ff */
[----:B------:R2:W-:Y:S01]  /*10f10*/  SYNCS.ARRIVE.TRANS64 RZ, [R3+URZ+0x30c30], R0 ;  /* 0x030c300003ff79a7 */ /* 0x0005e2000800003f */
[----:B-1----:R-:W-:-:S13]  /*10f20*/  LOP3.LUT P0, RZ, R2, 0x1f, RZ, 0xc0, !PT ;  /* 0x0000001f02ff7812 */ /* 0x002fda000780c0ff */
[----:B--2---:R-:W-:Y:S05]  /*10f30*/  @!P0 BRA `(.L_x_1156) ;  /* 0x0000000000048947 */ /* 0x004fea0003800000 */
[----:B------:R-:W-:Y:S01]  /*10f40*/  BPT.TRAP 0x1 ;  /* 0x000000040000795c */ /* 0x000fe20000300000 */
.L_x_1156:
[----:B-----5:R-:W-:Y:S01]  /*10f50*/  R2UR UR19, R4 ;  /* 0x00000000041372ca */ /* 0x020fe200000e0000 */
[C-C-:B--2---:R-:W-:Y:S01]  /*10f60*/  IMAD R0, R19.reuse, 0x4000, R16.reuse ;  /* 0x0000400013007824 */ /* 0x144fe200078e0210 */
[----:B-1----:R-:W-:Y:S01]  /*10f70*/  R2UR UR9, R14 ;  /* 0x000000000e0972ca */ /* 0x002fe200000e0000 */
[----:B---34-:R-:W-:Y:S01]  /*10f80*/  IMAD R16, R19, 0x200, R16 ;  /* 0x0000020013107824 */ /* 0x018fe200078e0210 */
[----:B------:R-:W-:Y:S01]  /*10f90*/  IADD3 R8, P0, R8, 0x1f0, RZ ;  /* 0x000001f008087810 */ /* 0x000fe20007f1e0ff */
[----:B------:R-:W-:Y:S01]  /*10fa0*/  ULDC.64 UR24, c[0x0][0x728] ;  /* 0x0001ca0000187ab9 */ /* 0x000fe20000000a00 */
[----:B------:R-:W-:Y:S01]  /*10fb0*/  R2UR UR17, R3 ;  /* 0x00000000031172ca */ /* 0x000fe200000e0000 */
[----:B------:R-:W-:Y:S01]  /*10fc0*/  UMOV UR18, URZ ;  /* 0x0000003f00127c82 */ /* 0x000fe20008000000 */
[----:B------:R-:W-:Y:S01]  /*10fd0*/  R2UR UR16, R0 ;  /* 0x00000000001072ca */ /* 0x000fe200000e0000 */
[----:B------:R-:W-:Y:S01]  /*10fe0*/  IMAD.X R7, RZ, RZ, R7, P0 ;  /* 0x000000ffff077224 */ /* 0x000fe200000e0607 */
[----:B------:R-:W-:Y:S01]  /*10ff0*/  R2UR UR10, R16 ;  /* 0x00000000100a72ca */ /* 0x000fe200000e0000 */
[----:B------:R-:W-:Y:S01]  /*11000*/  VIADD R2, R19, 0x1 ;  /* 0x0000000113027836 */ /* 0x000fe20000000000 */
[----:B------:R-:W-:Y:S01]  /*11010*/  R2UR UR22, R8 ;  /* 0x00000000081672ca */ /* 0x000fe200000e0000 */
[----:B------:R-:W-:Y:S01]  /*11020*/  USHF.L.U32 UR19, UR19, 0x7, URZ ;  /* 0x0000000713137899 */ /* 0x000fe2000800063f */
[----:B------:R-:W-:-:S02]  /*11030*/  R2UR UR23, R7 ;  /* 0x00000000071772ca */ /* 0x000fc400000e0000 */
[C---:B------:R-:W-:Y:S01]  /*11040*/  ISETP.NE.AND P0, PT, R2.reuse, 0x2, PT ;  /* 0x000000020200780c */ /* 0x040fe20003f05270 */
[----:B------:R-:W-:Y:S02]  /*11050*/  UIADD3 UR13, UP0, UR19, UR6, URZ ;  /* 0x00000006130d7290 */ /* 0x000fe4000ff1e03f */
[----:B------:R-:W-:Y:S01]  /*11060*/  UIADD3 UR17, UR17, 0x30c30, URZ ;  /* 0x00030c3011117890 */ /* 0x000fe2000fffe03f */
[----:B------:R-:W-:Y:S01]  /*11070*/  SEL R0, RZ, 0x1, P0 ;  /* 0x00000001ff007807 */ /* 0x000fe20000000000 */
[----:B------:R-:W-:Y:S01]  /*11080*/  ULEA UR8, UP1, UR13, UR24, 0x2 ;  /* 0x000000180d087291 */ /* 0x000fe2000f82103f */
[----:B------:R-:W-:Y:S01]  /*11090*/  SEL R2, R2, RZ, P0 ;  /* 0x000000ff02027207 */ /* 0x000fe20000000000 */
[----:B------:R-:W-:Y:S01]  /*110a0*/  ULEA.HI.X.SX32 UR9, UR19, UR9, 0x1, UP0 ;  /* 0x0000000913097291 */ /* 0x000fe200080f0e3f */
[----:B------:R-:W-:Y:S01]  /*110b0*/  LOP3.LUT R11, R11, R0, RZ, 0x3c, !PT ;  /* 0x000000000b0b7212 */ /* 0x000fe200078e3cff */
[----:B------:R-:W-:Y:S02]  /*110c0*/  UIADD3 UR16, UR16, 0x18000, URZ ;  /* 0x0001800010107890 */ /* 0x000fe4000fffe03f */
[----:B------:R-:W-:-:S02]  /*110d0*/  ULEA.HI.X UR9, UR13, UR25, UR9, 0x2, UP1 ;  /* 0x000000190d097291 */ /* 0x000fc400088f1409 */
[----:B------:R-:W-:Y:S01]  /*110e0*/  UIADD3 UR26, UR10, 0x20400, URZ ;  /* 0x000204000a1a7890 */ /* 0x000fe2000fffe03f */
[----:B------:R-:W-:Y:S01]  /*110f0*/  UMOV UR24, 0x0 ;  /* 0x0000000000187882 */ /* 0x000fe20000000000 */
[----:B------:R-:W-:Y:S01]  /*11100*/  UMOV UR25, 0x14f00000 ;  /* 0x14f0000000197882 */ /* 0x000fe20000000000 */
[----:B------:R-:W-:Y:S01]  /*11110*/  UMOV UR27, UR17 ;  /* 0x00000011001b7c82 */ /* 0x000fe20008000000 */
[----:B------:R-:W-:Y:S01]  /*11120*/  UMOV UR10, 0x20 ;  /* 0x00000020000a7882 */ /* 0x000fe20000000000 */
[----:B------:R1:W-:Y:S04]  /*11130*/  UTMALDG.4D [UR16], [UR22], desc[UR24] ;  /* 0x00001810160075b4 */ /* 0x0003e80008019000 */
[----:B------:R1:W-:Y:S02]  /*11140*/  UBLKCP.S.G [UR26], [UR8], UR10 ;  /* 0x0000001a080073ba */ /* 0x0003e4000800020a */
[----:B-1----:R-:W-:Y:S01]  /*11150*/  NOP ;  /* 0x0000000000007918 */ /* 0x002fe20000000000 */
.L_x_1137:
[----:B------:R-:W-:Y:S05]  /*11160*/  BSYNC B0 ;  /* 0x0000000000007941 */ /* 0x000fea0003800000 */
.L_x_1135:
[----:B------:R-:W-:-:S03]  /*11170*/  UMOV UR8, 0xffffffff ;  /* 0xffffffff00087882 */ /* 0x000fc60000000000 */
[----:B------:R-:W-:Y:S05]  /*11180*/  BRA.DIV UR8, `(.L_x_1157) ;  /* 0x0000000608e47947 */ /* 0x000fea000b800000 */
[----:B------:R-:W-:-:S13]  /*11190*/  ELECT P6, URZ, PT ;  /* 0x00000000003f782f */ /* 0x000fda00038c0000 */
.L_x_1177:
[----:B------:R-:W-:Y:S05]  /*111a0*/  @!P6 BRA `(.L_x_1045) ;  /* 0x000000000084e947 */ /* 0x000fea0003800000 */
[----:B------:R-:W-:-:S06]  /*111b0*/  ULOP3.LUT UR8, UR36, 0x2, URZ, 0xfc, !UPT ;  /* 0x0000000224087892 */ /* 0x000fcc000f8efc3f */
[----:B------:R-:W-:-:S05]  /*111c0*/  IMAD.U32 R0, RZ, RZ, UR8 ;  /* 0x00000008ff007e24 */ /* 0x000fca000f8e00ff */
[----:B------:R-:W-:-:S13]  /*111d0*/  ISETP.NE.AND P2, PT, R0, 0x3, PT ;  /* 0x000000030000780c */ /* 0x000fda0003f45270 */
[----:B------:R-:W-:Y:S05]  /*111e0*/  @!P2 BRA `(.L_x_1158) ;  /* 0x000000000004a947 */ /* 0x000fea0003800000 */
[----:B------:R-:W-:Y:S01]  /*111f0*/  BPT.TRAP 0x1 ;  /* 0x000000040000795c */ /* 0x000fe20000300000 */
.L_x_1158:
        /* <DEDUP_REMOVED lines=15> */
.L_x_1178:
[----:B------:R-:W2:Y:S02]  /*112f0*/  SYNCS.PHASECHK.TRANS64.TRYWAIT P0, [R3+URZ], R0 ;  /* 0x00000000030075a7 */ /* 0x000ea4000800017f */
[----:B--2---:R-:W-:Y:S05]  /*11300*/  @!P0 BRA `(.L_x_1160) ;  /* 0x0000000400b88947 */ /* 0x004fea0003800000 */
.L_x_1179:
[----:B------:R-:W-:Y:S05]  /*11310*/  @!P2 BRA `(.L_x_1161) ;  /* 0x000000000004a947 */ /* 0x000fea0003800000 */
[----:B------:R-:W-:Y:S01]  /*11320*/  BPT.TRAP 0x1 ;  /* 0x000000040000795c */ /* 0x000fe20000300000 */
.L_x_1161:
[----:B--2---:R-:W-:-:S04]  /*11330*/  VIADD R3, R7, 0x30c40 ;  /* 0x00030c4007037836 */ /* 0x004fc80000000000 */
[----:B------:R-:W-:-:S04]  /*11340*/  IMAD R2, R2, 0x8, R3 ;  /* 0x0000000802027824 */ /* 0x000fc800078e0203 */
[----:B------:R-:W2:Y:S02]  /*11350*/  SYNCS.PHASECHK.TRANS64.TRYWAIT P0, [R2+URZ], R5 ;  /* 0x00000005020075a7 */ /* 0x000ea4000800017f */
[----:B--2---:R-:W-:Y:S05]  /*11360*/  @!P0 BRA `(.L_x_1162) ;  /* 0x0000000400b48947 */ /* 0x004fea0003800000 */
.L_x_1180:
[----:B------:R-:W-:-:S07]  /*11370*/  IMAD R3, R4, 0x8, R3 ;  /* 0x0000000804037824 */ /* 0x000fce00078e0203 */
.L_x_1163:
[----:B---3--:R3:W4:Y:S02]  /*11380*/  SYNCS.PHASECHK.TRANS64.TRYWAIT P0, [R3+URZ], R0 ;  /* 0x00000000030075a7 */ /* 0x008724000800017f */
[----:B----4-:R-:W-:Y:S05]  /*11390*/  @!P0 NANOSLEEP.SYNCS 0x989680 ;  /* 0x009896800000895d */ /* 0x010fea0003900000 */
[----:B------:R-:W4:Y:S02]  /*113a0*/  @!P0 SYNCS.PHASECHK.TRANS64 P0, [R3+URZ], R0 ;  /* 0x00000000030085a7 */ /* 0x000f24000800007f */
[----:B----4-:R-:W-:Y:S05]  /*113b0*/  @!P0 BRA `(.L_x_1163) ;  /* 0xfffffffc00f08947 */ /* 0x010fea000383ffff */
.L_x_1045:
[----:B------:R-:W-:Y:S05]  /*113c0*/  BSYNC B6 ;  /* 0x0000000000067941 */ /* 0x000fea0003800000 */
.L_x_1042:
[----:B------:R-:W-:Y:S05]  /*113d0*/  EXIT ;  /* 0x000000000000794d */ /* 0x000fea0003800000 */
.L_x_1052:
[----:B------:R-:W-:Y:S02]  /*113e0*/  IMAD.MOV.U32 R13, RZ, RZ, R10 ;  /* 0x000000ffff0d7224 */ /* 0x000fe400078e000a */
[----:B------:R-:W-:Y:S02]  /*113f0*/  IMAD.MOV.U32 R12, RZ, RZ, RZ ;  /* 0x000000ffff0c7224 */ /* 0x000fe400078e00ff */
[----:B------:R-:W-:Y:S02]  /*11400*/  IMAD.MOV.U32 R11, RZ, RZ, 0x1f ;  /* 0x0000001fff0b7424 */ /* 0x000fe400078e00ff */
[----:B------:R-:W-:-:S07]  /*11410*/  IMAD.MOV.U32 R15, RZ, RZ, -0x1 ;  /* 0xffffffffff0f7424 */ /* 0x000fce00078e00ff */
[----:B------:R-:W-:Y:S05]  /*11420*/  WARPSYNC.COLLECTIVE R15, `(.L_x_1164) ;  /* 0x000000000f087348 */ /* 0x000fea0003c00000 */
[----:B------:R1:W2:Y:S02]  /*11430*/  SHFL.IDX P6, R14, R13, R12, R11 ;  /* 0x0000000c0d0e7389 */ /* 0x0002a400000c000b */
[----:B-12---:R-:W-:Y:S01]  /*11440*/  ENDCOLLECTIVE ;  /* 0x000000000000791b */ /* 0x006fe20003800000 */
.L_x_1164:
[----:B------:R-:W-:Y:S05]  /*11450*/  BRA `(.L_x_1165) ;  /* 0xfffffef800d87947 */ /* 0x000fea000383ffff */
.L_x_1054:
[----:B--2---:R2:W3:Y:S02]  /*11460*/  SYNCS.PHASECHK.TRANS64.TRYWAIT P0, [R222+URZ+0x30c00], R11 ;  /* 0x030c000bde0075a7 */ /* 0x0044e4000800017f */
[----:B---3--:R-:W-:Y:S05]  /*11470*/  @!P0 NANOSLEEP.SYNCS 0x989680 ;  /* 0x009896800000895d */ /* 0x008fea0003900000 */
[----:B------:R-:W3:Y:S02]  /*11480*/  @!P0 SYNCS.PHASECHK.TRANS64 P0, [R222+URZ+0x30c00], R11 ;  /* 0x030c000bde0085a7 */ /* 0x000ee4000800007f */
[----:B---3--:R-:W-:Y:S05]  /*11490*/  @!P0 BRA `(.L_x_1054) ;  /* 0xfffffffc00f08947 */ /* 0x008fea000383ffff */
[----:B------:R-:W-:Y:S05]  /*114a0*/  BRA `(.L_x_1053) ;  /* 0xfffffefc00207947 */ /* 0x000fea000383ffff */
.L_x_1059:
[----:B--2---:R2:W3:Y:S02]  /*114b0*/  SYNCS.PHASECHK.TRANS64.TRYWAIT P0, [R8+URZ+0x30c10], R21 ;  /* 0x030c1015080075a7 */ /* 0x0044e4000800017f */
[----:B---3--:R-:W-:Y:S05]  /*114c0*/  @!P0 NANOSLEEP.SYNCS 0x989680 ;  /* 0x009896800000895d */ /* 0x008fea0003900000 */
[----:B------:R-:W3:Y:S02]  /*114d0*/  @!P0 SYNCS.PHASECHK.TRANS64 P0, [R8+URZ+0x30c10], R21 ;  /* 0x030c1015080085a7 */ /* 0x000ee4000800007f */
[----:B---3--:R-:W-:Y:S05]  /*114e0*/  @!P0 BRA `(.L_x_1059) ;  /* 0xfffffffc00f08947 */ /* 0x008fea000383ffff */
[----:B------:R-:W-:Y:S05]  /*114f0*/  BRA `(.L_x_1058) ;  /* 0xffffff0400547947 */ /* 0x000fea000383ffff */
.L_x_1063:
[----:B------:R1:W1:Y:S02]  /*11500*/  SYNCS.PHASECHK.TRANS64.TRYWAIT P0, [R8+URZ+0x30c30], R21 ;  /* 0x030c3015080075a7 */ /* 0x000264000800017f */
[----:B-1----:R-:W-:Y:S05]  /*11510*/  @!P0 NANOSLEEP.SYNCS 0x989680 ;  /* 0x009896800000895d */ /* 0x002fea0003900000 */
[----:B------:R-:W1:Y:S02]  /*11520*/  @!P0 SYNCS.PHASECHK.TRANS64 P0, [R8+URZ+0x30c30], R21 ;  /* 0x030c3015080085a7 */ /* 0x000e64000800007f */
[----:B-1----:R-:W-:Y:S05]  /*11530*/  @!P0 BRA `(.L_x_1063) ;  /* 0xfffffffc00f08947 */ /* 0x002fea000383ffff */
[----:B------:R-:W-:Y:S05]  /*11540*/  BRA `(.L_x_1062) ;  /* 0xffffff0800587947 */ /* 0x000fea000383ffff */
.L_x_1071:
[----:B--2---:R2:W3:Y:S02]  /*11550*/  SYNCS.PHASECHK.TRANS64.TRYWAIT P1, [R6+URZ+0x30c10], R11 ;  /* 0x030c100b060075a7 */ /* 0x0044e4000802017f */
[----:B---3--:R-:W-:Y:S05]  /*11560*/  @!P1 NANOSLEEP.SYNCS 0x989680 ;  /* 0x009896800000995d */ /* 0x008fea0003900000 */
[----:B------:R-:W3:Y:S02]  /*11570*/  @!P1 SYNCS.PHASECHK.TRANS64 P1, [R6+URZ+0x30c10], R11 ;  /* 0x030c100b060095a7 */ /* 0x000ee4000802007f */
[----:B---3--:R-:W-:Y:S05]  /*11580*/  @!P1 BRA `(.L_x_1071) ;  /* 0xfffffffc00f09947 */ /* 0x008fea000383ffff */
[----:B------:R-:W-:Y:S05]  /*11590*/  BRA `(.L_x_1070) ;  /* 0xffffff4400c47947 */ /* 0x000fea000383ffff */
.L_x_1075:
[----:B------:R1:W1:Y:S02]  /*115a0*/  SYNCS.PHASECHK.TRANS64.TRYWAIT P1, [R6+URZ+0x30c30], R11 ;  /* 0x030c300b060075a7 */ /* 0x000264000802017f */
[----:B-1----:R-:W-:Y:S05]  /*115b0*/  @!P1 NANOSLEEP.SYNCS 0x989680 ;  /* 0x009896800000995d */ /* 0x002fea0003900000 */
[----:B------:R-:W1:Y:S02]  /*115c0*/  @!P1 SYNCS.PHASECHK.TRANS64 P1, [R6+URZ+0x30c30], R11 ;  /* 0x030c300b060095a7 */ /* 0x000e64000802007f */
[----:B-1----:R-:W-:Y:S05]  /*115d0*/  @!P1 BRA `(.L_x_1075) ;  /* 0xfffffffc00f09947 */ /* 0x002fea000383ffff */
[----:B------:R-:W-:Y:S05]  /*115e0*/  BRA `(.L_x_1074) ;  /* 0xffffff4800d47947 */ /* 0x000fea000383ffff */
.L_x_1083:
[----:B--2---:R2:W3:Y:S02]  /*115f0*/  SYNCS.PHASECHK.TRANS64.TRYWAIT P0, [R7+URZ+0x30c10], R18 ;  /* 0x030c1012070075a7 */ /* 0x0044e4000800017f */
[----:B---3--:R-:W-:Y:S05]  /*11600*/  @!P0 NANOSLEEP.SYNCS 0x989680 ;  /* 0x009896800000895d */ /* 0x008fea0003900000 */
[----:B------:R-:W3:Y:S02]  /*11610*/  @!P0 SYNCS.PHASECHK.TRANS64 P0, [R7+URZ+0x30c10], R18 ;  /* 0x030c1012070085a7 */ /* 0x000ee4000800007f */
[----:B---3--:R-:W-:Y:S05]  /*11620*/  @!P0 BRA `(.L_x_1083) ;  /* 0xfffffffc00f08947 */ /* 0x008fea000383ffff */
[----:B------:R-:W-:Y:S05]  /*11630*/  BRA `(.L_x_1082) ;  /* 0xffffff8000087947 */ /* 0x000fea000383ffff */
.L_x_1087:
[----:B------:R1:W1:Y:S02]  /*11640*/  SYNCS.PHASECHK.TRANS64.TRYWAIT P0, [R7+URZ+0x30c30], R18 ;  /* 0x030c3012070075a7 */ /* 0x000264000800017f */
[----:B-1----:R-:W-:Y:S05]  /*11650*/  @!P0 NANOSLEEP.SYNCS 0x989680 ;  /* 0x009896800000895d */ /* 0x002fea0003900000 */
[----:B------:R-:W1:Y:S02]  /*11660*/  @!P0 SYNCS.PHASECHK.TRANS64 P0, [R7+URZ+0x30c30], R18 ;  /* 0x030c3012070085a7 */ /* 0x000e64000800007f */
[----:B-1----:R-:W-:Y:S05]  /*11670*/  @!P0 BRA `(.L_x_1087) ;  /* 0xfffffffc00f08947 */ /* 0x002fea000383ffff */
[----:B------:R-:W-:Y:S05]  /*11680*/  BRA `(.L_x_1086) ;  /* 0xffffff84001c7947 */ /* 0x000fea000383ffff */
.L_x_1138:
[----:B-1----:R1:W2:Y:S02]  /*11690*/  SYNCS.PHASECHK.TRANS64.TRYWAIT P0, [R16+URZ+0x30c20], R3 ;  /* 0x030c2003100075a7 */ /* 0x0022a4000800017f */
[----:B--2---:R-:W-:Y:S05]  /*116a0*/  @!P0 NANOSLEEP.SYNCS 0x989680 ;  /* 0x009896800000895d */ /* 0x004fea0003900000 */
[----:B------:R-:W2:Y:S02]  /*116b0*/  @!P0 SYNCS.PHASECHK.TRANS64 P0, [R16+URZ+0x30c20], R3 ;  /* 0x030c2003100085a7 */ /* 0x000ea4000800007f */
[----:B--2---:R-:W-:Y:S05]  /*116c0*/  @!P0 BRA `(.L_x_1138) ;  /* 0xfffffffc00f08947 */ /* 0x004fea000383ffff */
[----:B------:R-:W-:Y:S05]  /*116d0*/  BRA `(.L_x_1166) ;  /* 0xffffffe400307947 */ /* 0x000fea000383ffff */
.L_x_1142:
[----:B-1----:R1:W2:Y:S02]  /*116e0*/  SYNCS.PHASECHK.TRANS64.TRYWAIT P1, [R16+URZ+0x30c40], R21 ;  /* 0x030c4015100075a7 */ /* 0x0022a4000802017f */
[----:B--2---:R-:W-:Y:S05]  /*116f0*/  @!P1 NANOSLEEP.SYNCS 0x989680 ;  /* 0x009896800000995d */ /* 0x004fea0003900000 */
[----:B------:R-:W2:Y:S02]  /*11700*/  @!P1 SYNCS.PHASECHK.TRANS64 P1, [R16+URZ+0x30c40], R21 ;  /* 0x030c4015100095a7 */ /* 0x000ea4000802007f */
[----:B--2---:R-:W-:Y:S05]  /*11710*/  @!P1 BRA `(.L_x_1142) ;  /* 0xfffffffc00f09947 */ /* 0x004fea000383ffff */
[----:B------:R-:W-:Y:S05]  /*11720*/  BRA `(.L_x_1167) ;  /* 0xffffffe800907947 */ /* 0x000fea000383ffff */
.L_x_1144:
[----:B--2---:R2:W3:Y:S02]  /*11730*/  SYNCS.PHASECHK.TRANS64.TRYWAIT P1, [R16+URZ+0x30c28], R21 ;  /* 0x030c2815100075a7 */ /* 0x0044e4000802017f */
[----:B---3--:R-:W-:Y:S05]  /*11740*/  @!P1 NANOSLEEP.SYNCS 0x989680 ;  /* 0x009896800000995d */ /* 0x008fea0003900000 */
[----:B------:R-:W3:Y:S02]  /*11750*/  @!P1 SYNCS.PHASECHK.TRANS64 P1, [R16+URZ+0x30c28], R21 ;  /* 0x030c2815100095a7 */ /* 0x000ee4000802007f */
[----:B---3--:R-:W-:Y:S05]  /*11760*/  @!P1 BRA `(.L_x_1144) ;  /* 0xfffffffc00f09947 */ /* 0x008fea000383ffff */
[----:B------:R-:W-:Y:S05]  /*11770*/  BRA `(.L_x_1168) ;  /* 0xffffffec00087947 */ /* 0x000fea000383ffff */
.L_x_1146:
[----:B---3--:R3:W4:Y:S02]  /*11780*/  SYNCS.PHASECHK.TRANS64.TRYWAIT P1, [R16+URZ+0x30c48], R21 ;  /* 0x030c4815100075a7 */ /* 0x008724000802017f */
[----:B----4-:R-:W-:Y:S05]  /*11790*/  @!P1 NANOSLEEP.SYNCS 0x989680 ;  /* 0x009896800000995d */ /* 0x010fea0003900000 */
[----:B------:R-:W4:Y:S02]  /*117a0*/  @!P1 SYNCS.PHASECHK.TRANS64 P1, [R16+URZ+0x30c48], R21 ;  /* 0x030c4815100095a7 */ /* 0x000f24000802007f */
[----:B----4-:R-:W-:Y:S05]  /*117b0*/  @!P1 BRA `(.L_x_1146) ;  /* 0xfffffffc00f09947 */ /* 0x010fea000383ffff */
[----:B------:R-:W-:Y:S05]  /*117c0*/  BRA `(.L_x_1169) ;  /* 0xffffffec00807947 */ /* 0x000fea000383ffff */
.L_x_1148:
[----:B------:R-:W-:-:S07]  /*117d0*/  SHF.L.U32 R5, R11, 0x1f, RZ ;  /* 0x0000001f0b057819 */ /* 0x000fce00000006ff */
.L_x_1170:
[----:B------:R1:W1:Y:S02]  /*117e0*/  SYNCS.PHASECHK.TRANS64.TRYWAIT P1, [R16+URZ+0x30c20], R5 ;  /* 0x030c2005100075a7 */ /* 0x000264000802017f */
[----:B-1----:R-:W-:Y:S05]  /*117f0*/  @!P1 NANOSLEEP.SYNCS 0x989680 ;  /* 0x009896800000995d */ /* 0x002fea0003900000 */
[----:B------:R-:W1:Y:S02]  /*11800*/  @!P1 SYNCS.PHASECHK.TRANS64 P1, [R16+URZ+0x30c20], R5 ;  /* 0x030c2005100095a7 */ /* 0x000e64000802007f */
[----:B-1----:R-:W-:Y:S05]  /*11810*/  @!P1 BRA `(.L_x_1170) ;  /* 0xfffffffc00f09947 */ /* 0x002fea000383ffff */
[----:B------:R-:W-:Y:S05]  /*11820*/  BRA `(.L_x_1171) ;  /* 0xffffffec00e07947 */ /* 0x000fea000383ffff */
.L_x_1151:
[----:B-1----:R1:W2:Y:S02]  /*11830*/  SYNCS.PHASECHK.TRANS64.TRYWAIT P1, [R16+URZ+0x30c40], R13 ;  /* 0x030c400d100075a7 */ /* 0x0022a4000802017f */
[----:B--2---:R-:W-:Y:S05]  /*11840*/  @!P1 NANOSLEEP.SYNCS 0x989680 ;  /* 0x009896800000995d */ /* 0x004fea0003900000 */
[----:B------:R-:W2:Y:S02]  /*11850*/  @!P1 SYNCS.PHASECHK.TRANS64 P1, [R16+URZ+0x30c40], R13 ;  /* 0x030c400d100095a7 */ /* 0x000ea4000802007f */
[----:B--2---:R-:W-:Y:S05]  /*11860*/  @!P1 BRA `(.L_x_1151) ;  /* 0xfffffffc00f09947 */ /* 0x004fea000383ffff */
[----:B------:R-:W-:Y:S05]  /*11870*/  BRA `(.L_x_1172) ;  /* 0xfffffff000787947 */ /* 0x000fea000383ffff */
.L_x_1153:
[----:B-1----:R1:W2:Y:S02]  /*11880*/  SYNCS.PHASECHK.TRANS64.TRYWAIT P1, [R16+URZ+0x30c28], R13 ;  /* 0x030c280d100075a7 */ /* 0x0022a4000802017f */
[----:B--2---:R-:W-:Y:S05]  /*11890*/  @!P1 NANOSLEEP.SYNCS 0x989680 ;  /* 0x009896800000995d */ /* 0x004fea0003900000 */
[----:B------:R-:W2:Y:S02]  /*118a0*/  @!P1 SYNCS.PHASECHK.TRANS64 P1, [R16+URZ+0x30c28], R13 ;  /* 0x030c280d100095a7 */ /* 0x000ea4000802007f */
[----:B--2---:R-:W-:Y:S05]  /*118b0*/  @!P1 BRA `(.L_x_1153) ;  /* 0xfffffffc00f09947 */ /* 0x004fea000383ffff */
[----:B------:R-:W-:Y:S05]  /*118c0*/  BRA `(.L_x_1173) ;  /* 0xfffffff000e47947 */ /* 0x000fea000383ffff */
.L_x_1155:
[----:B--2---:R2:W1:Y:S02]  /*118d0*/  SYNCS.PHASECHK.TRANS64.TRYWAIT P0, [R3+URZ+0x30c40], R0 ;  /* 0x030c4000030075a7 */ /* 0x004464000800017f */
[----:B-1----:R-:W-:Y:S05]  /*118e0*/  @!P0 NANOSLEEP.SYNCS 0x989680 ;  /* 0x009896800000895d */ /* 0x002fea0003900000 */
[----:B------:R-:W1:Y:S02]  /*118f0*/  @!P0 SYNCS.PHASECHK.TRANS64 P0, [R3+URZ+0x30c40], R0 ;  /* 0x030c4000030085a7 */ /* 0x000e64000800007f */
[----:B-1----:R-:W-:Y:S05]  /*11900*/  @!P0 BRA `(.L_x_1155) ;  /* 0xfffffffc00f08947 */ /* 0x002fea000383ffff */
[----:B------:R-:W-:Y:S05]  /*11910*/  BRA `(.L_x_1174) ;  /* 0xfffffff400707947 */ /* 0x000fea000383ffff */
.L_x_1157:
[----:B------:R-:W-:Y:S01]  /*11920*/  BSSY B0, `(.L_x_1175) ;  /* 0x0000006000007945 */ /* 0x000fe20003800000 */
[----:B------:R-:W-:-:S07]  /*11930*/  IMAD.MOV.U32 R15, RZ, RZ, -0x1 ;  /* 0xffffffffff0f7424 */ /* 0x000fce00078e00ff */
[----:B------:R-:W-:Y:S05]  /*11940*/  WARPSYNC.COLLECTIVE R15, `(.L_x_1176) ;  /* 0x000000000f0c7348 */ /* 0x000fea0003c00000 */
[----:B------:R-:W-:Y:S02]  /*11950*/  ELECT P6, UR62, PT ;  /* 0x00000000003e782f */ /* 0x000fe400038c0000 */
[----:B------:R-:W-:Y:S01]  /*11960*/  MOV R14, UR62 ;  /* 0x0000003e000e7c02 */ /* 0x000fe20008000f00 */
[----:B------:R-:W-:Y:S10]  /*11970*/  ENDCOLLECTIVE ;  /* 0x000000000000791b */ /* 0x000ff40003800000 */
.L_x_1176:
[----:B------:R-:W-:Y:S05]  /*11980*/  BSYNC B0 ;  /* 0x0000000000007941 */ /* 0x000fea0003800000 */
.L_x_1175:
[----:B------:R-:W-:Y:S05]  /*11990*/  BRA `(.L_x_1177) ;  /* 0xfffffff800007947 */ /* 0x000fea000383ffff */
.L_x_1159:
[----:B-1----:R1:W2:Y:S02]  /*119a0*/  SYNCS.PHASECHK.TRANS64.TRYWAIT P0, [R6+URZ], R5 ;  /* 0x00000005060075a7 */ /* 0x0022a4000800017f */
[----:B--2---:R-:W-:Y:S05]  /*119b0*/  @!P0 NANOSLEEP.SYNCS 0x989680 ;  /* 0x009896800000895d */ /* 0x004fea0003900000 */
[----:B------:R-:W2:Y:S02]  /*119c0*/  @!P0 SYNCS.PHASECHK.TRANS64 P0, [R6+URZ], R5 ;  /* 0x00000005060085a7 */ /* 0x000ea4000800007f */
[----:B--2---:R-:W-:Y:S05]  /*119d0*/  @!P0 BRA `(.L_x_1159) ;  /* 0xfffffffc00f08947 */ /* 0x004fea000383ffff */
[----:B------:R-:W-:Y:S05]  /*119e0*/  BRA `(.L_x_1178) ;  /* 0xfffffff800407947 */ /* 0x000fea000383ffff */
.L_x_1160:
[----:B--2---:R2:W3:Y:S02]  /*119f0*/  SYNCS.PHASECHK.TRANS64.TRYWAIT P0, [R3+URZ], R0 ;  /* 0x00000000030075a7 */ /* 0x0044e4000800017f */
[----:B---3--:R-:W-:Y:S05]  /*11a00*/  @!P0 NANOSLEEP.SYNCS 0x989680 ;  /* 0x009896800000895d */ /* 0x008fea0003900000 */
[----:B------:R-:W3:Y:S02]  /*11a10*/  @!P0 SYNCS.PHASECHK.TRANS64 P0, [R3+URZ], R0 ;  /* 0x00000000030085a7 */ /* 0x000ee4000800007f */
[----:B---3--:R-:W-:Y:S05]  /*11a20*/  @!P0 BRA `(.L_x_1160) ;  /* 0xfffffffc00f08947 */ /* 0x008fea000383ffff */
[----:B------:R-:W-:Y:S05]  /*11a30*/  BRA `(.L_x_1179) ;  /* 0xfffffff800347947 */ /* 0x000fea000383ffff */
.L_x_1162:
[----:B--2---:R2:W3:Y:S02]  /*11a40*/  SYNCS.PHASECHK.TRANS64.TRYWAIT P0, [R2+URZ], R5 ;  /* 0x00000005020075a7 */ /* 0x0044e4000800017f */
[----:B---3--:R-:W-:Y:S05]  /*11a50*/  @!P0 NANOSLEEP.SYNCS 0x989680 ;  /* 0x009896800000895d */ /* 0x008fea0003900000 */
[----:B------:R-:W3:Y:S02]  /*11a60*/  @!P0 SYNCS.PHASECHK.TRANS64 P0, [R2+URZ], R5 ;  /* 0x00000005020085a7 */ /* 0x000ee4000800007f */
[----:B---3--:R-:W-:Y:S05]  /*11a70*/  @!P0 BRA `(.L_x_1162) ;  /* 0xfffffffc00f08947 */ /* 0x008fea000383ffff */
[----:B------:R-:W-:Y:S05]  /*11a80*/  BRA `(.L_x_1180) ;  /* 0xfffffff800387947 */ /* 0x000fea000383ffff */
.L_x_1181:
        /* <DEDUP_REMOVED lines=15> */
.L_x_3701:


//--------------------- .text._ZN7cutlass13device_kernelIN5flash11enable_sm90INS1_16FlashAttnBwdSm90INS1_25CollectiveMainloopBwdSm90ILi2ELi2ELi2EN4cute5tupleIJNS5_1CILi1EEES8_S8_EEENS6_IJNS7_ILi128EEESA_NS7_ILi64EEEEEENS_6half_tEfNS_4arch4Sm90ELb0ELb1ELb0ELb0ELb1ELb1ELb0ELb0ELi2ELi1ELi2ELi2ELb0EEENS1_21CollectiveEpilogueBwdISC_SD_SF_Li256ELb0ELb0ELi1EEENS1_19SingleTileSchedulerILb0ELb0ELb0ELi128EEEEEEEEEvNT_6ParamsE --------------------------
	.section	.text._ZN7cutlass13device_kernelIN5flash11enable_sm90INS1_16FlashAttnBwdSm90INS1_25CollectiveMainloopBwdSm90ILi2ELi2ELi2EN4cute5tupleIJNS5_1CILi1EEES8_S8_EEENS6_IJNS7_ILi128EEESA_NS7_ILi64EEEEEENS_6half_tEfNS_4arch4Sm90ELb0ELb1ELb0ELb0ELb1ELb1ELb0ELb0ELi2ELi1ELi2ELi2ELb0EEENS1_21CollectiveEpilogueBwdISC_SD_SF_Li256ELb0ELb0ELi1EEENS1_19SingleTileSchedulerILb0ELb0ELb0ELi128EEEEEEEEEvNT_6ParamsE,"ax",@progbits
	.align	128
.text._ZN7cutlass13device_kernelIN5flash11enable_sm90INS1_16FlashAttnBwdSm90INS1_25CollectiveMainloopBwdSm90ILi2ELi2ELi2EN4cute5tupleIJNS5_1CILi1EEES8_S8_EEENS6_IJNS7_ILi128EEESA_NS7_ILi64EEEEEENS_6half_tEfNS_4arch4Sm90ELb0ELb1ELb0ELb0ELb1ELb1ELb0ELb0ELi2ELi1ELi2ELi2ELb0EEENS1_21CollectiveEpilogueBwdISC_SD_SF_Li256ELb0ELb0ELi1EEENS1_19SingleTileSchedulerILb0ELb0ELb0ELi128EEEEEEEEEvNT_6ParamsE:
        .type           _ZN7cutlass13device_kernelIN5flash11enable_sm90INS1_16FlashAttnBwdSm90INS1_25CollectiveMainloopBwdSm90ILi2ELi2ELi2EN4cute5tupleIJNS5_1CILi1EEES8_S8_EEENS6_IJNS7_ILi128EEESA_NS7_ILi64EEEEEENS_6half_tEfNS_4arch4Sm90ELb0ELb1ELb0ELb0ELb1ELb1ELb0ELb0ELi2ELi1ELi2ELi2ELb0EEENS1_21CollectiveEpilogueBwdISC_SD_SF_Li256ELb0ELb0ELi1EEENS1_19SingleTileSchedulerILb0ELb0ELb0ELi128EEEEEEEEEvNT_6ParamsE,@function
        .size           _ZN7cutlass13device_kernelIN5flash11enable_sm90INS1_16FlashAttnBwdSm90INS1_25CollectiveMainloopBwdSm90ILi2ELi2ELi2EN4cute5tupleIJNS5_1CILi1EEES8_S8_EEENS6_IJNS7_ILi128EEESA_NS7_ILi64EEEEEENS_6half_tEfNS_4arch4Sm90ELb0ELb1ELb0ELb0ELb1ELb1ELb0ELb0ELi2ELi1ELi2ELi2ELb0EEENS1_21CollectiveEpilogueBwdISC_SD_SF_Li256ELb0ELb0ELi1EEENS1_19SingleTileSchedulerILb0ELb0ELb0ELi128EEEEEEEEEvNT_6ParamsE,(.L_x_3702 - _ZN7cutlass13device_kernelIN5flash11enable_sm90INS1_16FlashAttnBwdSm90INS1_25CollectiveMainloopBwdSm90ILi2ELi2ELi2EN4cute5tupleIJNS5_1CILi1EEES8_S8_EEENS6_IJNS7_ILi128EEESA_NS7_ILi64EEEEEENS_6half_tEfNS_4arch4Sm90ELb0ELb1ELb0ELb0ELb1ELb1ELb0ELb0ELi2ELi1ELi2ELi2ELb0EEENS1_21CollectiveEpilogueBwdISC_SD_SF_Li256ELb0ELb0ELi1EEENS1_19SingleTileSchedulerILb0ELb0ELb0ELi128EEEEEEEEEvNT_6ParamsE)
        .other          _ZN7cutlass13device_kernelIN5flash11enable_sm90INS1_16FlashAttnBwdSm90INS1_25CollectiveMainloopBwdSm90ILi2ELi2ELi2EN4cute5tupleIJNS5_1CILi1EEES8_S8_EEENS6_IJNS7_ILi128EEESA_NS7_ILi64EEEEEENS_6half_tEfNS_4arch4Sm90ELb0ELb1ELb0ELb0ELb1ELb1ELb0ELb0ELi2ELi1ELi2ELi2ELb0EEENS1_21CollectiveEpilogueBwdISC_SD_SF_Li256ELb0ELb0ELi1EEENS1_19SingleTileSchedulerILb0ELb0ELb0ELi128EEEEEEEEEvNT_6ParamsE,@"STO_CUDA_ENTRY STV_DEFAULT"
_ZN7cutlass13device_kernelIN5flash11enable_sm90INS1_16FlashAttnBwdSm90INS1_25CollectiveMainloopBwdSm90ILi2ELi2ELi2EN4cute5tupleIJNS5_1CILi1EEES8_S8_EEENS6_IJNS7_ILi128EEESA_NS7_ILi64EEEEEENS_6half_tEfNS_4arch4Sm90ELb0ELb1ELb0ELb0ELb1ELb1ELb0ELb0ELi2ELi1ELi2ELi2ELb0EEENS1_21CollectiveEpilogueBwdISC_SD_SF_Li256ELb0ELb0ELi1EEENS1_19SingleTileSchedulerILb0ELb0ELb0ELi128EEEEEEEEEvNT_6ParamsE:
        /* <DEDUP_REMOVED lines=30> */
.L_x_1183:
[----:B------:R-:W-:Y:S05]  /*01e0*/  BSYNC B0 ;  /* 0x0000000000007941 */ /* 0x000fea0003800000 */
.L_x_1182:
        /* <DEDUP_REMOVED lines=37> */
.L_x_1184:
        /* <DEDUP_REMOVED lines=22> */
.L_x_1185:
[----:B------:R-:W-:Y:S01]  /*05a0*/  PLOP3.LUT P0, PT, PT, PT, UP0, 0x80, 0x0 ;  /* 0x000000000000781c */ /* 0x000fe20003f0f008 */
[----:B------:R-:W-:Y:S01]  /*05b0*/  NOP ;  /* 0x0000000000007918 */ /* 0x000fe20000000000 */
[----:B------:R-:W-:Y:S01]  /*05c0*/  ULDC.64 UR38, c[0x0][0x208] ;  /* 0x0000820000267ab9 */ /* 0x000fe20000000a00 */
[----:B------:R-:W-:Y:S01]  /*05d0*/  BSSY B6, `(.L_x_1186) ;  /* 0x00011c0000067945 */ /* 0x000fe20003800000 */
[----:B-12-4-:R-:W-:Y:S09]  /*05e0*/  BAR.SYNC.DEFER_BLOCKING 0x0 ;  /* 0x0000000000007b1d */ /* 0x016ff20000010000 */
[----:B------:R-:W-:Y:S05]  /*05f0*/  @!P0 BRA `(.L_x_1187) ;  /* 0x000000e000d08947 */ /* 0x000fea0003800000 */
.L_x_1188:
        /* <DEDUP_REMOVED lines=71> */
.L_x_1190:
        /* <DEDUP_REMOVED lines=28> */
.L_x_1193:
        /* <DEDUP_REMOVED lines=15> */
.L_x_1192:
        /* <DEDUP_REMOVED lines=22> */
.L_x_1195:
        /* <DEDUP_REMOVED lines=15> */
.L_x_1194:
[----:B------:R-:W-:Y:S01]  /*0f70*/  SHF.R.S32.HI R5, RZ, 0x1f, R16 ;  /* 0x0000001fff057819 */ /* 0x000fe20000011410 */
[----:B------:R-:W-:-:S03]  /*0f80*/  UMOV UR4, 0xffffffff ;  /* 0xffffffff00047882 */ /* 0x000fc60000000000 */
[----:B------:R-:W-:-:S04]  /*0f90*/  LEA.HI R0, R5, R16, RZ, 0x7 ;  /* 0x0000001005007211 */ /* 0x000fc800078f38ff */
[----:B------:R-:W-:Y:S01]  /*0fa0*/  SHF.R.S32.HI R10, RZ, 0x7, R0 ;  /* 0x00000007ff0a7819 */ /* 0x000fe20000011400 */
[----:B------:R-:W-:Y:S06]  /*0fb0*/  BRA.DIV UR4, `(.L_x_1196) ;  /* 0x00000112048c7947 */ /* 0x000fec000b800000 */
[----:B------:R1:W2:Y:S02]  /*0fc0*/  SHFL.IDX PT, R14, R10, RZ, 0x1f ;  /* 0x00001fff0a0e7589 */ /* 0x0002a400000e0000 */
.L_x_1338:
        /* <DEDUP_REMOVED lines=23> */
.L_x_1197:
        /* <DEDUP_REMOVED lines=129> */
.L_x_1210:
[----:B------:R-:W-:Y:S05]  /*1950*/  YIELD ;  /* 0x0000000000007946 */ /* 0x000fea0003800000 */
[----:B------:R-:W-:-:S06]  /*1960*/  ULOP3.LUT UR4, UR36, 0x1, URZ, 0xfc, !UPT ;  /* 0x0000000124047892 */ /* 0x000fcc000f8efc3f */
[----:B-1----:R-:W-:-:S05]  /*1970*/  IMAD.U32 R8, RZ, RZ, UR4 ;  /* 0x00000004ff087e24 */ /* 0x002fca000f8e00ff */
[----:B------:R-:W-:-:S13]  /*1980*/  ISETP.NE.AND P6, PT, R8, 0x3, PT ;  /* 0x000000030800780c */ /* 0x000fda0003fc5270 */
[----:B------:R-:W-:Y:S05]  /*1990*/  @!P6 BRA `(.L_x_1200) ;  /* 0x000000000004e947 */ /* 0x000fea0003800000 */
[----:B------:R-:W-:Y:S01]  /*19a0*/  BPT.TRAP 0x1 ;  /* 0x000000040000795c */ /* 0x000fe20000300000 */
.L_x_1200:
[----:B------:R-:W-:Y:S01]  /*19b0*/  IMAD R8, R0, 0x8, R222 ;  /* 0x0000000800087824 */ /* 0x000fe200078e02de */
[----:B------:R-:W-:-:S04]  /*19c0*/  SHF.L.U32 R21, R4, 0x1f, RZ ;  /* 0x0000001f04157819 */ /* 0x000fc800000006ff */
[----:B------:R1:W2:Y:S01]  /*19d0*/  SYNCS.PHASECHK.TRANS64.TRYWAIT P0, [R8+URZ+0x30c10], R21 ;  /* 0x030c1015080075a7 */ /* 0x0002a2000800017f */
[----:B------:R-:W-:Y:S05]  /*19e0*/  @!P6 BRA `(.L_x_1201) ;  /* 0x000000000004e947 */ /* 0x000fea0003800000 */
[----:B------:R-:W-:Y:S01]  /*19f0*/  BPT.TRAP 0x1 ;  /* 0x000000040000795c */ /* 0x000fe20000300000 */
.L_x_1201:
[----:B------:R-:W-:-:S05]  /*1a00*/  VIADD R9, R222, 0x10000 ;  /* 0x00010000de097836 */ /* 0x000fca0000000000 */
[----:B------:R-:W-:-:S04]  /*1a10*/  SHF.R.U32.HI R9, RZ, 0x4, R9 ;  /* 0x00000004ff097819 */ /* 0x000fc80000011609 */
[----:B------:R-:W-:Y:S01]  /*1a20*/  LOP3.LUT R9, R9, 0x3fff, RZ, 0xc0, !PT ;  /* 0x00003fff09097812 */ /* 0x000fe200078ec0ff */
[----:B--2---:R-:W-:Y:S06]  /*1a30*/  @P0 BRA `(.L_x_1202) ;  /* 0x0000000000080947 */ /* 0x004fec0003800000 */
[----:B------:R-:W2:Y:S02]  /*1a40*/  SYNCS.PHASECHK.TRANS64.TRYWAIT P0, [R8+URZ+0x30c10], R21 ;  /* 0x030c1015080075a7 */ /* 0x000ea4000800017f */
[----:B--2---:R-:W-:Y:S05]  /*1a50*/  @!P0 BRA `(.L_x_1203) ;  /* 0x0000010800188947 */ /* 0x004fea0003800000 */
.L_x_1202:
        /* <DEDUP_REMOVED lines=60> */
.L_x_1204:
[----:B------:R1:W1:Y:S01]  /*1e20*/  SYNCS.PHASECHK.TRANS64.TRYWAIT P0, [R8+URZ+0x30c30], R21 ;  /* 0x030c3015080075a7 */ /* 0x000262000800017f */
[----:B------:R-:W-:Y:S05]  /*1e30*/  @!P6 BRA `(.L_x_1205) ;  /* 0x000000000004e947 */ /* 0x000fea0003800000 */
[----:B------:R-:W-:Y:S01]  /*1e40*/  BPT.TRAP 0x1 ;  /* 0x000000040000795c */ /* 0x000fe20000300000 */
.L_x_1205:
[----:B------:R-:W-:-:S05]  /*1e50*/  VIADD R13, R222, 0x18000 ;  /* 0x00018000de0d7836 */ /* 0x000fca0000000000 */
[----:B------:R-:W-:-:S04]  /*1e60*/  SHF.R.U32.HI R13, RZ, 0x4, R13 ;  /* 0x00000004ff0d7819 */ /* 0x000fc8000001160d */
[----:B------:R-:W-:-:S04]  /*1e70*/  LOP3.LUT R13, R13, 0x3fff, RZ, 0xc0, !PT ;  /* 0x00003fff0d0d7812 */ /* 0x000fc800078ec0ff */
[----:B------:R-:W-:Y:S01]  /*1e80*/  LOP3.LUT R19, R13, 0x10000, RZ, 0xfc, !PT ;  /* 0x000100000d137812 */ /* 0x000fe200078efcff */
[----:B-1----:R-:W-:Y:S06]  /*1e90*/  @P0 BRA `(.L_x_1206) ;  /* 0x0000000000080947 */ /* 0x002fec0003800000 */
[----:B------:R-:W1:Y:S02]  /*1ea0*/  SYNCS.PHASECHK.TRANS64.TRYWAIT P0, [R8+URZ+0x30c30], R21 ;  /* 0x030c3015080075a7 */ /* 0x000e64000800017f */
[----:B-1----:R-:W-:Y:S05]  /*1eb0*/  @!P0 BRA `(.L_x_1207) ;  /* 0x0000010400148947 */ /* 0x002fea0003800000 */
.L_x_1206:
        /* <DEDUP_REMOVED lines=767> */
.L_x_1208:
        /* <DEDUP_REMOVED lines=68> */
.L_x_1209:
        /* <DEDUP_REMOVED lines=11> */
.L_x_1199:
        /* <DEDUP_REMOVED lines=128> */
.L_x_1222:
[----:B------:R-:W-:Y:S01]  /*5ba0*/  IMAD.U32 R6, RZ, RZ, UR36 ;  /* 0x00000024ff067e24 */ /* 0x000fe2000f8e00ff */
[----:B------:R-:W-:Y:S05]  /*5bb0*/  YIELD ;  /* 0x0000000000007946 */ /* 0x000fea0003800000 */
[----:B------:R-:W-:-:S04]  /*5bc0*/  LOP3.LUT R6, R6, 0x1, RZ, 0xfc, !PT ;  /* 0x0000000106067812 */ /* 0x000fc800078efcff */
[----:B------:R-:W-:-:S13]  /*5bd0*/  ISETP.NE.AND P0, PT, R6, 0x3, PT ;  /* 0x000000030600780c */ /* 0x000fda0003f05270 */
[----:B------:R-:W-:Y:S05]  /*5be0*/  @!P0 BRA `(.L_x_1212) ;  /* 0x0000000000048947 */ /* 0x000fea0003800000 */
[----:B------:R-:W-:Y:S01]  /*5bf0*/  BPT.TRAP 0x1 ;  /* 0x000000040000795c */ /* 0x000fe20000300000 */
.L_x_1212:
[----:B------:R-:W-:Y:S01]  /*5c00*/  IMAD R6, R0, 0x8, R222 ;  /* 0x0000000800067824 */ /* 0x000fe200078e02de */
[----:B-1----:R-:W-:-:S04]  /*5c10*/  SHF.L.U32 R11, R4, 0x1f, RZ ;  /* 0x0000001f040b7819 */ /* 0x002fc800000006ff */
[----:B------:R1:W2:Y:S01]  /*5c20*/  SYNCS.PHASECHK.TRANS64.TRYWAIT P1, [R6+URZ+0x30c10], R11 ;  /* 0x030c100b060075a7 */ /* 0x0002a2000802017f */
[----:B------:R-:W-:Y:S05]  /*5c30*/  @!P0 BRA `(.L_x_1213) ;  /* 0x0000000000048947 */ /* 0x000fea0003800000 */
[----:B------:R-:W-:Y:S01]  /*5c40*/  BPT.TRAP 0x1 ;  /* 0x000000040000795c */ /* 0x000fe20000300000 */
.L_x_1213:
[----:B------:R-:W-:-:S05]  /*5c50*/  VIADD R7, R222, 0x10000 ;  /* 0x00010000de077836 */ /* 0x000fca0000000000 */
[----:B------:R-:W-:-:S04]  /*5c60*/  SHF.R.U32.HI R7, RZ, 0x4, R7 ;  /* 0x00000004ff077819 */ /* 0x000fc80000011607 */
[----:B------:R-:W-:-:S04]  /*5c70*/  LOP3.LUT R220, R7, 0x3fff, RZ, 0xc0, !PT ;  /* 0x00003fff07dc7812 */ /* 0x000fc800078ec0ff */
[----:B------:R-:W-:Y:S01]  /*5c80*/  LOP3.LUT R7, R220, 0x10000, RZ, 0xfc, !PT ;  /* 0x00010000dc077812 */ /* 0x000fe200078efcff */
[----:B--2---:R-:W-:Y:S06]  /*5c90*/  @P1 BRA `(.L_x_1214) ;  /* 0x0000000000081947 */ /* 0x004fec0003800000 */
[----:B------:R-:W2:Y:S02]  /*5ca0*/  SYNCS.PHASECHK.TRANS64.TRYWAIT P1, [R6+URZ+0x30c10], R11 ;  /* 0x030c100b060075a7 */ /* 0x000ea4000802017f */
[----:B--2---:R-:W-:Y:S05]  /*5cb0*/  @!P1 BRA `(.L_x_1215) ;  /* 0x000000c400a89947 */ /* 0x004fea0003800000 */
.L_x_1214:
        /* <DEDUP_REMOVED lines=62> */
.L_x_1216:
[----:B------:R1:W1:Y:S01]  /*60a0*/  SYNCS.PHASECHK.TRANS64.TRYWAIT P1, [R6+URZ+0x30c30], R11 ;  /* 0x030c300b060075a7 */ /* 0x000262000802017f */
[----:B------:R-:W-:Y:S05]  /*60b0*/  @!P0 BRA `(.L_x_1217) ;  /* 0x0000000000048947 */ /* 0x000fea0003800000 */
[----:B------:R-:W-:Y:S01]  /*60c0*/  BPT.TRAP 0x1 ;  /* 0x000000040000795c */ /* 0x000fe20000300000 */
.L_x_1217:
        /* <DEDUP_REMOVED lines=8> */
.L_x_1218:
        /* <DEDUP_REMOVED lines=629> */
.L_x_1220:
        /* <DEDUP_REMOVED lines=70> */
.L_x_1221:
        /* <DEDUP_REMOVED lines=12> */
.L_x_1211:
        /* <DEDUP_REMOVED lines=121> */
.L_x_1234:
[----:B------:R-:W-:Y:S01]  /*9550*/  IMAD.U32 R7, RZ, RZ, UR36 ;  /* 0x00000024ff077e24 */ /* 0x000fe2000f8e00ff */
[----:B------:R-:W-:Y:S05]  /*9560*/  YIELD ;  /* 0x0000000000007946 */ /* 0x000fea0003800000 */
[----:B------:R-:W-:-:S04]  /*9570*/  LOP3.LUT R7, R7, 0x1, RZ, 0xfc, !PT ;  /* 0x0000000107077812 */ /* 0x000fc800078efcff */
[----:B------:R-:W-:-:S13]  /*9580*/  ISETP.NE.AND P6, PT, R7, 0x3, PT ;  /* 0x000000030700780c */ /* 0x000fda0003fc5270 */
[----:B--2---:R-:W-:Y:S05]  /*9590*/  @!P6 BRA `(.L_x_1224) ;  /* 0x000000000004e947 */ /* 0x004fea0003800000 */
[----:B------:R-:W-:Y:S01]  /*95a0*/  BPT.TRAP 0x1 ;  /* 0x000000040000795c */ /* 0x000fe20000300000 */
.L_x_1224:
[----:B------:R-:W-:Y:S01]  /*95b0*/  IMAD R7, R0, 0x8, R222 ;  /* 0x0000000800077824 */ /* 0x000fe200078e02de */
[----:B------:R-:W-:-:S04]  /*95c0*/  SHF.L.U32 R18, R4, 0x1f, RZ ;  /* 0x0000001f04127819 */ /* 0x000fc800000006ff */
[----:B------:R1:W2:Y:S01]  /*95d0*/  SYNCS.PHASECHK.TRANS64.TRYWAIT P0, [R7+URZ+0x30c10], R18 ;  /* 0x030c1012070075a7 */ /* 0x0002a2000800017f */
[----:B------:R-:W-:Y:S05]  /*95e0*/  @!P6 BRA `(.L_x_1225) ;  /* 0x000000000004e947 */ /* 0x000fea0003800000 */
[----:B------:R-:W-:Y:S01]  /*95f0*/  BPT.TRAP 0x1 ;  /* 0x000000040000795c */ /* 0x000fe20000300000 */
.L_x_1225:
[----:B---3--:R-:W-:-:S05]  /*9600*/  VIADD R8, R222, 0x10000 ;  /* 0x00010000de087836 */ /* 0x008fca0000000000 */
[----:B------:R-:W-:-:S04]  /*9610*/  SHF.R.U32.HI R8, RZ, 0x4, R8 ;  /* 0x00000004ff087819 */ /* 0x000fc80000011608 */
[----:B------:R-:W-:-:S04]  /*9620*/  LOP3.LUT R8, R8, 0x3fff, RZ, 0xc0, !PT ;  /* 0x00003fff08087812 */ /* 0x000fc800078ec0ff */
[----:B------:R-:W-:Y:S01]  /*9630*/  LOP3.LUT R9, R8, 0x10000, RZ, 0xfc, !PT ;  /* 0x0001000008097812 */ /* 0x000fe200078efcff */
[----:B--2---:R-:W-:Y:S06]  /*9640*/  @P0 BRA `(.L_x_1226) ;  /* 0x0000000000080947 */ /* 0x004fec0003800000 */
[----:B------:R-:W2:Y:S02]  /*9650*/  SYNCS.PHASECHK.TRANS64.TRYWAIT P0, [R7+URZ+0x30c10], R18 ;  /* 0x030c1012070075a7 */ /* 0x000ea4000800017f */
[----:B--2---:R-:W-:Y:S05]  /*9660*/  @!P0 BRA `(.L_x_1227) ;  /* 0x0000008c00648947 */ /* 0x004fea0003800000 */
.L_x_1226:
        /* <DEDUP_REMOVED lines=63> */
.L_x_1228:
[----:B------:R1:W1:Y:S01]  /*9a60*/  SYNCS.PHASECHK.TRANS64.TRYWAIT P0, [R7+URZ+0x30c30], R18 ;  /* 0x030c3012070075a7 */ /* 0x000262000800017f */
[----:B------:R-:W-:Y:S05]  /*9a70*/  @!P6 BRA `(.L_x_1229) ;  /* 0x000000000004e947 */ /* 0x000fea0003800000 */
[----:B------:R-:W-:Y:S01]  /*9a80*/  BPT.TRAP 0x1 ;  /* 0x000000040000795c */ /* 0x000fe20000300000 */
.L_x_1229:
        /* <DEDUP_REMOVED lines=8> */
.L_x_1230:
        /* <DEDUP_REMOVED lines=779> */
.L_x_1232:
        /* <DEDUP_REMOVED lines=70> */
.L_x_1233:
        /* <DEDUP_REMOVED lines=12> */
.L_x_1223:
        /* <DEDUP_REMOVED lines=34> */
.L_x_1191:
        /* <DEDUP_REMOVED lines=22> */
.L_x_1236:
        /* <DEDUP_REMOVED lines=19> */
.L_x_1237:
        /* <DEDUP_REMOVED lines=18> */
.L_x_1238:
        /* <DEDUP_REMOVED lines=18> */
.L_x_1239:
        /* <DEDUP_REMOVED lines=102> */
.L_x_1241:
[----:B------:R-:W-:Y:S05]  /*de30*/  BSYNC B0 ;  /* 0x0000000000007941 */ /* 0x000fea0003800000 */
.L_x_1240:
[----:B------:R-:W-:-:S04]  /*de40*/  DEPBAR.LE SB0, 0x0 ;  /* 0x000080000000791a */ /* 0x000fc80000000000 */
[----:B------:R-:W-:Y:S05]  /*de50*/  BRA `(.L_x_1189) ;  /* 0x0000004000dc7947 */ /* 0x000fea0003800000 */
.L_x_1235:
[----:B------:R-:W1:Y:S01]  /*de60*/  S2R R0, SR_TID.X ;  /* 0x0000000000007919 */ /* 0x000e620000002100 */
[----:B------:R-:W3:Y:S01]  /*de70*/  LDC.64 R16, c[0x0][0x808] ;  /* 0x00020200ff107b82 */ /* 0x000ee20000000a00 */
[----:B------:R-:W-:Y:S01]  /*de80*/  ULDC.64 UR4, c[0x0][0x820] ;  /* 0x0002080000047ab9 */ /* 0x000fe20000000a00 */
[----:B------:R-:W-:Y:S01]  /*de90*/  BSSY B0, `(.L_x_1242) ;  /* 0x0000030000007945 */ /* 0x000fe20003800000 */
[----:B------:R-:W4:Y:S01]  /*dea0*/  S2R R23, SR_CTAID.Y ;  /* 0x0000000000177919 */ /* 0x000f220000002600 */
[----:B------:R-:W3:Y:S04]  /*deb0*/  S2R R15, SR_CTAID.X ;  /* 0x00000000000f7919 */ /* 0x000ee80000002500 */
[----:B------:R-:W3:Y:S01]  /*dec0*/  LDC R19, c[0x0][0x83c] ;  /* 0x00020f00ff137b82 */ /* 0x000ee20000000800 */
[----:B------:R-:W5:Y:S01]  /*ded0*/  S2R R21, SR_CTAID.Z ;  /* 0x0000000000157919 */ /* 0x000f620000002700 */
[----:B-1----:R-:W-:Y:S01]  /*dee0*/  VIADD R3, R0, 0xffffff80 ;  /* 0xffffff8000037836 */ /* 0x002fe20000000000 */
[----:B----4-:R-:W-:-:S04]  /*def0*/  SHF.R.S32.HI R13, RZ, 0x1f, R23 ;  /* 0x0000001fff0d7819 */ /* 0x010fc80000011417 */
[----:B------:R-:W-:-:S04]  /*df00*/  SHF.R.S32.HI R0, RZ, 0x1f, R3 ;  /* 0x0000001fff007819 */ /* 0x000fc80000011403 */
[----:B--2---:R-:W-:Y:S02]  /*df10*/  LEA.HI R2, R0, R3, RZ, 0x3 ;  /* 0x0000000300027211 */ /* 0x004fe400078f18ff */
        /* <DEDUP_REMOVED lines=39> */
.L_x_1243:
[----:B------:R-:W-:Y:S05]  /*e190*/  BSYNC B0 ;  /* 0x0000000000007941 */ /* 0x000fea0003800000 */
.L_x_1242:
[----:B------:R-:W-:Y:S01]  /*e1a0*/  BSSY B0, `(.L_x_1244) ;  /* 0x0000010000007945 */ /* 0x000fe20003800000 */
[----:B------:R-:W-:-:S03]  /*e1b0*/  ISETP.GE.OR P6, PT, R6, R17, P0 ;  /* 0x000000110600720c */ /* 0x000fc600007c6670 */
[----:B------:R-:W-:Y:S10]  /*e1c0*/  @P5 BRA `(.L_x_1245) ;  /* 0x0000000000345947 */ /* 0x000ff40003800000 */
        /* <DEDUP_REMOVED lines=13> */
.L_x_1245:
[----:B------:R-:W-:Y:S05]  /*e2a0*/  BSYNC B0 ;  /* 0x0000000000007941 */ /* 0x000fea0003800000 */
.L_x_1244:
[----:B------:R-:W-:Y:S04]  /*e2b0*/  BSSY B0, `(.L_x_1246) ;  /* 0x000000f000007945 */ /* 0x000fe80003800000 */
[----:B------:R-:W-:Y:S05]  /*e2c0*/  @P4 BRA `(.L_x_1247) ;  /* 0x0000000000344947 */ /* 0x000fea0003800000 */
[----:B-12---:R-:W-:Y:S01]  /*e2d0*/  IADD3 R15, P4, R2, 0x40, RZ ;  /* 0x00000040020f7810 */ /* 0x006fe20007f9e0ff */
        /* <DEDUP_REMOVED lines=12> */
.L_x_1247:
[----:B------:R-:W-:Y:S05]  /*e3a0*/  BSYNC B0 ;  /* 0x0000000000007941 */ /* 0x000fea0003800000 */
.L_x_1246:
[----:B------:R-:W-:Y:S04]  /*e3b0*/  BSSY B0, `(.L_x_1248) ;  /* 0x000000e000007945 */ /* 0x000fe80003800000 */
[----:B------:R-:W-:Y:S05]  /*e3c0*/  @P6 BRA `(.L_x_1249) ;  /* 0x0000000000306947 */ /* 0x000fea0003800000 */
[----:B------:R-:W-:Y:S01]  /*e3d0*/  IADD3 R9, P4, R2, 0x60, RZ ;  /* 0x0000006002097810 */ /* 0x000fe20007f9e0ff */
[----:B------:R-:W-:Y:S01]  /*e3e0*/  ULDC.64 UR4, c[0x0][0x818] ;  /* 0x0002060000047ab9 */ /* 0x000fe20000000a00 */
[----:B------:R-:W-:-:S03]  /*e3f0*/  IMAD.MOV.U32 R5, RZ, RZ, R11 ;  /* 0x000000ffff057224 */ /* 0x000fc600078e000b */
        /* <DEDUP_REMOVED lines=9> */
.L_x_1249:
[----:B------:R-:W-:Y:S05]  /*e490*/  BSYNC B0 ;  /* 0x0000000000007941 */ /* 0x000fea0003800000 */
.L_x_1248:
        /* <DEDUP_REMOVED lines=26> */
.L_x_1251:
[----:B------:R-:W-:Y:S05]  /*e640*/  BSYNC B0 ;  /* 0x0000000000007941 */ /* 0x000fea0003800000 */
.L_x_1250:
[----:B------:R-:W-:Y:S04]  /*e650*/  BSSY B0, `(.L_x_1252) ;  /* 0x000000f000007945 */ /* 0x000fe80003800000 */
[----:B------:R-:W-:Y:S05]  /*e660*/  @P2 BRA `(.L_x_1253) ;  /* 0x0000000000342947 */ /* 0x000fea0003800000 */
[----:B----4-:R-:W-:Y:S01]  /*e670*/  IADD3 R11, P2, R2, 0x20, RZ ;  /* 0x00000020020b7810 */ /* 0x010fe20007f5e0ff */
        /* <DEDUP_REMOVED lines=12> */
.L_x_1253:
[----:B------:R-:W-:Y:S05]  /*e740*/  BSYNC B0 ;  /* 0x0000000000007941 */ /* 0x000fea0003800000 */
.L_x_1252:
        /* <DEDUP_REMOVED lines=15> */
.L_x_1255:
[----:B------:R-:W-:Y:S05]  /*e840*/  BSYNC B0 ;  /* 0x0000000000007941 */ /* 0x000fea0003800000 */
.L_x_1254:
[----:B------:R-:W-:Y:S05]  /*e850*/  @P0 BRA `(.L_x_1189) ;  /* 0x00000038005c0947 */ /* 0x000fea0003800000 */
[----:B------:R-:W-:Y:S01]  /*e860*/  IADD3 R5, P0, R2, 0x60, RZ ;  /* 0x0000006002057810 */ /* 0x000fe20007f1e0ff */
[----:B------:R-:W-:Y:S01]  /*e870*/  ULDC.64 UR4, c[0x0][0x848] ;  /* 0x0002120000047ab9 */ /* 0x000fe20000000a00 */
[----:B------:R-:W-:-:S03]  /*e880*/  IMAD.MOV.U32 R2, RZ, RZ, R4 ;  /* 0x000000ffff027224 */ /* 0x000fc600078e0004 */
[----:B------:R-:W-:Y:S02]  /*e890*/  IMAD.X R0, RZ, RZ, R3, P0 ;  /* 0x000000ffff007224 */ /* 0x000fe400000e0603 */
        /* <DEDUP_REMOVED lines=10> */
.L_x_1187:
        /* <DEDUP_REMOVED lines=13> */
[----:B------:R-:W-:Y:S02]  /*ea10*/  ULDC UR6, c[0x0][0x280] ;  /* 0x0000a00000067ab9 */ /* 0x000fe40000000800 */
[----:B------:R-:W-:-:S04]  /*ea20*/  UIADD3 UR4, UR6, 0x7f, URZ ;  /* 0x0000007f06047890 */ /* 0x000fc8000fffe03f */
[----:B------:R-:W-:Y:S01]  /*ea30*/  USHF.R.S32.HI UR5, URZ, 0x1f, UR4 ;  /* 0x0000001f3f057899 */ /* 0x000fe20008011404 */
[----:B------:R-:W2:Y:S03]  /*ea40*/  S2UR UR16, SR_CTAID.Y ;  /* 0x00000000001079c3 */ /* 0x000ea60000002600 */
[----:B------:R-:W-:-:S04]  /*ea50*/  ULEA.HI UR5, UR5, UR4, URZ, 0x7 ;  /* 0x0000000405057291 */ /* 0x000fc8000f8f383f */
[----:B------:R-:W-:Y:S01]  /*ea60*/  USHF.R.S32.HI UR5, URZ, 0x7, UR5 ;  /* 0x000000073f057899 */ /* 0x000fe20008011405 */
[----:B-1----:R-:W-:Y:S01]  /*ea70*/  ISETP.LE.AND P0, PT, RZ, UR22, PT ;  /* 0x00000016ff007c0c */ /* 0x002fe2000bf03270 */
[----:B--2---:R-:W-:-:S12]  /*ea80*/  USHF.R.S32.HI UR17, URZ, 0x1f, UR16 ;  /* 0x0000001f3f117899 */ /* 0x004fd80008011410 */
[----:B------:R-:W-:Y:S05]  /*ea90*/  @!P0 BRA `(.L_x_1257) ;  /* 0x0000000000308947 */ /* 0x000fea0003800000 */
        /* <DEDUP_REMOVED lines=9> */
[----:B------:R-:W-:-:S06]  /*eb30*/  USEL UR4, UR5, UR7, UP0 ;  /* 0x0000000705047287 */ /* 0x000fcc0008000000 */
[----:B------:R-:W-:Y:S01]  /*eb40*/  IMAD.U32 R9, RZ, RZ, UR4 ;  /* 0x00000004ff097e24 */ /* 0x000fe2000f8e00ff */
[----:B------:R-:W-:Y:S06]  /*eb50*/  BRA `(.L_x_1258) ;  /* 0x0000000000047947 */ /* 0x000fec0003800000 */
.L_x_1257:
[----:B------:R-:W-:-:S07]  /*eb60*/  IMAD.U32 R9, RZ, RZ, UR5 ;  /* 0x00000005ff097e24 */ /* 0x000fce000f8e00ff */
.L_x_1258:
[----:B------:R-:W-:Y:S01]  /*eb70*/  ULEA UR6, UR22, UR6, 0x7 ;  /* 0x0000000616067291 */ /* 0x000fe2000f8e383f */
[----:B------:R-:W-:Y:S01]  /*eb80*/  ULDC UR4, c[0x0][0x290] ;  /* 0x0000a40000047ab9 */ /* 0x000fe20000000800 */
[----:B------:R-:W-:Y:S01]  /*eb90*/  ULDC UR7, c[0x0][0x74c] ;  /* 0x0001d30000077ab9 */ /* 0x000fe20000000800 */
[----:B------:R-:W-:Y:S01]  /*eba0*/  ULDC.64 UR8, c[0x0][0x2d8] ;  /* 0x0000b60000087ab9 */ /* 0x000fe20000000a00 */
[----:B------:R-:W-:Y:S02]  /*ebb0*/  UIADD3 UR10, -UR7, UR6, -UR4 ;  /* 0x00000006070a7290 */ /* 0x000fe4000fffe904 */
[----:B------:R-:W-:Y:S02]  /*ebc0*/  UIMAD UR4, UR17, UR8, URZ ;  /* 0x00000008110472a4 */ /* 0x000fe4000f8e023f */
[----:B------:R-:W-:Y:S02]  /*ebd0*/  USHF.R.S32.HI UR11, URZ, 0x1f, UR10 ;  /* 0x0000001f3f0b7899 */ /* 0x000fe4000801140a */
[----:B------:R-:W-:-:S02]  /*ebe0*/  UIMAD.WIDE.U32 UR6, UR16, UR8, URZ ;  /* 0x00000008100672a5 */ /* 0x000fc4000f8e003f */
[----:B------:R-:W-:Y:S02]  /*ebf0*/  ULEA.HI UR11, UR11, UR10, URZ, 0x7 ;  /* 0x0000000a0b0b7291 */ /* 0x000fe4000f8f383f */
[----:B------:R-:W-:Y:S02]  /*ec00*/  UIMAD UR4, UR16, UR9, UR4 ;  /* 0x00000009100472a4 */ /* 0x000fe4000f8e0204 */
[----:B------:R-:W-:Y:S02]  /*ec10*/  USHF.R.S32.HI UR8, URZ, 0x1f, UR15 ;  /* 0x0000001f3f087899 */ /* 0x000fe4000801140f */
[----:B------:R-:W-:Y:S01]  /*ec20*/  USHF.R.S32.HI UR9, URZ, 0x7, UR11 ;  /* 0x000000073f097899 */ /* 0x000fe2000801140b */
[----:B------:R-:W-:Y:S01]  /*ec30*/  ULDC.64 UR12, c[0x0][0x2e0] ;  /* 0x0000b800000c7ab9 */ /* 0x000fe20000000a00 */
[----:B------:R-:W-:Y:S01]  /*ec40*/  ULDC UR14, c[0x0][0x288] ;  /* 0x0000a200000e7ab9 */ /* 0x000fe20000000800 */
[----:B------:R-:W-:Y:S02]  /*ec50*/  UIMAD UR8, UR8, UR12, URZ ;  /* 0x0000000c080872a4 */ /* 0x000fe4000f8e023f */
[----:B------:R-:W-:-:S02]  /*ec60*/  UISETP.LT.AND UP0, UPT, URZ, UR9, UPT ;  /* 0x000000093f00728c */ /* 0x000fc4000bf01270 */
[----:B------:R-:W-:Y:S02]  /*ec70*/  UIMAD UR11, UR15, UR13, UR8 ;  /* 0x0000000d0f0b72a4 */ /* 0x000fe4000f8e0208 */
[----:B------:R-:W-:Y:S02]  /*ec80*/  USEL UR8, URZ, UR9, !UP0 ;  /* 0x000000093f087287 */ /* 0x000fe4000c000000 */
[----:B------:R-:W-:Y:S02]  /*ec90*/  UIMAD UR10, UR15, UR14, URZ ;  /* 0x0000000e0f0a72a4 */ /* 0x000fe4000f8e023f */
[----:B------:R-:W-:Y:S02]  /*eca0*/  UIADD3 UR7, UR7, UR4, URZ ;  /* 0x0000000407077290 */ /* 0x000fe4000fffe03f */
[----:B------:R-:W-:Y:S01]  /*ecb0*/  ISETP.GT.AND P1, PT, R9, UR8, PT ;  /* 0x0000000809007c0c */ /* 0x000fe2000bf24270 */
[----:B------:R-:W-:Y:S02]  /*ecc0*/  UIADD3 UR9, UP0, UR10, UR16, URZ ;  /* 0x000000100a097290 */ /* 0x000fe4000ff1e03f */
[----:B------:R-:W-:Y:S01]  /*ecd0*/  UIMAD.WIDE.U32 UR6, UR15, UR12, UR6 ;  /* 0x0000000c0f0672a5 */ /* 0x000fe2000f8e0006 */
[----:B------:R-:W-:Y:S01]  /*ece0*/  ELECT P0, URZ, PT ;  /* 0x00000000003f782f */ /* 0x000fe20003800000 */
[----:B------:R-:W-:-:S08]  /*ecf0*/  ULEA.HI.X.SX32 UR10, UR10, UR17, 0x1, UP0 ;  /* 0x000000110a0a7291 */ /* 0x000fd000080f0e3f */
[----:B------:R-:W-:Y:S05]  /*ed00*/  @!P1 BRA `(.L_x_1259) ;  /* 0x0000001000409947 */ /* 0x000fea0003800000 */
[----:B------:R-:W1:Y:S01]  /*ed10*/  S2R R2, SR_TID.X ;  /* 0x0000000000027919 */ /* 0x000e620000002100 */
[----:B------:R-:W-:Y:S01]  /*ed20*/  VIADD R0, R9, -UR8 ;  /* 0x8000000809007c36 */ /* 0x000fe20008000000 */
[----:B------:R-:W-:Y:S01]  /*ed30*/  ULDC UR12, c[0x0][0x760] ;  /* 0x0001d800000c7ab9 */ /* 0x000fe20000000800 */
[----:B------:R-:W-:Y:S02]  /*ed40*/  UIADD3 UR11, UR7, UR11, URZ ;  /* 0x0000000b070b7290 */ /* 0x000fe4000fffe03f */
[----:B------:R-:W-:Y:S01]  /*ed50*/  UIMAD UR12, UR14, UR12, URZ ;  /* 0x0000000c0e0c72a4 */ /* 0x000fe2000f8e023f */
[----:B------:R-:W-:-:S04]  /*ed60*/  LOP3.LUT R0, R0, 0x1, RZ, 0xc0, !PT ;  /* 0x0000000100007812 */ /* 0x000fc800078ec0ff */
[----:B------:R-:W-:Y:S02]  /*ed70*/  ISETP.NE.U32.AND P1, PT, R0, 0x1, PT ;  /* 0x000000010000780c */ /* 0x000fe40003f25070 */
[----:B-1----:R-:W-:-:S11]  /*ed80*/  LOP3.LUT R10, R2, 0x1f, RZ, 0xc0, !PT ;  /* 0x0000001f020a7812 */ /* 0x002fd600078ec0ff */
[----:B------:R-:W-:Y:S05]  /*ed90*/  @P1 BRA `(.L_x_1260) ;  /* 0x00000004006c1947 */ /* 0x000fea0003800000 */
        /* <DEDUP_REMOVED lines=8> */
[----:B------:R-:W-:-:S04]  /*ee20*/  IMAD.U32 R2, RZ, RZ, UR14 ;  /* 0x0000000eff027e24 */ /* 0x000fc8000f8e00ff */
[----:B------:R-:W-:Y:S01]  /*ee30*/  IMAD.U32 R3, RZ, RZ, UR4 ;  /* 0x00000004ff037e24 */ /* 0x000fe2000f8e00ff */
[----:B------:R-:W-:Y:S06]  /*ee40*/  @P2 BRA `(.L_x_1262) ;  /* 0x0000000000142947 */ /* 0x000fec0003800000 */
.L_x_1263:
[----:B------:R-:W2:Y:S04]  /*ee50*/  LDG.E.STRONG.GPU R0, desc[UR38][R2.64] ;  /* 0x0000002602007981 */ /* 0x000ea8000c1ef900 */
[----:B--2---:R-:W-:Y:S01]  /*ee60*/  CCTL.IVALL ;  /* 0x00000000ff00798f */ /* 0x004fe20002000000 */
[----:B------:R-:W-:Y:S05]  /*ee70*/  YIELD ;  /* 0x0000000000007946 */ /* 0x000fea0003800000 */
[----:B------:R-:W-:-:S13]  /*ee80*/  ISETP.NE.AND P1, PT, R0, UR22, PT ;  /* 0x0000001600007c0c */ /* 0x000fda000bf25270 */
[----:B------:R-:W-:Y:S05]  /*ee90*/  @P1 BRA `(.L_x_1263) ;  /* 0xfffffffc00ec1947 */ /* 0x000fea000383ffff */
.L_x_1262:
[----:B------:R-:W-:Y:S05]  /*eea0*/  BSYNC B0 ;  /* 0x0000000000007941 */ /* 0x000fea0003800000 */
.L_x_1261:
[----:B------:R-:W-:-:S03]  /*eeb0*/  UMOV UR4, 0xffffffff ;  /* 0xffffffff00047882 */ /* 0x000fc60000000000 */
[----:B------:R-:W-:Y:S05]  /*eec0*/  BRA.DIV UR4, `(.L_x_1264) ;  /* 0x0000003604747947 */ /* 0x000fea000b800000 */
[----:B------:R-:W-:Y:S01]  /*eed0*/  NOP ;  /* 0x0000000000007918 */ /* 0x000fe20000000000 */
.L_x_1341:
        /* <DEDUP_REMOVED lines=22> */
.L_x_1266:
[----:B------:R-:W-:Y:S05]  /*f040*/  BSYNC B0 ;  /* 0x0000000000007941 */ /* 0x000fea0003800000 */
.L_x_1265:
        /* <DEDUP_REMOVED lines=20> */
.L_x_1268:
[----:B------:R-:W-:Y:S05]  /*f190*/  BSYNC B0 ;  /* 0x0000000000007941 */ /* 0x000fea0003800000 */
.L_x_1267:
[----:B------:R-:W-:Y:S06]  /*f1a0*/  BAR.ARV 0xa, 0xa0 ;  /* 0x0282800000007b1d */ /* 0x000fec0000002000 */
[----:B------:R-:W-:Y:S04]  /*f1b0*/  BSSY B0, `(.L_x_1269) ;  /* 0x0000003000007945 */ /* 0x000fe80003800000 */
[----:B------:R-:W-:Y:S05]  /*f1c0*/  @!P0 BRA `(.L_x_1270) ;  /* 0x0000000000048947 */ /* 0x000fea0003800000 */
[----:B------:R-:W-:-:S04]  /*f1d0*/  DEPBAR.LE SB0, 0x0 ;  /* 0x000080000000791a */ /* 0x000fc80000000000 */
.L_x_1270:
[----:B------:R-:W-:Y:S05]  /*f1e0*/  BSYNC B0 ;  /* 0x0000000000007941 */ /* 0x000fea0003800000 */
.L_x_1269:
        /* <DEDUP_REMOVED lines=19> */
.L_x_1272:
[----:B------:R-:W-:Y:S05]  /*f320*/  BSYNC B0 ;  /* 0x0000000000007941 */ /* 0x000fea0003800000 */
.L_x_1271:
[----:B------:R-:W-:Y:S01]  /*f330*/  UIADD3 UR13, UR8, 0x1, URZ ;  /* 0x00000001080d7890 */ /* 0x000fe2000fffe03f */
[----:B------:R-:W-:Y:S11]  /*f340*/  BRA `(.L_x_1273) ;  /* 0x0000000000047947 */ /* 0x000ff60003800000 */
.L_x_1260:
[----:B------:R-:W-:-:S05]  /*f350*/  UMOV UR13, UR8 ;  /* 0x00000008000d7c82 */ /* 0x000fca0008000000 */
.L_x_1273:
[----:B------:R-:W-:-:S03]  /*f360*/  UIADD3 UR4, UR8, 0x1, URZ ;  /* 0x0000000108047890 */ /* 0x000fc6000fffe03f */
[----:B------:R-:W-:-:S03]  /*f370*/  UMOV UR8, UR13 ;  /* 0x0000000d00087c82 */ /* 0x000fc60008000000 */
[----:B------:R-:W-:-:S13]  /*f380*/  ISETP.NE.AND P1, PT, R9, UR4, PT ;  /* 0x0000000409007c0c */ /* 0x000fda000bf25270 */
[----:B------:R-:W-:Y:S05]  /*f390*/  @!P1 BRA `(.L_x_1259) ;  /* 0x00000008009c9947 */ /* 0x000fea0003800000 */
[----:B------:R-:W-:Y:S01]  /*f3a0*/  ULDC.64 UR18, c[0x0][0x2c0] ;  /* 0x0000b00000127ab9 */ /* 0x000fe20000000a00 */
[----:B------:R-:W-:Y:S01]  /*f3b0*/  UMOV UR4, URZ ;  /* 0x0000003f00047c82 */ /* 0x000fe20008000000 */
[----:B------:R-:W-:Y:S01]  /*f3c0*/  ULEA UR18, UP0, UR6, UR18, 0x2 ;  /* 0x0000001206127291 */ /* 0x000fe2000f80103f */
[----:B------:R-:W-:-:S03]  /*f3d0*/  UMOV UR8, UR13 ;  /* 0x0000000d00087c82 */ /* 0x000fc60008000000 */
[----:B------:R-:W-:Y:S02]  /*f3e0*/  ULEA.HI.X UR19, UR6, UR19, UR11, 0x2, UP0 ;  /* 0x0000001306137291 */ /* 0x000fe400080f140b */
[----:B------:R-:W-:-:S04]  /*f3f0*/  UIADD3 UR18, UP0, UR18, 0x4000, URZ ;  /* 0x0000400012127890 */ /* 0x000fc8000ff1e03f */
[----:B------:R-:W-:-:S12]  /*f400*/  UIADD3.X UR19, URZ, UR19, URZ, UP0, !UPT ;  /* 0x000000133f137290 */ /* 0x000fd800087fe43f */
.L_x_1298:
        /* <DEDUP_REMOVED lines=11> */
.L_x_1276:
[----:B------:R-:W2:Y:S04]  /*f4c0*/  LDG.E.STRONG.GPU R0, desc[UR38][R2.64] ;  /* 0x0000002602007981 */ /* 0x000ea8000c1ef900 */
[----:B--2---:R-:W-:Y:S01]  /*f4d0*/  CCTL.IVALL ;  /* 0x00000000ff00798f */ /* 0x004fe20002000000 */
[----:B------:R-:W-:Y:S05]  /*f4e0*/  YIELD ;  /* 0x0000000000007946 */ /* 0x000fea0003800000 */
[----:B------:R-:W-:-:S13]  /*f4f0*/  ISETP.NE.AND P1, PT, R0, UR22, PT ;  /* 0x0000001600007c0c */ /* 0x000fda000bf25270 */
[----:B------:R-:W-:Y:S05]  /*f500*/  @P1 BRA `(.L_x_1276) ;  /* 0xfffffffc00ec1947 */ /* 0x000fea000383ffff */
.L_x_1275:
[----:B------:R-:W-:Y:S05]  /*f510*/  BSYNC B0 ;  /* 0x0000000000007941 */ /* 0x000fea0003800000 */
.L_x_1274:
[----:B------:R-:W-:-:S03]  /*f520*/  UMOV UR16, 0xffffffff ;  /* 0xffffffff00107882 */ /* 0x000fc60000000000 */
[----:B------:R-:W-:Y:S05]  /*f530*/  BRA.DIV UR16, `(.L_x_1277) ;  /* 0x0000002e10f47947 */ /* 0x000fea000b800000 */
[----:B------:R-:W-:Y:S01]  /*f540*/  NOP ;  /* 0x0000000000007918 */ /* 0x000fe20000000000 */
.L_x_1344:
        /* <DEDUP_REMOVED lines=19> */
.L_x_1279:
[----:B------:R-:W-:Y:S05]  /*f680*/  BSYNC B0 ;  /* 0x0000000000007941 */ /* 0x000fea0003800000 */
.L_x_1278:
[----:B------:R-:W-:Y:S01]  /*f690*/  ULEA UR16, UR13, UR4, 0xd ;  /* 0x000000040d107291 */ /* 0x000fe2000f8e683f */
[----:B------:R-:W-:Y:S03]  /*f6a0*/  BAR.SYNC.DEFER_BLOCKING 0xe, 0xa0 ;  /* 0x0382800000007b1d */ /* 0x000fe60000010000 */
[----:B------:R-:W-:-:S03]  /*f6b0*/  UIMAD.WIDE UR16, UR16, 0x4, UR18 ;  /* 0x00000004101078a5 */ /* 0x000fc6000f8e0212 */
        /* <DEDUP_REMOVED lines=12> */
.L_x_1281:
[----:B------:R-:W-:Y:S05]  /*f780*/  BSYNC B0 ;  /* 0x0000000000007941 */ /* 0x000fea0003800000 */
.L_x_1280:
[----:B------:R-:W-:Y:S06]  /*f790*/  BAR.ARV 0xa, 0xa0 ;  /* 0x0282800000007b1d */ /* 0x000fec0000002000 */
[----:B------:R-:W-:Y:S04]  /*f7a0*/  BSSY B0, `(.L_x_1282) ;  /* 0x0000003000007945 */ /* 0x000fe80003800000 */
[----:B------:R-:W-:Y:S05]  /*f7b0*/  @!P0 BRA `(.L_x_1283) ;  /* 0x0000000000048947 */ /* 0x000fea0003800000 */
[----:B------:R-:W-:-:S04]  /*f7c0*/  DEPBAR.LE SB0, 0x0 ;  /* 0x000080000000791a */ /* 0x000fc80000000000 */
.L_x_1283:
[----:B------:R-:W-:Y:S05]  /*f7d0*/  BSYNC B0 ;  /* 0x0000000000007941 */ /* 0x000fea0003800000 */
.L_x_1282:
        /* <DEDUP_REMOVED lines=19> */
.L_x_1285:
[----:B------:R-:W-:Y:S05]  /*f910*/  BSYNC B0 ;  /* 0x0000000000007941 */ /* 0x000fea0003800000 */
.L_x_1284:
        /* <DEDUP_REMOVED lines=9> */
.L_x_1288:
[----:B------:R-:W2:Y:S04]  /*f9b0*/  LDG.E.STRONG.GPU R0, desc[UR38][R2.64] ;  /* 0x0000002602007981 */ /* 0x000ea8000c1ef900 */
[----:B--2---:R-:W-:Y:S01]  /*f9c0*/  CCTL.IVALL ;  /* 0x00000000ff00798f */ /* 0x004fe20002000000 */
[----:B------:R-:W-:Y:S05]  /*f9d0*/  YIELD ;  /* 0x0000000000007946 */ /* 0x000fea0003800000 */
[----:B------:R-:W-:-:S13]  /*f9e0*/  ISETP.NE.AND P1, PT, R0, UR22, PT ;  /* 0x0000001600007c0c */ /* 0x000fda000bf25270 */
[----:B------:R-:W-:Y:S05]  /*f9f0*/  @P1 BRA `(.L_x_1288) ;  /* 0xfffffffc00ec1947 */ /* 0x000fea000383ffff */
.L_x_1287:
[----:B------:R-:W-:Y:S05]  /*fa00*/  BSYNC B0 ;  /* 0x0000000000007941 */ /* 0x000fea0003800000 */
.L_x_1286:
[----:B------:R-:W-:-:S03]  /*fa10*/  UMOV UR14, 0xffffffff ;  /* 0xffffffff000e7882 */ /* 0x000fc60000000000 */
[----:B------:R-:W-:Y:S05]  /*fa20*/  BRA.DIV UR14, `(.L_x_1289) ;  /* 0x0000002a0ed47947 */ /* 0x000fea000b800000 */
[----:B------:R-:W-:Y:S01]  /*fa30*/  NOP ;  /* 0x0000000000007918 */ /* 0x000fe20000000000 */
.L_x_1347:
[----:B------:R-:W-:Y:S05]  /*fa40*/  WARPSYNC.ALL ;  /* 0x0000000000007948 */ /* 0x000fea0003800000 */
[----:B------:R-:W-:Y:S06]  /*fa50*/  BAR.SYNC.DEFER_BLOCKING 0xd, 0xa0 ;  /* 0x0342800000007b1d */ /* 0x000fec0000010000 */
[----:B------:R-:W-:Y:S04]  /*fa60*/  BSSY B0, `(.L_x_1290) ;  /* 0x000000d000007945 */ /* 0x000fe80003800000 */
[----:B------:R-:W-:Y:S05]  /*fa70*/  @!P0 BRA `(.L_x_1291) ;  /* 0x00000000002c8947 */ /* 0x000fea0003800000 */
[----:B------:R-:W1:Y:S01]  /*fa80*/  S2UR UR15, SR_CgaCtaId ;  /* 0x00000000000f79c3 */ /* 0x000e620000008800 */
[----:B------:R-:W-:Y:S01]  /*fa90*/  UMOV UR14, 0x400 ;  /* 0x00000400000e7882 */ /* 0x000fe20000000000 */
[----:B------:R-:W-:Y:S01]  /*faa0*/  UIADD3 UR20, UP0, UR16, 0x4000, URZ ;  /* 0x0000400010147890 */ /* 0x000fe2000ff1e03f */
[----:B------:R-:W-:Y:S01]  /*fab0*/  UMOV UR24, 0x0 ;  /* 0x0000000000187882 */ /* 0x000fe20000000000 */
[----:B------:R-:W-:Y:S02]  /*fac0*/  UMOV UR25, 0x14f00000 ;  /* 0x14f0000000197882 */ /* 0x000fe40000000000 */
[----:B------:R-:W-:Y:S02]  /*fad0*/  UIADD3.X UR21, URZ, UR17, URZ, UP0, !UPT ;  /* 0x000000113f157290 */ /* 0x000fe400087fe43f */
[----:B-1----:R-:W-:-:S03]  /*fae0*/  ULEA UR14, UR15, UR14, 0x18 ;  /* 0x0000000e0f0e7291 */ /* 0x002fc6000f8ec03f */
[----:B------:R-:W-:Y:S01]  /*faf0*/  UMOV UR15, 0x400 ;  /* 0x00000400000f7882 */ /* 0x000fe20000000000 */
[----:B------:R-:W-:-:S09]  /*fb00*/  UIADD3 UR14, UR14, 0x8000, URZ ;  /* 0x000080000e0e7890 */ /* 0x000fd2000fffe03f */
[----:B------:R1:W-:Y:S02]  /*fb10*/  UBLKRED.G.S.ADD.F32.RN [UR20], [UR14], UR15, desc[UR24] ;  /* 0x000018140e0073bb */ /* 0x0003e400080a140f */
[----:B-1----:R0:W-:Y:S02]  /*fb20*/  UTMACMDFLUSH ;  /* 0x00000000000079b7 */ /* 0x0021e40000000000 */
.L_x_1291:
[----:B------:R-:W-:Y:S05]  /*fb30*/  BSYNC B0 ;  /* 0x0000000000007941 */ /* 0x000fea0003800000 */
.L_x_1290:
        /* <DEDUP_REMOVED lines=12> */
[----:B------:R1:W-:Y:S01]  /*fc00*/  UBLKRED.G.S.ADD.F32.RN [UR20], [UR14], UR15, desc[UR24] ;  /* 0x000018140e0073bb */ /* 0x0003e200080a140f */
[----:B------:R0:W-:Y:S01]  /*fc10*/  UTMACMDFLUSH ;  /* 0x00000000000079b7 */ /* 0x0001e20000000000 */
[----:B-1----:R-:W-:-:S04]  /*fc20*/  DEPBAR.LE SB0, 0x1 ;  /* 0x000080400000791a */ /* 0x002fc80000000000 */
.L_x_1293:
[----:B------:R-:W-:Y:S05]  /*fc30*/  BSYNC B0 ;  /* 0x0000000000007941 */ /* 0x000fea0003800000 */
.L_x_1292:
[----:B------:R-:W-:Y:S06]  /*fc40*/  BAR.ARV 0xa, 0xa0 ;  /* 0x0282800000007b1d */ /* 0x000fec0000002000 */
[----:B------:R-:W-:Y:S04]  /*fc50*/  BSSY B0, `(.L_x_1294) ;  /* 0x0000003000007945 */ /* 0x000fe80003800000 */
[----:B------:R-:W-:Y:S05]  /*fc60*/  @!P0 BRA `(.L_x_1295) ;  /* 0x0000000000048947 */ /* 0x000fea0003800000 */
[----:B------:R-:W-:-:S04]  /*fc70*/  DEPBAR.LE SB0, 0x0 ;  /* 0x000080000000791a */ /* 0x000fc80000000000 */
.L_x_1295:
[----:B------:R-:W-:Y:S05]  /*fc80*/  BSYNC B0 ;  /* 0x0000000000007941 */ /* 0x000fea0003800000 */
.L_x_1294:
        /* <DEDUP_REMOVED lines=19> */
.L_x_1297:
[----:B------:R-:W-:Y:S05]  /*fdc0*/  BSYNC B0 ;  /* 0x0000000000007941 */ /* 0x000fea0003800000 */
.L_x_1296:
[----:B------:R-:W-:Y:S02]  /*fdd0*/  UIADD3 UR8, UR8, 0x2, URZ ;  /* 0x0000000208087890 */ /* 0x000fe4000fffe03f */
[----:B------:R-:W-:-:S04]  /*fde0*/  UIADD3 UR4, UR4, 0x4000, URZ ;  /* 0x0000400004047890 */ /* 0x000fc8000fffe03f */
[----:B------:R-:W-:-:S13]  /*fdf0*/  ISETP.LE.AND P1, PT, R9, UR8, PT ;  /* 0x0000000809007c0c */ /* 0x000fda000bf23270 */
[----:B------:R-:W-:Y:S05]  /*fe00*/  @!P1 BRA `(.L_x_1298) ;  /* 0xfffffff400809947 */ /* 0x000fea000383ffff */
.L_x_1259:
[----:B------:R-:W-:-:S06]  /*fe10*/  UISETP.GT.AND UP0, UPT, UR5, UR8, UPT ;  /* 0x000000080500728c */ /* 0x000fcc000bf04270 */
[----:B------:R-:W-:-:S13]  /*fe20*/  PLOP3.LUT P0, PT, PT, PT, UP0, 0x80, 0x0 ;  /* 0x000000000000781c */ /* 0x000fda0003f0f008 */
[----:B------:R-:W-:Y:S05]  /*fe30*/  @!P0 BRA `(.L_x_1189) ;  /* 0x0000002000e48947 */ /* 0x000fea0003800000 */
[----:B------:R-:W2:Y:S01]  /*fe40*/  S2R R0, SR_TID.X ;  /* 0x0000000000007919 */ /* 0x000ea20000002100 */
[----:B------:R-:W-:Y:S01]  /*fe50*/  UIADD3 UR4, UR5, -UR8, URZ ;  /* 0x8000000805047290 */ /* 0x000fe2000fffe03f */
[----:B------:R-:W-:Y:S01]  /*fe60*/  ULDC UR16, c[0x0][0x288] ;  /* 0x0000a20000107ab9 */ /* 0x000fe20000000800 */
[----:B------:R-:W-:Y:S02]  /*fe70*/  ULDC UR17, c[0x0][0x760] ;  /* 0x0001d80000117ab9 */ /* 0x000fe40000000800 */
[----:B------:R-:W-:Y:S02]  /*fe80*/  ULOP3.LUT UR4, UR4, 0x1, URZ, 0xc0, !UPT ;  /* 0x0000000104047892 */ /* 0x000fe4000f8ec03f */
[----:B------:R-:W-:Y:S02]  /*fe90*/  UIMAD UR18, UR16, UR17, URZ ;  /* 0x00000011101272a4 */ /* 0x000fe4000f8e023f */
[----:B------:R-:W-:-:S06]  /*fea0*/  UISETP.NE.U32.AND UP0, UPT, UR4, 0x1, UPT ;  /* 0x000000010400788c */ /* 0x000fcc000bf05070 */
[----:B------:R-:W-:Y:S02]  /*feb0*/  PLOP3.LUT P0, PT, PT, PT, UP0, 0x80, 0x0 ;  /* 0x000000000000781c */ /* 0x000fe40003f0f008 */
[----:B--2---:R-:W-:-:S11]  /*fec0*/  LOP3.LUT R0, R0, 0x1f, RZ, 0xc0, !PT ;  /* 0x0000001f00007812 */ /* 0x004fd600078ec0ff */
[----:B------:R-:W-:Y:S05]  /*fed0*/  @P0 BRA `(.L_x_1299) ;  /* 0x0000000000780947 */ /* 0x000fea0003800000 */
[----:B------:R-:W-:Y:S01]  /*fee0*/  UIMAD UR4, UR18, UR8, URZ ;  /* 0x00000008120472a4 */ /* 0x000fe2000f8e023f */
[----:B------:R-:W-:Y:S01]  /*fef0*/  ISETP.NE.AND P0, PT, R0, RZ, PT ;  /* 0x000000ff0000720c */ /* 0x000fe20003f05270 */
[----:B------:R-:W-:Y:S01]  /*ff00*/  ULDC.64 UR12, c[0x0][0x768] ;  /* 0x0001da00000c7ab9 */ /* 0x000fe20000000a00 */
[----:B------:R-:W-:Y:S01]  /*ff10*/  BSSY B0, `(.L_x_1300) ;  /* 0x0000019000007945 */ /* 0x000fe20003800000 */
[----:B------:R-:W-:-:S04]  /*ff20*/  UIADD3 UR6, UP0, UR4, UR9, URZ ;  /* 0x0000000904067290 */ /* 0x000fc8000ff1e03f */
[----:B------:R-:W-:Y:S02]  /*ff30*/  ULEA.HI.X.SX32 UR7, UR4, UR10, 0x1, UP0 ;  /* 0x0000000a04077291 */ /* 0x000fe400080f0e3f */
[----:B------:R-:W-:Y:S02]  /*ff40*/  ULEA UR11, UP0, UR6, UR12, 0x2 ;  /* 0x0000000c060b7291 */ /* 0x000fe4000f80103f */
[----:B------:R-:W-:Y:S02]  /*ff50*/  UIADD3 UR4, UR8, 0x1, URZ ;  /* 0x0000000108047890 */ /* 0x000fe4000fffe03f */
[----:B------:R-:W-:Y:S01]  /*ff60*/  ULEA.HI.X UR7, UR6, UR13, UR7, 0x2, UP0 ;  /* 0x0000000d06077291 */ /* 0x000fe200080f1407 */
[----:B------:R-:W-:Y:S01]  /*ff70*/  NOP ;  /* 0x0000000000007918 */ /* 0x000fe20000000000 */
[----:B------:R-:W-:Y:S10]  /*ff80*/  @P0 BRA `(.L_x_1301) ;  /* 0x0000000000440947 */ /* 0x000ff40003800000 */
        /* <DEDUP_REMOVED lines=9> */
[----:B-1----:R-:W1:Y:S01]  /*10020*/  S2R R2, SR_LANEID ;  /* 0x0000000000027919 */ /* 0x002e620000000000 */
[----:B------:R-:W-:Y:S01]  /*10030*/  VOTEU.ANY UR6, UPT, PT ;  /* 0x0000000000067886 */ /* 0x000fe200038e0100 */
[----:B------:R-:W-:Y:S01]  /*10040*/  IMAD.U32 R3, RZ, RZ, UR7 ;  /* 0x00000007ff037e24 */ /* 0x000fe2000f8e00ff */
[----:B------:R-:W-:-:S02]  /*10050*/  UFLO.U32 UR12, UR6 ;  /* 0x00000006000c72bd */ /* 0x000fc400080e0000 */
[----:B------:R-:W2:Y:S04]  /*10060*/  POPC R5, UR6 ;  /* 0x0000000600057d09 */ /* 0x000ea80008000000 */
[----:B-1----:R-:W-:Y:S01]  /*10070*/  ISETP.EQ.U32.AND P0, PT, R2, UR12, PT ;  /* 0x0000000c02007c0c */ /* 0x002fe2000bf02070 */
[----:B------:R-:W-:-:S12]  /*10080*/  IMAD.U32 R2, RZ, RZ, UR11 ;  /* 0x0000000bff027e24 */ /* 0x000fd8000f8e00ff */
[----:B--2---:R2:W-:Y:S02]  /*10090*/  @P0 REDG.E.ADD.S32.STRONG.GPU desc[UR38][R2.64], R5 ;  /* 0x000000050200098e */ /* 0x0045e4000c10e3a6 */
.L_x_1301:
[----:B------:R-:W-:Y:S05]  /*100a0*/  BSYNC B0 ;  /* 0x0000000000007941 */ /* 0x000fea0003800000 */
.L_x_1300:
[----:B------:R-:W-:Y:S05]  /*100b0*/  BRA `(.L_x_1302) ;  /* 0x0000000000047947 */ /* 0x000fea0003800000 */
.L_x_1299:
[----:B------:R-:W-:-:S05]  /*100c0*/  UMOV UR4, UR8 ;  /* 0x0000000800047c82 */ /* 0x000fca0008000000 */
.L_x_1302:
[----:B------:R-:W-:-:S04]  /*100d0*/  UIADD3 UR6, UR8, 0x1, URZ ;  /* 0x0000000108067890 */ /* 0x000fc8000fffe03f */
[----:B------:R-:W-:-:S06]  /*100e0*/  UISETP.NE.AND UP0, UPT, UR5, UR6, UPT ;  /* 0x000000060500728c */ /* 0x000fcc000bf05270 */
[----:B------:R-:W-:-:S13]  /*100f0*/  PLOP3.LUT P0, PT, PT, PT, UP0, 0x80, 0x0 ;  /* 0x000000000000781c */ /* 0x000fda0003f0f008 */
[----:B------:R-:W-:Y:S05]  /*10100*/  @!P0 BRA `(.L_x_1189) ;  /* 0x0000002000308947 */ /* 0x000fea0003800000 */
[----:B------:R-:W-:Y:S01]  /*10110*/  UIADD3 UR6, UR4, 0x1, URZ ;  /* 0x0000000104067890 */ /* 0x000fe2000fffe03f */
[----:B------:R-:W-:Y:S01]  /*10120*/  ISETP.NE.AND P1, PT, R0, RZ, PT ;  /* 0x000000ff0000720c */ /* 0x000fe20003f25270 */
[----:B------:R-:W-:Y:S02]  /*10130*/  UIMAD UR7, UR4, UR16, URZ ;  /* 0x00000010040772a4 */ /* 0x000fe4000f8e023f */
[----:B------:R-:W-:Y:S02]  /*10140*/  UIADD3 UR11, -UR5, UR4, URZ ;  /* 0x00000004050b7290 */ /* 0x000fe4000fffe13f */
[----:B------:R-:W-:Y:S02]  /*10150*/  UIMAD UR6, UR18, UR6, URZ ;  /* 0x00000006120672a4 */ /* 0x000fe4000f8e023f */
[----:B------:R-:W-:Y:S01]  /*10160*/  UIMAD UR7, UR7, UR17, URZ ;  /* 0x00000011070772a4 */ /* 0x000fe2000f8e023f */
[----:B------:R-:W-:-:S11]  /*10170*/  ULDC.64 UR20, c[0x0][0x768] ;  /* 0x0001da0000147ab9 */ /* 0x000fd60000000a00 */
.L_x_1307:
[----:B------:R-:W-:Y:S01]  /*10180*/  UIADD3 UR12, UP0, UR7, UR9, URZ ;  /* 0x00000009070c7290 */ /* 0x000fe2000ff1e03f */
[----:B------:R-:W-:-:S03]  /*10190*/  NOP ;  /* 0x0000000000007918 */ /* 0x000fc60000000000 */
[----:B------:R-:W-:Y:S01]  /*101a0*/  ULEA.HI.X.SX32 UR13, UR7, UR10, 0x1, UP0 ;  /* 0x0000000a070d7291 */ /* 0x000fe200080f0e3f */
[----:B------:R-:W-:Y:S01]  /*101b0*/  BSSY B0, `(.L_x_1303) ;  /* 0x0000015000007945 */ /* 0x000fe20003800000 */
[----:B------:R-:W-:-:S04]  /*101c0*/  ULEA UR15, UP0, UR12, UR20, 0x2 ;  /* 0x000000140c0f7291 */ /* 0x000fc8000f80103f */
[----:B------:R-:W-:Y:S01]  /*101d0*/  ULEA.HI.X UR13, UR12, UR21, UR13, 0x2, UP0 ;  /* 0x000000150c0d7291 */ /* 0x000fe200080f140d */
[----:B---34-:R-:W-:Y:S11]  /*101e0*/  @P1 BRA `(.L_x_1304) ;  /* 0x0000000000441947 */ /* 0x018ff60003800000 */
[----:B------:R-:W-:Y:S01]  /*101f0*/  @!PT LDS RZ, [RZ] ;  /* 0x00000000fffff984 */ /* 0x000fe20000000800 */
[----:B------:R-:W-:Y:S01]  /*10200*/  @!PT LDS RZ, [RZ] ;  /* 0x00000000fffff984 */ /* 0x000fe20000000800 */
[----:B------:R-:W-:Y:S01]  /*10210*/  @!PT LDS RZ, [RZ] ;  /* 0x00000000fffff984 */ /* 0x000fe20000000800 */
[----:B------:R-:W-:Y:S01]  /*10220*/  @!PT LDS RZ, [RZ] ;  /* 0x00000000fffff984 */ /* 0x000fe20000000800 */
[----:B------:R3:W-:Y:S06]  /*10230*/  MEMBAR.ALL.CTA ;  /* 0x0000000000007992 */ /* 0x0007ec0000008000 */
[----:B---3--:R-:W-:Y:S06]  /*10240*/  MEMBAR.ALL.GPU ;  /* 0x0000000000007992 */ /* 0x008fec000000a000 */
[----:B------:R-:W-:-:S00]  /*10250*/  ERRBAR ;  /* 0x00000000000079ab */ /* 0x000fc00000000000 */
[----:B------:R-:W-:Y:S06]  /*10260*/  CGAERRBAR ;  /* 0x00000000000075ab */ /* 0x000fec0000000000 */
[----:B012345:R-:W-:Y:S01]  /*10270*/  CCTL.IVALL ;  /* 0x00000000ff00798f */ /* 0x03ffe20002000000 */
[----:B------:R-:W3:Y:S01]  /*10280*/  S2R R0, SR_LANEID ;  /* 0x0000000000007919 */ /* 0x000ee20000000000 */
[----:B------:R-:W-:Y:S01]  /*10290*/  VOTEU.ANY UR12, UPT, PT ;  /* 0x00000000000c7886 */ /* 0x000fe200038e0100 */
[----:B-12---:R-:W-:Y:S01]  /*102a0*/  IMAD.U32 R2, RZ, RZ, UR15 ;  /* 0x0000000fff027e24 */ /* 0x006fe2000f8e00ff */
[----:B------:R-:W-:-:S02]  /*102b0*/  UFLO.U32 UR14, UR12 ;  /* 0x0000000c000e72bd */ /* 0x000fc400080e0000 */
[----:B------:R-:W1:Y:S01]  /*102c0*/  POPC R5, UR12 ;  /* 0x0000000c00057d09 */ /* 0x000e620008000000 */
[----:B------:R-:W-:-:S03]  /*102d0*/  IMAD.U32 R3, RZ, RZ, UR13 ;  /* 0x0000000dff037e24 */ /* 0x000fc6000f8e00ff */
[----:B---3--:R-:W-:-:S13]  /*102e0*/  ISETP.EQ.U32.AND P0, PT, R0, UR14, PT ;  /* 0x0000000e00007c0c */ /* 0x008fda000bf02070 */
[----:B-1----:R3:W-:Y:S02]  /*102f0*/  @P0 REDG.E.ADD.S32.STRONG.GPU desc[UR38][R2.64], R5 ;  /* 0x000000050200098e */ /* 0x0027e4000c10e3a6 */
.L_x_1304:
[----:B------:R-:W-:Y:S05]  /*10300*/  BSYNC B0 ;  /* 0x0000000000007941 */ /* 0x000fea0003800000 */
.L_x_1303:
[----:B------:R-:W-:Y:S01]  /*10310*/  UIADD3 UR12, UP0, UR6, UR9, URZ ;  /* 0x00000009060c7290 */ /* 0x000fe2000ff1e03f */
[----:B------:R-:W-:-:S03]  /*10320*/  NOP ;  /* 0x0000000000007918 */ /* 0x000fc60000000000 */
[----:B------:R-:W-:Y:S01]  /*10330*/  ULEA.HI.X.SX32 UR13, UR6, UR10, 0x1, UP0 ;  /* 0x0000000a060d7291 */ /* 0x000fe200080f0e3f */
[----:B------:R-:W-:Y:S01]  /*10340*/  BSSY B0, `(.L_x_1305) ;  /* 0x0000015000007945 */ /* 0x000fe20003800000 */
[----:B------:R-:W-:-:S04]  /*10350*/  ULEA UR15, UP0, UR12, UR20, 0x2 ;  /* 0x000000140c0f7291 */ /* 0x000fc8000f80103f */
[----:B------:R-:W-:Y:S01]  /*10360*/  ULEA.HI.X UR13, UR12, UR21, UR13, 0x2, UP0 ;  /* 0x000000150c0d7291 */ /* 0x000fe200080f140d */
[----:B------:R-:W-:Y:S11]  /*10370*/  @P1 BRA `(.L_x_1306) ;  /* 0x0000000000441947 */ /* 0x000ff60003800000 */
[----:B------:R-:W-:Y:S01]  /*10380*/  @!PT LDS RZ, [RZ] ;  /* 0x00000000fffff984 */ /* 0x000fe20000000800 */
[----:B------:R-:W-:Y:S01]  /*10390*/  @!PT LDS RZ, [RZ] ;  /* 0x00000000fffff984 */ /* 0x000fe20000000800 */
[----:B------:R-:W-:Y:S01]  /*103a0*/  @!PT LDS RZ, [RZ] ;  /* 0x00000000fffff984 */ /* 0x000fe20000000800 */
[----:B------:R-:W-:Y:S01]  /*103b0*/  @!PT LDS RZ, [RZ] ;  /* 0x00000000fffff984 */ /* 0x000fe20000000800 */
[----:B------:R4:W-:Y:S06]  /*103c0*/  MEMBAR.ALL.CTA ;  /* 0x0000000000007992 */ /* 0x0009ec0000008000 */
[----:B----4-:R-:W-:Y:S06]  /*103d0*/  MEMBAR.ALL.GPU ;  /* 0x0000000000007992 */ /* 0x010fec000000a000 */
[----:B------:R-:W-:-:S00]  /*103e0*/  ERRBAR ;  /* 0x00000000000079ab */ /* 0x000fc00000000000 */
[----:B------:R-:W-:Y:S06]  /*103f0*/  CGAERRBAR ;  /* 0x00000000000075ab */ /* 0x000fec0000000000 */
[----:B012345:R-:W-:Y:S01]  /*10400*/  CCTL.IVALL ;  /* 0x00000000ff00798f */ /* 0x03ffe20002000000 */
[----:B------:R-:W4:Y:S01]  /*10410*/  S2R R0, SR_LANEID ;  /* 0x0000000000007919 */ /* 0x000f220000000000 */
[----:B------:R-:W-:Y:S01]  /*10420*/  VOTEU.ANY UR12, UPT, PT ;  /* 0x00000000000c7886 */ /* 0x000fe200038e0100 */
[----:B-123--:R-:W-:Y:S01]  /*10430*/  IMAD.U32 R2, RZ, RZ, UR15 ;  /* 0x0000000fff027e24 */ /* 0x00efe2000f8e00ff */
[----:B------:R-:W-:-:S02]  /*10440*/  UFLO.U32 UR14, UR12 ;  /* 0x0000000c000e72bd */ /* 0x000fc400080e0000 */
[----:B------:R-:W1:Y:S01]  /*10450*/  POPC R5, UR12 ;  /* 0x0000000c00057d09 */ /* 0x000e620008000000 */
[----:B------:R-:W-:-:S03]  /*10460*/  IMAD.U32 R3, RZ, RZ, UR13 ;  /* 0x0000000dff037e24 */ /* 0x000fc6000f8e00ff */
[----:B----4-:R-:W-:-:S13]  /*10470*/  ISETP.EQ.U32.AND P0, PT, R0, UR14, PT ;  /* 0x0000000e00007c0c */ /* 0x010fda000bf02070 */
[----:B-1----:R4:W-:Y:S02]  /*10480*/  @P0 REDG.E.ADD.S32.STRONG.GPU desc[UR38][R2.64], R5 ;  /* 0x000000050200098e */ /* 0x0029e4000c10e3a6 */
.L_x_1306:
[----:B------:R-:W-:Y:S05]  /*10490*/  BSYNC B0 ;  /* 0x0000000000007941 */ /* 0x000fea0003800000 */
.L_x_1305:
[----:B------:R-:W-:Y:S02]  /*104a0*/  UIADD3 UR11, UR11, 0x2, URZ ;  /* 0x000000020b0b7890 */ /* 0x000fe4000fffe03f */
[----:B------:R-:W-:Y:S02]  /*104b0*/  ULEA UR6, UR18, UR6, 0x1 ;  /* 0x0000000612067291 */ /* 0x000fe4000f8e083f */
[----:B------:R-:W-:Y:S02]  /*104c0*/  ULEA UR7, UR18, UR7, 0x1 ;  /* 0x0000000712077291 */ /* 0x000fe4000f8e083f */
[----:B------:R-:W-:-:S13]  /*104d0*/  ISETP.NE.AND P0, PT, RZ, UR11, PT ;  /* 0x0000000bff007c0c */ /* 0x000fda000bf05270 */
[----:B------:R-:W-:Y:S05]  /*104e0*/  @!P0 BRA `(.L_x_1189) ;  /* 0x0000001c00388947 */ /* 0x000fea0003800000 */
[----:B------:R-:W-:Y:S05]  /*104f0*/  BRA `(.L_x_1307) ;  /* 0xfffffffc00207947 */ /* 0x000fea000383ffff */
.L_x_1256:
        /* <DEDUP_REMOVED lines=33> */
.L_x_1309:
        /* <DEDUP_REMOVED lines=42> */
.L_x_1348:
        /* <DEDUP_REMOVED lines=15> */
.L_x_1312:
        /* <DEDUP_REMOVED lines=75> */
.L_x_1323:
[----:B--234-:R-:W-:-:S04]  /*10f50*/  SHF.L.U32 R21, R11, 0x1f, RZ ;  /* 0x0000001f0b157819 */ /* 0x01cfc800000006ff */
[----:B------:R-:W1:Y:S02]  /*10f60*/  SYNCS.PHASECHK.TRANS64.TRYWAIT P1, [R16+URZ+0x30c40], R21 ;  /* 0x030c4015100075a7 */ /* 0x000e64000802017f */
[----:B-1----:R-:W-:Y:S05]  /*10f70*/  @!P1 BRA `(.L_x_1315) ;  /* 0x0000001400b09947 */ /* 0x002fea0003800000 */
.L_x_1349:
[----:B------:R-:W-:Y:S05]  /*10f80*/  @P0 BRA `(.L_x_1316) ;  /* 0x0000000000140947 */ /* 0x000fea0003800000 */
[----:B------:R-:W-:Y:S01]  /*10f90*/  ISETP.NE.AND P1, PT, R6, RZ, PT ;  /* 0x000000ff0600720c */ /* 0x000fe20003f25270 */
[----:B------:R-:W-:-:S04]  /*10fa0*/  IMAD.MOV.U32 R3, RZ, RZ, 0x4200 ;  /* 0x00004200ff037424 */ /* 0x000fc800078e00ff */
[----:B------:R2:W-:Y:S08]  /*10fb0*/  SYNCS.ARRIVE.TRANS64 RZ, [R16+URZ+0x30c30], R3 ;  /* 0x030c300310ff79a7 */ /* 0x0005f0000800003f */
[----:B------:R-:W-:Y:S05]  /*10fc0*/  @!P1 BRA `(.L_x_1316) ;  /* 0x0000000000049947 */ /* 0x000fea0003800000 */
[----:B------:R-:W-:Y:S01]  /*10fd0*/  BPT.TRAP 0x1 ;  /* 0x000000040000795c */ /* 0x000fe20000300000 */
.L_x_1316:
        /* <DEDUP_REMOVED lines=29> */
.L_x_1350:
[----:B------:R-:W-:Y:S05]  /*111b0*/  @P0 BRA `(.L_x_1318) ;  /* 0x0000000000140947 */ /* 0x000fea0003800000 */
[----:B------:R-:W-:Y:S01]  /*111c0*/  ISETP.NE.AND P1, PT, R6, RZ, PT ;  /* 0x000000ff0600720c */ /* 0x000fe20003f25270 */
[----:B------:R-:W-:-:S04]  /*111d0*/  IMAD.MOV.U32 R2, RZ, RZ, 0x4200 ;  /* 0x00004200ff027424 */ /* 0x000fc800078e00ff */
[----:B------:R3:W-:Y:S08]  /*111e0*/  SYNCS.ARRIVE.TRANS64 RZ, [R16+URZ+0x30c18], R2 ;  /* 0x030c180210ff79a7 */ /* 0x0007f0000800003f */
[----:B------:R-:W-:Y:S05]  /*111f0*/  @!P1 BRA `(.L_x_1318) ;  /* 0x0000000000049947 */ /* 0x000fea0003800000 */
[----:B------:R-:W-:Y:S01]  /*11200*/  BPT.TRAP 0x1 ;  /* 0x000000040000795c */ /* 0x000fe20000300000 */
.L_x_1318:
        /* <DEDUP_REMOVED lines=29> */
.L_x_1351:
[----:B------:R-:W-:Y:S05]  /*113e0*/  @P0 BRA `(.L_x_1320) ;  /* 0x0000000000140947 */ /* 0x000fea0003800000 */
[----:B------:R-:W-:Y:S01]  /*113f0*/  ISETP.NE.AND P1, PT, R6, RZ, PT ;  /* 0x000000ff0600720c */ /* 0x000fe20003f25270 */
[----:B-123--:R-:W-:-:S04]  /*11400*/  IMAD.MOV.U32 R21, RZ, RZ, 0x4200 ;  /* 0x00004200ff157424 */ /* 0x00efc800078e00ff */
[----:B------:R4:W-:Y:S08]  /*11410*/  SYNCS.ARRIVE.TRANS64 RZ, [R16+URZ+0x30c38], R21 ;  /* 0x030c381510ff79a7 */ /* 0x0009f0000800003f */
[----:B------:R-:W-:Y:S05]  /*11420*/  @!P1 BRA `(.L_x_1320) ;  /* 0x0000000000049947 */ /* 0x000fea0003800000 */
[----:B------:R-:W-:Y:S01]  /*11430*/  BPT.TRAP 0x1 ;  /* 0x000000040000795c */ /* 0x000fe20000300000 */
.L_x_1320:
        /* <DEDUP_REMOVED lines=24> */
.L_x_1353:
[----:B------:R-:W-:Y:S05]  /*115c0*/  @P0 BRA `(.L_x_1322) ;  /* 0x0000000000140947 */ /* 0x000fea0003800000 */
[----:B------:R-:W-:Y:S01]  /*115d0*/  ISETP.NE.AND P1, PT, R6, RZ, PT ;  /* 0x000000ff0600720c */ /* 0x000fe20003f25270 */
[----:B------:R-:W-:-:S04]  /*115e0*/  IMAD.MOV.U32 R5, RZ, RZ, 0x4200 ;  /* 0x00004200ff057424 */ /* 0x000fc800078e00ff */
[----:B------:R1:W-:Y:S08]  /*115f0*/  SYNCS.ARRIVE.TRANS64 RZ, [R16+URZ+0x30c10], R5 ;  /* 0x030c100510ff79a7 */ /* 0x0003f0000800003f */
[----:B------:R-:W-:Y:S05]  /*11600*/  @!P1 BRA `(.L_x_1322) ;  /* 0x0000000000049947 */ /* 0x000fea0003800000 */
[----:B------:R-:W-:Y:S01]  /*11610*/  BPT.TRAP 0x1 ;  /* 0x000000040000795c */ /* 0x000fe20000300000 */
.L_x_1322:
        /* <DEDUP_REMOVED lines=30> */
.L_x_1314:
[----:B------:R-:W2:Y:S02]  /*11800*/  LDL.LU R4, [R1+0x4] ;  /* 0x0000040001047983 */ /* 0x000ea40000300800 */
[----:B--2---:R-:W-:Y:S02]  /*11810*/  ISETP.NE.AND P1, PT, R4, RZ, PT ;  /* 0x000000ff0400720c */ /* 0x004fe40003f25270 */
[----:B------:R2:W5:Y:S11]  /*11820*/  LDL R4, [R1] ;  /* 0x0000000001047983 */ /* 0x0005760000100800 */
[----:B--2---:R-:W-:Y:S05]  /*11830*/  @!P1 BRA `(.L_x_1313) ;  /* 0x0000000400109947 */ /* 0x004fea0003800000 */
[----:B------:R-:W-:-:S04]  /*11840*/  SHF.L.U32 R13, R11, 0x1f, RZ ;  /* 0x0000001f0b0d7819 */ /* 0x000fc800000006ff */
[----:B------:R-:W1:Y:S02]  /*11850*/  SYNCS.PHASECHK.TRANS64.TRYWAIT P1, [R16+URZ+0x30c40], R13 ;  /* 0x030c400d100075a7 */ /* 0x000e64000802017f */
[----:B-1----:R-:W-:Y:S05]  /*11860*/  @!P1 BRA `(.L_x_1324) ;  /* 0x0000000c00c89947 */ /* 0x002fea0003800000 */
.L_x_1354:
[----:B------:R-:W-:Y:S05]  /*11870*/  @P0 BRA `(.L_x_1325) ;  /* 0x0000000000140947 */ /* 0x000fea0003800000 */
[----:B------:R-:W-:Y:S01]  /*11880*/  ISETP.NE.AND P1, PT, R6, RZ, PT ;  /* 0x000000ff0600720c */ /* 0x000fe20003f25270 */
[----:B------:R-:W-:-:S04]  /*11890*/  IMAD.MOV.U32 R5, RZ, RZ, 0x4200 ;  /* 0x00004200ff057424 */ /* 0x000fc800078e00ff */
[----:B------:R2:W-:Y:S08]  /*118a0*/  SYNCS.ARRIVE.TRANS64 RZ, [R16+URZ+0x30c30], R5 ;  /* 0x030c300510ff79a7 */ /* 0x0005f0000800003f */
[----:B------:R-:W-:Y:S05]  /*118b0*/  @!P1 BRA `(.L_x_1325) ;  /* 0x0000000000049947 */ /* 0x000fea0003800000 */
[----:B------:R-:W-:Y:S01]  /*118c0*/  BPT.TRAP 0x1 ;  /* 0x000000040000795c */ /* 0x000fe20000300000 */
.L_x_1325:
        /* <DEDUP_REMOVED lines=26> */
.L_x_1355:
[----:B------:R-:W-:Y:S05]  /*11a70*/  @P0 BRA `(.L_x_1327) ;  /* 0x0000000000140947 */ /* 0x000fea0003800000 */
[----:B------:R-:W-:Y:S01]  /*11a80*/  ISETP.NE.AND P0, PT, R6, RZ, PT ;  /* 0x000000ff0600720c */ /* 0x000fe20003f05270 */
[----:B------:R-:W-:-:S04]  /*11a90*/  IMAD.MOV.U32 R5, RZ, RZ, 0x4200 ;  /* 0x00004200ff057424 */ /* 0x000fc800078e00ff */
[----:B------:R2:W-:Y:S08]  /*11aa0*/  SYNCS.ARRIVE.TRANS64 RZ, [R16+URZ+0x30c18], R5 ;  /* 0x030c180510ff79a7 */ /* 0x0005f0000800003f */
[----:B------:R-:W-:Y:S05]  /*11ab0*/  @!P0 BRA `(.L_x_1327) ;  /* 0x0000000000048947 */ /* 0x000fea0003800000 */
[----:B------:R-:W-:Y:S01]  /*11ac0*/  BPT.TRAP 0x1 ;  /* 0x000000040000795c */ /* 0x000fe20000300000 */
.L_x_1327:
        /* <DEDUP_REMOVED lines=27> */
.L_x_1313:
[----:B------:R-:W2:Y:S01]  /*11c80*/  S2R R0, SR_TID.X ;  /* 0x0000000000007919 */ /* 0x000ea20000002100 */
[----:B------:R-:W-:Y:S01]  /*11c90*/  IMAD R3, R19, 0x8, R16 ;  /* 0x0000000813037824 */ /* 0x000fe200078e0210 */
[----:B--2---:R-:W-:Y:S02]  /*11ca0*/  LOP3.LUT R2, R0, 0x7f, RZ, 0xc0, !PT ;  /* 0x0000007f00027812 */ /* 0x004fe400078ec0ff */
[----:B------:R-:W-:Y:S02]  /*11cb0*/  SHF.L.U32 R0, R11, 0x1f, RZ ;  /* 0x0000001f0b007819 */ /* 0x000fe400000006ff */
[----:B------:R-:W-:Y:S02]  /*11cc0*/  ISETP.NE.AND P1, PT, R2, RZ, PT ;  /* 0x000000ff0200720c */ /* 0x000fe40003f25270 */
[----:B------:R-:W2:Y:S02]  /*11cd0*/  SYNCS.PHASECHK.TRANS64.TRYWAIT P0, [R3+URZ+0x30c40], R0 ;  /* 0x030c4000030075a7 */ /* 0x000ea4000800017f */
[----:B--2---:R-:W-:Y:S09]  /*11ce0*/  @!P0 BRA `(.L_x_1328) ;  /* 0x0000000800d08947 */ /* 0x004ff20003800000 */
.L_x_1356:
[----:B------:R-:W-:Y:S05]  /*11cf0*/  @P1 BRA `(.L_x_1329) ;  /* 0x0000000000181947 */ /* 0x000fea0003800000 */
[----:B------:R-:W1:Y:S01]  /*11d00*/  S2R R2, SR_TID.X ;  /* 0x0000000000027919 */ /* 0x000e620000002100 */
[----:B--2---:R-:W-:-:S04]  /*11d10*/  IMAD.MOV.U32 R0, RZ, RZ, 0x4200 ;  /* 0x00004200ff007424 */ /* 0x004fc800078e00ff */
[----:B------:R2:W-:Y:S01]  /*11d20*/  SYNCS.ARRIVE.TRANS64 RZ, [R3+URZ+0x30c30], R0 ;  /* 0x030c300003ff79a7 */ /* 0x0005e2000800003f */
[----:B-1----:R-:W-:-:S13]  /*11d30*/  LOP3.LUT P0, RZ, R2, 0x1f, RZ, 0xc0, !PT ;  /* 0x0000001f02ff7812 */ /* 0x002fda000780c0ff */
[----:B--2---:R-:W-:Y:S05]  /*11d40*/  @!P0 BRA `(.L_x_1329) ;  /* 0x0000000000048947 */ /* 0x004fea0003800000 */
[----:B------:R-:W-:Y:S01]  /*11d50*/  BPT.TRAP 0x1 ;  /* 0x000000040000795c */ /* 0x000fe20000300000 */
.L_x_1329:
        /* <DEDUP_REMOVED lines=33> */
.L_x_1310:
[----:B------:R-:W-:Y:S05]  /*11f70*/  BSYNC B0 ;  /* 0x0000000000007941 */ /* 0x000fea0003800000 */
.L_x_1308:
[----:B------:R-:W-:-:S03]  /*11f80*/  UMOV UR8, 0xffffffff ;  /* 0xffffffff00087882 */ /* 0x000fc60000000000 */
[----:B------:R-:W-:Y:S05]  /*11f90*/  BRA.DIV UR8, `(.L_x_1330) ;  /* 0x0000000a08387947 */ /* 0x000fea000b800000 */
[----:B------:R-:W-:-:S13]  /*11fa0*/  ELECT P6, URZ, PT ;  /* 0x00000000003f782f */ /* 0x000fda00038c0000 */
.L_x_1359:
[----:B------:R-:W-:Y:S05]  /*11fb0*/  @!P6 BRA `(.L_x_1189) ;  /* 0x000000000084e947 */ /* 0x000fea0003800000 */
[----:B------:R-:W-:-:S06]  /*11fc0*/  ULOP3.LUT UR8, UR36, 0x2, URZ, 0xfc, !UPT ;  /* 0x0000000224087892 */ /* 0x000fcc000f8efc3f */
[----:B------:R-:W-:-:S05]  /*11fd0*/  IMAD.U32 R0, RZ, RZ, UR8 ;  /* 0x00000008ff007e24 */ /* 0x000fca000f8e00ff */
[----:B------:R-:W-:-:S13]  /*11fe0*/  ISETP.NE.AND P2, PT, R0, 0x3, PT ;  /* 0x000000030000780c */ /* 0x000fda0003f45270 */
[----:B------:R-:W-:Y:S05]  /*11ff0*/  @!P2 BRA `(.L_x_1331) ;  /* 0x000000000004a947 */ /* 0x000fea0003800000 */
[----:B------:R-:W-:Y:S01]  /*12000*/  BPT.TRAP 0x1 ;  /* 0x000000040000795c */ /* 0x000fe20000300000 */
.L_x_1331:
        /* <DEDUP_REMOVED lines=15> */
.L_x_1360:
[----:B------:R-:W2:Y:S02]  /*12100*/  SYNCS.PHASECHK.TRANS64.TRYWAIT P0, [R3+URZ], R0 ;  /* 0x00000000030075a7 */ /* 0x000ea4000800017f */
[----:B--2---:R-:W-:Y:S05]  /*12110*/  @!P0 BRA `(.L_x_1333) ;  /* 0x00000008000c8947 */ /* 0x004fea0003800000 */
.L_x_1361:
[----:B------:R-:W-:Y:S05]  /*12120*/  @!P2 BRA `(.L_x_1334) ;  /* 0x000000000004a947 */ /* 0x000fea0003800000 */
[----:B------:R-:W-:Y:S01]  /*12130*/  BPT.TRAP 0x1 ;  /* 0x000000040000795c */ /* 0x000fe20000300000 */
.L_x_1334:
[----:B--2---:R-:W-:-:S04]  /*12140*/  VIADD R3, R7, 0x30c40 ;  /* 0x00030c4007037836 */ /* 0x004fc80000000000 */
[----:B------:R-:W-:-:S04]  /*12150*/  IMAD R2, R2, 0x8, R3 ;  /* 0x0000000802027824 */ /* 0x000fc800078e0203 */
[----:B------:R-:W2:Y:S02]  /*12160*/  SYNCS.PHASECHK.TRANS64.TRYWAIT P0, [R2+URZ], R5 ;  /* 0x00000005020075a7 */ /* 0x000ea4000800017f */
[----:B--2---:R-:W-:Y:S05]  /*12170*/  @!P0 BRA `(.L_x_1335) ;  /* 0x0000000800088947 */ /* 0x004fea0003800000 */
.L_x_1362:
[----:B------:R-:W-:-:S07]  /*12180*/  IMAD R3, R4, 0x8, R3 ;  /* 0x0000000804037824 */ /* 0x000fce00078e0203 */
.L_x_1336:
[----:B---3--:R3:W4:Y:S02]  /*12190*/  SYNCS.PHASECHK.TRANS64.TRYWAIT P0, [R3+URZ], R0 ;  /* 0x00000000030075a7 */ /* 0x008724000800017f */
[----:B----4-:R-:W-:Y:S05]  /*121a0*/  @!P0 NANOSLEEP.SYNCS 0x989680 ;  /* 0x009896800000895d */ /* 0x010fea0003900000 */
[----:B------:R-:W4:Y:S02]  /*121b0*/  @!P0 SYNCS.PHASECHK.TRANS64 P0, [R3+URZ], R0 ;  /* 0x00000000030085a7 */ /* 0x000f24000800007f */
[----:B----4-:R-:W-:Y:S05]  /*121c0*/  @!P0 BRA `(.L_x_1336) ;  /* 0xfffffffc00f08947 */ /* 0x010fea000383ffff */
.L_x_1189:
[----:B------:R-:W-:Y:S05]  /*121d0*/  BSYNC B6 ;  /* 0x0000000000067941 */ /* 0x000fea0003800000 */
.L_x_1186:
[----:B------:R-:W-:Y:S05]  /*121e0*/  EXIT ;  /* 0x000000000000794d */ /* 0x000fea0003800000 */
.L_x_1196:
[----:B------:R-:W-:Y:S02]  /*121f0*/  IMAD.MOV.U32 R13, RZ, RZ, R10 ;  /* 0x000000ffff0d7224 */ /* 0x000fe400078e000a */
[----:B------:R-:W-:Y:S02]  /*12200*/  IMAD.MOV.U32 R12, RZ, RZ, RZ ;  /* 0x000000ffff0c7224 */ /* 0x000fe400078e00ff */
[----:B------:R-:W-:Y:S02]  /*12210*/  IMAD.MOV.U32 R11, RZ, RZ, 0x1f ;  /* 0x0000001fff0b7424 */ /* 0x000fe400078e00ff */
[----:B------:R-:W-:-:S07]  /*12220*/  IMAD.MOV.U32 R15, RZ, RZ, -0x1 ;  /* 0xffffffffff0f7424 */ /* 0x000fce00078e00ff */
[----:B------:R-:W-:Y:S05]  /*12230*/  WARPSYNC.COLLECTIVE R15, `(.L_x_1337) ;  /* 0x000000000f087348 */ /* 0x000fea0003c00000 */
[----:B------:R1:W2:Y:S02]  /*12240*/  SHFL.IDX P6, R14, R13, R12, R11 ;  /* 0x0000000c0d0e7389 */ /* 0x0002a400000c000b */
[----:B-12---:R-:W-:Y:S01]  /*12250*/  ENDCOLLECTIVE ;  /* 0x000000000000791b */ /* 0x006fe20003800000 */
.L_x_1337:
[----:B------:R-:W-:Y:S05]  /*12260*/  BRA `(.L_x_1338) ;  /* 0xfffffeec00587947 */ /* 0x000fea000383ffff */
.L_x_1198:
[----:B--2---:R2:W3:Y:S02]  /*12270*/  SYNCS.PHASECHK.TRANS64.TRYWAIT P0, [R222+URZ+0x30c00], R11 ;  /* 0x030c000bde0075a7 */ /* 0x0044e4000800017f */
[----:B---3--:R-:W-:Y:S05]  /*12280*/  @!P0 NANOSLEEP.SYNCS 0x989680 ;  /* 0x009896800000895d */ /* 0x008fea0003900000 */
[----:B------:R-:W3:Y:S02]  /*12290*/  @!P0 SYNCS.PHASECHK.TRANS64 P0, [R222+URZ+0x30c00], R11 ;  /* 0x030c000bde0085a7 */ /* 0x000ee4000800007f */
[----:B---3--:R-:W-:Y:S05]  /*122a0*/  @!P0 BRA `(.L_x_1198) ;  /* 0xfffffffc00f08947 */ /* 0x008fea000383ffff */
[----:B------:R-:W-:Y:S05]  /*122b0*/  BRA `(.L_x_1197) ;  /* 0xfffffeec00a07947 */ /* 0x000fea000383ffff */
.L_x_1203:
[----:B--2---:R2:W3:Y:S02]  /*122c0*/  SYNCS.PHASECHK.TRANS64.TRYWAIT P0, [R8+URZ+0x30c10], R21 ;  /* 0x030c1015080075a7 */ /* 0x0044e4000800017f */
[----:B---3--:R-:W-:Y:S05]  /*122d0*/  @!P0 NANOSLEEP.SYNCS 0x989680 ;  /* 0x009896800000895d */ /* 0x008fea0003900000 */
[----:B------:R-:W3:Y:S02]  /*122e0*/  @!P0 SYNCS.PHASECHK.TRANS64 P0, [R8+URZ+0x30c10], R21 ;  /* 0x030c1015080085a7 */ /* 0x000ee4000800007f */
[----:B---3--:R-:W-:Y:S05]  /*122f0*/  @!P0 BRA `(.L_x_1203) ;  /* 0xfffffffc00f08947 */ /* 0x008fea000383ffff */
[----:B------:R-:W-:Y:S05]  /*12300*/  BRA `(.L_x_1202) ;  /* 0xfffffef400d47947 */ /* 0x000fea000383ffff */
.L_x_1207:
[----:B------:R1:W1:Y:S02]  /*12310*/  SYNCS.PHASECHK.TRANS64.TRYWAIT P0, [R8+URZ+0x30c30], R21 ;  /* 0x030c3015080075a7 */ /* 0x000264000800017f */
[----:B-1----:R-:W-:Y:S05]  /*12320*/  @!P0 NANOSLEEP.SYNCS 0x989680 ;  /* 0x009896800000895d */ /* 0x002fea0003900000 */
[----:B------:R-:W1:Y:S02]  /*12330*/  @!P0 SYNCS.PHASECHK.TRANS64 P0, [R8+URZ+0x30c30], R21 ;  /* 0x030c3015080085a7 */ /* 0x000e64000800007f */
[----:B-1----:R-:W-:Y:S05]  /*12340*/  @!P0 BRA `(.L_x_1207) ;  /* 0xfffffffc00f08947 */ /* 0x002fea000383ffff */
[----:B------:R-:W-:Y:S05]  /*12350*/  BRA `(.L_x_1206) ;  /* 0xfffffef800d87947 */ /* 0x000fea000383ffff */
.L_x_1215:
[----:B--2---:R2:W3:Y:S02]  /*12360*/  SYNCS.PHASECHK.TRANS64.TRYWAIT P1, [R6+URZ+0x30c10], R11 ;  /* 0x030c100b060075a7 */ /* 0x0044e4000802017f */
[----:B---3--:R-:W-:Y:S05]  /*12370*/  @!P1 NANOSLEEP.SYNCS 0x989680 ;  /* 0x009896800000995d */ /* 0x008fea0003900000 */
[----:B------:R-:W3:Y:S02]  /*12380*/  @!P1 SYNCS.PHASECHK.TRANS64 P1, [R6+URZ+0x30c10], R11 ;  /* 0x030c100b060095a7 */ /* 0x000ee4000802007f */
[----:B---3--:R-:W-:Y:S05]  /*12390*/  @!P1 BRA `(.L_x_1215) ;  /* 0xfffffffc00f09947 */ /* 0x008fea000383ffff */
[----:B------:R-:W-:Y:S05]  /*123a0*/  BRA `(.L_x_1214) ;  /* 0xffffff3800447947 */ /* 0x000fea000383ffff */
.L_x_1219:
[----:B------:R1:W1:Y:S02]  /*123b0*/  SYNCS.PHASECHK.TRANS64.TRYWAIT P1, [R6+URZ+0x30c30], R11 ;  /* 0x030c300b060075a7 */ /* 0x000264000802017f */
[----:B-1----:R-:W-:Y:S05]  /*123c0*/  @!P1 NANOSLEEP.SYNCS 0x989680 ;  /* 0x009896800000995d */ /* 0x002fea0003900000 */
[----:B------:R-:W1:Y:S02]  /*123d0*/  @!P1 SYNCS.PHASECHK.TRANS64 P1, [R6+URZ+0x30c30], R11 ;  /* 0x030c300b060095a7 */ /* 0x000e64000802007f */
[----:B-1----:R-:W-:Y:S05]  /*123e0*/  @!P1 BRA `(.L_x_1219) ;  /* 0xfffffffc00f09947 */ /* 0x002fea000383ffff */
[----:B------:R-:W-:Y:S05]  /*123f0*/  BRA `(.L_x_1218) ;  /* 0xffffff3c00547947 */ /* 0x000fea000383ffff */
.L_x_1227:
[----:B--2---:R2:W3:Y:S02]  /*12400*/  SYNCS.PHASECHK.TRANS64.TRYWAIT P0, [R7+URZ+0x30c10], R18 ;  /* 0x030c1012070075a7 */ /* 0x0044e4000800017f */
[----:B---3--:R-:W-:Y:S05]  /*12410*/  @!P0 NANOSLEEP.SYNCS 0x989680 ;  /* 0x009896800000895d */ /* 0x008fea0003900000 */
[----:B------:R-:W3:Y:S02]  /*12420*/  @!P0 SYNCS.PHASECHK.TRANS64 P0, [R7+URZ+0x30c10], R18 ;  /* 0x030c1012070085a7 */ /* 0x000ee4000800007f */
[----:B---3--:R-:W-:Y:S05]  /*12430*/  @!P0 BRA `(.L_x_1227) ;  /* 0xfffffffc00f08947 */ /* 0x008fea000383ffff */
[----:B------:R-:W-:Y:S05]  /*12440*/  BRA `(.L_x_1226) ;  /* 0xffffff7000887947 */ /* 0x000fea000383ffff */
.L_x_1231:
[----:B------:R1:W1:Y:S02]  /*12450*/  SYNCS.PHASECHK.TRANS64.TRYWAIT P0, [R7+URZ+0x30c30], R18 ;  /* 0x030c3012070075a7 */ /* 0x000264000800017f */
[----:B-1----:R-:W-:Y:S05]  /*12460*/  @!P0 NANOSLEEP.SYNCS 0x989680 ;  /* 0x009896800000895d */ /* 0x002fea0003900000 */
[----:B------:R-:W1:Y:S02]  /*12470*/  @!P0 SYNCS.PHASECHK.TRANS64 P0, [R7+URZ+0x30c30], R18 ;  /* 0x030c3012070085a7 */ /* 0x000e64000800007f */
[----:B-1----:R-:W-:Y:S05]  /*12480*/  @!P0 BRA `(.L_x_1231) ;  /* 0xfffffffc00f08947 */ /* 0x002fea000383ffff */
[----:B------:R-:W-:Y:S05]  /*12490*/  BRA `(.L_x_1230) ;  /* 0xffffff74009c7947 */ /* 0x000fea000383ffff */
.L_x_1264:
[----:B------:R-:W-:Y:S01]  /*124a0*/  BSSY B0, `(.L_x_1339) ;  /* 0x0000005000007945 */ /* 0x000fe20003800000 */
[----:B------:R-:W-:-:S07]  /*124b0*/  IMAD.MOV.U32 R15, RZ, RZ, -0x1 ;  /* 0xffffffffff0f7424 */ /* 0x000fce00078e00ff */
[----:B------:R-:W-:Y:S05]  /*124c0*/  WARPSYNC.COLLECTIVE R15, `(.L_x_1340) ;  /* 0x000000000f087348 */ /* 0x000fea0003c00000 */
[----:B------:R-:W-:Y:S01]  /*124d0*/  NOP ;  /* 0x0000000000007918 */ /* 0x000fe20000000000 */
[----:B------:R-:W-:Y:S01]  /*124e0*/  ENDCOLLECTIVE ;  /* 0x000000000000791b */ /* 0x000fe20003800000 */
.L_x_1340:
[----:B------:R-:W-:Y:S05]  /*124f0*/  BSYNC B0 ;  /* 0x0000000000007941 */ /* 0x000fea0003800000 */
.L_x_1339:
[----:B------:R-:W-:Y:S05]  /*12500*/  BRA `(.L_x_1341) ;  /* 0xffffffc800747947 */ /* 0x000fea000383ffff */
.L_x_1277:
[----:B------:R-:W-:Y:S01]  /*12510*/  BSSY B0, `(.L_x_1342) ;  /* 0x0000005000007945 */ /* 0x000fe20003800000 */
[----:B------:R-:W-:-:S07]  /*12520*/  IMAD.MOV.U32 R15, RZ, RZ, -0x1 ;  /* 0xffffffffff0f7424 */ /* 0x000fce00078e00ff */
[----:B------:R-:W-:Y:S05]  /*12530*/  WARPSYNC.COLLECTIVE R15, `(.L_x_1343) ;  /* 0x000000000f087348 */ /* 0x000fea0003c00000 */
[----:B------:R-:W-:Y:S01]  /*12540*/  NOP ;  /* 0x0000000000007918 */ /* 0x000fe20000000000 */
[----:B------:R-:W-:Y:S01]  /*12550*/  ENDCOLLECTIVE ;  /* 0x000000000000791b */ /* 0x000fe20003800000 */
.L_x_1343:
[----:B------:R-:W-:Y:S05]  /*12560*/  BSYNC B0 ;  /* 0x0000000000007941 */ /* 0x000fea0003800000 */
.L_x_1342:
[----:B------:R-:W-:Y:S05]  /*12570*/  BRA `(.L_x_1344) ;  /* 0xffffffcc00f47947 */ /* 0x000fea000383ffff */
.L_x_1289:
[----:B------:R-:W-:Y:S01]  /*12580*/  BSSY B0, `(.L_x_1345) ;  /* 0x0000005000007945 */ /* 0x000fe20003800000 */
[----:B------:R-:W-:-:S07]  /*12590*/  IMAD.MOV.U32 R15, RZ, RZ, -0x1 ;  /* 0xffffffffff0f7424 */ /* 0x000fce00078e00ff */
[----:B------:R-:W-:Y:S05]  /*125a0*/  WARPSYNC.COLLECTIVE R15, `(.L_x_1346) ;  /* 0x000000000f087348 */ /* 0x000fea0003c00000 */
[----:B------:R-:W-:Y:S01]  /*125b0*/  NOP ;  /* 0x0000000000007918 */ /* 0x000fe20000000000 */
[----:B------:R-:W-:Y:S01]  /*125c0*/  ENDCOLLECTIVE ;  /* 0x000000000000791b */ /* 0x000fe20003800000 */
.L_x_1346:
[----:B------:R-:W-:Y:S05]  /*125d0*/  BSYNC B0 ;  /* 0x0000000000007941 */ /* 0x000fea0003800000 */
.L_x_1345:
[----:B------:R-:W-:Y:S05]  /*125e0*/  BRA `(.L_x_1347) ;  /* 0xffffffd400147947 */ /* 0x000fea000383ffff */
.L_x_1311:
[----:B-1----:R1:W2:Y:S02]  /*125f0*/  SYNCS.PHASECHK.TRANS64.TRYWAIT P0, [R16+URZ+0x30c20], R3 ;  /* 0x030c2003100075a7 */ /* 0x0022a4000800017f */
[----:B--2---:R-:W-:Y:S05]  /*12600*/  @!P0 NANOSLEEP.SYNCS 0x989680 ;  /* 0x009896800000895d */ /* 0x004fea0003900000 */
[----:B------:R-:W2:Y:S02]  /*12610*/  @!P0 SYNCS.PHASECHK.TRANS64 P0, [R16+URZ+0x30c20], R3 ;  /* 0x030c2003100085a7 */ /* 0x000ea4000800007f */
[----:B--2---:R-:W-:Y:S05]  /*12620*/  @!P0 BRA `(.L_x_1311) ;  /* 0xfffffffc00f08947 */ /* 0x004fea000383ffff */
[----:B------:R-:W-:Y:S05]  /*12630*/  BRA `(.L_x_1348) ;  /* 0xffffffe000dc7947 */ /* 0x000fea000383ffff */
.L_x_1315:
[----:B-1----:R1:W2:Y:S02]  /*12640*/  SYNCS.PHASECHK.TRANS64.TRYWAIT P1, [R16+URZ+0x30c40], R21 ;  /* 0x030c4015100075a7 */ /* 0x0022a4000802017f */
[----:B--2---:R-:W-:Y:S05]  /*12650*/  @!P1 NANOSLEEP.SYNCS 0x989680 ;  /* 0x009896800000995d */ /* 0x004fea0003900000 */
[----:B------:R-:W2:Y:S02]  /*12660*/  @!P1 SYNCS.PHASECHK.TRANS64 P1, [R16+URZ+0x30c40], R21 ;  /* 0x030c4015100095a7 */ /* 0x000ea4000802007f */
[----:B--2---:R-:W-:Y:S05]  /*12670*/  @!P1 BRA `(.L_x_1315) ;  /* 0xfffffffc00f09947 */ /* 0x004fea000383ffff */
[----:B------:R-:W-:Y:S05]  /*12680*/  BRA `(.L_x_1349) ;  /* 0xffffffe8003c7947 */ /* 0x000fea000383ffff */
.L_x_1317:
[----:B--2---:R2:W3:Y:S02]  /*12690*/  SYNCS.PHASECHK.TRANS64.TRYWAIT P1, [R16+URZ+0x30c28], R21 ;  /* 0x030c2815100075a7 */ /* 0x0044e4000802017f */
[----:B---3--:R-:W-:Y:S05]  /*126a0*/  @!P1 NANOSLEEP.SYNCS 0x989680 ;  /* 0x009896800000995d */ /* 0x008fea0003900000 */
[----:B------:R-:W3:Y:S02]  /*126b0*/  @!P1 SYNCS.PHASECHK.TRANS64 P1, [R16+URZ+0x30c28], R21 ;  /* 0x030c2815100095a7 */ /* 0x000ee4000802007f */
[----:B---3--:R-:W-:Y:S05]  /*126c0*/  @!P1 BRA `(.L_x_1317) ;  /* 0xfffffffc00f09947 */ /* 0x008fea000383ffff */
[----:B------:R-:W-:Y:S05]  /*126d0*/  BRA `(.L_x_1350) ;  /* 0xffffffe800b47947 */ /* 0x000fea000383ffff */
.L_x_1319:
[----:B---3--:R3:W4:Y:S02]  /*126e0*/  SYNCS.PHASECHK.TRANS64.TRYWAIT P1, [R16+URZ+0x30c48], R21 ;  /* 0x030c4815100075a7 */ /* 0x008724000802017f */
[----:B----4-:R-:W-:Y:S05]  /*126f0*/  @!P1 NANOSLEEP.SYNCS 0x989680 ;  /* 0x009896800000995d */ /* 0x010fea0003900000 */
[----:B------:R-:W4:Y:S02]  /*12700*/  @!P1 SYNCS.PHASECHK.TRANS64 P1, [R16+URZ+0x30c48], R21 ;  /* 0x030c4815100095a7 */ /* 0x000f24000802007f */
[----:B----4-:R-:W-:Y:S05]  /*12710*/  @!P1 BRA `(.L_x_1319) ;  /* 0xfffffffc00f09947 */ /* 0x010fea000383ffff */
[----:B------:R-:W-:Y:S05]  /*12720*/  BRA `(.L_x_1351) ;  /* 0xffffffec002c7947 */ /* 0x000fea000383ffff */
.L_x_1321:
[----:B------:R-:W-:-:S07]  /*12730*/  SHF.L.U32 R5, R11, 0x1f, RZ ;  /* 0x0000001f0b057819 */ /* 0x000fce00000006ff */
.L_x_1352:
[----:B------:R1:W1:Y:S02]  /*12740*/  SYNCS.PHASECHK.TRANS64.TRYWAIT P1, [R16+URZ+0x30c20], R5 ;  /* 0x030c2005100075a7 */ /* 0x000264000802017f */
[----:B-1----:R-:W-:Y:S05]  /*12750*/  @!P1 NANOSLEEP.SYNCS 0x989680 ;  /* 0x009896800000995d */ /* 0x002fea0003900000 */
[----:B------:R-:W1:Y:S02]  /*12760*/  @!P1 SYNCS.PHASECHK.TRANS64 P1, [R16+URZ+0x30c20], R5 ;  /* 0x030c2005100095a7 */ /* 0x000e64000802007f */
[----:B-1----:R-:W-:Y:S05]  /*12770*/  @!P1 BRA `(.L_x_1352) ;  /* 0xfffffffc00f09947 */ /* 0x002fea000383ffff */
[----:B------:R-:W-:Y:S05]  /*12780*/  BRA `(.L_x_1353) ;  /* 0xffffffec008c7947 */ /* 0x000fea000383ffff */
.L_x_1324:
[----:B-1----:R1:W2:Y:S02]  /*12790*/  SYNCS.PHASECHK.TRANS64.TRYWAIT P1, [R16+URZ+0x30c40], R13 ;  /* 0x030c400d100075a7 */ /* 0x0022a4000802017f */
[----:B--2---:R-:W-:Y:S05]  /*127a0*/  @!P1 NANOSLEEP.SYNCS 0x989680 ;  /* 0x009896800000995d */ /* 0x004fea0003900000 */
[----:B------:R-:W2:Y:S02]  /*127b0*/  @!P1 SYNCS.PHASECHK.TRANS64 P1, [R16+URZ+0x30c40], R13 ;  /* 0x030c400d100095a7 */ /* 0x000ea4000802007f */
[----:B--2---:R-:W-:Y:S05]  /*127c0*/  @!P1 BRA `(.L_x_1324) ;  /* 0xfffffffc00f09947 */ /* 0x004fea000383ffff */
[----:B------:R-:W-:Y:S05]  /*127d0*/  BRA `(.L_x_1354) ;  /* 0xfffffff000247947 */ /* 0x000fea000383ffff */
.L_x_1326:
[----:B-1----:R1:W2:Y:S02]  /*127e0*/  SYNCS.PHASECHK.TRANS64.TRYWAIT P1, [R16+URZ+0x30c28], R13 ;  /* 0x030c280d100075a7 */ /* 0x0022a4000802017f */
[----:B--2---:R-:W-:Y:S05]  /*127f0*/  @!P1 NANOSLEEP.SYNCS 0x989680 ;  /* 0x009896800000995d */ /* 0x004fea0003900000 */
[----:B------:R-:W2:Y:S02]  /*12800*/  @!P1 SYNCS.PHASECHK.TRANS64 P1, [R16+URZ+0x30c28], R13 ;  /* 0x030c280d100095a7 */ /* 0x000ea4000802007f */
[----:B--2---:R-:W-:Y:S05]  /*12810*/  @!P1 BRA `(.L_x_1326) ;  /* 0xfffffffc00f09947 */ /* 0x004fea000383ffff */
[----:B------:R-:W-:Y:S05]  /*12820*/  BRA `(.L_x_1355) ;  /* 0xfffffff000907947 */ /* 0x000fea000383ffff */
.L_x_1328:
[----:B--2---:R2:W1:Y:S02]  /*12830*/  SYNCS.PHASECHK.TRANS64.TRYWAIT P0, [R3+URZ+0x30c40], R0 ;  /* 0x030c4000030075a7 */ /* 0x004464000800017f */
[----:B-1----:R-:W-:Y:S05]  /*12840*/  @!P0 NANOSLEEP.SYNCS 0x989680 ;  /* 0x009896800000895d */ /* 0x002fea0003900000 */
[----:B------:R-:W1:Y:S02]  /*12850*/  @!P0 SYNCS.PHASECHK.TRANS64 P0, [R3+URZ+0x30c40], R0 ;  /* 0x030c4000030085a7 */ /* 0x000e64000800007f */
[----:B-1----:R-:W-:Y:S05]  /*12860*/  @!P0 BRA `(.L_x_1328) ;  /* 0xfffffffc00f08947 */ /* 0x002fea000383ffff */
[----:B------:R-:W-:Y:S05]  /*12870*/  BRA `(.L_x_1356) ;  /* 0xfffffff4001c7947 */ /* 0x000fea000383ffff */
.L_x_1330:
[----:B------:R-:W-:Y:S01]  /*12880*/  BSSY B0, `(.L_x_1357) ;  /* 0x0000006000007945 */ /* 0x000fe20003800000 */
[----:B------:R-:W-:-:S07]  /*12890*/  IMAD.MOV.U32 R15, RZ, RZ, -0x1 ;  /* 0xffffffffff0f7424 */ /* 0x000fce00078e00ff */
[----:B------:R-:W-:Y:S05]  /*128a0*/  WARPSYNC.COLLECTIVE R15, `(.L_x_1358) ;  /* 0x000000000f0c7348 */ /* 0x000fea0003c00000 */
[----:B------:R-:W-:Y:S02]  /*128b0*/  ELECT P6, UR62, PT ;  /* 0x00000000003e782f */ /* 0x000fe400038c0000 */
[----:B------:R-:W-:Y:S01]  /*128c0*/  MOV R14, UR62 ;  /* 0x0000003e000e7c02 */ /* 0x000fe20008000f00 */
[----:B------:R-:W-:Y:S10]  /*128d0*/  ENDCOLLECTIVE ;  /* 0x000000000000791b */ /* 0x000ff40003800000 */
.L_x_1358:
[----:B------:R-:W-:Y:S05]  /*128e0*/  BSYNC B0 ;  /* 0x0000000000007941 */ /* 0x000fea0003800000 */
.L_x_1357:
[----:B------:R-:W-:Y:S05]  /*128f0*/  BRA `(.L_x_1359) ;  /* 0xfffffff400ac7947 */ /* 0x000fea000383ffff */
.L_x_1332:
[----:B-1----:R1:W2:Y:S02]  /*12900*/  SYNCS.PHASECHK.TRANS64.TRYWAIT P0, [R6+URZ], R5 ;  /* 0x00000005060075a7 */ /* 0x0022a4000800017f */
[----:B--2---:R-:W-:Y:S05]  /*12910*/  @!P0 NANOSLEEP.SYNCS 0x989680 ;  /* 0x009896800000895d */ /* 0x004fea0003900000 */
[----:B------:R-:W2:Y:S02]  /*12920*/  @!P0 SYNCS.PHASECHK.TRANS64 P0, [R6+URZ], R5 ;  /* 0x00000005060085a7 */ /* 0x000ea4000800007f */
[----:B--2---:R-:W-:Y:S05]  /*12930*/  @!P0 BRA `(.L_x_1332) ;  /* 0xfffffffc00f08947 */ /* 0x004fea000383ffff */
[----:B------:R-:W-:Y:S05]  /*12940*/  BRA `(.L_x_1360) ;  /* 0xfffffff400ec7947 */ /* 0x000fea000383ffff */
.L_x_1333:
[----:B--2---:R2:W3:Y:S02]  /*12950*/  SYNCS.PHASECHK.TRANS64.TRYWAIT P0, [R3+URZ], R0 ;  /* 0x00000000030075a7 */ /* 0x0044e4000800017f */
[----:B---3--:R-:W-:Y:S05]  /*12960*/  @!P0 NANOSLEEP.SYNCS 0x989680 ;  /* 0x009896800000895d */ /* 0x008fea0003900000 */
[----:B------:R-:W3:Y:S02]  /*12970*/  @!P0 SYNCS.PHASECHK.TRANS64 P0, [R3+URZ], R0 ;  /* 0x00000000030085a7 */ /* 0x000ee4000800007f */
[----:B---3--:R-:W-:Y:S05]  /*12980*/  @!P0 BRA `(.L_x_1333) ;  /* 0xfffffffc00f08947 */ /* 0x008fea000383ffff */
[----:B------:R-:W-:Y:S05]  /*12990*/  BRA `(.L_x_1361) ;  /* 0xfffffff400e07947 */ /* 0x000fea000383ffff */
.L_x_1335:
[----:B--2---:R2:W3:Y:S02]  /*129a0*/  SYNCS.PHASECHK.TRANS64.TRYWAIT P0, [R2+URZ], R5 ;  /* 0x00000005020075a7 */ /* 0x0044e4000800017f */
[----:B---3--:R-:W-:Y:S05]  /*129b0*/  @!P0 NANOSLEEP.SYNCS 0x989680 ;  /* 0x009896800000895d */ /* 0x008fea0003900000 */
[----:B------:R-:W3:Y:S02]  /*129c0*/  @!P0 SYNCS.PHASECHK.TRANS64 P0, [R2+URZ], R5 ;  /* 0x00000005020085a7 */ /* 0x000ee4000800007f */
[----:B---3--:R-:W-:Y:S05]  /*129d0*/  @!P0 BRA `(.L_x_1335) ;  /* 0xfffffffc00f08947 */ /* 0x008fea000383ffff */
[----:B------:R-:W-:Y:S05]  /*129e0*/  BRA `(.L_x_1362) ;  /* 0xfffffff400e47947 */ /* 0x000fea000383ffff */
.L_x_1363:
        /* <DEDUP_REMOVED lines=9> */
.L_x_3702:


//--------------------- .text._ZN7cutlass13device_kernelIN5flash11enable_sm90INS1_16FlashAttnBwdSm90INS1_25CollectiveMainloopBwdSm90ILi2ELi2ELi2EN4cute5tupleIJNS5_1CILi1EEES8_S8_EEENS6_IJNS7_ILi128EEESA_NS7_ILi64EEEEEENS_6half_tEfNS_4arch4Sm90ELb0ELb1ELb0ELb0ELb0ELb1ELb0ELb0ELi2ELi1ELi2ELi2ELb0EEENS1_24CollectiveEpilogueBwdGQAISC_fSF_Li256ELb0ELb0EEENS1_19SingleTileSchedulerILb0ELb0ELb0ELi128EEEEEEEEEvNT_6ParamsE --------------------------
	.section	.text._ZN7cutlass13device_kernelIN5flash11enable_sm90INS1_16FlashAttnBwdSm90INS1_25CollectiveMainloopBwdSm90ILi2ELi2ELi2EN4cute5tupleIJNS5_1CILi1EEES8_S8_EEENS6_IJNS7_ILi128EEESA_NS7_ILi64EEEEEENS_6half_tEfNS_4arch4Sm90ELb0ELb1ELb0ELb0ELb0ELb1ELb0ELb0ELi2ELi1ELi2ELi2ELb0EEENS1_24CollectiveEpilogueBwdGQAISC_fSF_Li256ELb0ELb0EEENS1_19SingleTileSchedulerILb0ELb0ELb0ELi128EEEEEEEEEvNT_6ParamsE,"ax",@progbits
	.align	128
.text._ZN7cutlass13device_kernelIN5flash11enable_sm90INS1_16FlashAttnBwdSm90INS1_25CollectiveMainloopBwdSm90ILi2ELi2ELi2EN4cute5tupleIJNS5_1CILi1EEES8_S8_EEENS6_IJNS7_ILi128EEESA_NS7_ILi64EEEEEENS_6half_tEfNS_4arch4Sm90ELb0ELb1ELb0ELb0ELb0ELb1ELb0ELb0ELi2ELi1ELi2ELi2ELb0EEENS1_24CollectiveEpilogueBwdGQAISC_fSF_Li256ELb0ELb0EEENS1_19SingleTileSchedulerILb0ELb0ELb0ELi128EEEEEEEEEvNT_6ParamsE:
        .type           _ZN7cutlass13device_kernelIN5flash11enable_sm90INS1_16FlashAttnBwdSm90INS1_25CollectiveMainloopBwdSm90ILi2ELi2ELi2EN4cute5tupleIJNS5_1CILi1EEES8_S8_EEENS6_IJNS7_ILi128EEESA_NS7_ILi64EEEEEENS_6half_tEfNS_4arch4Sm90ELb0ELb1ELb0ELb0ELb0ELb1ELb0ELb0ELi2ELi1ELi2ELi2ELb0EEENS1_24CollectiveEpilogueBwdGQAISC_fSF_Li256ELb0ELb0EEENS1_19SingleTileSchedulerILb0ELb0ELb0ELi128EEEEEEEEEvNT_6ParamsE,@function
        .size           _ZN7cutlass13device_kernelIN5flash11enable_sm90INS1_16FlashAttnBwdSm90INS1_25CollectiveMainloopBwdSm90ILi2ELi2ELi2EN4cute5tupleIJNS5_1CILi1EEES8_S8_EEENS6_IJNS7_ILi128EEESA_NS7_ILi64EEEEEENS_6half_tEfNS_4arch4Sm90ELb0ELb1ELb0ELb0ELb0ELb1ELb0ELb0ELi2ELi1ELi2ELi2ELb0EEENS1_24CollectiveEpilogueBwdGQAISC_fSF_Li256ELb0ELb0EEENS1_19SingleTileSchedulerILb0ELb0ELb0ELi128EEEEEEEEEvNT_6ParamsE,(.L_x_3703 - _ZN7cutlass13device_kernelIN5flash11enable_sm90INS1_16FlashAttnBwdSm90INS1_25CollectiveMainloopBwdSm90ILi2ELi2ELi2EN4cute5tupleIJNS5_1CILi1EEES8_S8_EEENS6_IJNS7_ILi128EEESA_NS7_ILi64EEEEEENS_6half_tEfNS_4arch4Sm90ELb0ELb1ELb0ELb0ELb0ELb1ELb0ELb0ELi2ELi1ELi2ELi2ELb0EEENS1_24CollectiveEpilogueBwdGQAISC_fSF_Li256ELb0ELb0EEENS1_19SingleTileSchedulerILb0ELb0ELb0ELi128EEEEEEEEEvNT_6ParamsE)
        .other          _ZN7cutlass13device_kernelIN5flash11enable_sm90INS1_16FlashAttnBwdSm90INS1_25CollectiveMainloopBwdSm90ILi2ELi2ELi2EN4cute5tupleIJNS5_1CILi1EEES8_S8_EEENS6_IJNS7_ILi128EEESA_NS7_ILi64EEEEEENS_6half_tEfNS_4arch4Sm90ELb0ELb1ELb0ELb0ELb0ELb1ELb0ELb0ELi2ELi1ELi2ELi2ELb0EEENS1_24CollectiveEpilogueBwdGQAISC_fSF_Li256ELb0ELb0EEENS1_19SingleTileSchedulerILb0ELb0ELb0ELi128EEEEEEEEEvNT_6ParamsE,@"STO_CUDA_ENTRY STV_DEFAULT"
_ZN7cutlass13device_kernelIN5flash11enable_sm90INS1_16FlashAttnBwdSm90INS1_25CollectiveMainloopBwdSm90ILi2ELi2ELi2EN4cute5tupleIJNS5_1CILi1EEES8_S8_EEENS6_IJNS7_ILi128EEESA_NS7_ILi64EEEEEENS_6half_tEfNS_4arch4Sm90ELb0ELb1ELb0ELb0ELb0ELb1ELb0ELb0ELi2ELi1ELi2ELi2ELb0EEENS1_24CollectiveEpilogueBwdGQAISC_fSF_Li256ELb0ELb0EEENS1_19SingleTileSchedulerILb0ELb0ELb0ELi128EEEEEEEEEvNT_6ParamsE:
        /* <DEDUP_REMOVED lines=24> */
.L_x_1365:
[----:B------:R-:W-:Y:S05]  /*0180*/  BSYNC B0 ;  /* 0x0000000000007941 */ /* 0x000fea0003800000 */
.L_x_1364:
        /* <DEDUP_REMOVED lines=37> */
.L_x_1366:
        /* <DEDUP_REMOVED lines=22> */
.L_x_1367:
[----:B------:R-:W-:Y:S01]  /*0540*/  PLOP3.LUT P0, PT, PT, PT, UP0, 0x80, 0x0 ;  /* 0x000000000000781c */ /* 0x000fe20003f0f008 */
[----:B------:R-:W-:Y:S01]  /*0550*/  NOP ;  /* 0x0000000000007918 */ /* 0x000fe20000000000 */
[----:B------:R-:W-:Y:S01]  /*0560*/  BSSY B6, `(.L_x_1368) ;  /* 0x0001006000067945 */ /* 0x000fe20003800000 */
[----:B-12-4-:R-:W-:Y:S10]  /*0570*/  BAR.SYNC.DEFER_BLOCKING 0x0 ;  /* 0x0000000000007b1d */ /* 0x016ff40000010000 */
[----:B------:R-:W-:Y:S05]  /*0580*/  @!P0 BRA `(.L_x_1369) ;  /* 0x000000d400ac8947 */ /* 0x000fea0003800000 */
.L_x_1370:
        /* <DEDUP_REMOVED lines=71> */
.L_x_1372:
        /* <DEDUP_REMOVED lines=28> */
.L_x_1375:
        /* <DEDUP_REMOVED lines=15> */
.L_x_1374:
        /* <DEDUP_REMOVED lines=22> */
.L_x_1377:
        /* <DEDUP_REMOVED lines=15> */
.L_x_1376:
[----:B------:R-:W-:Y:S01]  /*0f00*/  SHF.R.S32.HI R5, RZ, 0x1f, R16 ;  /* 0x0000001fff057819 */ /* 0x000fe20000011410 */
[----:B------:R-:W-:-:S03]  /*0f10*/  UMOV UR4, 0xffffffff ;  /* 0xffffffff00047882 */ /* 0x000fc60000000000 */
[----:B------:R-:W-:-:S04]  /*0f20*/  LEA.HI R0, R5, R16, RZ, 0x7 ;  /* 0x0000001005007211 */ /* 0x000fc800078f38ff */
[----:B------:R-:W-:Y:S01]  /*0f30*/  SHF.R.S32.HI R10, RZ, 0x7, R0 ;  /* 0x00000007ff0a7819 */ /* 0x000fe20000011400 */
[----:B------:R-:W-:Y:S06]  /*0f40*/  BRA.DIV UR4, `(.L_x_1378) ;  /* 0x000000f604a47947 */ /* 0x000fec000b800000 */
[----:B------:R1:W2:Y:S02]  /*0f50*/  SHFL.IDX PT, R14, R10, RZ, 0x1f ;  /* 0x00001fff0a0e7589 */ /* 0x0002a400000e0000 */
.L_x_1474:
        /* <DEDUP_REMOVED lines=23> */
.L_x_1379:
        /* <DEDUP_REMOVED lines=63> */
[----:B------:R-:W-:Y:S01]  /*14c0*/  UIMAD UR4, UR39, -0x80, UR6 ;  /* 0xffffff80270478a4 */ /* 0x000fe2000f8e0206 */
[--C-:B------:R-:W-:Y:S02]  /*14d0*/  SHF.R.S32.HI R6, RZ, 0x2, R9.reuse ;  /* 0x00000002ff067819 */ /* 0x100fe40000011409 */
[----:B------:R-:W-:Y:S02]  /*14e0*/  CS2R R182, SRZ ;  /* 0x0000000000b67805 */ /* 0x000fe4000001ff00 */
[----:B------:R-:W-:Y:S01]  /*14f0*/  SHF.R.S32.HI R9, RZ, 0x1f, R9 ;  /* 0x0000001fff097819 */ /* 0x000fe20000011409 */
[----:B------:R-:W-:Y:S01]  /*1500*/  IMAD.IADD R7, R16, 0x1, -R7 ;  /* 0x0000000110077824 */ /* 0x000fe200078e0a07 */
[----:B------:R-:W-:Y:S02]  /*1510*/  LEA.HI R8, R8, R10, RZ, 0x5 ;  /* 0x0000000a08087211 */ /* 0x000fe400078f28ff */
[----:B------:R-:W-:-:S02]  /*1520*/  CS2R R180, SRZ ;  /* 0x0000000000b47805 */ /* 0x000fc4000001ff00 */
[----:B------:R-:W-:Y:S02]  /*1530*/  LEA.HI R9, R9, R6, RZ, 0x3 ;  /* 0x0000000609097211 */ /* 0x000fe400078f18ff */
[----:B------:R-:W-:Y:S02]  /*1540*/  CS2R R178, SRZ ;  /* 0x0000000000b27805 */ /* 0x000fe4000001ff00 */
[----:B------:R-:W-:Y:S02]  /*1550*/  SHF.R.S32.HI R0, RZ, 0x1f, R7 ;  /* 0x0000001fff007819 */ /* 0x000fe40000011407 */
[----:B------:R-:W-:Y:S02]  /*1560*/  CS2R R176, SRZ ;  /* 0x0000000000b07805 */ /* 0x000fe4000001ff00 */
[----:B------:R-:W-:Y:S02]  /*1570*/  LOP3.LUT R9, R9, 0xfffffff8, RZ, 0xc0, !PT ;  /* 0xfffffff809097812 */ /* 0x000fe400078ec0ff */
[----:B------:R-:W-:-:S02]  /*1580*/  CS2R R174, SRZ ;  /* 0x0000000000ae7805 */ /* 0x000fc4000001ff00 */
[CC--:B------:R-:W-:Y:S02]  /*1590*/  LEA.HI R4, R0.reuse, R7.reuse, RZ, 0x3 ;  /* 0x0000000700047211 */ /* 0x0c0fe400078f18ff */
[----:B------:R-:W-:Y:S02]  /*15a0*/  CS2R R172, SRZ ;  /* 0x0000000000ac7805 */ /* 0x000fe4000001ff00 */
[----:B------:R-:W-:Y:S01]  /*15b0*/  LEA.HI R7, R0, R7, RZ, 0x2 ;  /* 0x0000000700077211 */ /* 0x000fe200078f10ff */
[----:B------:R-:W-:Y:S01]  /*15c0*/  IMAD.IADD R6, R6, 0x1, -R9 ;  /* 0x0000000106067824 */ /* 0x000fe200078e0a09 */
[--C-:B------:R-:W-:Y:S02]  /*15d0*/  SHF.R.S32.HI R0, RZ, 0x3, R4.reuse ;  /* 0x00000003ff007819 */ /* 0x100fe40000011404 */
[----:B------:R-:W-:Y:S02]  /*15e0*/  CS2R R170, SRZ ;  /* 0x0000000000aa7805 */ /* 0x000fe4000001ff00 */
[----:B------:R-:W-:-:S02]  /*15f0*/  SHF.R.S32.HI R9, RZ, 0x1f, R4 ;  /* 0x0000001fff097819 */ /* 0x000fc40000011404 */
[----:B------:R-:W-:Y:S02]  /*1600*/  CS2R R168, SRZ ;  /* 0x0000000000a87805 */ /* 0x000fe4000001ff00 */
[----:B------:R-:W-:Y:S02]  /*1610*/  SHF.R.S32.HI R4, RZ, 0x2, R7 ;  /* 0x00000002ff047819 */ /* 0x000fe40000011407 */
[----:B------:R-:W-:Y:S02]  /*1620*/  CS2R R166, SRZ ;  /* 0x0000000000a67805 */ /* 0x000fe4000001ff00 */
[----:B------:R-:W-:Y:S02]  /*1630*/  LEA.HI R9, R9, R0, RZ, 0x4 ;  /* 0x0000000009097211 */ /* 0x000fe400078f20ff */
[----:B------:R-:W-:Y:S02]  /*1640*/  CS2R R164, SRZ ;  /* 0x0000000000a47805 */ /* 0x000fe4000001ff00 */
[----:B------:R-:W-:-:S02]  /*1650*/  LEA.HI R7, R7, R4, RZ, 0x1 ;  /* 0x0000000407077211 */ /* 0x000fc400078f08ff */
[----:B------:R-:W-:Y:S02]  /*1660*/  CS2R R162, SRZ ;  /* 0x0000000000a27805 */ /* 0x000fe4000001ff00 */
[----:B--2---:R-:W-:Y:S02]  /*1670*/  SHF.R.S32.HI R11, RZ, 0x5, R8 ;  /* 0x00000005ff0b7819 */ /* 0x004fe40000011408 */
[----:B------:R-:W-:Y:S02]  /*1680*/  CS2R R160, SRZ ;  /* 0x0000000000a07805 */ /* 0x000fe4000001ff00 */
[----:B------:R-:W-:Y:S02]  /*1690*/  LEA.HI R10, R12, R12, RZ, 0x1 ;  /* 0x0000000c0c0a7211 */ /* 0x000fe400078f08ff */
[----:B------:R-:W-:Y:S02]  /*16a0*/  CS2R R158, SRZ ;  /* 0x00000000009e7805 */ /* 0x000fe4000001ff00 */
[----:B------:R-:W-:Y:S01]  /*16b0*/  LOP3.LUT R7, R7, 0xfffffffe, RZ, 0xc0, !PT ;  /* 0xfffffffe07077812 */ /* 0x000fe200078ec0ff */
[----:B------:R-:W-:Y:S01]  /*16c0*/  IMAD R11, R11, 0x10, R6 ;  /* 0x000000100b0b7824 */ /* 0x000fe200078e0206 */
[----:B------:R-:W-:Y:S01]  /*16d0*/  LOP3.LUT R9, R9, 0x1ffffff0, RZ, 0xc0, !PT ;  /* 0x1ffffff009097812 */ /* 0x000fe200078ec0ff */
[C---:B------:R-:W-:Y:S01]  /*16e0*/  VIADD R6, R4.reuse, 0x8 ;  /* 0x0000000804067836 */ /* 0x040fe20000000000 */
[----:B------:R-:W-:Y:S01]  /*16f0*/  LEA.HI R5, R5, R16, RZ, 0x2 ;  /* 0x0000001005057211 */ /* 0x000fe200078f10ff */
[----:B------:R-:W-:Y:S01]  /*1700*/  IMAD.IADD R7, R4, 0x1, -R7 ;  /* 0x0000000104077824 */ /* 0x000fe200078e0a07 */
[----:B------:R-:W-:Y:S01]  /*1710*/  LOP3.LUT R10, R10, 0x3fffffe, RZ, 0xc0, !PT ;  /* 0x03fffffe0a0a7812 */ /* 0x000fe200078ec0ff */
[----:B------:R-:W-:Y:S01]  /*1720*/  IMAD.IADD R0, R0, 0x1, -R9 ;  /* 0x0000000100007824 */ /* 0x000fe200078e0a09 */
[----:B------:R-:W-:-:S02]  /*1730*/  LOP3.LUT R5, R5, 0xfffffffc, RZ, 0xc0, !PT ;  /* 0xfffffffc05057812 */ /* 0x000fc400078ec0ff */
[----:B------:R-:W-:Y:S02]  /*1740*/  CS2R R156, SRZ ;  /* 0x00000000009c7805 */ /* 0x000fe4000001ff00 */
[----:B------:R-:W-:Y:S01]  /*1750*/  LEA.HI R8, R6, R6, RZ, 0x1 ;  /* 0x0000000606087211 */ /* 0x000fe200078f08ff */
[----:B------:R-:W-:Y:S01]  /*1760*/  IMAD.IADD R10, R12, 0x1, -R10 ;  /* 0x000000010c0a7824 */ /* 0x000fe200078e0a0a */
[----:B------:R-:W-:Y:S01]  /*1770*/  CS2R R154, SRZ ;  /* 0x00000000009a7805 */ /* 0x000fe2000001ff00 */
[----:B------:R-:W-:Y:S01]  /*1780*/  IMAD R229, R0, 0x8, R7 ;  /* 0x0000000800e57824 */ /* 0x000fe200078e0207 */
[----:B------:R-:W-:Y:S01]  /*1790*/  LOP3.LUT R9, R8, 0xfffffffe, RZ, 0xc0, !PT ;  /* 0xfffffffe08097812 */ /* 0x000fe200078ec0ff */
[----:B------:R-:W1:Y:S01]  /*17a0*/  S2R R7, SR_CTAID.X ;  /* 0x0000000000077919 */ /* 0x000e620000002500 */
[----:B------:R-:W-:Y:S01]  /*17b0*/  IMAD.IADD R5, R16, 0x1, -R5 ;  /* 0x0000000110057824 */ /* 0x000fe200078e0a05 */
[----:B------:R-:W-:Y:S01]  /*17c0*/  CS2R R152, SRZ ;  /* 0x0000000000987805 */ /* 0x000fe2000001ff00 */
[----:B------:R-:W-:Y:S01]  /*17d0*/  IMAD R16, R10, 0x40, R11 ;  /* 0x000000400a107824 */ /* 0x000fe200078e020b */
[--C-:B------:R-:W-:Y:S01]  /*17e0*/  SHF.R.S32.HI R11, RZ, 0x1f, R8.reuse ;  /* 0x0000001fff0b7819 */ /* 0x100fe20000011408 */
[C---:B------:R-:W-:Y:S01]  /*17f0*/  VIADD R10, R4.reuse, 0x10 ;  /* 0x00000010040a7836 */ /* 0x040fe20000000000 */
[----:B------:R-:W-:Y:S01]  /*1800*/  CS2R R214, SRZ ;  /* 0x0000000000d67805 */ /* 0x000fe2000001ff00 */
[----:B------:R-:W-:Y:S01]  /*1810*/  VIADD R12, R4, 0x18 ;  /* 0x00000018040c7836 */ /* 0x000fe20000000000 */
[----:B------:R-:W-:Y:S01]  /*1820*/  SHF.R.S32.HI R4, RZ, 0x1, R8 ;  /* 0x00000001ff047819 */ /* 0x000fe20000011408 */
[----:B------:R-:W-:Y:S01]  /*1830*/  IMAD.IADD R9, R6, 0x1, -R9 ;  /* 0x0000000106097824 */ /* 0x000fe200078e0a09 */
[----:B------:R-:W-:Y:S01]  /*1840*/  LEA.HI R6, R10, R10, RZ, 0x1 ;  /* 0x0000000a0a067211 */ /* 0x000fe200078f08ff */
[----:B------:R-:W-:Y:S01]  /*1850*/  IMAD.MOV.U32 R0, RZ, RZ, RZ ;  /* 0x000000ffff007224 */ /* 0x000fe200078e00ff */
[----:B------:R-:W-:-:S02]  /*1860*/  LEA.HI R14, R12, R12, RZ, 0x1 ;  /* 0x0000000c0c0e7211 */ /* 0x000fc400078f08ff */
[----:B------:R-:W-:Y:S02]  /*1870*/  CS2R R212, SRZ ;  /* 0x0000000000d47805 */ /* 0x000fe4000001ff00 */
[----:B------:R-:W-:Y:S02]  /*1880*/  LOP3.LUT R13, R6, 0xfffffffe, RZ, 0xc0, !PT ;  /* 0xfffffffe060d7812 */ /* 0x000fe400078ec0ff */
[----:B------:R-:W-:Y:S02]  /*1890*/  CS2R R210, SRZ ;  /* 0x0000000000d27805 */ /* 0x000fe4000001ff00 */
[--C-:B------:R-:W-:Y:S02]  /*18a0*/  SHF.R.S32.HI R8, RZ, 0x1, R6.reuse ;  /* 0x00000001ff087819 */ /* 0x100fe40000011406 */
[----:B------:R-:W-:Y:S02]  /*18b0*/  CS2R R208, SRZ ;  /* 0x0000000000d07805 */ /* 0x000fe4000001ff00 */
[----:B------:R-:W-:Y:S01]  /*18c0*/  SHF.R.S32.HI R15, RZ, 0x1f, R6 ;  /* 0x0000001fff0f7819 */ /* 0x000fe20000011406 */
[----:B------:R-:W-:Y:S01]  /*18d0*/  IMAD.IADD R13, R10, 0x1, -R13 ;  /* 0x000000010a0d7824 */ /* 0x000fe200078e0a0d */
        /* <DEDUP_REMOVED lines=8> */
[----:B------:R-:W-:Y:S02]  /*1960*/  LEA.HI R15, R15, R8, RZ, 0x4 ;  /* 0x000000080f0f7211 */ /* 0x000fe400078f20ff */
[----:B------:R-:W-:Y:S02]  /*1970*/  CS2R R198, SRZ ;  /* 0x0000000000c67805 */ /* 0x000fe4000001ff00 */
[----:B------:R-:W-:Y:S02]  /*1980*/  LOP3.LUT R17, R14, 0xfffffffe, RZ, 0xc0, !PT ;  /* 0xfffffffe0e117812 */ /* 0x000fe400078ec0ff */
[----:B------:R-:W-:Y:S02]  /*1990*/  CS2R R196, SRZ ;  /* 0x0000000000c47805 */ /* 0x000fe4000001ff00 */
[----:B------:R-:W-:-:S02]  /*19a0*/  LOP3.LUT R19, R10, 0x1ffffff0, RZ, 0xc0, !PT ;  /* 0x1ffffff00a137812 */ /* 0x000fc400078ec0ff */
[----:B------:R-:W-:Y:S02]  /*19b0*/  CS2R R194, SRZ ;  /* 0x0000000000c27805 */ /* 0x000fe4000001ff00 */
[----:B------:R-:W-:Y:S01]  /*19c0*/  LOP3.LUT R11, R11, 0x1ffffff0, RZ, 0xc0, !PT ;  /* 0x1ffffff00b0b7812 */ /* 0x000fe200078ec0ff */
[----:B------:R-:W-:Y:S01]  /*19d0*/  IMAD.IADD R17, R12, 0x1, -R17 ;  /* 0x000000010c117824 */ /* 0x000fe200078e0a11 */
[----:B------:R-:W-:Y:S01]  /*19e0*/  LOP3.LUT R15, R15, 0x1ffffff0, RZ, 0xc0, !PT ;  /* 0x1ffffff00f0f7812 */ /* 0x000fe200078ec0ff */
[----:B------:R-:W-:Y:S01]  /*19f0*/  IMAD.IADD R6, R6, 0x1, -R19 ;  /* 0x0000000106067824 */ /* 0x000fe200078e0a13 */
[----:B------:R-:W-:Y:S01]  /*1a00*/  CS2R R192, SRZ ;  /* 0x0000000000c07805 */ /* 0x000fe2000001ff00 */
[----:B------:R-:W-:Y:S01]  /*1a10*/  IMAD.IADD R4, R4, 0x1, -R11 ;  /* 0x0000000104047824 */ /* 0x000fe200078e0a0b */
[----:B------:R-:W-:Y:S01]  /*1a20*/  CS2R R190, SRZ ;  /* 0x0000000000be7805 */ /* 0x000fe2000001ff00 */
[----:B------:R-:W-:Y:S01]  /*1a30*/  IMAD.IADD R226, R8, 0x1, -R15 ;  /* 0x0000000108e27824 */ /* 0x000fe200078e0a0f */
[----:B------:R-:W-:Y:S01]  /*1a40*/  CS2R R188, SRZ ;  /* 0x0000000000bc7805 */ /* 0x000fe2000001ff00 */
[----:B------:R-:W-:Y:S01]  /*1a50*/  IMAD R225, R6, 0x8, R17 ;  /* 0x0000000806e17824 */ /* 0x000fe200078e0211 */
[----:B------:R-:W-:Y:S01]  /*1a60*/  CS2R R186, SRZ ;  /* 0x0000000000ba7805 */ /* 0x000fe2000001ff00 */
[----:B------:R-:W-:Y:S01]  /*1a70*/  IMAD R227, R4, 0x8, R9 ;  /* 0x0000000804e37824 */ /* 0x000fe200078e0209 */
[----:B------:R-:W-:Y:S01]  /*1a80*/  CS2R R184, SRZ ;  /* 0x0000000000b87805 */ /* 0x000fe2000001ff00 */
[----:B-1----:R-:W-:Y:S01]  /*1a90*/  IMAD R6, R7, -0x80, -R16 ;  /* 0xffffff8007067824 */ /* 0x002fe200078e0a10 */
[----:B------:R-:W-:Y:S01]  /*1aa0*/  IADD3 R7, -R16, UR4, RZ ;  /* 0x0000000410077c10 */ /* 0x000fe2000fffe1ff */
[----:B------:R-:W-:-:S02]  /*1ab0*/  IMAD R226, R226, 0x8, R13 ;  /* 0x00000008e2e27824 */ /* 0x000fc400078e020d */
[----:B------:R-:W-:-:S07]  /*1ac0*/  IMAD.MOV.U32 R4, RZ, RZ, RZ ;  /* 0x000000ffff047224 */ /* 0x000fce00078e00ff */
.L_x_1392:
[----:B------:R-:W-:-:S06]  /*1ad0*/  ULOP3.LUT UR4, UR36, 0x1, URZ, 0xfc, !UPT ;  /* 0x0000000124047892 */ /* 0x000fcc000f8efc3f */
[----:B-1----:R-:W-:-:S05]  /*1ae0*/  IMAD.U32 R8, RZ, RZ, UR4 ;  /* 0x00000004ff087e24 */ /* 0x002fca000f8e00ff */
[----:B------:R-:W-:-:S13]  /*1af0*/  ISETP.NE.AND P6, PT, R8, 0x3, PT ;  /* 0x000000030800780c */ /* 0x000fda0003fc5270 */
[----:B------:R-:W-:Y:S05]  /*1b00*/  @!P6 BRA `(.L_x_1382) ;  /* 0x000000000004e947 */ /* 0x000fea0003800000 */
[----:B------:R-:W-:Y:S01]  /*1b10*/  BPT.TRAP 0x1 ;  /* 0x000000040000795c */ /* 0x000fe20000300000 */
.L_x_1382:
[----:B------:R-:W-:Y:S01]  /*1b20*/  IMAD R8, R0, 0x8, R222 ;  /* 0x0000000800087824 */ /* 0x000fe200078e02de */
[----:B------:R-:W-:-:S04]  /*1b30*/  SHF.L.U32 R21, R4, 0x1f, RZ ;  /* 0x0000001f04157819 */ /* 0x000fc800000006ff */
[----:B------:R1:W2:Y:S01]  /*1b40*/  SYNCS.PHASECHK.TRANS64.TRYWAIT P0, [R8+URZ+0x30c10], R21 ;  /* 0x030c1015080075a7 */ /* 0x0002a2000800017f */
[----:B------:R-:W-:Y:S05]  /*1b50*/  @!P6 BRA `(.L_x_1383) ;  /* 0x000000000004e947 */ /* 0x000fea0003800000 */
[----:B------:R-:W-:Y:S01]  /*1b60*/  BPT.TRAP 0x1 ;  /* 0x000000040000795c */ /* 0x000fe20000300000 */
.L_x_1383:
[----:B------:R-:W-:-:S05]  /*1b70*/  VIADD R9, R222, 0x10000 ;  /* 0x00010000de097836 */ /* 0x000fca0000000000 */
[----:B------:R-:W-:-:S04]  /*1b80*/  SHF.R.U32.HI R9, RZ, 0x4, R9 ;  /* 0x00000004ff097819 */ /* 0x000fc80000011609 */
[----:B------:R-:W-:Y:S01]  /*1b90*/  LOP3.LUT R9, R9, 0x3fff, RZ, 0xc0, !PT ;  /* 0x00003fff09097812 */ /* 0x000fe200078ec0ff */
[----:B--2---:R-:W-:Y:S06]  /*1ba0*/  @P0 BRA `(.L_x_1384) ;  /* 0x0000000000080947 */ /* 0x004fec0003800000 */
[----:B------:R-:W2:Y:S02]  /*1bb0*/  SYNCS.PHASECHK.TRANS64.TRYWAIT P0, [R8+URZ+0x30c10], R21 ;  /* 0x030c1015080075a7 */ /* 0x000ea4000800017f */
[----:B--2---:R-:W-:Y:S05]  /*1bc0*/  @!P0 BRA `(.L_x_1385) ;  /* 0x000000e800b88947 */ /* 0x004fea0003800000 */
.L_x_1384:
        /* <DEDUP_REMOVED lines=60> */
.L_x_1386:
[----:B------:R1:W1:Y:S01]  /*1f90*/  SYNCS.PHASECHK.TRANS64.TRYWAIT P0, [R8+URZ+0x30c30], R21 ;  /* 0x030c3015080075a7 */ /* 0x000262000800017f */
[----:B------:R-:W-:Y:S05]  /*1fa0*/  @!P6 BRA `(.L_x_1387) ;  /* 0x000000000004e947 */ /* 0x000fea0003800000 */
[----:B------:R-:W-:Y:S01]  /*1fb0*/  BPT.TRAP 0x1 ;  /* 0x000000040000795c */ /* 0x000fe20000300000 */
.L_x_1387:
[----:B------:R-:W-:-:S05]  /*1fc0*/  VIADD R13, R222, 0x18000 ;  /* 0x00018000de0d7836 */ /* 0x000fca0000000000 */
[----:B------:R-:W-:-:S04]  /*1fd0*/  SHF.R.U32.HI R13, RZ, 0x4, R13 ;  /* 0x00000004ff0d7819 */ /* 0x000fc8000001160d */
[----:B------:R-:W-:-:S04]  /*1fe0*/  LOP3.LUT R13, R13, 0x3fff, RZ, 0xc0, !PT ;  /* 0x00003fff0d0d7812 */ /* 0x000fc800078ec0ff */
[----:B------:R-:W-:Y:S01]  /*1ff0*/  LOP3.LUT R19, R13, 0x10000, RZ, 0xfc, !PT ;  /* 0x000100000d137812 */ /* 0x000fe200078efcff */
[----:B-1----:R-:W-:Y:S06]  /*2000*/  @P0 BRA `(.L_x_1388) ;  /* 0x0000000000080947 */ /* 0x002fec0003800000 */
[----:B------:R-:W1:Y:S02]  /*2010*/  SYNCS.PHASECHK.TRANS64.TRYWAIT P0, [R8+URZ+0x30c30], R21 ;  /* 0x030c3015080075a7 */ /* 0x000e64000800017f */
[----:B-1----:R-:W-:Y:S05]  /*2020*/  @!P0 BRA `(.L_x_1389) ;  /* 0x000000e400b48947 */ /* 0x002fea0003800000 */
.L_x_1388:
        /* <DEDUP_REMOVED lines=11> */
[C---:B------:R-:W-:Y:S01]  /*20e0*/  ISETP.GT.AND P2, PT, R6.reuse, RZ, PT ;  /* 0x000000ff0600720c */ /* 0x040fe20003f44270 */
[----:B------:R-:W-:Y:S01]  /*20f0*/  ULOP3.LUT UR9, UR9, 0x10000, URZ, 0xfc, !UPT ;  /* 0x0001000009097892 */ /* 0x000fe2000f8efc3f */
[----:B------:R-:W-:Y:S01]  /*2100*/  R2UR UR10, R13 ;  /* 0x000000000d0a72ca */ /* 0x000fe200000e0000 */
[----:B---3--:R-:W1:Y:S01]  /*2110*/  SHFL.IDX PT, R23, R20, R5, 0x1f ;  /* 0x00001f0514177589 */ /* 0x008e6200000e0000 */
[----:B------:R-:W-:Y:S01]  /*2120*/  ISETP.GT.AND P1, PT, R7, RZ, PT ;  /* 0x000000ff0700720c */ /* 0x000fe20003f24270 */
[----:B------:R-:W-:Y:S01]  /*2130*/  VIADD R220, R5, 0x8 ;  /* 0x0000000805dc7836 */ /* 0x000fe20000000000 */
[----:B------:R-:W-:Y:S01]  /*2140*/  ISETP.GT.AND P0, PT, R6, 0x8, PT ;  /* 0x000000080600780c */ /* 0x000fe20003f04270 */
[----:B------:R-:W-:Y:S01]  /*2150*/  ULDC UR11, c[0x0][0x744] ;  /* 0x0001d100000b7ab9 */ /* 0x000fe20000000800 */
        /* <DEDUP_REMOVED lines=18> */
[----:B------:R-:W-:-:S02]  /*2280*/  SEL R19, R217, 0x80, P1 ;  /* 0x00000080d9137807 */ /* 0x000fc40000800000 */
[----:B------:R-:W-:Y:S02]  /*2290*/  ISETP.GE.AND P1, PT, R21, RZ, PT ;  /* 0x000000ff1500720c */ /* 0x000fe40003f26270 */
[----:B------:R-:W-:Y:S02]  /*22a0*/  SEL R13, R13, 0x80, !P0 ;  /* 0x000000800d0d7807 */ /* 0x000fe40004000000 */
[----:B------:R-:W-:Y:S02]  /*22b0*/  ISETP.GT.OR P1, PT, R19, RZ, !P1 ;  /* 0x000000ff1300720c */ /* 0x000fe40004f24670 */
[----:B------:R-:W-:Y:S02]  /*22c0*/  ISETP.GE.AND P2, PT, R21, 0x1, PT ;  /* 0x000000011500780c */ /* 0x000fe40003f46270 */
[----:B------:R-:W-:Y:S02]  /*22d0*/  SEL R18, R216, 0x80, P3 ;  /* 0x00000080d8127807 */ /* 0x000fe40001800000 */
[----:B------:R-:W-:-:S02]  /*22e0*/  ISETP.GE.AND P0, PT, R13, 0x1, PT ;  /* 0x000000010d00780c */ /* 0x000fc40003f06270 */
[----:B------:R-:W-:Y:S02]  /*22f0*/  ISETP.GE.AND P3, PT, R13, RZ, PT ;  /* 0x000000ff0d00720c */ /* 0x000fe40003f66270 */
[----:B------:R-:W-:Y:S02]  /*2300*/  FSEL R216, R88, -INF , !P1 ;  /* 0xff80000058d87808 */ /* 0x000fe40004800000 */
[----:B------:R-:W-:Y:S02]  /*2310*/  ISETP.GE.AND P1, PT, R21, 0x8, PT ;  /* 0x000000081500780c */ /* 0x000fe40003f26270 */
[----:B------:R-:W-:Y:S01]  /*2320*/  ISETP.GT.OR P2, PT, R19, 0x1, !P2 ;  /* 0x000000011300780c */ /* 0x000fe20005744670 */
[----:B-1----:R-:W-:Y:S01]  /*2330*/  FFMA.FTZ R216, R216, UR11, -R23 ;  /* 0x0000000bd8d87c23 */ /* 0x002fe20008010817 */
[C---:B------:R-:W-:Y:S02]  /*2340*/  ISETP.GT.OR P0, PT, R18.reuse, 0x1, !P0 ;  /* 0x000000011200780c */ /* 0x040fe40004704670 */
[----:B------:R-:W-:-:S02]  /*2350*/  ISETP.GT.OR P3, PT, R18, RZ, !P3 ;  /* 0x000000ff1200720c */ /* 0x000fc40005f64670 */
[----:B------:R-:W-:Y:S01]  /*2360*/  ISETP.GT.OR P1, PT, R19, 0x8, !P1 ;  /* 0x000000081300780c */ /* 0x000fe20004f24670 */
[----:B------:R-:W1:Y:S01]  /*2370*/  MUFU.EX2 R216, R216 ;  /* 0x000000d800d87308 */ /* 0x000e620000000800 */
[----:B------:R-:W-:Y:S02]  /*2380*/  FSEL R89, R89, -INF , !P2 ;  /* 0xff80000059597808 */ /* 0x000fe40005000000 */
[----:B------:R-:W-:Y:S02]  /*2390*/  FSEL R91, R91, -INF , !P0 ;  /* 0xff8000005b5b7808 */ /* 0x000fe40004000000 */
[----:B------:R-:W-:Y:S01]  /*23a0*/  FSEL R88, R90, -INF , !P3 ;  /* 0xff8000005a587808 */ /* 0x000fe20005800000 */
[--C-:B--2---:R-:W-:Y:S01]  /*23b0*/  FFMA.FTZ R218, R89, UR11, -R22.reuse ;  /* 0x0000000b59da7c23 */ /* 0x104fe20008010816 */
[----:B------:R-:W-:Y:S01]  /*23c0*/  FSEL R90, R92, -INF , !P1 ;  /* 0xff8000005c5a7808 */ /* 0x000fe20004800000 */
[----:B------:R-:W-:Y:S01]  /*23d0*/  FFMA.FTZ R89, R91, UR11, -R22 ;  /* 0x0000000b5b597c23 */ /* 0x000fe20008010816 */
[----:B------:R-:W-:Y:S01]  /*23e0*/  ISETP.GE.AND P1, PT, R13, 0x10, PT ;  /* 0x000000100d00780c */ /* 0x000fe20003f26270 */
[----:B------:R-:W2:Y:S01]  /*23f0*/  SHFL.IDX PT, R91, R20, R220, 0x1f ;  /* 0x00001fdc145b7589 */ /* 0x000ea200000e0000 */
[----:B------:R-:W-:Y:S01]  /*2400*/  ISETP.GE.AND P4, PT, R21, 0x18, PT ;  /* 0x000000181500780c */ /* 0x000fe20003f86270 */
[----:B------:R-:W-:Y:S01]  /*2410*/  FFMA.FTZ R88, R88, UR11, -R23 ;  /* 0x0000000b58587c23 */ /* 0x000fe20008010817 */
[----:B------:R-:W-:Y:S01]  /*2420*/  ISETP.GT.OR P1, PT, R18, 0x10, !P1 ;  /* 0x000000101200780c */ /* 0x000fe20004f24670 */
[----:B------:R-:W-:Y:S01]  /*2430*/  VIADD R23, R5, 0x10 ;  /* 0x0000001005177836 */ /* 0x000fe20000000000 */
[----:B------:R-:W-:Y:S01]  /*2440*/  ISETP.GT.OR P4, PT, R19, 0x18, !P4 ;  /* 0x000000181300780c */ /* 0x000fe20006784670 */
[----:B------:R-:W-:Y:S01]  /*2450*/  VIADD R22, R5, 0xc ;  /* 0x0000000c05167836 */ /* 0x000fe20000000000 */
[----:B------:R-:W-:Y:S01]  /*2460*/  FSEL R98, R98, -INF , !P1 ;  /* 0xff80000062627808 */ /* 0x000fe20004800000 */
[----:B------:R-:W-:Y:S01]  /*2470*/  MUFU.EX2 R88, R88 ;  /* 0x0000005800587308 */ /* 0x000fe20000000800 */
[----:B------:R-:W-:Y:S01]  /*2480*/  ISETP.GE.AND P1, PT, R21, 0x11, PT ;  /* 0x000000111500780c */ /* 0x000fe20003f26270 */
[----:B------:R-:W3:Y:S01]  /*2490*/  SHFL.IDX PT, R217, R20, R23, 0x1f ;  /* 0x00001f1714d97589 */ /* 0x000ee200000e0000 */
[----:B------:R-:W-:-:S02]  /*24a0*/  FSEL R100, R100, -INF , !P4 ;  /* 0xff80000064647808 */ /* 0x000fc40006000000 */
[----:B------:R-:W-:Y:S01]  /*24b0*/  ISETP.GE.AND P4, PT, R21, 0x30, PT ;  /* 0x000000301500780c */ /* 0x000fe20003f86270 */
[----:B------:R-:W5:Y:S01]  /*24c0*/  SHFL.IDX PT, R219, R20, R22, 0x1f ;  /* 0x00001f1614db7589 */ /* 0x000f6200000e0000 */
[----:B------:R-:W-:Y:S01]  /*24d0*/  ISETP.GE.AND P0, PT, R13, 0x9, PT ;  /* 0x000000090d00780c */ /* 0x000fe20003f06270 */
[----:B------:R-:W-:Y:S01]  /*24e0*/  MUFU.EX2 R89, R89 ;  /* 0x0000005900597308 */ /* 0x000fe20000000800 */
[----:B------:R-:W-:Y:S02]  /*24f0*/  ISETP.GT.OR P1, PT, R19, 0x11, !P1 ;  /* 0x000000111300780c */ /* 0x000fe40004f24670 */
[----:B------:R-:W-:Y:S02]  /*2500*/  ISETP.GE.AND P3, PT, R13, 0x8, PT ;  /* 0x000000080d00780c */ /* 0x000fe40003f66270 */
[----:B------:R-:W-:Y:S02]  /*2510*/  ISETP.GT.OR P4, PT, R19, 0x30, !P4 ;  /* 0x000000301300780c */ /* 0x000fe40006784670 */
[----:B------:R-:W-:Y:S01]  /*2520*/  ISETP.GT.OR P0, PT, R18, 0x9, !P0 ;  /* 0x000000091200780c */ /* 0x000fe20004704670 */
[----:B--2---:R-:W-:Y:S01]  /*2530*/  FFMA.FTZ R90, R90, UR11, -R91 ;  /* 0x0000000b5a5a7c23 */ /* 0x004fe2000801085b */
[----:B------:R-:W-:-:S02]  /*2540*/  FSEL R97, R97, -INF , !P1 ;  /* 0xff80000061617808 */ /* 0x000fc40004800000 */
[C---:B------:R-:W-:Y:S02]  /*2550*/  ISETP.GE.AND P1, PT, R21.reuse, 0x29, PT ;  /* 0x000000291500780c */ /* 0x040fe40003f26270 */
[----:B------:R-:W-:Y:S02]  /*2560*/  ISETP.GT.OR P3, PT, R18, 0x8, !P3 ;  /* 0x000000081200780c */ /* 0x000fe40005f64670 */
[C---:B------:R-:W-:Y:S02]  /*2570*/  ISETP.GE.AND P2, PT, R21.reuse, 0x9, PT ;  /* 0x000000091500780c */ /* 0x040fe40003f46270 */
[----:B------:R-:W-:Y:S01]  /*2580*/  ISETP.GE.AND P5, PT, R21, 0x19, PT ;  /* 0x000000191500780c */ /* 0x000fe20003fa6270 */
[----:B------:R-:W-:Y:S02]  /*2590*/  WARPGROUP.DEPBAR.LE gsb0, 0x0 ;  /* 0x00008000000079c5 */ /* 0x000fe40000010000 */
[----:B------:R-:W-:Y:S01]  /*25a0*/  WARPGROUP.ARRIVE ;  /* 0x00000000000079c5 */ /* 0x000fe20000000000 */
[----:B------:R-:W-:Y:S01]  /*25b0*/  FSEL R112, R112, -INF , !P4 ;  /* 0xff80000070707808 */ /* 0x000fe20006000000 */
[----:B----4-:R-:W-:Y:S01]  /*25c0*/  SHFL.IDX PT, R230, R17, R22, 0x1f ;  /* 0x00001f1611e67589 */ /* 0x010fe200000e0000 */
[----:B------:R-:W-:Y:S01]  /*25d0*/  FSEL R224, R95, -INF , !P0 ;  /* 0xff8000005fe07808 */ /* 0x000fe20004000000 */
[----:B---3--:R-:W-:Y:S01]  /*25e0*/  FFMA.FTZ R95, R98, UR11, -R217 ;  /* 0x0000000b625f7c23 */ /* 0x008fe200080108d9 */
[C---:B------:R-:W-:Y:S01]  /*25f0*/  ISETP.GE.AND P4, PT, R21.reuse, 0x48, PT ;  /* 0x000000481500780c */ /* 0x040fe20003f86270 */
[----:B------:R-:W-:Y:S01]  /*2600*/  HGMMA.64x128x16.F32 R24, gdesc[UR4], R24, gsb0 ;  /* 0x01e00000041879f0 */ /* 0x000fe20008000818 */
[----:B------:R-:W-:Y:S01]  /*2610*/  UIADD3 UR6, UR8, 0x4, URZ ;  /* 0x0000000408067890 */ /* 0x000fe2000fffe03f */
[----:B------:R-:W-:Y:S01]  /*2620*/  ISETP.GE.AND P0, PT, R21, 0x10, PT ;  /* 0x000000101500780c */ /* 0x000fe20003f06270 */
[----:B------:R-:W-:Y:S01]  /*2630*/  UIADD3 UR4, UR9, 0x4, URZ ;  /* 0x0000000409047890 */ /* 0x000fe2000fffe03f */
[C---:B------:R-:W-:Y:S01]  /*2640*/  ISETP.GT.OR P1, PT, R19.reuse, 0x29, !P1 ;  /* 0x000000291300780c */ /* 0x040fe20004f24670 */
[----:B------:R-:W-:Y:S01]  /*2650*/  UMOV UR7, 0x40000040 ;  /* 0x4000004000077882 */ /* 0x000fe20000000000 */
[----:B------:R-:W-:Y:S01]  /*2660*/  UMOV UR5, 0x40000040 ;  /* 0x4000004000057882 */ /* 0x000fe20000000000 */
[----:B------:R-:W-:Y:S01]  /*2670*/  FSEL R94, R94, -INF , !P3 ;  /* 0xff8000005e5e7808 */ /* 0x000fe20005800000 */
[----:B------:R-:W-:Y:S01]  /*2680*/  MUFU.EX2 R90, R90 ;  /* 0x0000005a005a7308 */ /* 0x000fe20000000800 */
[----:B------:R-:W-:-:S02]  /*2690*/  ISETP.GT.OR P4, PT, R19, 0x48, !P4 ;  /* 0x000000481300780c */ /* 0x000fc40006784670 */
[----:B------:R-:W-:Y:S01]  /*26a0*/  ISETP.GT.OR P0, PT, R19, 0x10, !P0 ;  /* 0x000000101300780c */ /* 0x000fe20004704670 */
[----:B------:R-:W-:Y:S01]  /*26b0*/  FFMA.FTZ R91, R94, UR11, -R91 ;  /* 0x0000000b5e5b7c23 */ /* 0x000fe2000801085b */
[----:B------:R-:W-:Y:S02]  /*26c0*/  FSEL R109, R109, -INF , !P1 ;  /* 0xff8000006d6d7808 */ /* 0x000fe40004800000 */
[C---:B------:R-:W-:Y:S01]  /*26d0*/  ISETP.GE.AND P1, PT, R21.reuse, 0x41, PT ;  /* 0x000000411500780c */ /* 0x040fe20003f26270 */
[----:B------:R-:W-:Y:S01]  /*26e0*/  MUFU.EX2 R95, R95 ;  /* 0x0000005f005f7308 */ /* 0x000fe20000000800 */
[----:B------:R-:W-:Y:S02]  /*26f0*/  FSEL R124, R124, -INF , !P4 ;  /* 0xff8000007c7c7808 */ /* 0x000fe40006000000 */
[----:B------:R-:W-:Y:S02]  /*2700*/  FSEL R94, R96, -INF , !P0 ;  /* 0xff800000605e7808 */ /* 0x000fe40004000000 */
[----:B------:R-:W-:-:S02]  /*2710*/  ISETP.GE.AND P4, PT, R21, 0x60, PT ;  /* 0x000000601500780c */ /* 0x000fc40003f86270 */
[C---:B------:R-:W-:Y:S01]  /*2720*/  ISETP.GT.OR P1, PT, R19.reuse, 0x41, !P1 ;  /* 0x000000411300780c */ /* 0x040fe20004f24670 */
[----:B------:R-:W-:Y:S01]  /*2730*/  FFMA.FTZ R94, R94, UR11, -R217 ;  /* 0x0000000b5e5e7c23 */ /* 0x000fe200080108d9 */
[----:B------:R-:W-:Y:S01]  /*2740*/  ISETP.GT.OR P4, PT, R19, 0x60, !P4 ;  /* 0x000000601300780c */ /* 0x000fe20006784670 */
[----:B------:R-:W-:Y:S01]  /*2750*/  MUFU.EX2 R91, R91 ;  /* 0x0000005b005b7308 */ /* 0x000fe20000000800 */
[----:B------:R-:W-:Y:S02]  /*2760*/  FSEL R217, R121, -INF , !P1 ;  /* 0xff80000079d97808 */ /* 0x000fe40004800000 */
[----:B------:R-:W-:Y:S02]  /*2770*/  FSEL R136, R136, -INF , !P4 ;  /* 0xff80000088887808 */ /* 0x000fe40006000000 */
[----:B------:R-:W-:Y:S02]  /*2780*/  ISETP.GE.AND P4, PT, R13, 0x18, PT ;  /* 0x000000180d00780c */ /* 0x000fe40003f86270 */
[----:B------:R-:W-:Y:S01]  /*2790*/  ISETP.GE.AND P1, PT, R21, 0x59, PT ;  /* 0x000000591500780c */ /* 0x000fe20003f26270 */
[----:B------:R2:W3:Y:S01]  /*27a0*/  MUFU.EX2 R121, R218 ;  /* 0x000000da00797308 */ /* 0x0004e20000000800 */
[----:B------:R-:W-:-:S02]  /*27b0*/  ISETP.GT.OR P4, PT, R18, 0x18, !P4 ;  /* 0x000000181200780c */ /* 0x000fc40006784670 */
[----:B------:R-:W-:Y:S02]  /*27c0*/  ISETP.GT.OR P1, PT, R19, 0x59, !P1 ;  /* 0x000000591300780c */ /* 0x000fe40004f24670 */
[----:B------:R-:W-:Y:S02]  /*27d0*/  FSEL R96, R102, -INF , !P4 ;  /* 0xff80000066607808 */ /* 0x000fe40006000000 */
[----:B------:R-:W-:Y:S01]  /*27e0*/  ISETP.GE.AND P4, PT, R13, 0x21, PT ;  /* 0x000000210d00780c */ /* 0x000fe20003f86270 */
[----:B------:R-:W-:Y:S01]  /*27f0*/  MUFU.EX2 R94, R94 ;  /* 0x0000005e005e7308 */ /* 0x000fe20000000800 */
[----:B--2---:R-:W-:Y:S01]  /*2800*/  VIADD R218, R5, 0x14 ;  /* 0x0000001405da7836 */ /* 0x004fe20000000000 */
[C---:B------:R-:W-:Y:S02]  /*2810*/  ISETP.GT.OR P2, PT, R19.reuse, 0x9, !P2 ;  /* 0x000000091300780c */ /* 0x040fe40005744670 */
[----:B------:R-:W-:Y:S02]  /*2820*/  ISETP.GT.OR P5, PT, R19, 0x19, !P5 ;  /* 0x000000191300780c */ /* 0x000fe40006fa4670 */
[----:B------:R-:W2:Y:S01]  /*2830*/  SHFL.IDX PT, R98, R20, R218, 0x1f ;  /* 0x00001fda14627589 */ /* 0x000ea200000e0000 */
[----:B------:R-:W-:-:S02]  /*2840*/  ISETP.GT.OR P4, PT, R18, 0x21, !P4 ;  /* 0x000000211200780c */ /* 0x000fc40006784670 */
[----:B------:R-:W-:Y:S02]  /*2850*/  FSEL R133, R133, -INF , !P1 ;  /* 0xff80000085857808 */ /* 0x000fe40004800000 */
[----:B------:R-:W-:Y:S01]  /*2860*/  FSEL R92, R93, -INF , !P2 ;  /* 0xff8000005d5c7808 */ /* 0x000fe20005000000 */
[--C-:B-----5:R-:W-:Y:S01]  /*2870*/  FFMA.FTZ R93, R224, UR11, -R219.reuse ;  /* 0x0000000be05d7c23 */ /* 0x120fe200080108db */
[----:B------:R-:W-:Y:S02]  /*2880*/  ISETP.GE.AND P1, PT, R13, 0x11, PT ;  /* 0x000000110d00780c */ /* 0x000fe40003f26270 */
[----:B------:R-:W-:Y:S01]  /*2890*/  FSEL R101, R101, -INF , !P5 ;  /* 0xff80000065657808 */ /* 0x000fe20006800000 */
[----:B------:R-:W-:Y:S01]  /*28a0*/  FFMA.FTZ R92, R92, UR11, -R219 ;  /* 0x0000000b5c5c7c23 */ /* 0x000fe200080108db */
[----:B------:R-:W-:Y:S01]  /*28b0*/  ISETP.GE.AND P5, PT, R21, 0x31, PT ;  /* 0x000000311500780c */ /* 0x000fe20003fa6270 */
[----:B------:R-:W-:Y:S01]  /*28c0*/  VIADD R219, R5, 0x18 ;  /* 0x0000001805db7836 */ /* 0x000fe20000000000 */
[----:B------:R-:W-:Y:S01]  /*28d0*/  FSEL R224, R107, -INF , !P4 ;  /* 0xff8000006be07808 */ /* 0x000fe20006000000 */
[----:B------:R-:W4:Y:S01]  /*28e0*/  MUFU.EX2 R93, R93 ;  /* 0x0000005d005d7308 */ /* 0x000f220000000800 */
[----:B------:R-:W-:-:S02]  /*28f0*/  ISETP.GE.AND P4, PT, R13, 0x30, PT ;  /* 0x000000300d00780c */ /* 0x000fc40003f86270 */
[C---:B------:R-:W-:Y:S01]  /*2900*/  ISETP.GT.OR P1, PT, R18.reuse, 0x11, !P1 ;  /* 0x000000111200780c */ /* 0x040fe20004f24670 */
[----:B------:R-:W5:Y:S01]  /*2910*/  SHFL.IDX PT, R228, R20, R219, 0x1f ;  /* 0x00001fdb14e47589 */ /* 0x000f6200000e0000 */
[----:B------:R-:W-:Y:S02]  /*2920*/  ISETP.GT.OR P5, PT, R19, 0x31, !P5 ;  /* 0x000000311300780c */ /* 0x000fe40006fa4670 */
[----:B------:R-:W-:Y:S01]  /*2930*/  ISETP.GT.OR P4, PT, R18, 0x30, !P4 ;  /* 0x000000301200780c */ /* 0x000fe20006784670 */
[----:B------:R-:W-:Y:S01]  /*2940*/  MUFU.EX2 R92, R92 ;  /* 0x0000005c005c7308 */ /* 0x000fe20000000800 */
[----:B------:R-:W-:Y:S02]  /*2950*/  FSEL R99, R99, -INF , !P1 ;  /* 0xff80000063637808 */ /* 0x000fe40004800000 */
[----:B------:R-:W-:Y:S02]  /*2960*/  FSEL R113, R113, -INF , !P5 ;  /* 0xff80000071717808 */ /* 0x000fe40006800000 */
[----:B------:R-:W-:Y:S01]  /*2970*/  ISETP.GE.AND P5, PT, R21, 0x49, PT ;  /* 0x000000491500780c */ /* 0x000fe20003fa6270 */
[----:B--2---:R-:W-:Y:S01]  /*2980*/  FFMA.FTZ R235, R99, UR11, -R98 ;  /* 0x0000000b63eb7c23 */ /* 0x004fe20008010862 */
[----:B------:R-:W-:Y:S01]  /*2990*/  FSEL R102, R114, -INF , !P4 ;  /* 0xff80000072667808 */ /* 0x000fe20006000000 */
[----:B------:R-:W-:Y:S01]  /*29a0*/  VIADD R114, R5, 0x1c ;  /* 0x0000001c05727836 */ /* 0x000fe20000000000 */
[----:B------:R-:W-:-:S02]  /*29b0*/  ISETP.GT.OR P5, PT, R19, 0x49, !P5 ;  /* 0x000000491300780c */ /* 0x000fc40006fa4670 */
[----:B------:R-:W-:Y:S02]  /*29c0*/  ISETP.GE.AND P2, PT, R21, 0x20, PT ;  /* 0x000000201500780c */ /* 0x000fe40003f46270 */
[----:B------:R2:W1:Y:S01]  /*29d0*/  SHFL.IDX PT, R232, R20, R114, 0x1f ;  /* 0x00001f7214e87589 */ /* 0x00046200000e0000 */
[----:B------:R-:W-:Y:S02]  /*29e0*/  FSEL R125, R125, -INF , !P5 ;  /* 0xff8000007d7d7808 */ /* 0x000fe40006800000 */
[C---:B------:R-:W-:Y:S02]  /*29f0*/  ISETP.GE.AND P3, PT, R21.reuse, 0x21, PT ;  /* 0x000000211500780c */ /* 0x040fe40003f66270 */
[C---:B------:R-:W-:Y:S02]  /*2a00*/  ISETP.GE.AND P0, PT, R21.reuse, 0x28, PT ;  /* 0x000000281500780c */ /* 0x040fe40003f06270 */
[----:B------:R-:W-:Y:S01]  /*2a10*/  ISETP.GE.AND P5, PT, R21, 0x61, PT ;  /* 0x000000611500780c */ /* 0x000fe20003fa6270 */
[----:B-----5:R-:W-:Y:S01]  /*2a20*/  FFMA.FTZ R96, R96, UR11, -R228 ;  /* 0x0000000b60607c23 */ /* 0x020fe200080108e4 */
[C---:B------:R-:W-:Y:S01]  /*2a30*/  ISETP.GT.OR P2, PT, R19.reuse, 0x20, !P2 ;  /* 0x000000201300780c */ /* 0x040fe20005744670 */
[----:B--2---:R2:W-:Y:S01]  /*2a40*/  MUFU.EX2 R20, R235 ;  /* 0x000000eb00147308 */ /* 0x0045e20000000800 */
[----:B------:R-:W-:-:S02]  /*2a50*/  ISETP.GT.OR P3, PT, R19, 0x21, !P3 ;  /* 0x000000211300780c */ /* 0x000fc40005f64670 */
[C---:B------:R-:W-:Y:S02]  /*2a60*/  ISETP.GT.OR P0, PT, R19.reuse, 0x28, !P0 ;  /* 0x000000281300780c */ /* 0x040fe40004704670 */
[----:B------:R-:W-:Y:S02]  /*2a70*/  ISETP.GT.OR P5, PT, R19, 0x61, !P5 ;  /* 0x000000611300780c */ /* 0x000fe40006fa4670 */
[----:B------:R-:W-:Y:S01]  /*2a80*/  FSEL R104, R104, -INF , !P2 ;  /* 0xff80000068687808 */ /* 0x000fe20005000000 */
[----:B--2---:R-:W2:Y:S01]  /*2a90*/  LDL R235, [R1+0x1c] ;  /* 0x00001c0001eb7983 */ /* 0x004ea20000100800 */
        /* <DEDUP_REMOVED lines=15> */
[----:B------:R-:W-:Y:S01]  /*2b90*/  FSEL R120, R120, -INF , !P0 ;  /* 0xff80000078787808 */ /* 0x000fe20004000000 */
[----:B------:R-:W-:Y:S02]  /*2ba0*/  WARPGROUP.DEPBAR.LE gsb0, 0x0 ;  /* 0x00008000000079c5 */ /* 0x000fe40000010000 */
[----:B------:R-:W-:Y:S01]  /*2bb0*/  WARPGROUP.ARRIVE ;  /* 0x00000000000079c5 */ /* 0x000fe20000000000 */
[----:B------:R-:W-:Y:S02]  /*2bc0*/  FSEL R103, R103, -INF , !P5 ;  /* 0xff80000067677808 */ /* 0x000fe40006800000 */
[----:B------:R-:W-:Y:S02]  /*2bd0*/  FSEL R106, R106, -INF , !P1 ;  /* 0xff8000006a6a7808 */ /* 0x000fe40004800000 */
[C---:B------:R-:W-:Y:S01]  /*2be0*/  ISETP.GE.AND P2, PT, R21.reuse, 0x50, PT ;  /* 0x000000501500780c */ /* 0x040fe20003f46270 */
[----:B------:R-:W-:Y:S01]  /*2bf0*/  HGMMA.64x128x16.F32 R24, gdesc[UR4], R24, gsb0 ;  /* 0x01e00000041879f0 */ /* 0x000fe20008000818 */
[----:B------:R-:W-:-:S02]  /*2c00*/  ISETP.GE.AND P3, PT, R21, 0x51, PT ;  /* 0x000000511500780c */ /* 0x000fc40003f66270 */
[----:B------:R-:W-:Y:S02]  /*2c10*/  ISETP.GE.AND P0, PT, R21, 0x58, PT ;  /* 0x000000581500780c */ /* 0x000fe40003f06270 */
[C---:B------:R-:W-:Y:S02]  /*2c20*/  ISETP.GE.AND P5, PT, R13.reuse, 0x28, PT ;  /* 0x000000280d00780c */ /* 0x040fe40003fa6270 */
[----:B------:R-:W-:Y:S01]  /*2c30*/  ISETP.GE.AND P1, PT, R13, 0x29, PT ;  /* 0x000000290d00780c */ /* 0x000fe20003f26270 */
[----:B------:R-:W-:Y:S01]  /*2c40*/  UIADD3 UR6, UR8, 0x6, URZ ;  /* 0x0000000608067890 */ /* 0x000fe2000fffe03f */
[C---:B------:R-:W-:Y:S01]  /*2c50*/  ISETP.GT.OR P2, PT, R19.reuse, 0x50, !P2 ;  /* 0x000000501300780c */ /* 0x040fe20005744670 */
[----:B------:R-:W-:Y:S01]  /*2c60*/  UIADD3 UR4, UR9, 0x6, URZ ;  /* 0x0000000609047890 */ /* 0x000fe2000fffe03f */
[C---:B------:R-:W-:Y:S02]  /*2c70*/  ISETP.GT.OR P3, PT, R19.reuse, 0x51, !P3 ;  /* 0x000000511300780c */ /* 0x040fe40005f64670 */
[----:B------:R-:W-:-:S02]  /*2c80*/  ISETP.GT.OR P0, PT, R19, 0x58, !P0 ;  /* 0x000000581300780c */ /* 0x000fc40004704670 */
[C---:B------:R-:W-:Y:S02]  /*2c90*/  ISETP.GT.OR P5, PT, R18.reuse, 0x28, !P5 ;  /* 0x000000281200780c */ /* 0x040fe40006fa4670 */
[----:B------:R-:W-:Y:S02]  /*2ca0*/  ISETP.GT.OR P1, PT, R18, 0x29, !P1 ;  /* 0x000000291200780c */ /* 0x000fe40004f24670 */
[----:B------:R-:W-:Y:S02]  /*2cb0*/  FSEL R128, R128, -INF , !P2 ;  /* 0xff80000080807808 */ /* 0x000fe40005000000 */
[----:B------:R-:W-:Y:S02]  /*2cc0*/  FSEL R129, R129, -INF , !P3 ;  /* 0xff80000081817808 */ /* 0x000fe40005800000 */
[----:B------:R-:W-:Y:S02]  /*2cd0*/  FSEL R132, R132, -INF , !P0 ;  /* 0xff80000084847808 */ /* 0x000fe40004000000 */
[----:B------:R-:W-:-:S02]  /*2ce0*/  FSEL R110, R110, -INF , !P5 ;  /* 0xff8000006e6e7808 */ /* 0x000fc40006800000 */
[----:B------:R-:W-:Y:S01]  /*2cf0*/  FSEL R107, R111, -INF , !P1 ;  /* 0xff8000006f6b7808 */ /* 0x000fe20004800000 */
[----:B------:R-:W-:Y:S01]  /*2d00*/  UMOV UR7, 0x40000040 ;  /* 0x4000004000077882 */ /* 0x000fe20000000000 */
[C---:B------:R-:W-:Y:S01]  /*2d10*/  ISETP.GE.AND P2, PT, R21.reuse, 0x68, PT ;  /* 0x000000681500780c */ /* 0x040fe20003f46270 */
[----:B------:R-:W-:Y:S01]  /*2d20*/  UMOV UR5, 0x40000040 ;  /* 0x4000004000057882 */ /* 0x000fe20000000000 */
[C---:B------:R-:W-:Y:S02]  /*2d30*/  ISETP.GE.AND P3, PT, R21.reuse, 0x69, PT ;  /* 0x000000691500780c */ /* 0x040fe40003f66270 */
[C---:B------:R-:W-:Y:S02]  /*2d40*/  ISETP.GE.AND P0, PT, R21.reuse, 0x70, PT ;  /* 0x000000701500780c */ /* 0x040fe40003f06270 */
[C---:B------:R-:W-:Y:S02]  /*2d50*/  ISETP.GE.AND P5, PT, R21.reuse, 0x71, PT ;  /* 0x000000711500780c */ /* 0x040fe40003fa6270 */
[----:B------:R-:W-:-:S02]  /*2d60*/  ISETP.GE.AND P1, PT, R21, 0x78, PT ;  /* 0x000000781500780c */ /* 0x000fc40003f26270 */
[----:B------:R-:W-:Y:S01]  /*2d70*/  ISETP.GE.AND P4, PT, R21, 0x79, PT ;  /* 0x000000791500780c */ /* 0x000fe20003f86270 */
[----:B------:R-:W-:Y:S01]  /*2d80*/  FFMA.FTZ R21, R97, UR11, -R98 ;  /* 0x0000000b61157c23 */ /* 0x000fe20008010862 */
[----:B------:R-:W-:Y:S01]  /*2d90*/  SHFL.IDX PT, R99, R17, R221, 0x1f ;  /* 0x00001fdd11637589 */ /* 0x000fe200000e0000 */
[----:B------:R-:W-:-:S03]  /*2da0*/  FFMA.FTZ R97, R100, UR11, -R228 ;  /* 0x0000000b64617c23 */ /* 0x000fc600080108e4 */
[----:B------:R-:W5:Y:S01]  /*2db0*/  SHFL.IDX PT, R98, R17, R5, 0x1f ;  /* 0x00001f0511627589 */ /* 0x000f6200000e0000 */
[----:B------:R-:W-:Y:S01]  /*2dc0*/  ISETP.GT.OR P0, PT, R19, 0x70, !P0 ;  /* 0x000000701300780c */ /* 0x000fe20004704670 */
[----:B------:R-:W4:Y:S02]  /*2dd0*/  MUFU.EX2 R21, R21 ;  /* 0x0000001500157308 */ /* 0x000f240000000800 */
[----:B------:R-:W3:Y:S04]  /*2de0*/  SHFL.IDX PT, R100, R17, R220, 0x1f ;  /* 0x00001fdc11647589 */ /* 0x000ee800000e0000 */
[----:B------:R-:W4:Y:S01]  /*2df0*/  SHFL.IDX PT, R111, R17, R23, 0x1f ;  /* 0x00001f17116f7589 */ /* 0x000f2200000e0000 */
[----:B------:R-:W-:Y:S02]  /*2e00*/  FSEL R144, R144, -INF , !P0 ;  /* 0xff80000090907808 */ /* 0x000fe40004000000 */
[----:B------:R-:W-:-:S02]  /*2e10*/  ISETP.GE.AND P0, PT, R13, 0x39, PT ;  /* 0x000000390d00780c */ /* 0x000fc40003f06270 */
[----:B------:R-:W-:Y:S02]  /*2e20*/  ISETP.GT.OR P2, PT, R19, 0x68, !P2 ;  /* 0x000000681300780c */ /* 0x000fe40005744670 */
[----:B------:R-:W-:Y:S01]  /*2e30*/  ISETP.GT.OR P0, PT, R18, 0x39, !P0 ;  /* 0x000000391200780c */ /* 0x000fe20004704670 */
[----:B-1----:R-:W-:Y:S01]  /*2e40*/  FFMA.FTZ R228, R101, UR11, -R232 ;  /* 0x0000000b65e47c23 */ /* 0x002fe200080108e8 */
[----:B------:R-:W-:Y:S02]  /*2e50*/  FSEL R140, R140, -INF , !P2 ;  /* 0xff8000008c8c7808 */ /* 0x000fe40005000000 */
[----:B------:R-:W-:Y:S02]  /*2e60*/  ISETP.GE.AND P2, PT, R13, 0x31, PT ;  /* 0x000000310d00780c */ /* 0x000fe40003f46270 */
[----:B------:R-:W-:Y:S02]  /*2e70*/  FSEL R119, R119, -INF , !P0 ;  /* 0xff80000077777808 */ /* 0x000fe40004000000 */
[----:B------:R-:W-:Y:S01]  /*2e80*/  ISETP.GE.AND P0, PT, R13, 0x48, PT ;  /* 0x000000480d00780c */ /* 0x000fe20003f06270 */
[--C-:B-----5:R-:W-:Y:S01]  /*2e90*/  FFMA.FTZ R231, R104, UR11, -R98.reuse ;  /* 0x0000000b68e77c23 */ /* 0x120fe20008010862 */
[----:B------:R-:W-:Y:S01]  /*2ea0*/  FFMA.FTZ R101, R106, UR11, -R98 ;  /* 0x0000000b6a657c23 */ /* 0x000fe20008010862 */
[----:B------:R-:W-:Y:S01]  /*2eb0*/  ISETP.GT.OR P3, PT, R19, 0x69, !P3 ;  /* 0x000000691300780c */ /* 0x000fe20005f64670 */
[----:B------:R1:W-:Y:S01]  /*2ec0*/  MUFU.EX2 R98, R228 ;  /* 0x000000e400627308 */ /* 0x0003e20000000800 */
[----:B------:R-:W-:-:S02]  /*2ed0*/  ISETP.GT.OR P2, PT, R18, 0x31, !P2 ;  /* 0x000000311200780c */ /* 0x000fc40005744670 */
[----:B------:R-:W-:Y:S01]  /*2ee0*/  ISETP.GT.OR P0, PT, R18, 0x48, !P0 ;  /* 0x000000481200780c */ /* 0x000fe20004704670 */
[----:B---3--:R-:W-:Y:S01]  /*2ef0*/  FFMA.FTZ R104, R108, UR11, -R100 ;  /* 0x0000000b6c687c23 */ /* 0x008fe20008010864 */
[----:B------:R-:W-:Y:S01]  /*2f00*/  FFMA.FTZ R106, R109, UR11, -R230 ;  /* 0x0000000b6d6a7c23 */ /* 0x000fe200080108e6 */
[----:B------:R-:W-:Y:S01]  /*2f10*/  FSEL R141, R141, -INF , !P3 ;  /* 0xff8000008d8d7808 */ /* 0x000fe20005800000 */
[----:B-1----:R-:W-:Y:S01]  /*2f20*/  FFMA.FTZ R228, R105, UR11, -R99 ;  /* 0x0000000b69e47c23 */ /* 0x002fe20008010863 */
[----:B------:R-:W-:Y:S01]  /*2f30*/  FFMA.FTZ R105, R110, UR11, -R100 ;  /* 0x0000000b6e697c23 */ /* 0x000fe20008010864 */
[----:B------:R-:W-:Y:S01]  /*2f40*/  FSEL R110, R115, -INF , !P2 ;  /* 0xff800000736e7808 */ /* 0x000fe20005000000 */
[--C-:B----4-:R-:W-:Y:S01]  /*2f50*/  FFMA.FTZ R108, R112, UR11, -R111.reuse ;  /* 0x0000000b706c7c23 */ /* 0x110fe2000801086f */
[----:B------:R-:W-:Y:S01]  /*2f60*/  FFMA.FTZ R109, R102, UR11, -R111 ;  /* 0x0000000b666d7c23 */ /* 0x000fe2000801086f */
[C---:B------:R-:W-:Y:S01]  /*2f70*/  ISETP.GE.AND P3, PT, R13.reuse, 0x38, PT ;  /* 0x000000380d00780c */ /* 0x040fe20003f66270 */
[----:B------:R1:W-:Y:S01]  /*2f80*/  MUFU.EX2 R102, R228 ;  /* 0x000000e400667308 */ /* 0x0003e20000000800 */
[----:B------:R-:W-:-:S02]  /*2f90*/  ISETP.GE.AND P2, PT, R13, 0x40, PT ;  /* 0x000000400d00780c */ /* 0x000fc40003f46270 */
[----:B------:R-:W-:Y:S02]  /*2fa0*/  FSEL R111, R126, -INF , !P0 ;  /* 0xff8000007e6f7808 */ /* 0x000fe40004000000 */
[----:B------:R-:W-:Y:S02]  /*2fb0*/  ISETP.GE.AND P0, PT, R13, 0x51, PT ;  /* 0x000000510d00780c */ /* 0x000fe40003f06270 */
[----:B------:R-:W-:Y:S01]  /*2fc0*/  ISETP.GT.OR P3, PT, R18, 0x38, !P3 ;  /* 0x000000381200780c */ /* 0x000fe20005f64670 */
[----:B-1----:R-:W1:Y:S01]  /*2fd0*/  SHFL.IDX PT, R228, R17, R218, 0x1f ;  /* 0x00001fda11e47589 */ /* 0x002e6200000e0000 */
[----:B------:R-:W-:Y:S02]  /*2fe0*/  WARPGROUP.DEPBAR.LE gsb0, 0x0 ;  /* 0x00008000000079c5 */ /* 0x000fe40000010000 */
[----:B------:R-:W-:-:S06]  /*2ff0*/  WARPGROUP.ARRIVE ;  /* 0x00000000000079c5 */ /* 0x000fcc0000000000 */
[----:B------:R-:W-:Y:S01]  /*3000*/  HGMMA.64x128x16.F32 R24, gdesc[UR4], R24, gsb0 ;  /* 0x01e00000041879f0 */ /* 0x000fe20008000818 */
[C---:B------:R-:W-:Y:S02]  /*3010*/  ISETP.GT.OR P2, PT, R18.reuse, 0x40, !P2 ;  /* 0x000000401200780c */ /* 0x040fe40005744670 */
[----:B------:R-:W-:Y:S02]  /*3020*/  ISETP.GT.OR P0, PT, R18, 0x51, !P0 ;  /* 0x000000511200780c */ /* 0x000fe40004704670 */
[----:B------:R-:W-:Y:S02]  /*3030*/  FSEL R118, R118, -INF , !P3 ;  /* 0xff80000076767808 */ /* 0x000fe40005800000 */
[----:B------:R-:W-:Y:S02]  /*3040*/  FSEL R122, R122, -INF , !P2 ;  /* 0xff8000007a7a7808 */ /* 0x000fe40005000000 */
[C---:B------:R-:W-:Y:S02]  /*3050*/  ISETP.GE.AND P3, PT, R13.reuse, 0x41, PT ;  /* 0x000000410d00780c */ /* 0x040fe40003f66270 */
[----:B------:R-:W-:-:S02]  /*3060*/  ISETP.GE.AND P2, PT, R13, 0x49, PT ;  /* 0x000000490d00780c */ /* 0x000fc40003f46270 */
[----:B------:R-:W-:Y:S02]  /*3070*/  FSEL R115, R131, -INF , !P0 ;  /* 0xff80000083737808 */ /* 0x000fe40004000000 */
[----:B------:R-:W-:Y:S02]  /*3080*/  ISETP.GE.AND P0, PT, R13, 0x60, PT ;  /* 0x000000600d00780c */ /* 0x000fe40003f06270 */
[C---:B------:R-:W-:Y:S02]  /*3090*/  ISETP.GT.OR P3, PT, R18.reuse, 0x41, !P3 ;  /* 0x000000411200780c */ /* 0x040fe40005f64670 */
[C---:B------:R-:W-:Y:S01]  /*30a0*/  ISETP.GT.OR P2, PT, R18.reuse, 0x49, !P2 ;  /* 0x000000491200780c */ /* 0x040fe20005744670 */
[----:B------:R-:W-:Y:S01]  /*30b0*/  FFMA.FTZ R232, R103, UR11, -R232 ;  /* 0x0000000b67e87c23 */ /* 0x000fe200080108e8 */
[----:B------:R-:W-:Y:S01]  /*30c0*/  ISETP.GT.OR P0, PT, R18, 0x60, !P0 ;  /* 0x000000601200780c */ /* 0x000fe20004704670 */
[----:B------:R-:W-:Y:S01]  /*30d0*/  FFMA.FTZ R103, R224, UR11, -R99 ;  /* 0x0000000be0677c23 */ /* 0x000fe20008010863 */
[----:B------:R-:W-:-:S02]  /*30e0*/  FSEL R123, R123, -INF , !P3 ;  /* 0xff8000007b7b7808 */ /* 0x000fc40005800000 */
[----:B------:R-:W-:Y:S02]  /*30f0*/  FSEL R224, R127, -INF , !P2 ;  /* 0xff8000007fe07808 */ /* 0x000fe40005000000 */
[C---:B------:R-:W-:Y:S02]  /*3100*/  ISETP.GE.AND P3, PT, R13.reuse, 0x50, PT ;  /* 0x000000500d00780c */ /* 0x040fe40003f66270 */
[C---:B------:R-:W-:Y:S02]  /*3110*/  ISETP.GE.AND P2, PT, R13.reuse, 0x58, PT ;  /* 0x000000580d00780c */ /* 0x040fe40003f46270 */
[----:B------:R-:W-:Y:S02]  /*3120*/  FSEL R131, R138, -INF , !P0 ;  /* 0xff8000008a837808 */ /* 0x000fe40004000000 */
[----:B------:R-:W-:Y:S02]  /*3130*/  ISETP.GE.AND P0, PT, R13, 0x69, PT ;  /* 0x000000690d00780c */ /* 0x000fe40003f06270 */
[----:B------:R-:W-:-:S02]  /*3140*/  ISETP.GT.OR P3, PT, R18, 0x50, !P3 ;  /* 0x000000501200780c */ /* 0x000fc40005f64670 */
[C---:B------:R-:W-:Y:S01]  /*3150*/  ISETP.GT.OR P2, PT, R18.reuse, 0x58, !P2 ;  /* 0x000000581200780c */ /* 0x040fe20005744670 */
[----:B------:R-:W3:Y:S01]  /*3160*/  SHFL.IDX PT, R138, R17, R219, 0x1f ;  /* 0x00001fdb118a7589 */ /* 0x000ee200000e0000 */
[----:B------:R-:W-:Y:S01]  /*3170*/  ISETP.GT.OR P0, PT, R18, 0x69, !P0 ;  /* 0x000000691200780c */ /* 0x000fe20004704670 */
[--C-:B-1----:R-:W-:Y:S01]  /*3180*/  FFMA.FTZ R113, R113, UR11, -R228.reuse ;  /* 0x0000000b71717c23 */ /* 0x102fe200080108e4 */
[----:B------:R-:W-:Y:S01]  /*3190*/  FSEL R112, R130, -INF , !P3 ;  /* 0xff80000082707808 */ /* 0x000fe20005800000 */
[----:B------:R-:W-:Y:S01]  /*31a0*/  FFMA.FTZ R110, R110, UR11, -R228 ;  /* 0x0000000b6e6e7c23 */ /* 0x000fe200080108e4 */
[----:B------:R-:W-:Y:S01]  /*31b0*/  FSEL R134, R134, -INF , !P2 ;  /* 0xff80000086867808 */ /* 0x000fe20005000000 */
[----:B------:R-:W-:Y:S01]  /*31c0*/  SHFL.IDX PT, R228, R17, R114, 0x1f ;  /* 0x00001f7211e47589 */ /* 0x000fe200000e0000 */
[C---:B------:R-:W-:Y:S02]  /*31d0*/  ISETP.GE.AND P3, PT, R13.reuse, 0x59, PT ;  /* 0x000000590d00780c */ /* 0x040fe40003f66270 */
[----:B------:R-:W-:-:S02]  /*31e0*/  ISETP.GE.AND P2, PT, R13, 0x61, PT ;  /* 0x000000610d00780c */ /* 0x000fc40003f46270 */
[----:B------:R-:W-:Y:S02]  /*31f0*/  FSEL R127, R143, -INF , !P0 ;  /* 0xff8000008f7f7808 */ /* 0x000fe40004000000 */
[----:B------:R-:W1:Y:S01]  /*3200*/  SHFL.IDX PT, R143, R12, R5, 0x1f ;  /* 0x00001f050c8f7589 */ /* 0x000e6200000e0000 */
[C---:B------:R-:W-:Y:S02]  /*3210*/  ISETP.GT.OR P3, PT, R18.reuse, 0x59, !P3 ;  /* 0x000000591200780c */ /* 0x040fe40005f64670 */
[----:B------:R-:W-:Y:S02]  /*3220*/  ISETP.GT.OR P2, PT, R18, 0x61, !P2 ;  /* 0x000000611200780c */ /* 0x000fe40005744670 */
[----:B------:R-:W-:Y:S02]  /*3230*/  FSEL R135, R135, -INF , !P3 ;  /* 0xff80000087877808 */ /* 0x000fe40005800000 */
[----:B------:R-:W-:Y:S02]  /*3240*/  FSEL R139, R139, -INF , !P2 ;  /* 0xff8000008b8b7808 */ /* 0x000fe40005000000 */
[----:B------:R-:W-:-:S02]  /*3250*/  ISETP.GE.AND P3, PT, R13, 0x68, PT ;  /* 0x000000680d00780c */ /* 0x000fc40003f66270 */
[C---:B------:R-:W-:Y:S02]  /*3260*/  ISETP.GE.AND P2, PT, R13.reuse, 0x70, PT ;  /* 0x000000700d00780c */ /* 0x040fe40003f46270 */
[C---:B------:R-:W-:Y:S02]  /*3270*/  ISETP.GT.OR P3, PT, R18.reuse, 0x68, !P3 ;  /* 0x000000681200780c */ /* 0x040fe40005f64670 */
[----:B------:R-:W-:Y:S02]  /*3280*/  ISETP.GT.OR P2, PT, R18, 0x70, !P2 ;  /* 0x000000701200780c */ /* 0x000fe40005744670 */
[----:B------:R-:W-:Y:S02]  /*3290*/  FSEL R126, R142, -INF , !P3 ;  /* 0xff8000008e7e7808 */ /* 0x000fe40005800000 */
[----:B------:R-:W-:Y:S02]  /*32a0*/  FSEL R130, R146, -INF , !P2 ;  /* 0xff80000092827808 */ /* 0x000fe40005000000 */
[----:B------:R-:W-:-:S02]  /*32b0*/  ISETP.GE.AND P3, PT, R13, 0x71, PT ;  /* 0x000000710d00780c */ /* 0x000fc40003f66270 */
[C---:B------:R-:W-:Y:S02]  /*32c0*/  ISETP.GE.AND P0, PT, R13.reuse, 0x78, PT ;  /* 0x000000780d00780c */ /* 0x040fe40003f06270 */
[----:B------:R-:W-:Y:S02]  /*32d0*/  ISETP.GE.AND P2, PT, R13, 0x79, PT ;  /* 0x000000790d00780c */ /* 0x000fe40003f46270 */
[C---:B------:R-:W-:Y:S02]  /*32e0*/  ISETP.GT.OR P5, PT, R19.reuse, 0x71, !P5 ;  /* 0x000000711300780c */ /* 0x040fe40006fa4670 */
[C---:B------:R-:W-:Y:S02]  /*32f0*/  ISETP.GT.OR P1, PT, R19.reuse, 0x78, !P1 ;  /* 0x000000781300780c */ /* 0x040fe40004f24670 */
[----:B------:R-:W-:Y:S01]  /*3300*/  ISETP.GT.OR P4, PT, R19, 0x79, !P4 ;  /* 0x000000791300780c */ /* 0x000fe20006784670 */
[--C-:B---3--:R-:W-:Y:S01]  /*3310*/  FFMA.FTZ R19, R116, UR11, -R138.reuse ;  /* 0x0000000b74137c23 */ /* 0x108fe2000801088a */
[----:B------:R-:W-:Y:S01]  /*3320*/  ISETP.GT.OR P3, PT, R18, 0x71, !P3 ;  /* 0x000000711200780c */ /* 0x000fe20005f64670 */
[----:B------:R-:W-:Y:S01]  /*3330*/  FFMA.FTZ R138, R118, UR11, -R138 ;  /* 0x0000000b768a7c23 */ /* 0x000fe2000801088a */
[C---:B------:R-:W-:Y:S01]  /*3340*/  ISETP.GT.OR P0, PT, R18.reuse, 0x78, !P0 ;  /* 0x000000781200780c */ /* 0x040fe20004704670 */
[----:B------:R-:W3:Y:S01]  /*3350*/  SHFL.IDX PT, R142, R12, R221, 0x1f ;  /* 0x00001fdd0c8e7589 */ /* 0x000ee200000e0000 */
[----:B------:R-:W-:Y:S01]  /*3360*/  ISETP.GT.OR P2, PT, R18, 0x79, !P2 ;  /* 0x000000791200780c */ /* 0x000fe20005744670 */
[----:B------:R4:W-:Y:S02]  /*3370*/  MUFU.EX2 R13, R113 ;  /* 0x00000071000d7308 */ /* 0x0009e40000000800 */
[----:B------:R-:W5:Y:S01]  /*3380*/  SHFL.IDX PT, R116, R12, R220, 0x1f ;  /* 0x00001fdc0c747589 */ /* 0x000f6200000e0000 */
[----:B-1----:R-:W-:-:S03]  /*3390*/  FFMA.FTZ R120, R120, UR11, -R143 ;  /* 0x0000000b78787c23 */ /* 0x002fc6000801088f */
[----:B------:R-:W1:Y:S02]  /*33a0*/  SHFL.IDX PT, R146, R12, R23, 0x1f ;  /* 0x00001f170c927589 */ /* 0x000e6400000e0000 */
[----:B------:R3:W-:Y:S02]  /*33b0*/  MUFU.EX2 R18, R110 ;  /* 0x0000006e00127308 */ /* 0x0007e40000000800 */
[----:B----4-:R-:W4:Y:S01]  /*33c0*/  SHFL.IDX PT, R113, R12, R218, 0x1f ;  /* 0x00001fda0c717589 */ /* 0x010f2200000e0000 */
[--C-:B---3--:R-:W-:Y:S01]  /*33d0*/  FFMA.FTZ R110, R117, UR11, -R228.reuse ;  /* 0x0000000b756e7c23 */ /* 0x108fe200080108e4 */
[----:B------:R-:W-:Y:S01]  /*33e0*/  FFMA.FTZ R228, R119, UR11, -R228 ;  /* 0x0000000b77e47c23 */ /* 0x000fe200080108e4 */
[----:B------:R-:W-:-:S03]  /*33f0*/  FFMA.FTZ R119, R122, UR11, -R143 ;  /* 0x0000000b7a777c23 */ /* 0x000fc6000801088f */
[----:B------:R3:W-:Y:S01]  /*3400*/  MUFU.EX2 R17, R138 ;  /* 0x0000008a00117308 */ /* 0x0007e20000000800 */
[----:B------:R-:W-:Y:S04]  /*3410*/  SHFL.IDX PT, R143, R12, R219, 0x1f ;  /* 0x00001fdb0c8f7589 */ /* 0x000fe800000e0000 */
[----:B---3--:R-:W3:Y:S04]  /*3420*/  SHFL.IDX PT, R138, R12, R114, 0x1f ;  /* 0x00001f720c8a7589 */ /* 0x008ee800000e0000 */
[----:B------:R-:W2:Y:S01]  /*3430*/  SHFL.IDX PT, R118, R12, R22, 0x1f ;  /* 0x00001f160c767589 */ /* 0x000ea200000e0000 */
[----:B------:R-:W-:Y:S01]  /*3440*/  FFMA.FTZ R217, R217, UR11, -R142 ;  /* 0x0000000bd9d97c23 */ /* 0x000fe2000801088e */
[----:B-----5:R-:W-:Y:S01]  /*3450*/  FFMA.FTZ R117, R111, UR11, -R116 ;  /* 0x0000000b6f757c23 */ /* 0x020fe20008010874 */
[----:B-1----:R-:W-:Y:S01]  /*3460*/  FFMA.FTZ R122, R112, UR11, -R146 ;  /* 0x0000000b707a7c23 */ /* 0x002fe20008010892 */
[----:B------:R4:W-:Y:S08]  /*3470*/  MUFU.EX2 R111, R120 ;  /* 0x00000078006f7308 */ /* 0x0009f00000000800 */
[----:B------:R1:W-:Y:S01]  /*3480*/  MUFU.EX2 R112, R119 ;  /* 0x0000007700707308 */ /* 0x0003e20000000800 */
[----:B----4-:R-:W-:Y:S01]  /*3490*/  FFMA.FTZ R120, R115, UR11, -R113 ;  /* 0x0000000b73787c23 */ /* 0x010fe20008010871 */
[----:B------:R-:W-:-:S02]  /*34a0*/  WARPGROUP.DEPBAR.LE gsb0, 0x0 ;  /* 0x00008000000079c5 */ /* 0x000fc40000010000 */
[----:B-1----:R-:W-:-:S04]  /*34b0*/  FFMA.FTZ R119, R129, UR11, -R113 ;  /* 0x0000000b81777c23 */ /* 0x002fc80008010871 */
[----:B------:R1:W-:Y:S01]  /*34c0*/  MUFU.EX2 R113, R217 ;  /* 0x000000d900717308 */ /* 0x0003e20000000800 */
[----:B---3--:R-:W-:Y:S01]  /*34d0*/  FFMA.FTZ R133, R133, UR11, -R138 ;  /* 0x0000000b85857c23 */ /* 0x008fe2000801088a */
[----:B------:R-:W-:Y:S01]  /*34e0*/  FFMA.FTZ R142, R123, UR11, -R142 ;  /* 0x0000000b7b8e7c23 */ /* 0x000fe2000801088e */
[--C-:B-1----:R-:W-:Y:S01]  /*34f0*/  FFMA.FTZ R217, R132, UR11, -R143.reuse ;  /* 0x0000000b84d97c23 */ /* 0x102fe2000801088f */
[----:B------:R-:W-:Y:S02]  /*3500*/  FFMA.FTZ R132, R135, UR11, -R138 ;  /* 0x0000000b87847c23 */ /* 0x000fe4000801088a */
[----:B------:R-:W-:Y:S01]  /*3510*/  LDS R138, [R11+0x400] ;  /* 0x000400000b8a7984 */ /* 0x000fe20000000800 */
[----:B------:R-:W-:Y:S01]  /*3520*/  FFMA.FTZ R123, R128, UR11, -R146 ;  /* 0x0000000b807b7c23 */ /* 0x000fe20008010892 */
[----:B------:R-:W-:Y:S01]  /*3530*/  FFMA.FTZ R124, R124, UR11, -R116 ;  /* 0x0000000b7c7c7c23 */ /* 0x000fe20008010874 */
[----:B--2---:R-:W-:Y:S01]  /*3540*/  FFMA.FTZ R116, R125, UR11, -R118 ;  /* 0x0000000b7d747c23 */ /* 0x004fe20008010876 */
[----:B------:R-:W1:Y:S01]  /*3550*/  SHFL.IDX PT, R128, R16, R5, 0x1f ;  /* 0x00001f0510807589 */ /* 0x000e6200000e0000 */
[----:B------:R-:W-:-:S03]  /*3560*/  FFMA.FTZ R134, R134, UR11, -R143 ;  /* 0x0000000b86867c23 */ /* 0x000fc6000801088f */
[----:B------:R-:W2:Y:S04]  /*3570*/  SHFL.IDX PT, R125, R16, R23, 0x1f ;  /* 0x00001f17107d7589 */ /* 0x000ea800000e0000 */
[----:B------:R-:W3:Y:S01]  /*3580*/  SHFL.IDX PT, R143, R16, R220, 0x1f ;  /* 0x00001fdc108f7589 */ /* 0x000ee200000e0000 */
[----:B------:R4:W5:Y:S03]  /*3590*/  MUFU.EX2 R115, R124 ;  /* 0x0000007c00737308 */ /* 0x0009660000000800 */
[----:B------:R-:W5:Y:S04]  /*35a0*/  SHFL.IDX PT, R129, R16, R221, 0x1f ;  /* 0x00001fdd10817589 */ /* 0x000f6800000e0000 */
[----:B------:R-:W5:Y:S04]  /*35b0*/  SHFL.IDX PT, R135, R16, R22, 0x1f ;  /* 0x00001f1610877589 */ /* 0x000f6800000e0000 */
[----:B----4-:R-:W4:Y:S01]  /*35c0*/  SHFL.IDX PT, R124, R16, R219, 0x1f ;  /* 0x00001fdb107c7589 */ /* 0x010f2200000e0000 */
[--C-:B-1----:R-:W-:Y:S01]  /*35d0*/  FFMA.FTZ R136, R136, UR11, -R128.reuse ;  /* 0x0000000b88887c23 */ /* 0x102fe20008010880 */
[----:B------:R-:W-:-:S02]  /*35e0*/  FFMA.FTZ R131, R131, UR11, -R128 ;  /* 0x0000000b83837c23 */ /* 0x000fc40008010880 */
[----:B------:R-:W1:Y:S01]  /*35f0*/  SHFL.IDX PT, R128, R16, R218, 0x1f ;  /* 0x00001fda10807589 */ /* 0x000e6200000e0000 */
[--C-:B--2---:R-:W-:Y:S01]  /*3600*/  FFMA.FTZ R144, R144, UR11, -R125.reuse ;  /* 0x0000000b90907c23 */ /* 0x104fe2000801087d */
[----:B------:R-:W-:Y:S01]  /*3610*/  FFMA.FTZ R130, R130, UR11, -R125 ;  /* 0x0000000b82827c23 */ /* 0x000fe2000801087d */
[----:B------:R-:W-:Y:S01]  /*3620*/  FSEL R125, R148, -INF , !P1 ;  /* 0xff800000947d7808 */ /* 0x000fe20004800000 */
[----:B------:R2:W-:Y:S01]  /*3630*/  MUFU.EX2 R11, R142 ;  /* 0x0000008e000b7308 */ /* 0x0005e20000000800 */
[--C-:B---3--:R-:W-:Y:S01]  /*3640*/  FFMA.FTZ R140, R140, UR11, -R143.reuse ;  /* 0x0000000b8c8c7c23 */ /* 0x108fe2000801088f */
[----:B------:R-:W-:Y:S01]  /*3650*/  FFMA.FTZ R126, R126, UR11, -R143 ;  /* 0x0000000b7e7e7c23 */ /* 0x000fe2000801088f */
[----:B------:R-:W-:Y:S01]  /*3660*/  FSEL R143, R150, -INF , !P0 ;  /* 0xff800000968f7808 */ /* 0x000fe20004000000 */
[----:B--2---:R-:W2:Y:S01]  /*3670*/  SHFL.IDX PT, R142, R16, R114, 0x1f ;  /* 0x00001f72108e7589 */ /* 0x004ea200000e0000 */
[----:B-----5:R-:W-:Y:S01]  /*3680*/  FFMA.FTZ R137, R137, UR11, -R129 ;  /* 0x0000000b89897c23 */ /* 0x020fe20008010881 */
[--C-:B------:R-:W-:Y:S01]  /*3690*/  FFMA.FTZ R141, R141, UR11, -R135.reuse ;  /* 0x0000000b8d8d7c23 */ /* 0x100fe20008010887 */
[--C-:B----4-:R-:W-:Y:S01]  /*36a0*/  FFMA.FTZ R125, R125, UR11, -R124.reuse ;  /* 0x0000000b7d7d7c23 */ /* 0x110fe2000801087c */
[----:B------:R-:W-:Y:S01]  /*36b0*/  FFMA.FTZ R124, R143, UR11, -R124 ;  /* 0x0000000b8f7c7c23 */ /* 0x000fe2000801087c */
[----:B------:R-:W-:Y:S01]  /*36c0*/  FFMA.FTZ R127, R127, UR11, -R135 ;  /* 0x0000000b7f7f7c23 */ /* 0x000fe20008010887 */
[----:B------:R-:W3:Y:S01]  /*36d0*/  SHFL.IDX PT, R146, R138, R5, 0x1f ;  /* 0x00001f058a927589 */ /* 0x000ee200000e0000 */
[----:B------:R-:W-:Y:S01]  /*36e0*/  FFMA.FTZ R129, R139, UR11, -R129 ;  /* 0x0000000b8b817c23 */ /* 0x000fe20008010881 */
[----:B------:R-:W-:-:S02]  /*36f0*/  FSEL R135, R145, -INF , !P5 ;  /* 0xff80000091877808 */ /* 0x000fc40006800000 */
[----:B------:R-:W-:Y:S04]  /*3700*/  SHFL.IDX PT, R143, R138, R221, 0x1f ;  /* 0x00001fdd8a8f7589 */ /* 0x000fe800000e0000 */
[----:B------:R-:W4:Y:S04]  /*3710*/  SHFL.IDX PT, R148, R138, R220, 0x1f ;  /* 0x00001fdc8a947589 */ /* 0x000f2800000e0000 */
[----:B------:R5:W-:Y:S04]  /*3720*/  LDS R139, [R15+0x400] ;  /* 0x000400000f8b7984 */ /* 0x000be80000000800 */
[----:B------:R-:W4:Y:S01]  /*3730*/  SHFL.IDX PT, R145, R138, R22, 0x1f ;  /* 0x00001f168a917589 */ /* 0x000f2200000e0000 */
[----:B------:R-:W-:Y:S01]  /*3740*/  FSEL R147, R147, -INF , !P3 ;  /* 0xff80000093937808 */ /* 0x000fe20005800000 */
[--C-:B-1----:R-:W-:Y:S01]  /*3750*/  FFMA.FTZ R135, R135, UR11, -R128.reuse ;  /* 0x0000000b87877c23 */ /* 0x102fe20008010880 */
[----:B------:R-:W-:Y:S01]  /*3760*/  FSEL R149, R149, -INF , !P4 ;  /* 0xff80000095957808 */ /* 0x000fe20006000000 */
[----:B-----5:R2:W-:Y:S02]  /*3770*/  MUFU.EX2 R15, R123 ;  /* 0x0000007b000f7308 */ /* 0x0205e40000000800 */
[----:B------:R-:W-:Y:S01]  /*3780*/  FFMA.FTZ R128, R147, UR11, -R128 ;  /* 0x0000000b93807c23 */ /* 0x000fe20008010880 */
[----:B------:R-:W-:Y:S01]  /*3790*/  FSEL R151, R151, -INF , !P2 ;  /* 0xff80000097977808 */ /* 0x000fe20005000000 */
[----:B------:R-:W1:Y:S04]  /*37a0*/  SHFL.IDX PT, R147, R138, R23, 0x1f ;  /* 0x00001f178a937589 */ /* 0x000e6800000e0000 */
[----:B------:R-:W5:Y:S01]  /*37b0*/  SHFL.IDX PT, R150, R138, R218, 0x1f ;  /* 0x00001fda8a967589 */ /* 0x000f6200000e0000 */
[----:B--2---:R-:W-:Y:S01]  /*37c0*/  FFMA.FTZ R123, R149, UR11, -R142 ;  /* 0x0000000b957b7c23 */ /* 0x004fe2000801088e */
[----:B------:R2:W-:Y:S02]  /*37d0*/  MUFU.EX2 R16, R122 ;  /* 0x0000007a00107308 */ /* 0x0005e40000000800 */
[----:B------:R-:W5:Y:S01]  /*37e0*/  SHFL.IDX PT, R149, R138, R219, 0x1f ;  /* 0x00001fdb8a957589 */ /* 0x000f6200000e0000 */
[--C-:B---3--:R-:W-:Y:S01]  /*37f0*/  FADD.FTZ R24, R24, -R146.reuse ;  /* 0x8000009218187221 */ /* 0x108fe20000010000 */
[----:B------:R-:W-:Y:S01]  /*3800*/  FADD.FTZ R26, R26, -R146 ;  /* 0x800000921a1a7221 */ /* 0x000fe20000010000 */
[----:B----4-:R-:W-:Y:S01]  /*3810*/  FADD.FTZ R146, R28, -R148 ;  /* 0x800000941c927221 */ /* 0x010fe20000010000 */
[----:B--2---:R-:W-:Y:S01]  /*3820*/  FFMA.FTZ R122, R151, UR11, -R142 ;  /* 0x0000000b977a7c23 */ /* 0x004fe2000801088e */
[----:B------:R-:W-:Y:S01]  /*3830*/  FADD.FTZ R142, R25, -R143 ;  /* 0x8000008f198e7221 */ /* 0x000fe20000010000 */
[----:B------:R-:W-:Y:S01]  /*3840*/  FADD.FTZ R25, R30, -R148 ;  /* 0x800000941e197221 */ /* 0x000fe20000010000 */
[----:B------:R-:W-:-:S02]  /*3850*/  FADD.FTZ R148, R29, -R145 ;  /* 0x800000911d947221 */ /* 0x000fc40000010000 */
[----:B------:R2:W-:Y:S02]  /*3860*/  MUFU.EX2 R29, R134 ;  /* 0x00000086001d7308 */ /* 0x0005e40000000800 */
[----:B--2---:R2:W-:Y:S01]  /*3870*/  LDS R134, [R14+0x400] ;  /* 0x000400000e867984 */ /* 0x0045e20000000800 */
[----:B------:R-:W-:Y:S01]  /*3880*/  FADD.FTZ R143, R27, -R143 ;  /* 0x8000008f1b8f7221 */ /* 0x000fe20000010000 */
[----:B------:R-:W-:-:S04]  /*3890*/  FADD.FTZ R27, R31, -R145 ;  /* 0x800000911f1b7221 */ /* 0x000fc80000010000 */
[----:B--2---:R2:W-:Y:S01]  /*38a0*/  MUFU.EX2 R14, R133 ;  /* 0x00000085000e7308 */ /* 0x0045e20000000800 */
[--C-:B-1----:R-:W-:Y:S01]  /*38b0*/  FADD.FTZ R145, R32, -R147.reuse ;  /* 0x8000009320917221 */ /* 0x102fe20000010000 */
[----:B------:R-:W-:Y:S01]  /*38c0*/  FADD.FTZ R34, R34, -R147 ;  /* 0x8000009322227221 */ /* 0x000fe20000010000 */
[--C-:B-----5:R-:W-:Y:S01]  /*38d0*/  FADD.FTZ R147, R33, -R150.reuse ;  /* 0x8000009621937221 */ /* 0x120fe20000010000 */
[----:B--2---:R-:W-:Y:S01]  /*38e0*/  LDS R133, [R10+0x400] ;  /* 0x000400000a857984 */ /* 0x004fe20000000800 */
[----:B------:R-:W-:Y:S01]  /*38f0*/  FADD.FTZ R35, R35, -R150 ;  /* 0x8000009623237221 */ /* 0x000fe20000010000 */
[--C-:B------:R-:W-:Y:S02]  /*3900*/  FADD.FTZ R36, R36, -R149.reuse ;  /* 0x8000009524247221 */ /* 0x100fe40000010000 */
[----:B------:R-:W1:Y:S01]  /*3910*/  SHFL.IDX PT, R31, R139, R221, 0x1f ;  /* 0x00001fdd8b1f7589 */ /* 0x000e6200000e0000 */
[----:B------:R-:W-:-:S03]  /*3920*/  FADD.FTZ R38, R38, -R149 ;  /* 0x8000009526267221 */ /* 0x000fc60000010000 */
[----:B------:R-:W2:Y:S04]  /*3930*/  SHFL.IDX PT, R33, R139, R219, 0x1f ;  /* 0x00001fdb8b217589 */ /* 0x000ea800000e0000 */
[----:B------:R-:W3:Y:S04]  /*3940*/  SHFL.IDX PT, R30, R138, R114, 0x1f ;  /* 0x00001f728a1e7589 */ /* 0x000ee800000e0000 */
[----:B------:R-:W4:Y:S04]  /*3950*/  SHFL.IDX PT, R150, R139, R220, 0x1f ;  /* 0x00001fdc8b967589 */ /* 0x000f2800000e0000 */
[----:B------:R-:W5:Y:S04]  /*3960*/  SHFL.IDX PT, R149, R139, R22, 0x1f ;  /* 0x00001f168b957589 */ /* 0x000f6800000e0000 */
[----:B------:R-:W5:Y:S04]  /*3970*/  SHFL.IDX PT, R138, R139, R23, 0x1f ;  /* 0x00001f178b8a7589 */ /* 0x000f6800000e0000 */
[----:B------:R-:W5:Y:S01]  /*3980*/  SHFL.IDX PT, R32, R139, R218, 0x1f ;  /* 0x00001fda8b207589 */ /* 0x000f6200000e0000 */
[--C-:B-1----:R-:W-:Y:S01]  /*3990*/  FADD.FTZ R41, R41, -R31.reuse ;  /* 0x8000001f29297221 */ /* 0x102fe20000010000 */
[----:B------:R-:W-:-:S02]  /*39a0*/  FADD.FTZ R43, R43, -R31 ;  /* 0x8000001f2b2b7221 */ /* 0x000fc40000010000 */
[----:B------:R1:W-:Y:S01]  /*39b0*/  MUFU.EX2 R31, R131 ;  /* 0x00000083001f7308 */ /* 0x0003e20000000800 */
[--C-:B--2---:R-:W-:Y:S01]  /*39c0*/  FADD.FTZ R52, R52, -R33.reuse ;  /* 0x8000002134347221 */ /* 0x104fe20000010000 */
[----:B------:R-:W-:Y:S01]  /*39d0*/  FADD.FTZ R54, R54, -R33 ;  /* 0x8000002136367221 */ /* 0x000fe20000010000 */
[----:B------:R-:W-:Y:S01]  /*39e0*/  SHFL.IDX PT, R151, R139, R5, 0x1f ;  /* 0x00001f058b977589 */ /* 0x000fe200000e0000 */
[--C-:B---3--:R-:W-:Y:S01]  /*39f0*/  FADD.FTZ R37, R37, -R30.reuse ;  /* 0x8000001e25257221 */ /* 0x108fe20000010000 */
[----:B------:R-:W-:Y:S01]  /*3a00*/  FADD.FTZ R39, R39, -R30 ;  /* 0x8000001e27277221 */ /* 0x000fe20000010000 */
[--C-:B----4-:R-:W-:Y:S01]  /*3a10*/  FADD.FTZ R44, R44, -R150.reuse ;  /* 0x800000962c2c7221 */ /* 0x110fe20000010000 */
[----:B------:R-:W-:Y:S01]  /*3a20*/  FADD.FTZ R46, R46, -R150 ;  /* 0x800000962e2e7221 */ /* 0x000fe20000010000 */
[----:B------:R2:W-:Y:S01]  /*3a30*/  MUFU.EX2 R33, R129 ;  /* 0x0000008100217308 */ /* 0x0005e20000000800 */
[----:B-1----:R-:W1:Y:S01]  /*3a40*/  SHFL.IDX PT, R131, R134, R218, 0x1f ;  /* 0x00001fda86837589 */ /* 0x002e6200000e0000 */
[--C-:B-----5:R-:W-:Y:S01]  /*3a50*/  FADD.FTZ R45, R45, -R149.reuse ;  /* 0x800000952d2d7221 */ /* 0x120fe20000010000 */
[----:B------:R-:W-:-:S02]  /*3a60*/  FADD.FTZ R47, R47, -R149 ;  /* 0x800000952f2f7221 */ /* 0x000fc40000010000 */
[----:B------:R-:W-:Y:S01]  /*3a70*/  SHFL.IDX PT, R150, R139, R114, 0x1f ;  /* 0x00001f728b967589 */ /* 0x000fe200000e0000 */
[--C-:B------:R-:W-:Y:S01]  /*3a80*/  FADD.FTZ R48, R48, -R138.reuse ;  /* 0x8000008a30307221 */ /* 0x100fe20000010000 */
[----:B------:R-:W-:Y:S01]  /*3a90*/  FADD.FTZ R50, R50, -R138 ;  /* 0x8000008a32327221 */ /* 0x000fe20000010000 */
[----:B------:R-:W-:Y:S01]  /*3aa0*/  MUFU.EX2 R10, R132 ;  /* 0x00000084000a7308 */ /* 0x000fe20000000800 */
[----:B--2---:R-:W2:Y:S04]  /*3ab0*/  SHFL.IDX PT, R129, R134, R219, 0x1f ;  /* 0x00001fdb86817589 */ /* 0x004ea800000e0000 */
        /* <DEDUP_REMOVED lines=12> */
[----:B----4-:R4:W5:Y:S04]  /*3b80*/  SHFL.IDX PT, R137, R133, R22, 0x1f ;  /* 0x00001f1685897589 */ /* 0x01096800000e0000 */
[----:B------:R-:W5:Y:S04]  /*3b90*/  SHFL.IDX PT, R114, R133, R114, 0x1f ;  /* 0x00001f7285727589 */ /* 0x000f6800000e0000 */
[----:B------:R-:W-:Y:S04]  /*3ba0*/  SHFL.IDX PT, R221, R133, R221, 0x1f ;  /* 0x00001fdd85dd7589 */ /* 0x000fe800000e0000 */
[----:B------:R-:W-:Y:S04]  /*3bb0*/  SHFL.IDX PT, R220, R133, R220, 0x1f ;  /* 0x00001fdc85dc7589 */ /* 0x000fe800000e0000 */
[----:B------:R-:W-:Y:S04]  /*3bc0*/  SHFL.IDX PT, R218, R133, R218, 0x1f ;  /* 0x00001fda85da7589 */ /* 0x000fe800000e0000 */
[----:B------:R-:W5:Y:S01]  /*3bd0*/  SHFL.IDX PT, R133, R133, R5, 0x1f ;  /* 0x00001f0585857589 */ /* 0x000f6200000e0000 */
[----:B------:R-:W5:Y:S01]  /*3be0*/  MUFU.EX2 R116, R116 ;  /* 0x0000007400747308 */ /* 0x000f620000000800 */
[--C-:B-1----:R-:W-:Y:S01]  /*3bf0*/  FADD.FTZ R65, R65, -R131.reuse ;  /* 0x8000008341417221 */ /* 0x102fe20000010000 */
[----:B------:R-:W-:Y:S01]  /*3c00*/  FADD.FTZ R67, R67, -R131 ;  /* 0x8000008343437221 */ /* 0x000fe20000010000 */
[--C-:B--2---:R-:W-:Y:S01]  /*3c10*/  FADD.FTZ R131, R68, -R129.reuse ;  /* 0x8000008144837221 */ /* 0x104fe20000010000 */
[----:B------:R-:W-:-:S04]  /*3c20*/  FADD.FTZ R129, R70, -R129 ;  /* 0x8000008146817221 */ /* 0x000fc80000010000 */
[----:B------:R-:W1:Y:S01]  /*3c30*/  MUFU.EX2 R119, R119 ;  /* 0x0000007700777308 */ /* 0x000e620000000800 */
[----:B---3--:R-:W-:Y:S01]  /*3c40*/  FADD.FTZ R70, R69, -R134 ;  /* 0x8000008645467221 */ /* 0x008fe20000010000 */
[----:B------:R-:W-:Y:S01]  /*3c50*/  FFMA.FTZ R118, R224, UR11, -R118 ;  /* 0x0000000be0767c23 */ /* 0x000fe20008010876 */
[----:B------:R-:W-:Y:S01]  /*3c60*/  FMUL.FTZ R24, R216, R24 ;  /* 0x00000018d8187220 */ /* 0x000fe20000410000 */
[----:B------:R-:W-:Y:S01]  /*3c70*/  FMUL.FTZ R69, R121, R142 ;  /* 0x0000008e79457220 */ /* 0x000fe20000410000 */
[----:B------:R-:W-:Y:S01]  /*3c80*/  FFMA.FTZ R107, R107, UR11, -R230 ;  /* 0x0000000b6b6b7c23 */ /* 0x000fe200080108e6 */
[--C-:B------:R-:W-:Y:S01]  /*3c90*/  FADD.FTZ R53, R53, -R150.reuse ;  /* 0x8000009635357221 */ /* 0x100fe20000010000 */
[----:B------:R-:W-:Y:S01]  /*3ca0*/  FADD.FTZ R55, R55, -R150 ;  /* 0x8000009637377221 */ /* 0x000fe20000010000 */
[----:B----4-:R2:W-:Y:S01]  /*3cb0*/  MUFU.EX2 R22, R140 ;  /* 0x0000008c00167308 */ /* 0x0105e20000000800 */
[--C-:B------:R-:W-:Y:S01]  /*3cc0*/  FADD.FTZ R56, R56, -R139.reuse ;  /* 0x8000008b38387221 */ /* 0x100fe20000010000 */
[----:B------:R-:W-:Y:S01]  /*3cd0*/  FADD.FTZ R58, R58, -R139 ;  /* 0x8000008b3a3a7221 */ /* 0x000fe20000010000 */
[----:B-----5:R-:W-:Y:S01]  /*3ce0*/  FADD.FTZ R150, R84, -R219 ;  /* 0x800000db54967221 */ /* 0x020fe20000010000 */
[--C-:B------:R-:W-:Y:S01]  /*3cf0*/  FADD.FTZ R139, R77, -R137.reuse ;  /* 0x800000894d8b7221 */ /* 0x100fe20000010000 */
[----:B------:R-:W-:Y:S01]  /*3d00*/  F2FP.F16.F32.PACK_AB R84, R69, R24 ;  /* 0x000000184554723e */ /* 0x000fe200000000ff */
[----:B------:R-:W-:Y:S01]  /*3d10*/  FMUL.FTZ R25, R91, R25 ;  /* 0x000000195b197220 */ /* 0x000fe20000410000 */
[----:B------:R-:W-:Y:S01]  /*3d20*/  FMUL.FTZ R24, R93, R27 ;  /* 0x0000001b5d187220 */ /* 0x000fe20000410000 */
[----:B------:R-:W3:Y:S01]  /*3d30*/  MUFU.EX2 R117, R117 ;  /* 0x0000007500757308 */ /* 0x000ee20000000800 */
[----:B--2---:R-:W-:Y:S01]  /*3d40*/  FADD.FTZ R140, R79, -R137 ;  /* 0x800000894f8c7221 */ /* 0x004fe20000010000 */
[----:B------:R-:W-:Y:S01]  /*3d50*/  FADD.FTZ R137, R80, -R23 ;  /* 0x8000001750897221 */ /* 0x000fe20000010000 */
[----:B------:R-:W-:Y:S01]  /*3d60*/  FMUL.FTZ R80, R94, R145 ;  /* 0x000000915e507220 */ /* 0x000fe20000410000 */
[----:B------:R-:W-:Y:S01]  /*3d70*/  FMUL.FTZ R147, R21, R147 ;  /* 0x0000009315937220 */ /* 0x000fe20000410000 */
[--C-:B------:R-:W-:Y:S01]  /*3d80*/  FADD.FTZ R40, R40, -R151.reuse ;  /* 0x8000009728287221 */ /* 0x100fe20000010000 */
[----:B------:R-:W-:-:S02]  /*3d90*/  FADD.FTZ R42, R42, -R151 ;  /* 0x800000972a2a7221 */ /* 0x000fc40000010000 */
[----:B------:R-:W2:Y:S01]  /*3da0*/  MUFU.EX2 R118, R118 ;  /* 0x0000007600767308 */ /* 0x000ea20000000800 */
[----:B------:R-:W-:Y:S01]  /*3db0*/  FADD.FTZ R60, R60, -R138 ;  /* 0x8000008a3c3c7221 */ /* 0x000fe20000010000 */
[----:B------:R-:W-:Y:S01]  /*3dc0*/  FADD.FTZ R61, R61, -R136 ;  /* 0x800000883d3d7221 */ /* 0x000fe20000010000 */
[----:B------:R-:W-:Y:S01]  /*3dd0*/  FADD.FTZ R64, R64, -R132 ;  /* 0x8000008440407221 */ /* 0x000fe20000010000 */
[----:B------:R-:W-:-:S04]  /*3de0*/  FADD.FTZ R151, R85, -R114 ;  /* 0x8000007255977221 */ /* 0x000fc80000010000 */
[----:B------:R-:W4:Y:S01]  /*3df0*/  MUFU.EX2 R120, R120 ;  /* 0x0000007800787308 */ /* 0x000f220000000800 */
[----:B------:R-:W-:Y:S01]  /*3e00*/  FADD.FTZ R114, R87, -R114 ;  /* 0x8000007257727221 */ /* 0x000fe20000010000 */
[----:B------:R-:W-:Y:S01]  /*3e10*/  F2FP.F16.F32.PACK_AB R87, R24, R25 ;  /* 0x000000191857723e */ /* 0x000fe200000000ff */
[----:B------:R-:W-:-:S05]  /*3e20*/  FMUL.FTZ R60, R115, R60 ;  /* 0x0000003c733c7220 */ /* 0x000fca0000410000 */
[----:B------:R-:W5:Y:S01]  /*3e30*/  MUFU.EX2 R97, R97 ;  /* 0x0000006100617308 */ /* 0x000f620000000800 */
[----:B------:R-:W-:Y:S01]  /*3e40*/  F2FP.F16.F32.PACK_AB R80, R147, R80 ;  /* 0x000000509350723e */ /* 0x000fe200000000ff */
[----:B------:R-:W-:Y:S01]  /*3e50*/  FMUL.FTZ R61, R116, R61 ;  /* 0x0000003d743d7220 */ /* 0x000fe20000410000 */
[----:B------:R-:W-:-:S05]  /*3e60*/  FMUL.FTZ R64, R15, R64 ;  /* 0x000000400f407220 */ /* 0x000fca0000410000 */
[----:B------:R-:W5:Y:S01]  /*3e70*/  MUFU.EX2 R96, R96 ;  /* 0x0000006000607308 */ /* 0x000f620000000800 */
[----:B-1----:R-:W-:Y:S01]  /*3e80*/  FMUL.FTZ R25, R119, R65 ;  /* 0x0000004177197220 */ /* 0x002fe20000410000 */
[----:B------:R-:W-:-:S06]  /*3e90*/  FADD.FTZ R63, R63, -R136 ;  /* 0x800000883f3f7221 */ /* 0x000fcc0000010000 */
[----:B------:R-:W1:Y:S01]  /*3ea0*/  MUFU.EX2 R99, R232 ;  /* 0x000000e800637308 */ /* 0x000e620000000800 */
[----:B------:R-:W-:Y:S01]  /*3eb0*/  FADD.FTZ R66, R66, -R132 ;  /* 0x8000008442427221 */ /* 0x000fe20000010000 */
[----:B------:R-:W-:-:S06]  /*3ec0*/  FADD.FTZ R132, R72, -R133 ;  /* 0x8000008548847221 */ /* 0x000fcc0000010000 */
[----:B------:R-:W1:Y:S01]  /*3ed0*/  MUFU.EX2 R100, R231 ;  /* 0x000000e700647308 */ /* 0x000e620000000800 */
[----:B------:R-:W-:-:S07]  /*3ee0*/  FADD.FTZ R136, R73, -R221 ;  /* 0x800000dd49887221 */ /* 0x000fce0000010000 */
        /* <DEDUP_REMOVED lines=10> */
[----:B------:R-:W1:Y:S08]  /*3f90*/  MUFU.EX2 R110, R110 ;  /* 0x0000006e006e7308 */ /* 0x000e700000000800 */
[----:B------:R-:W1:Y:S01]  /*3fa0*/  MUFU.EX2 R12, R228 ;  /* 0x000000e4000c7308 */ /* 0x000e620000000800 */
[----:B------:R-:W-:-:S07]  /*3fb0*/  F2FP.F16.F32.PACK_AB R70, R61, R60 ;  /* 0x0000003c3d46723e */ /* 0x000fce00000000ff */
[----:B------:R-:W1:Y:S01]  /*3fc0*/  MUFU.EX2 R28, R217 ;  /* 0x000000d9001c7308 */ /* 0x000e620000000800 */
[----:B------:R-:W-:Y:S01]  /*3fd0*/  F2FP.F16.F32.PACK_AB R64, R25, R64 ;  /* 0x000000401940723e */ /* 0x000fe200000000ff */
[----:B------:R-:W-:-:S06]  /*3fe0*/  FMUL.FTZ R60, R30, R132 ;  /* 0x000000841e3c7220 */ /* 0x000fcc0000410000 */
[----:B------:R-:W1:Y:S01]  /*3ff0*/  MUFU.EX2 R126, R126 ;  /* 0x0000007e007e7308 */ /* 0x000e620000000800 */
[----:B------:R-:W-:-:S07]  /*4000*/  FMUL.FTZ R25, R32, R136 ;  /* 0x0000008820197220 */ /* 0x000fce0000410000 */
[----:B------:R-:W1:Y:S01]  /*4010*/  MUFU.EX2 R141, R141 ;  /* 0x0000008d008d7308 */ /* 0x000e620000000800 */
[----:B------:R-:W-:-:S07]  /*4020*/  FADD.FTZ R62, R62, -R138 ;  /* 0x8000008a3e3e7221 */ /* 0x000fce0000010000 */
[----:B------:R-:W1:Y:S01]  /*4030*/  MUFU.EX2 R127, R127 ;  /* 0x0000007f007f7308 */ /* 0x000e620000000800 */
[----:B------:R-:W-:-:S07]  /*4040*/  FADD.FTZ R57, R57, -R149 ;  /* 0x8000009539397221 */ /* 0x000fce0000010000 */
[----:B------:R-:W1:Y:S01]  /*4050*/  MUFU.EX2 R144, R144 ;  /* 0x0000009000907308 */ /* 0x000e620000000800 */
[----:B------:R-:W-:-:S07]  /*4060*/  FADD.FTZ R59, R59, -R149 ;  /* 0x800000953b3b7221 */ /* 0x000fce0000010000 */
[----:B------:R-:W1:Y:S08]  /*4070*/  MUFU.EX2 R130, R130 ;  /* 0x0000008200827308 */ /* 0x000e700000000800 */
[----:B------:R-:W1:Y:S08]  /*4080*/  MUFU.EX2 R135, R135 ;  /* 0x0000008700877308 */ /* 0x000e700000000800 */
[----:B------:R-:W1:Y:S08]  /*4090*/  MUFU.EX2 R128, R128 ;  /* 0x0000008000807308 */ /* 0x000e700000000800 */
[----:B------:R-:W1:Y:S08]  /*40a0*/  MUFU.EX2 R125, R125 ;  /* 0x0000007d007d7308 */ /* 0x000e700000000800 */
[----:B------:R-:W1:Y:S08]  /*40b0*/  MUFU.EX2 R124, R124 ;  /* 0x0000007c007c7308 */ /* 0x000e700000000800 */
[----:B------:R-:W1:Y:S08]  /*40c0*/  MUFU.EX2 R123, R123 ;  /* 0x0000007b007b7308 */ /* 0x000e700000000800 */
[----:B------:R-:W1:Y:S01]  /*40d0*/  MUFU.EX2 R147, R122 ;  /* 0x0000007a00937308 */ /* 0x000e620000000800 */
        /* <DEDUP_REMOVED lines=8> */
[----:B---3--:R-:W-:Y:S01]  /*4160*/  FMUL.FTZ R62, R117, R62 ;  /* 0x0000003e753e7220 */ /* 0x008fe20000410000 */
[----:B--2---:R-:W-:Y:S01]  /*4170*/  FMUL.FTZ R63, R118, R63 ;  /* 0x0000003f763f7220 */ /* 0x004fe20000410000 */
[----:B------:R-:W-:Y:S01]  /*4180*/  FMUL.FTZ R65, R16, R66 ;  /* 0x0000004210417220 */ /* 0x000fe20000410000 */
[----:B----4-:R-:W-:Y:S01]  /*4190*/  FMUL.FTZ R24, R120, R67 ;  /* 0x0000004378187220 */ /* 0x010fe20000410000 */
[----:B------:R-:W-:Y:S01]  /*41a0*/  F2FP.F16.F32.PACK_AB R60, R25, R60 ;  /* 0x0000003c193c723e */ /* 0x000fe200000000ff */
[----:B------:R-:W-:Y:S01]  /*41b0*/  FADD.FTZ R138, R76, -R220 ;  /* 0x800000dc4c8a7221 */ /* 0x000fe20000010000 */
        /* <DEDUP_REMOVED lines=12> */
[--C-:B------:R-:W-:Y:S01]  /*4280*/  FADD.FTZ R149, R81, -R218.reuse ;  /* 0x800000da51957221 */ /* 0x100fe20000010000 */
        /* <DEDUP_REMOVED lines=217> */
.L_x_1390:
        /* <DEDUP_REMOVED lines=68> */
.L_x_1391:
        /* <DEDUP_REMOVED lines=11> */
.L_x_1381:
        /* <DEDUP_REMOVED lines=128> */
.L_x_1404:
[----:B------:R-:W-:-:S05]  /*5d10*/  IMAD.U32 R6, RZ, RZ, UR36 ;  /* 0x00000024ff067e24 */ /* 0x000fca000f8e00ff */
[----:B------:R-:W-:-:S04]  /*5d20*/  LOP3.LUT R6, R6, 0x1, RZ, 0xfc, !PT ;  /* 0x0000000106067812 */ /* 0x000fc800078efcff */
[----:B------:R-:W-:-:S13]  /*5d30*/  ISETP.NE.AND P0, PT, R6, 0x3, PT ;  /* 0x000000030600780c */ /* 0x000fda0003f05270 */
[----:B------:R-:W-:Y:S05]  /*5d40*/  @!P0 BRA `(.L_x_1394) ;  /* 0x0000000000048947 */ /* 0x000fea0003800000 */
[----:B------:R-:W-:Y:S01]  /*5d50*/  BPT.TRAP 0x1 ;  /* 0x000000040000795c */ /* 0x000fe20000300000 */
.L_x_1394:
[----:B------:R-:W-:Y:S01]  /*5d60*/  IMAD R6, R0, 0x8, R222 ;  /* 0x0000000800067824 */ /* 0x000fe200078e02de */
[----:B-1----:R-:W-:-:S04]  /*5d70*/  SHF.L.U32 R11, R4, 0x1f, RZ ;  /* 0x0000001f040b7819 */ /* 0x002fc800000006ff */
[----:B------:R1:W2:Y:S01]  /*5d80*/  SYNCS.PHASECHK.TRANS64.TRYWAIT P1, [R6+URZ+0x30c10], R11 ;  /* 0x030c100b060075a7 */ /* 0x0002a2000802017f */
[----:B------:R-:W-:Y:S05]  /*5d90*/  @!P0 BRA `(.L_x_1395) ;  /* 0x0000000000048947 */ /* 0x000fea0003800000 */
[----:B------:R-:W-:Y:S01]  /*5da0*/  BPT.TRAP 0x1 ;  /* 0x000000040000795c */ /* 0x000fe20000300000 */
.L_x_1395:
[----:B------:R-:W-:-:S05]  /*5db0*/  VIADD R7, R222, 0x10000 ;  /* 0x00010000de077836 */ /* 0x000fca0000000000 */
[----:B------:R-:W-:-:S04]  /*5dc0*/  SHF.R.U32.HI R7, RZ, 0x4, R7 ;  /* 0x00000004ff077819 */ /* 0x000fc80000011607 */
[----:B------:R-:W-:-:S04]  /*5dd0*/  LOP3.LUT R220, R7, 0x3fff, RZ, 0xc0, !PT ;  /* 0x00003fff07dc7812 */ /* 0x000fc800078ec0ff */
[----:B------:R-:W-:Y:S01]  /*5de0*/  LOP3.LUT R7, R220, 0x10000, RZ, 0xfc, !PT ;  /* 0x00010000dc077812 */ /* 0x000fe200078efcff */
[----:B--2---:R-:W-:Y:S06]  /*5df0*/  @P1 BRA `(.L_x_1396) ;  /* 0x0000000000081947 */ /* 0x004fec0003800000 */
[----:B------:R-:W2:Y:S02]  /*5e00*/  SYNCS.PHASECHK.TRANS64.TRYWAIT P1, [R6+URZ+0x30c10], R11 ;  /* 0x030c100b060075a7 */ /* 0x000ea4000802017f */
[----:B--2---:R-:W-:Y:S05]  /*5e10*/  @!P1 BRA `(.L_x_1397) ;  /* 0x000000a8004c9947 */ /* 0x004fea0003800000 */
.L_x_1396:
        /* <DEDUP_REMOVED lines=62> */
.L_x_1398:
[----:B------:R1:W1:Y:S01]  /*6200*/  SYNCS.PHASECHK.TRANS64.TRYWAIT P1, [R6+URZ+0x30c30], R11 ;  /* 0x030c300b060075a7 */ /* 0x000262000802017f */
[----:B------:R-:W-:Y:S05]  /*6210*/  @!P0 BRA `(.L_x_1399) ;  /* 0x0000000000048947 */ /* 0x000fea0003800000 */
[----:B------:R-:W-:Y:S01]  /*6220*/  BPT.TRAP 0x1 ;  /* 0x000000040000795c */ /* 0x000fe20000300000 */
.L_x_1399:
        /* <DEDUP_REMOVED lines=8> */
.L_x_1400:
        /* <DEDUP_REMOVED lines=9> */
[----:B--2---:R-:W-:Y:S01]  /*6340*/  SHFL.IDX PT, R7, R15, R5, 0x1f ;  /* 0x00001f050f077589 */ /* 0x004fe200000e0000 */
[C---:B------:R-:W-:Y:S01]  /*6350*/  VIADD R13, R5.reuse, 0x18 ;  /* 0x00000018050d7836 */ /* 0x040fe20000000000 */
[C---:B------:R-:W-:Y:S01]  /*6360*/  ISETP.GT.AND P2, PT, R232.reuse, RZ, PT ;  /* 0x000000ffe800720c */ /* 0x040fe20003f44270 */
[C---:B------:R-:W-:Y:S01]  /*6370*/  VIADD R9, R5.reuse, 0x8 ;  /* 0x0000000805097836 */ /* 0x040fe20000000000 */
[----:B------:R-:W1:Y:S01]  /*6380*/  SHFL.IDX PT, R12, R15, R23, 0x1f ;  /* 0x00001f170f0c7589 */ /* 0x000e6200000e0000 */
[----:B------:R-:W-:Y:S01]  /*6390*/  ISETP.GT.AND P1, PT, R232, 0x8, PT ;  /* 0x00000008e800780c */ /* 0x000fe20003f24270 */
[----:B------:R-:W-:Y:S01]  /*63a0*/  VIADD R11, R5, 0x14 ;  /* 0x00000014050b7836 */ /* 0x000fe20000000000 */
[----:B------:R-:W-:Y:S01]  /*63b0*/  FSEL R93, R93, -INF , P2 ;  /* 0xff8000005d5d7808 */ /* 0x000fe20001000000 */
[----:B------:R-:W2:Y:S01]  /*63c0*/  SHFL.IDX PT, R18, R15, R13, 0x1f ;  /* 0x00001f0d0f127589 */ /* 0x000ea200000e0000 */
[----:B------:R-:W-:Y:S01]  /*63d0*/  FSEL R95, R95, -INF , P1 ;  /* 0xff8000005f5f7808 */ /* 0x000fe20000800000 */
[----:B------:R-:W-:Y:S01]  /*63e0*/  IMAD R216, R0, 0x400, R216 ;  /* 0x0000040000d87824 */ /* 0x000fe200078e02d8 */
[----:B------:R-:W-:Y:S01]  /*63f0*/  FSEL R88, R88, -INF , P2 ;  /* 0xff80000058587808 */ /* 0x000fe20001000000 */
[----:B------:R-:W4:Y:S01]  /*6400*/  SHFL.IDX PT, R10, R15, R9, 0x1f ;  /* 0x00001f090f0a7589 */ /* 0x000f2200000e0000 */
[----:B------:R-:W-:-:S02]  /*6410*/  FSEL R100, R100, -INF , P2 ;  /* 0xff80000064647808 */ /* 0x000fc40001000000 */
[----:B------:R-:W-:Y:S01]  /*6420*/  FSEL R89, R89, -INF , P2 ;  /* 0xff80000059597808 */ /* 0x000fe20001000000 */
[----:B------:R1:W-:Y:S01]  /*6430*/  SHFL.IDX PT, R16, R15, R11, 0x1f ;  /* 0x00001f0b0f107589 */ /* 0x0003e200000e0000 */
[----:B------:R-:W-:Y:S02]  /*6440*/  FSEL R92, R92, -INF , P2 ;  /* 0xff8000005c5c7808 */ /* 0x000fe40001000000 */
[----:B------:R-:W-:Y:S01]  /*6450*/  FSEL R94, R94, -INF , P1 ;  /* 0xff8000005e5e7808 */ /* 0x000fe20000800000 */
[----:B---3--:R-:W-:Y:S01]  /*6460*/  SHFL.IDX PT, R22, R227, R5, 0x1f ;  /* 0x00001f05e3167589 */ /* 0x008fe200000e0000 */
        /* <DEDUP_REMOVED lines=51> */
[--C-:B------:R-:W-:Y:S01]  /*67a0*/  FFMA.FTZ R88, R88, UR5, -R7.reuse ;  /* 0x0000000558587c23 */ /* 0x100fe20008010807 */
[----:B------:R-:W-:Y:S01]  /*67b0*/  UIADD3 UR6, UR6, 0x6, URZ ;  /* 0x0000000606067890 */ /* 0x000fe2000fffe03f */
[----:B------:R-:W1:Y:S01]  /*67c0*/  SHFL.IDX PT, R20, R15, R95, 0x1f ;  /* 0x00001f5f0f147589 */ /* 0x000e6200000e0000 */
[----:B--2---:R-:W-:Y:S01]  /*67d0*/  FFMA.FTZ R17, R100, UR5, -R18 ;  /* 0x0000000564117c23 */ /* 0x004fe20008010812 */
[----:B------:R-:W-:Y:S01]  /*67e0*/  VIADD R100, R5, 0x4 ;  /* 0x0000000405647836 */ /* 0x000fe20000000000 */
[----:B------:R2:W-:Y:S01]  /*67f0*/  MUFU.EX2 R219, R88 ;  /* 0x0000005800db7308 */ /* 0x0005e20000000800 */
[--C-:B----4-:R-:W-:Y:S01]  /*6800*/  FFMA.FTZ R9, R92, UR5, -R10.reuse ;  /* 0x000000055c097c23 */ /* 0x110fe2000801080a */
[----:B------:R-:W-:Y:S01]  /*6810*/  FFMA.FTZ R10, R94, UR5, -R10 ;  /* 0x000000055e0a7c23 */ /* 0x000fe2000801080a */
[--C-:B---3--:R-:W-:Y:S01]  /*6820*/  FFMA.FTZ R89, R89, UR5, -R8.reuse ;  /* 0x0000000559597c23 */ /* 0x108fe20008010808 */
[----:B------:R-:W-:Y:S01]  /*6830*/  FFMA.FTZ R7, R90, UR5, -R7 ;  /* 0x000000055a077c23 */ /* 0x000fe20008010807 */
[----:B------:R-:W3:Y:S01]  /*6840*/  SHFL.IDX PT, R92, R227, R23, 0x1f ;  /* 0x00001f17e35c7589 */ /* 0x000ee200000e0000 */
[----:B------:R-:W-:Y:S01]  /*6850*/  FFMA.FTZ R8, R91, UR5, -R8 ;  /* 0x000000055b087c23 */ /* 0x000fe20008010808 */
[--C-:B------:R-:W-:Y:S01]  /*6860*/  FFMA.FTZ R21, R104, UR5, -R22.reuse ;  /* 0x0000000568157c23 */ /* 0x100fe20008010816 */
        /* <DEDUP_REMOVED lines=8> */
[----:B-1----:R-:W-:-:S03]  /*68f0*/  FFMA.FTZ R19, R101, UR5, -R20 ;  /* 0x0000000565137c23 */ /* 0x002fc60008010814 */
[----:B------:R-:W1:Y:S01]  /*6900*/  SHFL.IDX PT, R94, R227, R89, 0x1f ;  /* 0x00001f59e35e7589 */ /* 0x000e6200000e0000 */
[----:B------:R-:W-:Y:S01]  /*6910*/  FFMA.FTZ R20, R103, UR5, -R20 ;  /* 0x0000000567147c23 */ /* 0x000fe20008010814 */
[----:B------:R-:W-:Y:S01]  /*6920*/  VIADD R103, R5, 0x8 ;  /* 0x0000000805677836 */ /* 0x000fe20000000000 */
[----:B------:R-:W5:Y:S01]  /*6930*/  MUFU.EX2 R10, R10 ;  /* 0x0000000a000a7308 */ /* 0x000f620000000800 */
[----:B------:R2:W5:Y:S01]  /*6940*/  SHFL.IDX PT, R14, R15, R89, 0x1f ;  /* 0x00001f590f0e7589 */ /* 0x00056200000e0000 */
[----:B---3--:R-:W-:-:S03]  /*6950*/  FFMA.FTZ R91, R109, UR5, -R92 ;  /* 0x000000056d5b7c23 */ /* 0x008fc6000801085c */
[----:B------:R-:W3:Y:S01]  /*6960*/  SHFL.IDX PT, R90, R227, R103, 0x1f ;  /* 0x00001f67e35a7589 */ /* 0x000ee200000e0000 */
[----:B------:R-:W-:Y:S01]  /*6970*/  FFMA.FTZ R92, R111, UR5, -R92 ;  /* 0x000000056f5c7c23 */ /* 0x000fe2000801085c */
[----:B------:R-:W-:Y:S01]  /*6980*/  FSEL R111, R129, -INF , P2 ;  /* 0xff800000816f7808 */ /* 0x000fe20001000000 */
[----:B--2---:R-:W-:Y:S01]  /*6990*/  FFMA.FTZ R23, R105, UR5, -R88 ;  /* 0x0000000569177c23 */ /* 0x004fe20008010858 */
[----:B------:R-:W-:Y:S01]  /*69a0*/  VIADD R105, R5, 0x14 ;  /* 0x0000001405697836 */ /* 0x000fe20000000000 */
[----:B------:R2:W3:Y:S01]  /*69b0*/  SHFL.IDX PT, R106, R218, R103, 0x1f ;  /* 0x00001f67da6a7589 */ /* 0x0004e200000e0000 */
[--C-:B------:R-:W-:Y:S01]  /*69c0*/  FFMA.FTZ R15, R97, UR5, -R16.reuse ;  /* 0x00000005610f7c23 */ /* 0x100fe20008010810 */
[----:B------:R-:W-:Y:S01]  /*69d0*/  FFMA.FTZ R16, R99, UR5, -R16 ;  /* 0x0000000563107c23 */ /* 0x000fe20008010810 */
[----:B------:R-:W-:Y:S01]  /*69e0*/  FFMA.FTZ R88, R107, UR5, -R88 ;  /* 0x000000056b587c23 */ /* 0x000fe20008010858 */
[----:B------:R-:W-:Y:S01]  /*69f0*/  VIADD R107, R5, 0xc ;  /* 0x0000000c056b7836 */ /* 0x000fe20000000000 */
[----:B------:R-:W-:Y:S01]  /*6a00*/  FSEL R129, R140, -INF , P2 ;  /* 0xff8000008c817808 */ /* 0x000fe20001000000 */
[----:B------:R-:W3:Y:S01]  /*6a10*/  MUFU.EX2 R19, R19 ;  /* 0x0000001300137308 */ /* 0x000ee20000000800 */
[----:B------:R-:W-:Y:S01]  /*6a20*/  FSEL R109, R128, -INF , P2 ;  /* 0xff800000806d7808 */ /* 0x000fe20001000000 */
[----:B----4-:R-:W-:Y:S01]  /*6a30*/  FFMA.FTZ R101, R120, UR5, -R102 ;  /* 0x0000000578657c23 */ /* 0x010fe20008010866 */
[----:B------:R-:W-:Y:S01]  /*6a40*/  FSEL R120, R148, -INF , P2 ;  /* 0xff80000094787808 */ /* 0x000fe20001000000 */
[----:B------:R-:W-:Y:S01]  /*6a50*/  SHFL.IDX PT, R107, R218, R107, 0x1f ;  /* 0x00001f6bda6b7589 */ /* 0x000fe200000e0000 */
[--C-:B-1----:R-:W-:Y:S01]  /*6a60*/  FFMA.FTZ R93, R112, UR5, -R94.reuse ;  /* 0x00000005705d7c23 */ /* 0x102fe2000801085e */
[----:B------:R-:W-:Y:S01]  /*6a70*/  FFMA.FTZ R94, R114, UR5, -R94 ;  /* 0x00000005725e7c23 */ /* 0x000fe2000801085e */
[----:B--2---:R-:W-:Y:S01]  /*6a80*/  FSEL R103, R121, -INF , P2 ;  /* 0xff80000079677808 */ /* 0x004fe20001000000 */
[----:B------:R-:W1:Y:S01]  /*6a90*/  SHFL.IDX PT, R112, R218, R105, 0x1f ;  /* 0x00001f69da707589 */ /* 0x000e6200000e0000 */
[--C-:B-----5:R-:W-:Y:S01]  /*6aa0*/  FFMA.FTZ R13, R96, UR5, -R14.reuse ;  /* 0x00000005600d7c23 */ /* 0x120fe2000801080e */
[----:B------:R-:W-:Y:S01]  /*6ab0*/  FFMA.FTZ R14, R98, UR5, -R14 ;  /* 0x00000005620e7c23 */ /* 0x000fe2000801080e */
[C---:B------:R-:W-:Y:S01]  /*6ac0*/  VIADD R148, R5.reuse, 0xc ;  /* 0x0000000c05947836 */ /* 0x040fe20000000000 */
[----:B------:R2:W4:Y:S01]  /*6ad0*/  SHFL.IDX PT, R96, R227, R105, 0x1f ;  /* 0x00001f69e3607589 */ /* 0x00052200000e0000 */
[----:B---3--:R-:W-:Y:S01]  /*6ae0*/  FFMA.FTZ R89, R108, UR5, -R90 ;  /* 0x000000056c597c23 */ /* 0x008fe2000801085a */
[----:B------:R-:W-:-:S02]  /*6af0*/  VIADD R108, R5, 0x18 ;  /* 0x00000018056c7836 */ /* 0x000fc40000000000 */
[----:B------:R-:W-:Y:S01]  /*6b00*/  FFMA.FTZ R103, R103, UR5, -R104 ;  /* 0x0000000567677c23 */ /* 0x000fe20008010868 */
[----:B------:R-:W-:Y:S01]  /*6b10*/  FFMA.FTZ R90, R110, UR5, -R90 ;  /* 0x000000056e5a7c23 */ /* 0x000fe2000801085a */
[----:B------:R-:W-:Y:S01]  /*6b20*/  FFMA.FTZ R104, R123, UR5, -R104 ;  /* 0x000000057b687c23 */ /* 0x000fe20008010868 */
[----:B------:R-:W-:Y:S01]  /*6b30*/  FFMA.FTZ R102, R122, UR5, -R102 ;  /* 0x000000057a667c23 */ /* 0x000fe20008010866 */
[----:B------:R-:W3:Y:S01]  /*6b40*/  SHFL.IDX PT, R98, R227, R108, 0x1f ;  /* 0x00001f6ce3627589 */ /* 0x000ee200000e0000 */
[----:B------:R-:W-:Y:S01]  /*6b50*/  FSEL R122, R145, -INF , P2 ;  /* 0xff800000917a7808 */ /* 0x000fe20001000000 */
[----:B------:R-:W5:Y:S01]  /*6b60*/  MUFU.EX2 R12, R12 ;  /* 0x0000000c000c7308 */ /* 0x000f620000000800 */
[----:B--2---:R-:W-:Y:S01]  /*6b70*/  FSEL R105, R124, -INF , P2 ;  /* 0xff8000007c697808 */ /* 0x004fe20001000000 */
[----:B------:R4:W2:Y:S01]  /*6b80*/  SHFL.IDX PT, R227, R227, R95, 0x1f ;  /* 0x00001f5fe3e37589 */ /* 0x0008a200000e0000 */
[----:B------:R-:W-:-:S03]  /*6b90*/  FSEL R124, R144, -INF , P2 ;  /* 0xff800000907c7808 */ /* 0x000fc60001000000 */
[----:B------:R4:W-:Y:S01]  /*6ba0*/  SHFL.IDX PT, R114, R218, R108, 0x1f ;  /* 0x00001f6cda727589 */ /* 0x0009e200000e0000 */
[--C-:B------:R-:W-:Y:S01]  /*6bb0*/  FFMA.FTZ R105, R105, UR5, -R106.reuse ;  /* 0x0000000569697c23 */ /* 0x100fe2000801086a */
[----:B------:R-:W-:Y:S01]  /*6bc0*/  FFMA.FTZ R106, R126, UR5, -R106 ;  /* 0x000000057e6a7c23 */ /* 0x000fe2000801086a */
[----:B------:R-:W-:Y:S01]  /*6bd0*/  FSEL R126, R141, -INF , P2 ;  /* 0xff8000008d7e7808 */ /* 0x000fe20001000000 */
[----:B------:R-:W5:Y:S01]  /*6be0*/  MUFU.EX2 R7, R7 ;  /* 0x0000000700077308 */ /* 0x000f620000000800 */
[--C-:B-1----:R-:W-:Y:S01]  /*6bf0*/  FFMA.FTZ R111, R111, UR5, -R112.reuse ;  /* 0x000000056f6f7c23 */ /* 0x102fe20008010870 */
[----:B------:R-:W-:Y:S01]  /*6c00*/  FFMA.FTZ R112, R131, UR5, -R112 ;  /* 0x0000000583707c23 */ /* 0x000fe20008010870 */
[----:B------:R-:W-:Y:S02]  /*6c10*/  VIADD R131, R5, 0x8 ;  /* 0x0000000805837836 */ /* 0x000fe40000000000 */
[--C-:B----4-:R-:W-:Y:S01]  /*6c20*/  FFMA.FTZ R95, R113, UR5, -R96.reuse ;  /* 0x00000005715f7c23 */ /* 0x110fe20008010860 */
[----:B------:R-:W-:Y:S01]  /*6c30*/  FSEL R108, R127, -INF , P1 ;  /* 0xff8000007f6c7808 */ /* 0x000fe20000800000 */
[----:B------:R-:W-:Y:S01]  /*6c40*/  FFMA.FTZ R96, R115, UR5, -R96 ;  /* 0x0000000573607c23 */ /* 0x000fe20008010860 */
[----:B------:R-:W1:Y:S01]  /*6c50*/  SHFL.IDX PT, R127, R217, R131, 0x1f ;  /* 0x00001f83d97f7589 */ /* 0x000e6200000e0000 */
[----:B------:R-:W-:Y:S01]  /*6c60*/  FSEL R115, R133, -INF , P2 ;  /* 0xff80000085737808 */ /* 0x000fe20001000000 */
[----:B------:R-:W-:Y:S01]  /*6c70*/  MUFU.EX2 R8, R8 ;  /* 0x0000000800087308 */ /* 0x000fe20000000800 */
[----:B------:R-:W-:Y:S01]  /*6c80*/  FSEL R113, R125, -INF , P2 ;  /* 0xff8000007d717808 */ /* 0x000fe20001000000 */
[--C-:B---3--:R-:W-:Y:S01]  /*6c90*/  FFMA.FTZ R97, R116, UR5, -R98.reuse ;  /* 0x0000000574617c23 */ /* 0x108fe20008010862 */
[----:B------:R-:W-:Y:S01]  /*6ca0*/  FFMA.FTZ R108, R108, UR5, -R107 ;  /* 0x000000056c6c7c23 */ /* 0x000fe2000801086b */
[----:B------:R-:W-:Y:S01]  /*6cb0*/  FFMA.FTZ R98, R118, UR5, -R98 ;  /* 0x0000000576627c23 */ /* 0x000fe20008010862 */
[----:B------:R-:W-:Y:S01]  /*6cc0*/  FSEL R118, R149, -INF , P2 ;  /* 0xff80000095767808 */ /* 0x000fe20001000000 */
[--C-:B--2---:R-:W-:Y:S01]  /*6cd0*/  FFMA.FTZ R99, R117, UR5, -R227.reuse ;  /* 0x0000000575637c23 */ /* 0x104fe200080108e3 */
[----:B------:R-:W-:Y:S01]  /*6ce0*/  FFMA.FTZ R100, R119, UR5, -R227 ;  /* 0x0000000577647c23 */ /* 0x000fe200080108e3 */
[----:B------:R-:W-:-:S02]  /*6cf0*/  VIADD R117, R5, 0x10 ;  /* 0x0000001005757836 */ /* 0x000fc40000000000 */
[----:B------:R-:W-:Y:S01]  /*6d00*/  FFMA.FTZ R113, R113, UR5, -R107 ;  /* 0x0000000571717c23 */ /* 0x000fe2000801086b */
[C---:B------:R-:W-:Y:S01]  /*6d10*/  VIADD R227, R5.reuse, 0x1c ;  /* 0x0000001c05e37836 */ /* 0x040fe20000000000 */
[----:B------:R-:W2:Y:S01]  /*6d20*/  SHFL.IDX PT, R125, R217, R148, 0x1f ;  /* 0x00001f94d97d7589 */ /* 0x000ea200000e0000 */
[----:B------:R-:W-:Y:S01]  /*6d30*/  VIADD R149, R5, 0x14 ;  /* 0x0000001405957836 */ /* 0x000fe20000000000 */
[----:B------:R3:W-:Y:S02]  /*6d40*/  MUFU.EX2 R107, R113 ;  /* 0x00000071006b7308 */ /* 0x0007e40000000800 */
[----:B------:R-:W4:Y:S04]  /*6d50*/  SHFL.IDX PT, R110, R218, R117, 0x1f ;  /* 0x00001f75da6e7589 */ /* 0x000f2800000e0000 */
[----:B------:R5:W4:Y:S02]  /*6d60*/  SHFL.IDX PT, R123, R217, R117, 0x1f ;  /* 0x00001f75d97b7589 */ /* 0x000b2400000e0000 */
[----:B------:R-:W-:Y:S01]  /*6d70*/  MUFU.EX2 R18, R18 ;  /* 0x0000001200127308 */ /* 0x000fe20000000800 */
[--C-:B-1----:R-:W-:Y:S01]  /*6d80*/  FFMA.FTZ R129, R129, UR5, -R127.reuse ;  /* 0x0000000581817c23 */ /* 0x102fe2000801087f */
[----:B------:R1:W4:Y:S01]  /*6d90*/  SHFL.IDX PT, R116, R218, R227, 0x1f ;  /* 0x00001fe3da747589 */ /* 0x00032200000e0000 */
[----:B------:R-:W-:Y:S01]  /*6da0*/  FFMA.FTZ R127, R142, UR5, -R127 ;  /* 0x000000058e7f7c23 */ /* 0x000fe2000801087f */
[----:B---3--:R-:W-:Y:S01]  /*6db0*/  FSEL R113, R132, -INF , P2 ;  /* 0xff80000084717808 */ /* 0x008fe20001000000 */
[----:B------:R-:W-:Y:S01]  /*6dc0*/  VIADD R132, R5, 0x4 ;  /* 0x0000000405847836 */ /* 0x000fe20000000000 */
[----:B------:R-:W3:Y:S01]  /*6dd0*/  SHFL.IDX PT, R121, R217, R149, 0x1f ;  /* 0x00001f95d9797589 */ /* 0x000ee200000e0000 */
[----:B-----5:R-:W-:Y:S01]  /*6de0*/  FSEL R117, R151, -INF , P1 ;  /* 0xff80000097757808 */ /* 0x020fe20000800000 */
[----:B------:R-:W-:-:S02]  /*6df0*/  VIADD R151, R5, 0x10 ;  /* 0x0000001005977836 */ /* 0x000fc40000000000 */
[----:B------:R-:W5:Y:S01]  /*6e00*/  SHFL.IDX PT, R128, R217, R132, 0x1f ;  /* 0x00001f84d9807589 */ /* 0x000f6200000e0000 */
[--C-:B------:R-:W-:Y:S01]  /*6e10*/  FFMA.FTZ R113, R113, UR5, -R114.reuse ;  /* 0x0000000571717c23 */ /* 0x100fe20008010872 */
[----:B-1----:R-:W-:Y:S02]  /*6e20*/  VIADD R218, R5, 0x18 ;  /* 0x0000001805da7836 */ /* 0x002fe40000000000 */
[----:B------:R-:W-:Y:S01]  /*6e30*/  FFMA.FTZ R114, R134, UR5, -R114 ;  /* 0x0000000586727c23 */ /* 0x000fe20008010872 */
[----:B------:R-:W-:Y:S01]  /*6e40*/  FSEL R134, R136, -INF , P2 ;  /* 0xff80000088867808 */ /* 0x000fe20001000000 */
[----:B--2---:R-:W-:Y:S01]  /*6e50*/  FFMA.FTZ R126, R126, UR5, -R125 ;  /* 0x000000057e7e7c23 */ /* 0x004fe2000801087d */
[----:B------:R-:W-:Y:S02]  /*6e60*/  WARPGROUP.DEPBAR.LE gsb0, 0x0 ;  /* 0x00008000000079c5 */ /* 0x000fe40000010000 */
[----:B------:R-:W-:Y:S01]  /*6e70*/  WARPGROUP.ARRIVE ;  /* 0x00000000000079c5 */ /* 0x000fe20000000000 */
[--C-:B----4-:R-:W-:Y:S01]  /*6e80*/  FFMA.FTZ R109, R109, UR5, -R110.reuse ;  /* 0x000000056d6d7c23 */ /* 0x110fe2000801086e */
[----:B------:R-:W-:Y:S01]  /*6e90*/  FFMA.FTZ R110, R130, UR5, -R110 ;  /* 0x00000005826e7c23 */ /* 0x000fe2000801086e */
[----:B------:R-:W-:Y:S01]  /*6ea0*/  FSEL R130, R139, -INF , P1 ;  /* 0xff8000008b827808 */ /* 0x000fe20000800000 */
[----:B------:R-:W1:Y:S01]  /*6eb0*/  SHFL.IDX PT, R119, R217, R218, 0x1f ;  /* 0x00001fdad9777589 */ /* 0x000e6200000e0000 */
[----:B------:R-:W-:Y:S01]  /*6ec0*/  FFMA.FTZ R124, R124, UR5, -R123 ;  /* 0x000000057c7c7c23 */ /* 0x000fe2000801087b */
[----:B------:R-:W-:Y:S01]  /*6ed0*/  HGMMA.64x128x16.F32 R24, gdesc[UR8], R24, gsb0 ;  /* 0x01e00000081879f0 */ /* 0x000fe20008000818 */
[----:B------:R-:W-:Y:S01]  /*6ee0*/  R2UR UR8, R230 ;  /* 0x00000000e60872ca */ /* 0x000fe200000e0000 */
[----:B------:R-:W-:Y:S01]  /*6ef0*/  UMOV UR10, UR4 ;  /* 0x00000004000a7c82 */ /* 0x000fe20008000000 */
[----:B------:R-:W-:Y:S01]  /*6f00*/  R2UR UR9, R231 ;  /* 0x00000000e70972ca */ /* 0x000fe200000e0000 */
[----:B------:R-:W-:Y:S01]  /*6f10*/  UMOV UR11, 0x40000040 ;  /* 0x40000040000b7882 */ /* 0x000fe20000000000 */
[--C-:B------:R-:W-:Y:S01]  /*6f20*/  FFMA.FTZ R115, R115, UR5, -R116.reuse ;  /* 0x0000000573737c23 */ /* 0x100fe20008010874 */
[----:B------:R-:W-:Y:S01]  /*6f30*/  FFMA.FTZ R116, R135, UR5, -R116 ;  /* 0x0000000587747c23 */ /* 0x000fe20008010874 */
[--C-:B---3--:R-:W-:Y:S01]  /*6f40*/  FFMA.FTZ R122, R122, UR5, -R121.reuse ;  /* 0x000000057a7a7c23 */ /* 0x108fe20008010879 */
[----:B------:R-:W2:Y:S01]  /*6f50*/  SHFL.IDX PT, R135, R217, R5, 0x1f ;  /* 0x00001f05d9877589 */ /* 0x000ea200000e0000 */
[----:B------:R-:W-:Y:S01]  /*6f60*/  FFMA.FTZ R121, R147, UR5, -R121 ;  /* 0x0000000593797c23 */ /* 0x000fe20008010879 */
[----:B-----5:R-:W-:Y:S01]  /*6f70*/  FFMA.FTZ R139, R137, UR5, -R128 ;  /* 0x00000005898b7c23 */ /* 0x020fe20008010880 */
[----:B------:R-:W-:Y:S01]  /*6f80*/  FFMA.FTZ R123, R146, UR5, -R123 ;  /* 0x00000005927b7c23 */ /* 0x000fe2000801087b */
[----:B------:R-:W3:Y:S01]  /*6f90*/  SHFL.IDX PT, R217, R217, R227, 0x1f ;  /* 0x00001fe3d9d97589 */ /* 0x000ee200000e0000 */
[----:B------:R-:W-:Y:S01]  /*6fa0*/  FFMA.FTZ R125, R143, UR5, -R125 ;  /* 0x000000058f7d7c23 */ /* 0x000fe2000801087d */
[----:B------:R-:W4:Y:S01]  /*6fb0*/  MUFU.EX2 R20, R20 ;  /* 0x0000001400147308 */ /* 0x000f220000000800 */
[----:B------:R-:W-:Y:S01]  /*6fc0*/  R2UR UR4, R216 ;  /* 0x00000000d80472ca */ /* 0x000fe200000e0000 */
[--C-:B-1----:R-:W-:Y:S01]  /*6fd0*/  FFMA.FTZ R120, R120, UR5, -R119.reuse ;  /* 0x0000000578787c23 */ /* 0x102fe20008010877 */
[----:B------:R-:W-:Y:S01]  /*6fe0*/  FFMA.FTZ R119, R150, UR5, -R119 ;  /* 0x0000000596777c23 */ /* 0x000fe20008010877 */
[----:B------:R-:W-:-:S04]  /*6ff0*/  VIADD R150, R5, 0x8 ;  /* 0x0000000805967836 */ /* 0x000fc80000000000 */
[----:B------:R-:W1:Y:S01]  /*7000*/  MUFU.EX2 R105, R105 ;  /* 0x0000006900697308 */ /* 0x000e620000000800 */
[--C-:B--2---:R-:W-:Y:S01]  /*7010*/  FFMA.FTZ R134, R134, UR5, -R135.reuse ;  /* 0x0000000586867c23 */ /* 0x104fe20008010887 */
[----:B------:R-:W-:Y:S01]  /*7020*/  FFMA.FTZ R135, R138, UR5, -R135 ;  /* 0x000000058a877c23 */ /* 0x000fe20008010887 */
[----:B------:R-:W-:-:S05]  /*7030*/  FFMA.FTZ R138, R130, UR5, -R128 ;  /* 0x00000005828a7c23 */ /* 0x000fca0008010880 */
[----:B------:R-:W2:Y:S01]  /*7040*/  MUFU.EX2 R109, R109 ;  /* 0x0000006d006d7308 */ /* 0x000ea20000000800 */
[--C-:B---3--:R-:W-:Y:S01]  /*7050*/  FFMA.FTZ R118, R118, UR5, -R217.reuse ;  /* 0x0000000576767c23 */ /* 0x108fe200080108d9 */
[----:B------:R-:W-:Y:S01]  /*7060*/  FFMA.FTZ R117, R117, UR5, -R217 ;  /* 0x0000000575757c23 */ /* 0x000fe200080108d9 */
[----:B------:R-:W-:-:S05]  /*7070*/  VIADD R217, R5, 0x4 ;  /* 0x0000000405d97836 */ /* 0x000fca0000000000 */
[----:B------:R-:W3:Y:S08]  /*7080*/  MUFU.EX2 R111, R111 ;  /* 0x0000006f006f7308 */ /* 0x000ef00000000800 */
        /* <DEDUP_REMOVED lines=9> */
[----:B------:R-:W5:Y:S08]  /*7120*/  MUFU.EX2 R15, R15 ;  /* 0x0000000f000f7308 */ /* 0x000f700000000800 */
        /* <DEDUP_REMOVED lines=9> */
[----:B------:R-:W-:Y:S08]  /*71c0*/  MUFU.EX2 R102, R102 ;  /* 0x0000006600667308 */ /* 0x000ff00000000800 */
[----:B------:R-:W5:Y:S08]  /*71d0*/  MUFU.EX2 R103, R103 ;  /* 0x0000006700677308 */ /* 0x000f700000000800 */
        /* <DEDUP_REMOVED lines=22> */
[----:B------:R-:W-:Y:S01]  /*7340*/  MUFU.EX2 R116, R116 ;  /* 0x0000007400747308 */ /* 0x000fe20000000800 */
[----:B------:R-:W-:-:S02]  /*7350*/  WARPGROUP.DEPBAR.LE gsb0, 0x0 ;  /* 0x00008000000079c5 */ /* 0x000fc40000010000 */
[----:B------:R-:W4:Y:S04]  /*7360*/  LDS R226, [R226+0x400] ;  /* 0x00040000e2e27984 */ /* 0x000f280000000800 */
[----:B------:R-:W1:Y:S04]  /*7370*/  LDS R223, [R223+0x400] ;  /* 0x00040000dfdf7984 */ /* 0x000e680000000800 */
[----:B------:R-:W-:Y:S04]  /*7380*/  LDS R225, [R225+0x400] ;  /* 0x00040000e1e17984 */ /* 0x000fe80000000800 */
[----:B------:R-:W-:Y:S04]  /*7390*/  LDS R224, [R224+0x400] ;  /* 0x00040000e0e07984 */ /* 0x000fe80000000800 */
[----:B----4-:R-:W4:Y:S04]  /*73a0*/  SHFL.IDX PT, R142, R226, R151, 0x1f ;  /* 0x00001f97e28e7589 */ /* 0x010f2800000e0000 */
[----:B------:R-:W2:Y:S04]  /*73b0*/  SHFL.IDX PT, R140, R226, R218, 0x1f ;  /* 0x00001fdae28c7589 */ /* 0x000ea800000e0000 */
[----:B-1----:R-:W-:Y:S04]  /*73c0*/  SHFL.IDX PT, R133, R223, R151, 0x1f ;  /* 0x00001f97df857589 */ /* 0x002fe800000e0000 */
[----:B------:R-:W1:Y:S04]  /*73d0*/  SHFL.IDX PT, R128, R223, R5, 0x1f ;  /* 0x00001f05df807589 */ /* 0x000e6800000e0000 */
[----:B------:R-:W3:Y:S04]  /*73e0*/  SHFL.IDX PT, R130, R223, R132, 0x1f ;  /* 0x00001f84df827589 */ /* 0x000ee800000e0000 */
[----:B------:R-:W5:Y:S01]  /*73f0*/  SHFL.IDX PT, R137, R223, R131, 0x1f ;  /* 0x00001f83df897589 */ /* 0x000f6200000e0000 */
[--C-:B----4-:R-:W-:Y:S01]  /*7400*/  FADD.FTZ R48, R48, -R142.reuse ;  /* 0x8000008e30307221 */ /* 0x110fe20000010000 */
[----:B------:R-:W-:-:S02]  /*7410*/  FADD.FTZ R50, R50, -R142 ;  /* 0x8000008e32327221 */ /* 0x000fc40000010000 */
[----:B------:R-:W4:Y:S01]  /*7420*/  SHFL.IDX PT, R131, R223, R148, 0x1f ;  /* 0x00001f94df837589 */ /* 0x000f2200000e0000 */
[--C-:B--2---:R-:W-:Y:S01]  /*7430*/  FADD.FTZ R52, R52, -R140.reuse ;  /* 0x8000008c34347221 */ /* 0x104fe20000010000 */
[----:B------:R-:W-:Y:S02]  /*7440*/  FADD.FTZ R54, R54, -R140 ;  /* 0x8000008c36367221 */ /* 0x000fe40000010000 */
[----:B------:R-:W-:Y:S04]  /*7450*/  SHFL.IDX PT, R142, R224, R151, 0x1f ;  /* 0x00001f97e08e7589 */ /* 0x000fe800000e0000 */
[----:B------:R2:W4:Y:S01]  /*7460*/  SHFL.IDX PT, R140, R225, R151, 0x1f ;  /* 0x00001f97e18c7589 */ /* 0x00052200000e0000 */
[--C-:B-1----:R-:W-:Y:S01]  /*7470*/  FADD.FTZ R24, R24, -R128.reuse ;  /* 0x8000008018187221 */ /* 0x102fe20000010000 */
[----:B------:R-:W-:-:S02]  /*7480*/  FADD.FTZ R26, R26, -R128 ;  /* 0x800000801a1a7221 */ /* 0x000fc40000010000 */
[----:B------:R-:W1:Y:S01]  /*7490*/  SHFL.IDX PT, R141, R226, R148, 0x1f ;  /* 0x00001f94e28d7589 */ /* 0x000e6200000e0000 */
[--C-:B---3--:R-:W-:Y:S01]  /*74a0*/  FADD.FTZ R128, R25, -R130.reuse ;  /* 0x8000008219807221 */ /* 0x108fe20000010000 */
[----:B------:R-:W-:Y:S02]  /*74b0*/  FADD.FTZ R130, R27, -R130 ;  /* 0x800000821b827221 */ /* 0x000fe40000010000 */
[----:B------:R-:W3:Y:S01]  /*74c0*/  SHFL.IDX PT, R136, R223, R149, 0x1f ;  /* 0x00001f95df887589 */ /* 0x000ee200000e0000 */
[--C-:B-----5:R-:W-:Y:S01]  /*74d0*/  FADD.FTZ R132, R28, -R137.reuse ;  /* 0x800000891c847221 */ /* 0x120fe20000010000 */
[----:B------:R-:W-:Y:S02]  /*74e0*/  FADD.FTZ R25, R30, -R137 ;  /* 0x800000891e197221 */ /* 0x000fe40000010000 */
[----:B--2---:R-:W2:Y:S01]  /*74f0*/  LDL R151, [R1+0x1c] ;  /* 0x00001c0001977983 */ /* 0x004ea20000100800 */
[----:B------:R5:W3:Y:S01]  /*7500*/  MUFU.EX2 R28, R134 ;  /* 0x00000086001c7308 */ /* 0x000ae20000000800 */
[----:B----4-:R-:W-:-:S02]  /*7510*/  FADD.FTZ R27, R31, -R131 ;  /* 0x800000831f1b7221 */ /* 0x010fc40000010000 */
[----:B------:R-:W4:Y:S04]  /*7520*/  SHFL.IDX PT, R147, R223, R218, 0x1f ;  /* 0x00001fdadf937589 */ /* 0x000f2800000e0000 */
[----:B------:R-:W4:Y:S01]  /*7530*/  SHFL.IDX PT, R146, R223, R227, 0x1f ;  /* 0x00001fe3df927589 */ /* 0x000f2200000e0000 */
[----:B-----5:R-:W-:Y:S01]  /*7540*/  FADD.FTZ R134, R29, -R131 ;  /* 0x800000831d867221 */ /* 0x020fe20000010000 */
[--C-:B------:R-:W-:Y:S01]  /*7550*/  FADD.FTZ R131, R32, -R133.reuse ;  /* 0x8000008520837221 */ /* 0x100fe20000010000 */
[----:B------:R5:W4:Y:S01]  /*7560*/  MUFU.EX2 R30, R139 ;  /* 0x0000008b001e7308 */ /* 0x000b220000000800 */
[----:B------:R-:W4:Y:S01]  /*7570*/  SHFL.IDX PT, R32, R226, R149, 0x1f ;  /* 0x00001f95e2207589 */ /* 0x000f2200000e0000 */
[----:B------:R-:W-:Y:S01]  /*7580*/  FADD.FTZ R133, R34, -R133 ;  /* 0x8000008522857221 */ /* 0x000fe20000010000 */
[--C-:B------:R-:W-:Y:S01]  /*7590*/  FADD.FTZ R64, R64, -R140.reuse ;  /* 0x8000008c40407221 */ /* 0x100fe20000010000 */
[--C-:B-1----:R-:W-:Y:S01]  /*75a0*/  FADD.FTZ R45, R45, -R141.reuse ;  /* 0x8000008d2d2d7221 */ /* 0x102fe20000010000 */
[----:B------:R-:W1:Y:S01]  /*75b0*/  SHFL.IDX PT, R143, R226, R150, 0x1f ;  /* 0x00001f96e28f7589 */ /* 0x000e6200000e0000 */
[----:B------:R-:W-:Y:S01]  /*75c0*/  FADD.FTZ R47, R47, -R141 ;  /* 0x8000008d2f2f7221 */ /* 0x000fe20000010000 */
[----:B------:R-:W-:Y:S01]  /*75d0*/  FADD.FTZ R66, R66, -R140 ;  /* 0x8000008c42427221 */ /* 0x000fe20000010000 */
[----:B------:R3:W1:Y:S01]  /*75e0*/  MUFU.EX2 R29, R135 ;  /* 0x00000087001d7308 */ /* 0x0006620000000800 */
[----:B-----5:R-:W5:Y:S04]  /*75f0*/  SHFL.IDX PT, R139, R225, R5, 0x1f ;  /* 0x00001f05e18b7589 */ /* 0x020f6800000e0000 */
[----:B------:R-:W5:Y:S03]  /*7600*/  SHFL.IDX PT, R141, R225, R150, 0x1f ;  /* 0x00001f96e18d7589 */ /* 0x000f6600000e0000 */
[----:B------:R5:W5:Y:S01]  /*7610*/  MUFU.EX2 R31, R138 ;  /* 0x0000008a001f7308 */ /* 0x000b620000000800 */
[--C-:B---3--:R-:W-:Y:S01]  /*7620*/  FADD.FTZ R135, R33, -R136.reuse ;  /* 0x8000008821877221 */ /* 0x108fe20000010000 */
[----:B------:R-:W-:Y:S01]  /*7630*/  FADD.FTZ R136, R35, -R136 ;  /* 0x8000008823887221 */ /* 0x000fe20000010000 */
[----:B------:R-:W3:Y:S01]  /*7640*/  SHFL.IDX PT, R33, R226, R227, 0x1f ;  /* 0x00001fe3e2217589 */ /* 0x000ee200000e0000 */
[----:B----4-:R-:W-:Y:S01]  /*7650*/  FADD.FTZ R137, R36, -R147 ;  /* 0x8000009324897221 */ /* 0x010fe20000010000 */
[--C-:B------:R-:W-:Y:S01]  /*7660*/  FADD.FTZ R37, R37, -R146.reuse ;  /* 0x8000009225257221 */ /* 0x100fe20000010000 */
[----:B------:R-:W-:Y:S01]  /*7670*/  FADD.FTZ R39, R39, -R146 ;  /* 0x8000009227277221 */ /* 0x000fe20000010000 */
[----:B------:R-:W4:Y:S04]  /*7680*/  SHFL.IDX PT, R35, R225, R148, 0x1f ;  /* 0x00001f94e1237589 */ /* 0x000f2800000e0000 */
[----:B------:R-:W-:Y:S01]  /*7690*/  SHFL.IDX PT, R144, R226, R217, 0x1f ;  /* 0x00001fd9e2907589 */ /* 0x000fe200000e0000 */
[--C-:B------:R-:W-:Y:S01]  /*76a0*/  FADD.FTZ R49, R49, -R32.reuse ;  /* 0x8000002031317221 */ /* 0x100fe20000010000 */
[----:B------:R-:W-:Y:S01]  /*76b0*/  FADD.FTZ R51, R51, -R32 ;  /* 0x8000002033337221 */ /* 0x000fe20000010000 */
[--C-:B-1----:R-:W-:Y:S01]  /*76c0*/  FADD.FTZ R44, R44, -R143.reuse ;  /* 0x8000008f2c2c7221 */ /* 0x102fe20000010000 */
[----:B------:R-:W1:Y:S01]  /*76d0*/  SHFL.IDX PT, R34, R225, R217, 0x1f ;  /* 0x00001fd9e1227589 */ /* 0x000e6200000e0000 */
[----:B------:R-:W-:Y:S01]  /*76e0*/  FADD.FTZ R46, R46, -R143 ;  /* 0x8000008f2e2e7221 */ /* 0x000fe20000010000 */
[----:B------:R4:W1:Y:S01]  /*76f0*/  MUFU.EX2 R32, R129 ;  /* 0x0000008100207308 */ /* 0x0008620000000800 */
[--C-:B-----5:R-:W-:Y:S01]  /*7700*/  FADD.FTZ R56, R56, -R139.reuse ;  /* 0x8000008b38387221 */ /* 0x120fe20000010000 */
[----:B------:R-:W5:Y:S01]  /*7710*/  SHFL.IDX PT, R138, R225, R149, 0x1f ;  /* 0x00001f95e18a7589 */ /* 0x000f6200000e0000 */
[----:B------:R-:W-:Y:S01]  /*7720*/  FADD.FTZ R58, R58, -R139 ;  /* 0x8000008b3a3a7221 */ /* 0x000fe20000010000 */
[--C-:B------:R-:W-:Y:S01]  /*7730*/  FADD.FTZ R60, R60, -R141.reuse ;  /* 0x8000008d3c3c7221 */ /* 0x100fe20000010000 */
[----:B------:R-:W-:Y:S01]  /*7740*/  FADD.FTZ R62, R62, -R141 ;  /* 0x8000008d3e3e7221 */ /* 0x000fe20000010000 */
[----:B------:R-:W-:Y:S04]  /*7750*/  SHFL.IDX PT, R36, R225, R218, 0x1f ;  /* 0x00001fdae1247589 */ /* 0x000fe800000e0000 */
[----:B------:R-:W5:Y:S01]  /*7760*/  SHFL.IDX PT, R145, R226, R5, 0x1f ;  /* 0x00001f05e2917589 */ /* 0x000f6200000e0000 */
[--C-:B---3--:R-:W-:Y:S01]  /*7770*/  FADD.FTZ R53, R53, -R33.reuse ;  /* 0x8000002135357221 */ /* 0x108fe20000010000 */
[----:B------:R-:W-:Y:S01]  /*7780*/  FADD.FTZ R55, R55, -R33 ;  /* 0x8000002137377221 */ /* 0x000fe20000010000 */
[----:B------:R-:W-:Y:S01]  /*7790*/  FMUL.FTZ R25, R10, R25 ;  /* 0x000000190a197220 */ /* 0x000fe20000410000 */
[----:B------:R-:W-:Y:S01]  /*77a0*/  SHFL.IDX PT, R146, R224, R149, 0x1f ;  /* 0x00001f95e0927589 */ /* 0x000fe200000e0000 */
[----:B------:R-:W-:Y:S01]  /*77b0*/  FMUL.FTZ R37, R19, R37 ;  /* 0x0000002513257220 */ /* 0x000fe20000410000 */
[--C-:B----4-:R-:W-:Y:S01]  /*77c0*/  FADD.FTZ R61, R61, -R35.reuse ;  /* 0x800000233d3d7221 */ /* 0x110fe20000010000 */
[----:B------:R-:W-:Y:S01]  /*77d0*/  FADD.FTZ R63, R63, -R35 ;  /* 0x800000233f3f7221 */ /* 0x000fe20000010000 */
[----:B------:R-:W-:Y:S01]  /*77e0*/  SHFL.IDX PT, R129, R224, R5, 0x1f ;  /* 0x00001f05e0817589 */ /* 0x000fe200000e0000 */
[----:B------:R-:W-:Y:S01]  /*77f0*/  FMUL.FTZ R27, R12, R27 ;  /* 0x0000001b0c1b7220 */ /* 0x000fe20000410000 */
[----:B------:R-:W-:Y:S01]  /*7800*/  MUFU.EX2 R123, R123 ;  /* 0x0000007b007b7308 */ /* 0x000fe20000000800 */
[----:B------:R-:W-:Y:S01]  /*7810*/  FADD.FTZ R38, R38, -R147 ;  /* 0x8000009326267221 */ /* 0x000fe20000010000 */
[----:B------:R-:W-:Y:S01]  /*7820*/  SHFL.IDX PT, R139, R224, R217, 0x1f ;  /* 0x00001fd9e08b7589 */ /* 0x000fe200000e0000 */
[--C-:B-1----:R-:W-:Y:S01]  /*7830*/  FADD.FTZ R57, R57, -R34.reuse ;  /* 0x8000002239397221 */ /* 0x102fe20000010000 */
[----:B------:R-:W-:-:S04]  /*7840*/  FADD.FTZ R59, R59, -R34 ;  /* 0x800000223b3b7221 */ /* 0x000fc80000010000 */
[----:B------:R-:W-:Y:S01]  /*7850*/  MUFU.EX2 R122, R122 ;  /* 0x0000007a007a7308 */ /* 0x000fe20000000800 */
[----:B------:R-:W-:Y:S01]  /*7860*/  SHFL.IDX PT, R143, R224, R150, 0x1f ;  /* 0x00001f96e08f7589 */ /* 0x000fe200000e0000 */
[----:B------:R-:W-:Y:S01]  /*7870*/  FMUL.FTZ R26, R7, R26 ;  /* 0x0000001a071a7220 */ /* 0x000fe20000410000 */
[----:B------:R-:W-:-:S05]  /*7880*/  FMUL.FTZ R39, R20, R39 ;  /* 0x0000002714277220 */ /* 0x000fca0000410000 */
[----:B------:R-:W-:Y:S01]  /*7890*/  MUFU.EX2 R121, R121 ;  /* 0x0000007900797308 */ /* 0x000fe20000000800 */
[----:B------:R-:W-:Y:S01]  /*78a0*/  SHFL.IDX PT, R148, R224, R148, 0x1f ;  /* 0x00001f94e0947589 */ /* 0x000fe200000e0000 */
[----:B------:R-:W-:Y:S01]  /*78b0*/  FADD.FTZ R141, R80, -R142 ;  /* 0x8000008e508d7221 */ /* 0x000fe20000010000 */
[----:B-----5:R-:W-:-:S05]  /*78c0*/  FADD.FTZ R65, R65, -R138 ;  /* 0x8000008a41417221 */ /* 0x020fca0000010000 */
[----:B------:R-:W-:Y:S01]  /*78d0*/  MUFU.EX2 R120, R120 ;  /* 0x0000007800787308 */ /* 0x000fe20000000800 */
[----:B------:R-:W-:Y:S01]  /*78e0*/  SHFL.IDX PT, R149, R224, R218, 0x1f ;  /* 0x00001fdae0957589 */ /* 0x000fe200000e0000 */
[----:B------:R-:W-:Y:S01]  /*78f0*/  FMUL.FTZ R60, R105, R60 ;  /* 0x0000003c693c7220 */ /* 0x000fe20000410000 */
[----:B------:R-:W-:Y:S01]  /*7900*/  FMUL.FTZ R64, R109, R64 ;  /* 0x000000406d407220 */ /* 0x000fe20000410000 */
[--C-:B------:R-:W-:Y:S01]  /*7910*/  FADD.FTZ R41, R41, -R144.reuse ;  /* 0x8000009029297221 */ /* 0x100fe20000010000 */
[----:B------:R-:W1:Y:S01]  /*7920*/  SHFL.IDX PT, R224, R224, R227, 0x1f ;  /* 0x00001fe3e0e07589 */ /* 0x000e6200000e0000 */
[----:B------:R-:W-:-:S03]  /*7930*/  FADD.FTZ R43, R43, -R144 ;  /* 0x800000902b2b7221 */ /* 0x000fc60000010000 */
[----:B------:R-:W3:Y:S01]  /*7940*/  SHFL.IDX PT, R225, R225, R227, 0x1f ;  /* 0x00001fe3e1e17589 */ /* 0x000ee200000e0000 */
[----:B------:R-:W-:Y:S01]  /*7950*/  FADD.FTZ R142, R82, -R142 ;  /* 0x8000008e528e7221 */ /* 0x000fe20000010000 */
[----:B------:R-:W-:Y:S01]  /*7960*/  FMUL.FTZ R82, R17, R137 ;  /* 0x0000008911527220 */ /* 0x000fe20000410000 */
[----:B------:R4:W-:Y:S01]  /*7970*/  MUFU.EX2 R35, R125 ;  /* 0x0000007d00237308 */ /* 0x0009e20000000800 */
[--C-:B------:R-:W-:Y:S01]  /*7980*/  FADD.FTZ R40, R40, -R145.reuse ;  /* 0x8000009128287221 */ /* 0x100fe20000010000 */
[----:B------:R-:W-:Y:S02]  /*7990*/  FADD.FTZ R42, R42, -R145 ;  /* 0x800000912a2a7221 */ /* 0x000fe40000010000 */
[----:B------:R-:W-:-:S04]  /*79a0*/  F2FP.F16.F32.PACK_AB R82, R37, R82 ;  /* 0x000000522552723e */ /* 0x000fc800000000ff */
[----:B------:R5:W3:Y:S01]  /*79b0*/  MUFU.EX2 R33, R127 ;  /* 0x0000007f00217308 */ /* 0x000ae20000000800 */
[----:B----4-:R-:W-:Y:S01]  /*79c0*/  FADD.FTZ R125, R67, -R138 ;  /* 0x8000008a437d7221 */ /* 0x010fe20000010000 */
[----:B------:R-:W-:-:S06]  /*79d0*/  FADD.FTZ R67, R70, -R36 ;  /* 0x8000002446437221 */ /* 0x000fcc0000010000 */
[----:B------:R4:W4:Y:S01]  /*79e0*/  MUFU.EX2 R34, R126 ;  /* 0x0000007e00227308 */ /* 0x0009220000000800 */
[----:B-----5:R-:W-:Y:S01]  /*79f0*/  FADD.FTZ R127, R68, -R36 ;  /* 0x80000024447f7221 */ /* 0x020fe20000010000 */
[--C-:B-1----:R-:W-:Y:S01]  /*7a00*/  FADD.FTZ R150, R85, -R224.reuse ;  /* 0x800000e055967221 */ /* 0x102fe20000010000 */
[----:B------:R-:W-:Y:S01]  /*7a10*/  FADD.FTZ R224, R87, -R224 ;  /* 0x800000e057e07221 */ /* 0x000fe20000010000 */
[----:B------:R-:W-:-:S04]  /*7a20*/  FMUL.FTZ R85, R8, R130 ;  /* 0x0000008208557220 */ /* 0x000fc80000410000 */
[----:B------:R1:W5:Y:S01]  /*7a30*/  MUFU.EX2 R36, R124 ;  /* 0x0000007c00247308 */ /* 0x0003620000000800 */
[----:B------:R-:W-:Y:S01]  /*7a40*/  F2FP.F16.F32.PACK_AB R87, R27, R25 ;  /* 0x000000191b57723e */ /* 0x000fe200000000ff */
[----:B---3--:R-:W-:Y:S01]  /*7a50*/  FADD.FTZ R70, R69, -R225 ;  /* 0x800000e145467221 */ /* 0x008fe20000010000 */
[----:B------:R-:W-:-:S05]  /*7a60*/  FMUL.FTZ R38, R18, R38 ;  /* 0x0000002612267220 */ /* 0x000fca0000410000 */
[----:B------:R-:W3:Y:S01]  /*7a70*/  MUFU.EX2 R119, R119 ;  /* 0x0000007700777308 */ /* 0x000ee20000000800 */
[----:B------:R-:W-:Y:S01]  /*7a80*/  FMUL.FTZ R61, R107, R61 ;  /* 0x0000003d6b3d7220 */ /* 0x000fe20000410000 */
[----:B------:R-:W-:-:S06]  /*7a90*/  FMUL.FTZ R25, R111, R65 ;  /* 0x000000416f197220 */ /* 0x000fcc0000410000 */
[----:B------:R-:W3:Y:S01]  /*7aa0*/  MUFU.EX2 R118, R118 ;  /* 0x0000007600767308 */ /* 0x000ee20000000800 */
[----:B----4-:R-:W-:-:S07]  /*7ab0*/  FADD.FTZ R126, R72, -R129 ;  /* 0x80000081487e7221 */ /* 0x010fce0000010000 */
[----:B------:R-:W4:Y:S01]  /*7ac0*/  MUFU.EX2 R37, R117 ;  /* 0x0000007500257308 */ /* 0x000f220000000800 */
[----:B------:R-:W-:Y:S01]  /*7ad0*/  FADD.FTZ R138, R73, -R139 ;  /* 0x8000008b498a7221 */ /* 0x000fe20000010000 */
[--C-:B------:R-:W-:Y:S01]  /*7ae0*/  FADD.FTZ R144, R81, -R146.reuse ;  /* 0x8000009251907221 */ /* 0x100fe20000010000 */
[--C-:B------:R-:W-:Y:S01]  /*7af0*/  FADD.FTZ R147, R84, -R149.reuse ;  /* 0x8000009554937221 */ /* 0x100fe20000010000 */
[----:B------:R-:W-:Y:S01]  /*7b00*/  FADD.FTZ R146, R83, -R146 ;  /* 0x8000009253927221 */ /* 0x000fe20000010000 */
[----:B------:R-:W-:Y:S01]  /*7b10*/  FADD.FTZ R149, R86, -R149 ;  /* 0x8000009556957221 */ /* 0x000fe20000010000 */
[----:B------:R-:W-:Y:S01]  /*7b20*/  F2FP.F16.F32.PACK_AB R85, R85, R26 ;  /* 0x0000001a5555723e */ /* 0x000fe200000000ff */
        /* <DEDUP_REMOVED lines=74> */
[----:B------:R-:W-:Y:S01]  /*7fd0*/  FMUL.FTZ R27, R118, R150 ;  /* 0x00000096761b7220 */ /* 0x000fe20000410000 */
[----:B----4-:R-:W-:Y:S01]  /*7fe0*/  FMUL.FTZ R224, R37, R224 ;  /* 0x000000e025e07220 */ /* 0x010fe20000410000 */
[----:B------:R-:W-:Y:S01]  /*7ff0*/  F2FP.F16.F32.PACK_AB R72, R49, R48 ;  /* 0x000000303148723e */ /* 0x000fe200000000ff */
[----:B------:R-:W-:Y:S01]  /*8000*/  UMOV UR6, UR4 ;  /* 0x0000000400067c82 */ /* 0x000fe20008000000 */
[----:B------:R-:W-:Y:S01]  /*8010*/  F2FP.F16.F32.PACK_AB R73, R51, R50 ;  /* 0x000000323349723e */ /* 0x000fe200000000ff */
[----:B------:R-:W-:Y:S01]  /*8020*/  UMOV UR7, 0x40000040 ;  /* 0x4000004000077882 */ /* 0x000fe20000000000 */
        /* <DEDUP_REMOVED lines=157> */
.L_x_1402:
        /* <DEDUP_REMOVED lines=70> */
.L_x_1403:
        /* <DEDUP_REMOVED lines=12> */
.L_x_1393:
        /* <DEDUP_REMOVED lines=121> */
.L_x_1416:
[----:B------:R-:W-:-:S05]  /*96b0*/  IMAD.U32 R7, RZ, RZ, UR36 ;  /* 0x00000024ff077e24 */ /* 0x000fca000f8e00ff */
[----:B------:R-:W-:-:S04]  /*96c0*/  LOP3.LUT R7, R7, 0x1, RZ, 0xfc, !PT ;  /* 0x0000000107077812 */ /* 0x000fc800078efcff */
[----:B------:R-:W-:-:S13]  /*96d0*/  ISETP.NE.AND P6, PT, R7, 0x3, PT ;  /* 0x000000030700780c */ /* 0x000fda0003fc5270 */
[----:B--2---:R-:W-:Y:S05]  /*96e0*/  @!P6 BRA `(.L_x_1406) ;  /* 0x000000000004e947 */ /* 0x004fea0003800000 */
[----:B------:R-:W-:Y:S01]  /*96f0*/  BPT.TRAP 0x1 ;  /* 0x000000040000795c */ /* 0x000fe20000300000 */
.L_x_1406:
[----:B------:R-:W-:Y:S01]  /*9700*/  IMAD R7, R0, 0x8, R222 ;  /* 0x0000000800077824 */ /* 0x000fe200078e02de */
[----:B------:R-:W-:-:S04]  /*9710*/  SHF.L.U32 R18, R4, 0x1f, RZ ;  /* 0x0000001f04127819 */ /* 0x000fc800000006ff */
[----:B------:R1:W2:Y:S01]  /*9720*/  SYNCS.PHASECHK.TRANS64.TRYWAIT P0, [R7+URZ+0x30c10], R18 ;  /* 0x030c1012070075a7 */ /* 0x0002a2000800017f */
[----:B------:R-:W-:Y:S05]  /*9730*/  @!P6 BRA `(.L_x_1407) ;  /* 0x000000000004e947 */ /* 0x000fea0003800000 */
[----:B------:R-:W-:Y:S01]  /*9740*/  BPT.TRAP 0x1 ;  /* 0x000000040000795c */ /* 0x000fe20000300000 */
.L_x_1407:
[----:B---3--:R-:W-:-:S05]  /*9750*/  VIADD R8, R222, 0x10000 ;  /* 0x00010000de087836 */ /* 0x008fca0000000000 */
[----:B------:R-:W-:-:S04]  /*9760*/  SHF.R.U32.HI R8, RZ, 0x4, R8 ;  /* 0x00000004ff087819 */ /* 0x000fc80000011608 */
[----:B------:R-:W-:-:S04]  /*9770*/  LOP3.LUT R8, R8, 0x3fff, RZ, 0xc0, !PT ;  /* 0x00003fff08087812 */ /* 0x000fc800078ec0ff */
[----:B------:R-:W-:Y:S01]  /*9780*/  LOP3.LUT R9, R8, 0x10000, RZ, 0xfc, !PT ;  /* 0x0001000008097812 */ /* 0x000fe200078efcff */
[----:B--2---:R-:W-:Y:S06]  /*9790*/  @P0 BRA `(.L_x_1408) ;  /* 0x0000000000080947 */ /* 0x004fec0003800000 */
[----:B------:R-:W2:Y:S02]  /*97a0*/  SYNCS.PHASECHK.TRANS64.TRYWAIT P0, [R7+URZ+0x30c10], R18 ;  /* 0x030c1012070075a7 */ /* 0x000ea4000800017f */
[----:B--2---:R-:W-:Y:S05]  /*97b0*/  @!P0 BRA `(.L_x_1409) ;  /* 0x00000070000c8947 */ /* 0x004fea0003800000 */
.L_x_1408:
        /* <DEDUP_REMOVED lines=27> */
[----:B------:R-:W-:Y:S02]  /*9970*/  IMAD R9, R3, 0x2, R10 ;  /* 0x0000000203097824 */ /* 0x000fe400078e020a */
[----:B------:R-:W-:-:S04]  /*9980*/  VIADD R10, R222, 0x20000 ;  /* 0x00020000de0a7836 */ /* 0x000fc80000000000 */
        /* <DEDUP_REMOVED lines=12> */
[C---:B------:R-:W-:Y:S02]  /*9a50*/  IMAD R13, R3.reuse, 0x2, R14 ;  /* 0x00000002030d7824 */ /* 0x040fe400078e020e */
[----:B------:R-:W-:Y:S02]  /*9a60*/  IMAD R219, R3, 0x2, R16 ;  /* 0x0000000203db7824 */ /* 0x000fe400078e0210 */
[--C-:B------:R-:W-:Y:S02]  /*9a70*/  IMAD R16, R9, 0x4, R222.reuse ;  /* 0x0000000409107824 */ /* 0x100fe400078e02de */
[--C-:B------:R-:W-:Y:S02]  /*9a80*/  IMAD R232, R11, 0x4, R222.reuse ;  /* 0x000000040be87824 */ /* 0x100fe400078e02de */
[--C-:B------:R-:W-:Y:S02]  /*9a90*/  IMAD R220, R13, 0x4, R222.reuse ;  /* 0x000000040ddc7824 */ /* 0x100fe400078e02de */
[----:B------:R-:W-:-:S02]  /*9aa0*/  IMAD R221, R219, 0x4, R222 ;  /* 0x00000004dbdd7824 */ /* 0x000fc400078e02de */
[--C-:B------:R-:W-:Y:S02]  /*9ab0*/  IMAD R216, R11, 0x4, R10.reuse ;  /* 0x000000040bd87824 */ /* 0x100fe400078e020a */
[--C-:B------:R-:W-:Y:S02]  /*9ac0*/  IMAD R218, R13, 0x4, R10.reuse ;  /* 0x000000040dda7824 */ /* 0x100fe400078e020a */
        /* <DEDUP_REMOVED lines=14> */
.L_x_1410:
[----:B------:R1:W1:Y:S01]  /*9bb0*/  SYNCS.PHASECHK.TRANS64.TRYWAIT P0, [R7+URZ+0x30c30], R18 ;  /* 0x030c3012070075a7 */ /* 0x000262000800017f */
[----:B------:R-:W-:Y:S05]  /*9bc0*/  @!P6 BRA `(.L_x_1411) ;  /* 0x000000000004e947 */ /* 0x000fea0003800000 */
[----:B------:R-:W-:Y:S01]  /*9bd0*/  BPT.TRAP 0x1 ;  /* 0x000000040000795c */ /* 0x000fe20000300000 */
.L_x_1411:
        /* <DEDUP_REMOVED lines=8> */
.L_x_1412:
        /* <DEDUP_REMOVED lines=41> */
[----:B------:R-:W-:Y:S01]  /*9ef0*/  ISETP.GE.AND P2, PT, R226, 0x1, PT ;  /* 0x00000001e200780c */ /* 0x000fe20003f46270 */
[----:B------:R-:W-:Y:S01]  /*9f00*/  VIADD R13, R5, 0x10 ;  /* 0x00000010050d7836 */ /* 0x000fe20000000000 */
[----:B------:R-:W-:Y:S02]  /*9f10*/  ISETP.GE.AND P0, PT, R217, 0x1, PT ;  /* 0x00000001d900780c */ /* 0x000fe40003f06270 */
[----:B------:R-:W-:-:S02]  /*9f20*/  SEL R223, R223, 0x80, P3 ;  /* 0x00000080dfdf7807 */ /* 0x000fc40001800000 */
[----:B------:R-:W-:Y:S01]  /*9f30*/  ISETP.GE.AND P1, PT, R226, RZ, PT ;  /* 0x000000ffe200720c */ /* 0x000fe20003f26270 */
[----:B------:R-:W-:Y:S01]  /*9f40*/  SHFL.IDX PT, R17, R16, R13, 0x1f ;  /* 0x00001f0d10117589 */ /* 0x000fe200000e0000 */
[----:B------:R-:W-:Y:S02]  /*9f50*/  ISETP.GT.OR P2, PT, R225, 0x1, !P2 ;  /* 0x00000001e100780c */ /* 0x000fe40005744670 */
[----:B------:R-:W-:Y:S02]  /*9f60*/  ISETP.GT.OR P0, PT, R223, 0x1, !P0 ;  /* 0x00000001df00780c */ /* 0x000fe40004704670 */
[----:B------:R-:W-:Y:S02]  /*9f70*/  ISETP.GT.OR P1, PT, R225, RZ, !P1 ;  /* 0x000000ffe100720c */ /* 0x000fe40004f24670 */
[----:B------:R-:W-:Y:S01]  /*9f80*/  FSEL R227, R89, -INF , !P2 ;  /* 0xff80000059e37808 */ /* 0x000fe20005000000 */
[----:B------:R-:W-:Y:S01]  /*9f90*/  VIADD R89, R5, 0x8 ;  /* 0x0000000805597836 */ /* 0x000fe20000000000 */
[----:B------:R-:W-:-:S02]  /*9fa0*/  FSEL R91, R91, -INF , !P0 ;  /* 0xff8000005b5b7808 */ /* 0x000fc40004000000 */
[----:B------:R-:W-:Y:S01]  /*9fb0*/  FSEL R88, R88, -INF , !P1 ;  /* 0xff80000058587808 */ /* 0x000fe20004800000 */
[--C-:B-1----:R-:W-:Y:S01]  /*9fc0*/  FFMA.FTZ R227, R227, UR5, -R11.reuse ;  /* 0x00000005e3e37c23 */ /* 0x102fe2000801080b */
[----:B------:R-:W-:Y:S01]  /*9fd0*/  ISETP.GE.AND P1, PT, R226, 0x8, PT ;  /* 0x00000008e200780c */ /* 0x000fe20003f26270 */
[----:B------:R-:W-:Y:S01]  /*9fe0*/  FFMA.FTZ R11, R91, UR5, -R11 ;  /* 0x000000055b0b7c23 */ /* 0x000fe2000801080b */
[----:B------:R-:W-:Y:S01]  /*9ff0*/  ISETP.GE.AND P0, PT, R217, 0x9, PT ;  /* 0x00000009d900780c */ /* 0x000fe20003f06270 */
[----:B------:R-:W-:Y:S01]  /*a000*/  VIADD R91, R5, 0xc ;  /* 0x0000000c055b7836 */ /* 0x000fe20000000000 */
[----:B------:R-:W-:Y:S01]  /*a010*/  ISETP.GT.OR P1, PT, R225, 0x8, !P1 ;  /* 0x00000008e100780c */ /* 0x000fe20004f24670 */
[----:B------:R-:W1:Y:S01]  /*a020*/  SHFL.IDX PT, R12, R16, R89, 0x1f ;  /* 0x00001f59100c7589 */ /* 0x000e6200000e0000 */
[----:B------:R-:W-:Y:S01]  /*a030*/  ISETP.GE.AND P3, PT, R217, RZ, PT ;  /* 0x000000ffd900720c */ /* 0x000fe20003f66270 */
[----:B------:R-:W-:Y:S01]  /*a040*/  FFMA.FTZ R88, R88, UR5, -R9 ;  /* 0x0000000558587c23 */ /* 0x000fe20008010809 */
[C---:B------:R-:W-:Y:S01]  /*a050*/  ISETP.GT.OR P0, PT, R223.reuse, 0x9, !P0 ;  /* 0x00000009df00780c */ /* 0x040fe20004704670 */
[----:B------:R-:W2:Y:S01]  /*a060*/  SHFL.IDX PT, R10, R16, R91, 0x1f ;  /* 0x00001f5b100a7589 */ /* 0x000ea200000e0000 */
[----:B------:R-:W-:Y:S01]  /*a070*/  FSEL R92, R92, -INF , !P1 ;  /* 0xff8000005c5c7808 */ /* 0x000fe20004800000 */
[----:B------:R3:W-:Y:S01]  /*a080*/  MUFU.EX2 R228, R88 ;  /* 0x0000005800e47308 */ /* 0x0007e20000000800 */
[----:B------:R-:W-:-:S02]  /*a090*/  ISETP.GT.OR P3, PT, R223, RZ, !P3 ;  /* 0x000000ffdf00720c */ /* 0x000fc40005f64670 */
[----:B------:R-:W-:Y:S02]  /*a0a0*/  ISETP.GE.AND P1, PT, R217, 0x10, PT ;  /* 0x00000010d900780c */ /* 0x000fe40003f26270 */
[----:B------:R-:W-:Y:S02]  /*a0b0*/  FSEL R95, R95, -INF , !P0 ;  /* 0xff8000005f5f7808 */ /* 0x000fe40004000000 */
[----:B------:R-:W-:Y:S01]  /*a0c0*/  ISETP.GE.AND P0, PT, R226, 0x10, PT ;  /* 0x00000010e200780c */ /* 0x000fe20003f06270 */
[----:B------:R-:W-:Y:S01]  /*a0d0*/  MUFU.EX2 R11, R11 ;  /* 0x0000000b000b7308 */ /* 0x000fe20000000800 */
[----:B------:R-:W-:Y:S01]  /*a0e0*/  FSEL R90, R90, -INF , !P3 ;  /* 0xff8000005a5a7808 */ /* 0x000fe20005800000 */
[----:B---3--:R-:W-:Y:S01]  /*a0f0*/  SHFL.IDX PT, R88, R232, R5, 0x1f ;  /* 0x00001f05e8587589 */ /* 0x008fe200000e0000 */
[----:B------:R-:W-:Y:S02]  /*a100*/  ISETP.GT.OR P1, PT, R223, 0x10, !P1 ;  /* 0x00000010df00780c */ /* 0x000fe40004f24670 */
[----:B------:R-:W-:Y:S01]  /*a110*/  ISETP.GE.AND P3, PT, R217, 0x8, PT ;  /* 0x00000008d900780c */ /* 0x000fe20003f66270 */
[----:B------:R-:W-:Y:S01]  /*a120*/  FFMA.FTZ R9, R90, UR5, -R9 ;  /* 0x000000055a097c23 */ /* 0x000fe20008010809 */
[----:B------:R-:W-:Y:S01]  /*a130*/  ISETP.GT.OR P0, PT, R225, 0x10, !P0 ;  /* 0x00000010e100780c */ /* 0x000fe20004704670 */
[----:B------:R-:W-:Y:S01]  /*a140*/  SHFL.IDX PT, R90, R232, R22, 0x1f ;  /* 0x00001f16e85a7589 */ /* 0x000fe200000e0000 */
[----:B------:R-:W-:Y:S01]  /*a150*/  ISETP.GE.AND P2, PT, R226, 0x9, PT ;  /* 0x00000009e200780c */ /* 0x000fe20003f46270 */
[----:B-1----:R-:W-:Y:S01]  /*a160*/  FFMA.FTZ R92, R92, UR5, -R12 ;  /* 0x000000055c5c7c23 */ /* 0x002fe2000801080c */
[----:B------:R-:W-:Y:S01]  /*a170*/  FSEL R98, R98, -INF , !P1 ;  /* 0xff80000062627808 */ /* 0x000fe20004800000 */
[----:B------:R-:W1:Y:S01]  /*a180*/  MUFU.EX2 R9, R9 ;  /* 0x0000000900097308 */ /* 0x000e620000000800 */
[----:B------:R-:W-:Y:S01]  /*a190*/  ISETP.GT.OR P3, PT, R223, 0x8, !P3 ;  /* 0x00000008df00780c */ /* 0x000fe20005f64670 */
[----:B--2---:R-:W-:Y:S01]  /*a1a0*/  FFMA.FTZ R14, R95, UR5, -R10 ;  /* 0x000000055f0e7c23 */ /* 0x004fe2000801080a */
[----:B------:R-:W-:Y:S01]  /*a1b0*/  ISETP.GE.AND P1, PT, R217, 0x11, PT ;  /* 0x00000011d900780c */ /* 0x000fe20003f26270 */
[----:B------:R-:W-:Y:S01]  /*a1c0*/  VIADD R95, R5, 0x14 ;  /* 0x00000014055f7836 */ /* 0x000fe20000000000 */
[----:B------:R-:W-:-:S02]  /*a1d0*/  FSEL R15, R96, -INF , !P0 ;  /* 0xff800000600f7808 */ /* 0x000fc40004000000 */
[----:B------:R-:W-:Y:S01]  /*a1e0*/  ISETP.GT.OR P2, PT, R225, 0x9, !P2 ;  /* 0x00000009e100780c */ /* 0x000fe20005744670 */
[----:B------:R-:W-:Y:S01]  /*a1f0*/  MUFU.EX2 R14, R14 ;  /* 0x0000000e000e7308 */ /* 0x000fe20000000800 */
[----:B------:R-:W-:Y:S01]  /*a200*/  ISETP.GE.AND P0, PT, R226, 0x11, PT ;  /* 0x00000011e200780c */ /* 0x000fe20003f06270 */
[----:B------:R-:W2:Y:S01]  /*a210*/  SHFL.IDX PT, R18, R16, R95, 0x1f ;  /* 0x00001f5f10127589 */ /* 0x000ea200000e0000 */
[----:B------:R-:W-:Y:S01]  /*a220*/  FSEL R94, R94, -INF , !P3 ;  /* 0xff8000005e5e7808 */ /* 0x000fe20005800000 */
[--C-:B------:R-:W-:Y:S01]  /*a230*/  FFMA.FTZ R15, R15, UR5, -R17.reuse ;  /* 0x000000050f0f7c23 */ /* 0x100fe20008010811 */
[----:B------:R-:W-:Y:S01]  /*a240*/  ISETP.GT.OR P1, PT, R223, 0x11, !P1 ;  /* 0x00000011df00780c */ /* 0x000fe20004f24670 */
[----:B------:R-:W-:Y:S01]  /*a250*/  FFMA.FTZ R17, R98, UR5, -R17 ;  /* 0x0000000562117c23 */ /* 0x000fe20008010811 */
[----:B------:R-:W-:Y:S01]  /*a260*/  ISETP.GE.AND P3, PT, R217, 0x18, PT ;  /* 0x00000018d900780c */ /* 0x000fe20003f66270 */
[----:B------:R-:W-:Y:S01]  /*a270*/  FFMA.FTZ R12, R94, UR5, -R12 ;  /* 0x000000055e0c7c23 */ /* 0x000fe2000801080c */
[----:B------:R-:W-:Y:S01]  /*a280*/  FSEL R93, R93, -INF , !P2 ;  /* 0xff8000005d5d7808 */ /* 0x000fe20005000000 */
[----:B------:R-:W-:Y:S01]  /*a290*/  SHFL.IDX PT, R94, R232, R91, 0x1f ;  /* 0x00001f5be85e7589 */ /* 0x000fe200000e0000 */
[----:B------:R-:W-:Y:S01]  /*a2a0*/  ISETP.GT.OR P0, PT, R225, 0x11, !P0 ;  /* 0x00000011e100780c */ /* 0x000fe20004704670 */
[----:B------:R-:W-:Y:S01]  /*a2b0*/  MUFU.EX2 R15, R15 ;  /* 0x0000000f000f7308 */ /* 0x000fe20000000800 */
[----:B------:R-:W-:Y:S01]  /*a2c0*/  ISETP.GE.AND P2, PT, R226, 0x18, PT ;  /* 0x00000018e200780c */ /* 0x000fe20003f46270 */
[----:B------:R-:W-:Y:S01]  /*a2d0*/  FFMA.FTZ R13, R93, UR5, -R10 ;  /* 0x000000055d0d7c23 */ /* 0x000fe2000801080a */
[----:B------:R-:W-:Y:S01]  /*a2e0*/  FSEL R99, R99, -INF , !P1 ;  /* 0xff80000063637808 */ /* 0x000fe20004800000 */
[----:B------:R-:W-:Y:S01]  /*a2f0*/  VIADD R93, R5, 0x10 ;  /* 0x00000010055d7836 */ /* 0x000fe20000000000 */
[----:B------:R-:W-:Y:S01]  /*a300*/  ISETP.GT.OR P1, PT, R223, 0x18, !P3 ;  /* 0x00000018df00780c */ /* 0x000fe20005f24670 */
[----:B------:R-:W-:Y:S01]  /*a310*/  SHFL.IDX PT, R98, R232, R95, 0x1f ;  /* 0x00001f5fe8627589 */ /* 0x000fe200000e0000 */
[----:B------:R-:W-:Y:S01]  /*a320*/  FSEL R97, R97, -INF , !P0 ;  /* 0xff80000061617808 */ /* 0x000fe20004000000 */
[----:B------:R3:W-:Y:S01]  /*a330*/  MUFU.EX2 R10, R92 ;  /* 0x0000005c000a7308 */ /* 0x0007e20000000800 */
[----:B------:R-:W-:Y:S01]  /*a340*/  ISETP.GT.OR P0, PT, R225, 0x18, !P2 ;  /* 0x00000018e100780c */ /* 0x000fe20005704670 */
[----:B------:R-:W-:Y:S01]  /*a350*/  SHFL.IDX PT, R96, R232, R93, 0x1f ;  /* 0x00001f5de8607589 */ /* 0x000fe200000e0000 */
[----:B------:R-:W-:-:S02]  /*a360*/  FSEL R102, R102, -INF , !P1 ;  /* 0xff80000066667808 */ /* 0x000fc40004800000 */
[----:B------:R-:W-:Y:S01]  /*a370*/  ISETP.GE.AND P1, PT, R226, 0x20, PT ;  /* 0x00000020e200780c */ /* 0x000fe20003f26270 */
[--C-:B--2---:R-:W-:Y:S01]  /*a380*/  FFMA.FTZ R16, R97, UR5, -R18.reuse ;  /* 0x0000000561107c23 */ /* 0x104fe20008010812 */
[----:B------:R-:W-:Y:S01]  /*a390*/  FSEL R20, R100, -INF , !P0 ;  /* 0xff80000064147808 */ /* 0x000fe20004000000 */
[----:B------:R-:W-:Y:S01]  /*a3a0*/  VIADD R97, R5, 0x18 ;  /* 0x0000001805617836 */ /* 0x000fe20000000000 */
[----:B------:R-:W-:Y:S01]  /*a3b0*/  ISETP.GE.AND P0, PT, R226, 0x19, PT ;  /* 0x00000019e200780c */ /* 0x000fe20003f06270 */
[----:B---3--:R2:W3:Y:S01]  /*a3c0*/  SHFL.IDX PT, R92, R232, R89, 0x1f ;  /* 0x00001f59e85c7589 */ /* 0x0084e200000e0000 */
[----:B------:R-:W-:Y:S01]  /*a3d0*/  ISETP.GT.OR P1, PT, R225, 0x20, !P1 ;  /* 0x00000020e100780c */ /* 0x000fe20004f24670 */
[----:B------:R-:W-:Y:S01]  /*a3e0*/  FFMA.FTZ R18, R99, UR5, -R18 ;  /* 0x0000000563127c23 */ /* 0x000fe20008010812 */
[----:B------:R-:W-:Y:S01]  /*a3f0*/  ISETP.GT.OR P0, PT, R225, 0x19, !P0 ;  /* 0x00000019e100780c */ /* 0x000fe20004704670 */
[----:B------:R-:W5:Y:S01]  /*a400*/  SHFL.IDX PT, R100, R232, R97, 0x1f ;  /* 0x00001f61e8647589 */ /* 0x000f6200000e0000 */
[C---:B------:R-:W-:Y:S01]  /*a410*/  ISETP.GE.AND P3, PT, R217.reuse, 0x20, PT ;  /* 0x00000020d900780c */ /* 0x040fe20003f66270 */
[--C-:B------:R-:W-:Y:S01]  /*a420*/  FFMA.FTZ R20, R20, UR5, -R19.reuse ;  /* 0x0000000514147c23 */ /* 0x100fe20008010813 */
[----:B------:R-:W-:Y:S01]  /*a430*/  FSEL R22, R104, -INF , !P1 ;  /* 0xff80000068167808 */ /* 0x000fe20004800000 */
[----:B------:R-:W-:Y:S01]  /*a440*/  FFMA.FTZ R19, R102, UR5, -R19 ;  /* 0x0000000566137c23 */ /* 0x000fe20008010813 */
[----:B------:R-:W-:Y:S01]  /*a450*/  ISETP.GE.AND P1, PT, R217, 0x21, PT ;  /* 0x00000021d900780c */ /* 0x000fe20003f26270 */
[----:B------:R-:W-:Y:S01]  /*a460*/  VIADD R102, R5, 0x1c ;  /* 0x0000001c05667836 */ /* 0x000fe20000000000 */
[----:B------:R-:W-:Y:S01]  /*a470*/  FSEL R21, R101, -INF , !P0 ;  /* 0xff80000065157808 */ /* 0x000fe20004000000 */
[----:B------:R-:W-:Y:S01]  /*a480*/  FFMA.FTZ R22, R22, UR5, -R88 ;  /* 0x0000000516167c23 */ /* 0x000fe20008010858 */
[----:B------:R-:W-:-:S02]  /*a490*/  WARPGROUP.DEPBAR.LE gsb0, 0x0 ;  /* 0x00008000000079c5 */ /* 0x000fc40000010000 */
[----:B------:R-:W-:Y:S01]  /*a4a0*/  WARPGROUP.ARRIVE ;  /* 0x00000000000079c5 */ /* 0x000fe20000000000 */
[----:B------:R-:W-:Y:S01]  /*a4b0*/  ISETP.GT.OR P0, PT, R223, 0x20, !P3 ;  /* 0x00000020df00780c */ /* 0x000fe20005f04670 */
[----:B------:R-:W-:Y:S01]  /*a4c0*/  SHFL.IDX PT, R232, R232, R102, 0x1f ;  /* 0x00001f66e8e87589 */ /* 0x000fe200000e0000 */
[----:B------:R-:W-:Y:S01]  /*a4d0*/  ISETP.GE.AND P2, PT, R217, 0x19, PT ;  /* 0x00000019d900780c */ /* 0x000fe20003f46270 */
[----:B------:R-:W-:Y:S01]  /*a4e0*/  FFMA.FTZ R21, R21, UR5, -R23 ;  /* 0x0000000515157c23 */ /* 0x000fe20008010817 */
[----:B------:R-:W-:Y:S01]  /*a4f0*/  ISETP.GT.OR P1, PT, R223, 0x21, !P1 ;  /* 0x00000021df00780c */ /* 0x000fe20004f24670 */
[----:B------:R-:W-:Y:S01]  /*a500*/  HGMMA.64x128x16.F32 R24, gdesc[UR12], R24, gsb0 ;  /* 0x01e000000c1879f0 */ /* 0x000fe20008000818 */
[----:B------:R-:W-:Y:S01]  /*a510*/  R2UR UR12, R234 ;  /* 0x00000000ea0c72ca */ /* 0x000fe200000e0000 */
[----:B------:R-:W-:Y:S01]  /*a520*/  UMOV UR14, UR4 ;  /* 0x00000004000e7c82 */ /* 0x000fe20008000000 */
[----:B------:R-:W-:Y:S01]  /*a530*/  R2UR UR13, R235 ;  /* 0x00000000eb0d72ca */ /* 0x000fe200000e0000 */
[----:B------:R-:W-:Y:S01]  /*a540*/  UMOV UR15, 0x40000040 ;  /* 0x40000040000f7882 */ /* 0x000fe20000000000 */
[----:B------:R-:W-:Y:S01]  /*a550*/  ISETP.GE.AND P3, PT, R217, 0x28, PT ;  /* 0x00000028d900780c */ /* 0x000fe20003f66270 */
[----:B------:R-:W1:Y:S01]  /*a560*/  MUFU.EX2 R12, R12 ;  /* 0x0000000c000c7308 */ /* 0x000e620000000800 */
[----:B------:R-:W-:-:S02]  /*a570*/  FSEL R106, R106, -INF , !P0 ;  /* 0xff8000006a6a7808 */ /* 0x000fc40004000000 */
[----:B------:R-:W-:Y:S02]  /*a580*/  ISETP.GT.OR P2, PT, R223, 0x19, !P2 ;  /* 0x00000019df00780c */ /* 0x000fe40005744670 */
[----:B------:R-:W-:Y:S01]  /*a590*/  ISETP.GE.AND P0, PT, R226, 0x21, PT ;  /* 0x00000021e200780c */ /* 0x000fe20003f06270 */
[----:B------:R-:W-:Y:S01]  /*a5a0*/  FFMA.FTZ R88, R106, UR5, -R88 ;  /* 0x000000056a587c23 */ /* 0x000fe20008010858 */
[----:B------:R-:W-:Y:S01]  /*a5b0*/  FSEL R107, R107, -INF , !P1 ;  /* 0xff8000006b6b7808 */ /* 0x000fe20004800000 */
[----:B------:R-:W-:Y:S01]  /*a5c0*/  MUFU.EX2 R16, R16 ;  /* 0x0000001000107308 */ /* 0x000fe20000000800 */
[----:B------:R-:W-:Y:S02]  /*a5d0*/  ISETP.GT.OR P1, PT, R223, 0x28, !P3 ;  /* 0x00000028df00780c */ /* 0x000fe40005f24670 */
[----:B------:R-:W-:Y:S02]  /*a5e0*/  FSEL R103, R103, -INF , !P2 ;  /* 0xff80000067677808 */ /* 0x000fe40005000000 */
[----:B------:R-:W-:-:S02]  /*a5f0*/  ISETP.GT.OR P0, PT, R225, 0x21, !P0 ;  /* 0x00000021e100780c */ /* 0x000fc40004704670 */
[----:B------:R-:W-:Y:S01]  /*a600*/  ISETP.GE.AND P2, PT, R226, 0x28, PT ;  /* 0x00000028e200780c */ /* 0x000fe20003f46270 */
[----:B------:R-:W-:Y:S01]  /*a610*/  FFMA.FTZ R23, R103, UR5, -R23 ;  /* 0x0000000567177c23 */ /* 0x000fe20008010817 */
[----:B------:R-:W-:Y:S01]  /*a620*/  FSEL R110, R110, -INF , !P1 ;  /* 0xff8000006e6e7808 */ /* 0x000fe20004800000 */
[----:B----4-:R-:W-:Y:S01]  /*a630*/  SHFL.IDX PT, R103, R220, R5, 0x1f ;  /* 0x00001f05dc677589 */ /* 0x010fe200000e0000 */
[----:B------:R-:W-:Y:S01]  /*a640*/  ISETP.GE.AND P1, PT, R217, 0x29, PT ;  /* 0x00000029d900780c */ /* 0x000fe20003f26270 */
[----:B------:R-:W4:Y:S01]  /*a650*/  MUFU.EX2 R19, R19 ;  /* 0x0000001300137308 */ /* 0x000f220000000800 */
[----:B--2---:R-:W-:Y:S02]  /*a660*/  FSEL R89, R105, -INF , !P0 ;  /* 0xff80000069597808 */ /* 0x004fe40004000000 */
[----:B------:R-:W-:Y:S02]  /*a670*/  ISETP.GT.OR P0, PT, R225, 0x28, !P2 ;  /* 0x00000028e100780c */ /* 0x000fe40005704670 */
[----:B------:R-:W-:Y:S01]  /*a680*/  ISETP.GT.OR P1, PT, R223, 0x29, !P1 ;  /* 0x00000029df00780c */ /* 0x000fe20004f24670 */
[--C-:B------:R-:W-:Y:S01]  /*a690*/  FFMA.FTZ R89, R89, UR5, -R90.reuse ;  /* 0x0000000559597c23 */ /* 0x100fe2000801085a */
[----:B------:R-:W-:Y:S01]  /*a6a0*/  FSEL R91, R108, -INF , !P0 ;  /* 0xff8000006c5b7808 */ /* 0x000fe20004000000 */
[----:B------:R-:W-:Y:S01]  /*a6b0*/  FFMA.FTZ R90, R107, UR5, -R90 ;  /* 0x000000056b5a7c23 */ /* 0x000fe2000801085a */
[----:B------:R-:W-:Y:S01]  /*a6c0*/  ISETP.GE.AND P0, PT, R226, 0x29, PT ;  /* 0x00000029e200780c */ /* 0x000fe20003f06270 */
[----:B------:R-:W2:Y:S01]  /*a6d0*/  MUFU.EX2 R23, R23 ;  /* 0x0000001700177308 */ /* 0x000ea20000000800 */
[----:B------:R-:W-:Y:S01]  /*a6e0*/  FSEL R111, R111, -INF , !P1 ;  /* 0xff8000006f6f7808 */ /* 0x000fe20004800000 */
[--C-:B---3--:R-:W-:Y:S01]  /*a6f0*/  FFMA.FTZ R91, R91, UR5, -R92.reuse ;  /* 0x000000055b5b7c23 */ /* 0x108fe2000801085c */
[----:B------:R-:W-:Y:S01]  /*a700*/  ISETP.GE.AND P1, PT, R217, 0x30, PT ;  /* 0x00000030d900780c */ /* 0x000fe20003f26270 */
[----:B------:R-:W-:Y:S01]  /*a710*/  FFMA.FTZ R92, R110, UR5, -R92 ;  /* 0x000000056e5c7c23 */ /* 0x000fe2000801085c */
[----:B------:R-:W-:Y:S01]  /*a720*/  ISETP.GE.AND P2, PT, R226, 0x38, PT ;  /* 0x00000038e200780c */ /* 0x000fe20003f46270 */
[----:B------:R-:W-:Y:S01]  /*a730*/  VIADD R110, R5, 0xc ;  /* 0x0000000c056e7836 */ /* 0x000fe20000000000 */
[----:B------:R-:W-:Y:S01]  /*a740*/  ISETP.GT.OR P0, PT, R225, 0x29, !P0 ;  /* 0x00000029e100780c */ /* 0x000fe20004704670 */
[----:B------:R-:W-:Y:S01]  /*a750*/  MUFU.EX2 R227, R227 ;  /* 0x000000e300e37308 */ /* 0x000fe20000000800 */
[----:B------:R-:W-:-:S02]  /*a760*/  ISETP.GT.OR P1, PT, R223, 0x30, !P1 ;  /* 0x00000030df00780c */ /* 0x000fc40004f24670 */
[----:B------:R-:W-:Y:S01]  /*a770*/  ISETP.GT.OR P2, PT, R225, 0x38, !P2 ;  /* 0x00000038e100780c */ /* 0x000fe20005744670 */
[----:B------:R-:W-:Y:S01]  /*a780*/  SHFL.IDX PT, R110, R220, R110, 0x1f ;  /* 0x00001f6edc6e7589 */ /* 0x000fe200000e0000 */
[----:B------:R-:W-:Y:S02]  /*a790*/  FSEL R93, R109, -INF , !P0 ;  /* 0xff8000006d5d7808 */ /* 0x000fe40004000000 */
[----:B------:R-:W-:Y:S01]  /*a7a0*/  ISETP.GE.AND P0, PT, R226, 0x30, PT ;  /* 0x00000030e200780c */ /* 0x000fe20003f06270 */
[----:B------:R-:W-:Y:S01]  /*a7b0*/  MUFU.EX2 R13, R13 ;  /* 0x0000000d000d7308 */ /* 0x000fe20000000800 */
[----:B------:R-:W-:Y:S01]  /*a7c0*/  FSEL R114, R114, -INF , !P1 ;  /* 0xff80000072727808 */ /* 0x000fe20004800000 */
[--C-:B------:R-:W-:Y:S01]  /*a7d0*/  FFMA.FTZ R93, R93, UR5, -R94.reuse ;  /* 0x000000055d5d7c23 */ /* 0x100fe2000801085e */
[----:B------:R-:W-:Y:S01]  /*a7e0*/  ISETP.GE.AND P1, PT, R226, 0x31, PT ;  /* 0x00000031e200780c */ /* 0x000fe20003f26270 */
[----:B------:R-:W-:Y:S01]  /*a7f0*/  FFMA.FTZ R94, R111, UR5, -R94 ;  /* 0x000000056f5e7c23 */ /* 0x000fe2000801085e */
[----:B------:R-:W-:Y:S01]  /*a800*/  ISETP.GE.AND P3, PT, R217, 0x31, PT ;  /* 0x00000031d900780c */ /* 0x000fe20003f66270 */
[----:B------:R-:W-:Y:S01]  /*a810*/  VIADD R111, R5, 0x8 ;  /* 0x00000008056f7836 */ /* 0x000fe20000000000 */
[----:B------:R-:W-:Y:S01]  /*a820*/  FSEL R99, R116, -INF , !P2 ;  /* 0xff80000074637808 */ /* 0x000fe20005000000 */
[----:B------:R-:W-:Y:S01]  /*a830*/  MUFU.EX2 R17, R17 ;  /* 0x0000001100117308 */ /* 0x000fe20000000800 */
[----:B------:R-:W-:-:S02]  /*a840*/  ISETP.GE.AND P2, PT, R226, 0x48, PT ;  /* 0x00000048e200780c */ /* 0x000fc40003f46270 */
[----:B------:R-:W-:Y:S01]  /*a850*/  ISETP.GT.OR P0, PT, R225, 0x30, !P0 ;  /* 0x00000030e100780c */ /* 0x000fe20004704670 */
[----:B-----5:R-:W-:Y:S01]  /*a860*/  FFMA.FTZ R99, R99, UR5, -R100 ;  /* 0x0000000563637c23 */ /* 0x020fe20008010864 */
[----:B------:R-:W-:Y:S01]  /*a870*/  ISETP.GT.OR P1, PT, R225, 0x31, !P1 ;  /* 0x00000031e100780c */ /* 0x000fe20004f24670 */
[----:B------:R-:W3:Y:S01]  /*a880*/  SHFL.IDX PT, R109, R220, R111, 0x1f ;  /* 0x00001f6fdc6d7589 */ /* 0x000ee200000e0000 */
[----:B------:R-:W-:Y:S01]  /*a890*/  ISETP.GT.OR P3, PT, R223, 0x31, !P3 ;  /* 0x00000031df00780c */ /* 0x000fe20005f64670 */
[----:B------:R-:W-:Y:S01]  /*a8a0*/  MUFU.EX2 R18, R18 ;  /* 0x0000001200127308 */ /* 0x000fe20000000800 */
[----:B------:R-:W-:Y:S02]  /*a8b0*/  ISETP.GT.OR P2, PT, R225, 0x48, !P2 ;  /* 0x00000048e100780c */ /* 0x000fe40005744670 */
[----:B------:R-:W-:Y:S01]  /*a8c0*/  FSEL R95, R112, -INF , !P0 ;  /* 0xff800000705f7808 */ /* 0x000fe20004000000 */
[----:B------:R-:W-:Y:S01]  /*a8d0*/  VIADD R112, R5, 0x10 ;  /* 0x0000001005707836 */ /* 0x000fe20000000000 */
[----:B------:R-:W-:-:S02]  /*a8e0*/  ISETP.GE.AND P0, PT, R217, 0x38, PT ;  /* 0x00000038d900780c */ /* 0x000fc40003f06270 */
[----:B------:R-:W-:Y:S01]  /*a8f0*/  FSEL R97, R113, -INF , !P1 ;  /* 0xff80000071617808 */ /* 0x000fe20004800000 */
[----:B------:R-:W-:Y:S01]  /*a900*/  FFMA.FTZ R95, R95, UR5, -R96 ;  /* 0x000000055f5f7c23 */ /* 0x000fe20008010860 */
[----:B------:R-:W-:Y:S01]  /*a910*/  FSEL R115, R115, -INF , !P3 ;  /* 0xff80000073737808 */ /* 0x000fe20005800000 */
[----:B------:R-:W-:Y:S01]  /*a920*/  SHFL.IDX PT, R112, R220, R112, 0x1f ;  /* 0x00001f70dc707589 */ /* 0x000fe200000e0000 */
[C---:B------:R-:W-:Y:S01]  /*a930*/  ISETP.GE.AND P1, PT, R226.reuse, 0x41, PT ;  /* 0x00000041e200780c */ /* 0x040fe20003f26270 */
[--C-:B------:R-:W-:Y:S01]  /*a940*/  FFMA.FTZ R97, R97, UR5, -R98.reuse ;  /* 0x0000000561617c23 */ /* 0x100fe20008010862 */
[----:B------:R-:W-:Y:S01]  /*a950*/  ISETP.GE.AND P3, PT, R226, 0x49, PT ;  /* 0x00000049e200780c */ /* 0x000fe20003f66270 */
[----:B------:R-:W-:Y:S01]  /*a960*/  FFMA.FTZ R98, R115, UR5, -R98 ;  /* 0x0000000573627c23 */ /* 0x000fe20008010862 */
[----:B------:R-:W-:Y:S01]  /*a970*/  FSEL R124, R124, -INF , !P2 ;  /* 0xff8000007c7c7808 */ /* 0x000fe20005000000 */
[----:B------:R-:W-:Y:S01]  /*a980*/  FFMA.FTZ R96, R114, UR5, -R96 ;  /* 0x0000000572607c23 */ /* 0x000fe20008010860 */
[----:B------:R-:W-:Y:S01]  /*a990*/  ISETP.GE.AND P2, PT, R226, 0x60, PT ;  /* 0x00000060e200780c */ /* 0x000fe20003f46270 */
[----:B------:R-:W-:Y:S01]  /*a9a0*/  MUFU.EX2 R20, R20 ;  /* 0x0000001400147308 */ /* 0x000fe20000000800 */
[----:B------:R-:W-:-:S02]  /*a9b0*/  ISETP.GT.OR P0, PT, R223, 0x38, !P0 ;  /* 0x00000038df00780c */ /* 0x000fc40004704670 */
[C---:B------:R-:W-:Y:S01]  /*a9c0*/  ISETP.GT.OR P1, PT, R225.reuse, 0x41, !P1 ;  /* 0x00000041e100780c */ /* 0x040fe20004f24670 */
[----:B---3--:R-:W-:Y:S01]  /*a9d0*/  FFMA.FTZ R107, R124, UR5, -R109 ;  /* 0x000000057c6b7c23 */ /* 0x008fe2000801086d */
[C---:B------:R-:W-:Y:S02]  /*a9e0*/  ISETP.GT.OR P3, PT, R225.reuse, 0x49, !P3 ;  /* 0x00000049e100780c */ /* 0x040fe40005f64670 */
[----:B------:R-:W-:Y:S01]  /*a9f0*/  ISETP.GT.OR P2, PT, R225, 0x60, !P2 ;  /* 0x00000060e100780c */ /* 0x000fe20005744670 */
[----:B------:R-:W-:Y:S01]  /*aa00*/  MUFU.EX2 R21, R21 ;  /* 0x0000001500157308 */ /* 0x000fe20000000800 */
[----:B------:R-:W-:Y:S02]  /*aa10*/  FSEL R118, R118, -INF , !P0 ;  /* 0xff80000076767808 */ /* 0x000fe40004000000 */
[----:B------:R-:W-:Y:S02]  /*aa20*/  FSEL R121, R121, -INF , !P1 ;  /* 0xff80000079797808 */ /* 0x000fe40004800000 */
[----:B------:R-:W-:Y:S01]  /*aa30*/  FSEL R108, R125, -INF , !P3 ;  /* 0xff8000007d6c7808 */ /* 0x000fe20005800000 */
[----:B------:R-:W-:Y:S01]  /*aa40*/  FFMA.FTZ R100, R118, UR5, -R100 ;  /* 0x0000000576647c23 */ /* 0x000fe20008010864 */
[C---:B------:R-:W-:Y:S01]  /*aa50*/  ISETP.GE.AND P1, PT, R226.reuse, 0x59, PT ;  /* 0x00000059e200780c */ /* 0x040fe20003f26270 */
[----:B------:R-:W-:Y:S01]  /*aa60*/  VIADD R118, R5, 0x4 ;  /* 0x0000000405767836 */ /* 0x000fe20000000000 */
[----:B------:R-:W-:Y:S01]  /*aa70*/  ISETP.GE.AND P3, PT, R226, 0x61, PT ;  /* 0x00000061e200780c */ /* 0x000fe20003f66270 */
[----:B------:R-:W-:Y:S01]  /*aa80*/  FFMA.FTZ R108, R108, UR5, -R110 ;  /* 0x000000056c6c7c23 */ /* 0x000fe2000801086e */
[----:B------:R-:W-:Y:S01]  /*aa90*/  FSEL R136, R136, -INF , !P2 ;  /* 0xff80000088887808 */ /* 0x000fe20005000000 */
[----:B------:R-:W-:Y:S01]  /*aaa0*/  MUFU.EX2 R107, R107 ;  /* 0x0000006b006b7308 */ /* 0x000fe20000000800 */
[----:B------:R-:W-:Y:S01]  /*aab0*/  ISETP.GE.AND P2, PT, R217, 0x40, PT ;  /* 0x00000040d900780c */ /* 0x000fe20003f46270 */
[----:B------:R-:W3:Y:S01]  /*aac0*/  SHFL.IDX PT, R102, R220, R118, 0x1f ;  /* 0x00001f76dc667589 */ /* 0x000ee200000e0000 */
[----:B------:R-:W-:-:S02]  /*aad0*/  ISETP.GT.OR P1, PT, R225, 0x59, !P1 ;  /* 0x00000059e100780c */ /* 0x000fc40004f24670 */
[----:B------:R-:W-:Y:S02]  /*aae0*/  ISETP.GT.OR P3, PT, R225, 0x61, !P3 ;  /* 0x00000061e100780c */ /* 0x000fe40005f64670 */
[----:B------:R-:W-:Y:S01]  /*aaf0*/  ISETP.GT.OR P2, PT, R223, 0x40, !P2 ;  /* 0x00000040df00780c */ /* 0x000fe20005744670 */
[----:B------:R-:W-:Y:S01]  /*ab00*/  MUFU.EX2 R108, R108 ;  /* 0x0000006c006c7308 */ /* 0x000fe20000000800 */
[----:B------:R-:W-:Y:S02]  /*ab10*/  FSEL R133, R133, -INF , !P1 ;  /* 0xff80000085857808 */ /* 0x000fe40004800000 */
[----:B------:R-:W-:Y:S02]  /*ab20*/  FSEL R137, R137, -INF , !P3 ;  /* 0xff80000089897808 */ /* 0x000fe40005800000 */
[----:B------:R-:W-:Y:S02]  /*ab30*/  ISETP.GE.AND P5, PT, R226, 0x39, PT ;  /* 0x00000039e200780c */ /* 0x000fe40003fa6270 */
[C---:B------:R-:W-:Y:S01]  /*ab40*/  ISETP.GE.AND P1, PT, R217.reuse, 0x39, PT ;  /* 0x00000039d900780c */ /* 0x040fe20003f26270 */
[----:B------:R-:W-:Y:S01]  /*ab50*/  MUFU.EX2 R22, R22 ;  /* 0x0000001600167308 */ /* 0x000fe20000000800 */
[----:B------:R-:W-:-:S02]  /*ab60*/  ISETP.GE.AND P3, PT, R217, 0x41, PT ;  /* 0x00000041d900780c */ /* 0x000fc40003f66270 */
[----:B------:R-:W-:Y:S02]  /*ab70*/  FSEL R104, R122, -INF , !P2 ;  /* 0xff8000007a687808 */ /* 0x000fe40005000000 */
[C---:B------:R-:W-:Y:S02]  /*ab80*/  ISETP.GE.AND P2, PT, R226.reuse, 0x71, PT ;  /* 0x00000071e200780c */ /* 0x040fe40003f46270 */
[----:B------:R-:W-:Y:S01]  /*ab90*/  ISETP.GE.AND P4, PT, R226, 0x40, PT ;  /* 0x00000040e200780c */ /* 0x000fe20003f86270 */
[----:B------:R-:W-:Y:S01]  /*aba0*/  FFMA.FTZ R104, R104, UR5, -R103 ;  /* 0x0000000568687c23 */ /* 0x000fe20008010867 */
[----:B------:R-:W-:Y:S01]  /*abb0*/  ISETP.GT.OR P5, PT, R225, 0x39, !P5 ;  /* 0x00000039e100780c */ /* 0x000fe20006fa4670 */
[----:B---3--:R-:W-:Y:S01]  /*abc0*/  FFMA.FTZ R105, R121, UR5, -R102 ;  /* 0x0000000579697c23 */ /* 0x008fe20008010866 */
[C---:B------:R-:W-:Y:S01]  /*abd0*/  ISETP.GT.OR P1, PT, R223.reuse, 0x39, !P1 ;  /* 0x00000039df00780c */ /* 0x040fe20004f24670 */
[----:B------:R-:W-:Y:S02]  /*abe0*/  WARPGROUP.DEPBAR.LE gsb0, 0x0 ;  /* 0x00008000000079c5 */ /* 0x000fe40000010000 */
[----:B------:R-:W-:Y:S01]  /*abf0*/  WARPGROUP.ARRIVE ;  /* 0x00000000000079c5 */ /* 0x000fe20000000000 */
[----:B------:R-:W-:Y:S01]  /*ac00*/  ISETP.GT.OR P3, PT, R223, 0x41, !P3 ;  /* 0x00000041df00780c */ /* 0x000fe20005f64670 */
[----:B------:R-:W-:Y:S01]  /*ac10*/  MUFU.EX2 R104, R104 ;  /* 0x0000006800687308 */ /* 0x000fe20000000800 */
[----:B------:R-:W-:-:S02]  /*ac20*/  ISETP.GT.OR P2, PT, R225, 0x71, !P2 ;  /* 0x00000071e100780c */ /* 0x000fc40005744670 */
[----:B------:R-:W-:Y:S01]  /*ac30*/  ISETP.GT.OR P4, PT, R225, 0x40, !P4 ;  /* 0x00000040e100780c */ /* 0x000fe20006784670 */
[----:B------:R-:W-:Y:S01]  /*ac40*/  HGMMA.64x128x16.F32 R24, gdesc[UR12], R24, gsb0 ;  /* 0x01e000000c1879f0 */ /* 0x000fe20008000818 */
[----:B------:R-:W-:Y:S01]  /*ac50*/  R2UR UR12, R230 ;  /* 0x00000000e60c72ca */ /* 0x000fe200000e0000 */
[----:B------:R-:W-:Y:S01]  /*ac60*/  UMOV UR14, UR6 ;  /* 0x00000006000e7c82 */ /* 0x000fe20008000000 */
[----:B------:R-:W-:Y:S01]  /*ac70*/  R2UR UR13, R231 ;  /* 0x00000000e70d72ca */ /* 0x000fe200000e0000 */
[----:B------:R-:W-:Y:S01]  /*ac80*/  UMOV UR15, 0x40000040 ;  /* 0x40000040000f7882 */ /* 0x000fe20000000000 */
[----:B------:R-:W-:Y:S01]  /*ac90*/  ISETP.GE.AND P0, PT, R226, 0x50, PT ;  /* 0x00000050e200780c */ /* 0x000fe20003f06270 */
[----:B------:R-:W-:Y:S01]  /*aca0*/  MUFU.EX2 R105, R105 ;  /* 0x0000006900697308 */ /* 0x000fe20000000800 */
[----:B------:R-:W-:Y:S02]  /*acb0*/  FSEL R117, R117, -INF , !P5 ;  /* 0xff80000075757808 */ /* 0x000fe40006800000 */
[----:B------:R-:W-:-:S02]  /*acc0*/  FSEL R119, R119, -INF , !P1 ;  /* 0xff80000077777808 */ /* 0x000fc40004800000 */
[----:B------:R-:W-:Y:S01]  /*acd0*/  FSEL R106, R123, -INF , !P3 ;  /* 0xff8000007b6a7808 */ /* 0x000fe20005800000 */
[--C-:B------:R-:W-:Y:S01]  /*ace0*/  FFMA.FTZ R101, R117, UR5, -R232.reuse ;  /* 0x0000000575657c23 */ /* 0x100fe200080108e8 */
[----:B------:R-:W-:Y:S01]  /*acf0*/  FSEL R123, R145, -INF , !P2 ;  /* 0xff800000917b7808 */ /* 0x000fe20005000000 */
[----:B------:R-:W-:Y:S01]  /*ad00*/  FFMA.FTZ R119, R119, UR5, -R232 ;  /* 0x0000000577777c23 */ /* 0x000fe200080108e8 */
[----:B------:R-:W-:Y:S01]  /*ad10*/  ISETP.GE.AND P2, PT, R217, 0x58, PT ;  /* 0x00000058d900780c */ /* 0x000fe20003f46270 */
[----:B------:R-:W-:Y:S01]  /*ad20*/  VIADD R232, R5, 0x14 ;  /* 0x0000001405e87836 */ /* 0x000fe20000000000 */
[----:B------:R-:W-:Y:S01]  /*ad30*/  ISETP.GE.AND P5, PT, R226, 0x51, PT ;  /* 0x00000051e200780c */ /* 0x000fe20003fa6270 */
[----:B------:R-:W-:Y:S01]  /*ad40*/  FFMA.FTZ R106, R106, UR5, -R102 ;  /* 0x000000056a6a7c23 */ /* 0x000fe20008010866 */
[----:B------:R-:W-:Y:S01]  /*ad50*/  FSEL R120, R120, -INF , !P4 ;  /* 0xff80000078787808 */ /* 0x000fe20006000000 */
[----:B------:R-:W-:Y:S01]  /*ad60*/  MUFU.EX2 R88, R88 ;  /* 0x0000005800587308 */ /* 0x000fe20000000800 */
[----:B------:R-:W-:-:S02]  /*ad70*/  ISETP.GE.AND P4, PT, R226, 0x58, PT ;  /* 0x00000058e200780c */ /* 0x000fc40003f86270 */
[----:B------:R-:W-:Y:S01]  /*ad80*/  ISETP.GT.OR P0, PT, R225, 0x50, !P0 ;  /* 0x00000050e100780c */ /* 0x000fe20004704670 */
[----:B------:R-:W-:Y:S01]  /*ad90*/  FFMA.FTZ R120, R120, UR5, -R103 ;  /* 0x0000000578787c23 */ /* 0x000fe20008010867 */
[----:B------:R-:W-:Y:S02]  /*ada0*/  ISETP.GE.AND P1, PT, R217, 0x48, PT ;  /* 0x00000048d900780c */ /* 0x000fe40003f26270 */
[----:B------:R-:W-:Y:S01]  /*adb0*/  ISETP.GT.OR P2, PT, R223, 0x58, !P2 ;  /* 0x00000058df00780c */ /* 0x000fe20005744670 */
[----:B------:R3:W-:Y:S01]  /*adc0*/  MUFU.EX2 R103, R119 ;  /* 0x0000007700677308 */ /* 0x0007e20000000800 */
[C---:B------:R-:W-:Y:S02]  /*add0*/  ISETP.GT.OR P5, PT, R225.reuse, 0x51, !P5 ;  /* 0x00000051e100780c */ /* 0x040fe40006fa4670 */
[----:B------:R-:W-:Y:S02]  /*ade0*/  FSEL R128, R128, -INF , !P0 ;  /* 0xff80000080807808 */ /* 0x000fe40004000000 */
[----:B------:R-:W-:-:S02]  /*adf0*/  ISETP.GT.OR P4, PT, R225, 0x58, !P4 ;  /* 0x00000058e100780c */ /* 0x000fc40006784670 */
[C---:B------:R-:W-:Y:S01]  /*ae00*/  ISETP.GE.AND P3, PT, R226.reuse, 0x78, PT ;  /* 0x00000078e200780c */ /* 0x040fe20003f66270 */
[----:B------:R5:W-:Y:S01]  /*ae10*/  MUFU.EX2 R102, R120 ;  /* 0x0000007800667308 */ /* 0x000be20000000800 */
[----:B------:R-:W-:Y:S02]  /*ae20*/  ISETP.GE.AND P0, PT, R226, 0x68, PT ;  /* 0x00000068e200780c */ /* 0x000fe40003f06270 */
[----:B------:R-:W-:Y:S02]  /*ae30*/  ISETP.GT.OR P1, PT, R223, 0x48, !P1 ;  /* 0x00000048df00780c */ /* 0x000fe40004f24670 */
[----:B------:R-:W-:Y:S02]  /*ae40*/  FSEL R116, R134, -INF , !P2 ;  /* 0xff80000086747808 */ /* 0x000fe40005000000 */
[----:B------:R-:W-:Y:S01]  /*ae50*/  FSEL R129, R129, -INF , !P5 ;  /* 0xff80000081817808 */ /* 0x000fe20006800000 */
[----:B------:R-:W1:Y:S01]  /*ae60*/  SHFL.IDX PT, R134, R220, R232, 0x1f ;  /* 0x00001fe8dc867589 */ /* 0x000e6200000e0000 */
[----:B------:R-:W-:Y:S01]  /*ae70*/  ISETP.GE.AND P5, PT, R226, 0x69, PT ;  /* 0x00000069e200780c */ /* 0x000fe20003fa6270 */
[----:B------:R-:W-:Y:S01]  /*ae80*/  MUFU.EX2 R106, R106 ;  /* 0x0000006a006a7308 */ /* 0x000fe20000000800 */
[----:B------:R-:W-:-:S02]  /*ae90*/  FSEL R132, R132, -INF , !P4 ;  /* 0xff80000084847808 */ /* 0x000fc40006000000 */
[C---:B------:R-:W-:Y:S02]  /*aea0*/  ISETP.GT.OR P3, PT, R225.reuse, 0x78, !P3 ;  /* 0x00000078e100780c */ /* 0x040fe40005f64670 */
[----:B------:R-:W-:Y:S02]  /*aeb0*/  ISETP.GE.AND P4, PT, R226, 0x70, PT ;  /* 0x00000070e200780c */ /* 0x000fe40003f86270 */
[----:B------:R-:W-:Y:S01]  /*aec0*/  ISETP.GT.OR P0, PT, R225, 0x68, !P0 ;  /* 0x00000068e100780c */ /* 0x000fe20004704670 */
[----:B------:R-:W-:Y:S01]  /*aed0*/  MUFU.EX2 R89, R89 ;  /* 0x0000005900597308 */ /* 0x000fe20000000800 */
[----:B------:R-:W-:Y:S02]  /*aee0*/  FSEL R126, R126, -INF , !P1 ;  /* 0xff8000007e7e7808 */ /* 0x000fe40004800000 */
[----:B------:R-:W-:Y:S01]  /*aef0*/  ISETP.GE.AND P1, PT, R226, 0x79, PT ;  /* 0x00000079e200780c */ /* 0x000fe20003f26270 */
[----:B------:R-:W-:Y:S01]  /*af00*/  VIADD R226, R5, 0x1c ;  /* 0x0000001c05e27836 */ /* 0x000fe20000000000 */
[C---:B------:R-:W-:Y:S01]  /*af10*/  ISETP.GT.OR P5, PT, R225.reuse, 0x69, !P5 ;  /* 0x00000069e100780c */ /* 0x040fe20006fa4670 */
[----:B------:R-:W-:Y:S01]  /*af20*/  FFMA.FTZ R109, R126, UR5, -R109 ;  /* 0x000000057e6d7c23 */ /* 0x000fe2000801086d */
[----:B------:R-:W-:Y:S01]  /*af30*/  FSEL R121, R148, -INF , !P3 ;  /* 0xff80000094797808 */ /* 0x000fe20005800000 */
[----:B------:R-:W-:Y:S01]  /*af40*/  MUFU.EX2 R90, R90 ;  /* 0x0000005a005a7308 */ /* 0x000fe20000000800 */
[----:B------:R-:W-:-:S02]  /*af50*/  ISETP.GT.OR P4, PT, R225, 0x70, !P4 ;  /* 0x00000070e100780c */ /* 0x000fc40006784670 */
[----:B------:R-:W-:Y:S02]  /*af60*/  FSEL R113, R140, -INF , !P0 ;  /* 0xff8000008c717808 */ /* 0x000fe40004000000 */
[C---:B------:R-:W-:Y:S02]  /*af70*/  ISETP.GE.AND P3, PT, R217.reuse, 0x59, PT ;  /* 0x00000059d900780c */ /* 0x040fe40003f66270 */
[----:B------:R-:W-:Y:S01]  /*af80*/  ISETP.GE.AND P0, PT, R217, 0x49, PT ;  /* 0x00000049d900780c */ /* 0x000fe20003f06270 */
[----:B------:R-:W-:Y:S01]  /*af90*/  MUFU.EX2 R109, R109 ;  /* 0x0000006d006d7308 */ /* 0x000fe20000000800 */
[----:B------:R-:W-:Y:S01]  /*afa0*/  ISETP.GT.OR P1, PT, R225, 0x79, !P1 ;  /* 0x00000079e100780c */ /* 0x000fe20004f24670 */
[----:B------:R-:W-:Y:S01]  /*afb0*/  VIADD R225, R5, 0x18 ;  /* 0x0000001805e17836 */ /* 0x000fe20000000000 */
[----:B------:R-:W-:Y:S02]  /*afc0*/  FSEL R115, R141, -INF , !P5 ;  /* 0xff8000008d737808 */ /* 0x000fe40006800000 */
[----:B------:R-:W-:-:S02]  /*afd0*/  ISETP.GE.AND P5, PT, R217, 0x50, PT ;  /* 0x00000050d900780c */ /* 0x000fc40003fa6270 */
[----:B------:R-:W-:Y:S01]  /*afe0*/  FSEL R125, R144, -INF , !P4 ;  /* 0xff800000907d7808 */ /* 0x000fe20006000000 */
[----:B------:R-:W-:Y:S01]  /*aff0*/  MUFU.EX2 R91, R91 ;  /* 0x0000005b005b7308 */ /* 0x000fe20000000800 */
[----:B------:R-:W-:Y:S02]  /*b000*/  ISETP.GT.OR P3, PT, R223, 0x59, !P3 ;  /* 0x00000059df00780c */ /* 0x000fe40005f64670 */
[----:B------:R-:W-:Y:S02]  /*b010*/  ISETP.GE.AND P4, PT, R217, 0x51, PT ;  /* 0x00000051d900780c */ /* 0x000fe40003f86270 */
[----:B------:R-:W-:Y:S02]  /*b020*/  ISETP.GT.OR P0, PT, R223, 0x49, !P0 ;  /* 0x00000049df00780c */ /* 0x000fe40004704670 */
[----:B---3--:R-:W-:Y:S01]  /*b030*/  FSEL R119, R149, -INF , !P1 ;  /* 0xff80000095777808 */ /* 0x008fe20004800000 */
[----:B------:R-:W-:Y:S01]  /*b040*/  MUFU.EX2 R92, R92 ;  /* 0x0000005c005c7308 */ /* 0x000fe20000000800 */
[----:B------:R-:W-:-:S02]  /*b050*/  ISETP.GE.AND P1, PT, R217, 0x60, PT ;  /* 0x00000060d900780c */ /* 0x000fc40003f26270 */
[----:B------:R-:W-:Y:S02]  /*b060*/  ISETP.GT.OR P5, PT, R223, 0x50, !P5 ;  /* 0x00000050df00780c */ /* 0x000fe40006fa4670 */
[----:B------:R-:W-:Y:S02]  /*b070*/  FSEL R135, R135, -INF , !P3 ;  /* 0xff80000087877808 */ /* 0x000fe40005800000 */
[----:B------:R-:W-:Y:S01]  /*b080*/  FSEL R127, R127, -INF , !P0 ;  /* 0xff8000007f7f7808 */ /* 0x000fe20004000000 */
[----:B------:R-:W-:Y:S01]  /*b090*/  MUFU.EX2 R93, R93 ;  /* 0x0000005d005d7308 */ /* 0x000fe20000000800 */
[----:B------:R-:W-:Y:S02]  /*b0a0*/  ISETP.GT.OR P4, PT, R223, 0x51, !P4 ;  /* 0x00000051df00780c */ /* 0x000fe40006784670 */
[----:B------:R-:W-:Y:S01]  /*b0b0*/  ISETP.GE.AND P3, PT, R217, 0x71, PT ;  /* 0x00000071d900780c */ /* 0x000fe20003f66270 */
[----:B------:R-:W-:Y:S01]  /*b0c0*/  FFMA.FTZ R110, R127, UR5, -R110 ;  /* 0x000000057f6e7c23 */ /* 0x000fe2000801086e */
[----:B------:R-:W-:Y:S01]  /*b0d0*/  ISETP.GT.OR P1, PT, R223, 0x60, !P1 ;  /* 0x00000060df00780c */ /* 0x000fe20004f24670 */
[----:B------:R3:W-:Y:S01]  /*b0e0*/  SHFL.IDX PT, R127, R221, R111, 0x1f ;  /* 0x00001f6fdd7f7589 */ /* 0x0007e200000e0000 */
[----:B------:R-:W-:Y:S01]  /*b0f0*/  FSEL R114, R130, -INF , !P5 ;  /* 0xff80000082727808 */ /* 0x000fe20006800000 */
[----:B------:R-:W-:Y:S01]  /*b100*/  MUFU.EX2 R94, R94 ;  /* 0x0000005e005e7308 */ /* 0x000fe20000000800 */
[----:B------:R-:W-:Y:S01]  /*b110*/  FSEL R117, R131, -INF , !P4 ;  /* 0xff80000083757808 */ /* 0x000fe20006000000 */
[----:B------:R-:W4:Y:S01]  /*b120*/  SHFL.IDX PT, R130, R221, R118, 0x1f ;  /* 0x00001f76dd827589 */ /* 0x000f2200000e0000 */
[----:B------:R-:W-:-:S02]  /*b130*/  ISETP.GT.OR P3, PT, R223, 0x71, !P3 ;  /* 0x00000071df00780c */ /* 0x000fc40005f64670 */
[----:B------:R-:W-:Y:S01]  /*b140*/  FSEL R145, R138, -INF , !P1 ;  /* 0xff8000008a917808 */ /* 0x000fe20004800000 */
[----:B------:R-:W2:Y:S01]  /*b150*/  SHFL.IDX PT, R131, R221, R5, 0x1f ;  /* 0x00001f05dd837589 */ /* 0x000ea200000e0000 */
[----:B------:R-:W-:Y:S01]  /*b160*/  FSEL R122, R147, -INF , !P3 ;  /* 0xff800000937a7808 */ /* 0x000fe20005800000 */
[--C-:B---3--:R-:W-:Y:S01]  /*b170*/  FFMA.FTZ R111, R128, UR5, -R112.reuse ;  /* 0x00000005806f7c23 */ /* 0x108fe20008010870 */
[----:B------:R-:W-:Y:S01]  /*b180*/  FFMA.FTZ R112, R114, UR5, -R112 ;  /* 0x0000000572707c23 */ /* 0x000fe20008010870 */
[----:B------:R-:W3:Y:S01]  /*b190*/  SHFL.IDX PT, R138, R220, R225, 0x1f ;  /* 0x00001fe1dc8a7589 */ /* 0x000ee200000e0000 */
[--C-:B-1----:R-:W-:Y:S01]  /*b1a0*/  FFMA.FTZ R114, R129, UR5, -R134.reuse ;  /* 0x0000000581727c23 */ /* 0x102fe20008010886 */
[----:B------:R-:W-:Y:S01]  /*b1b0*/  FFMA.FTZ R147, R117, UR5, -R134 ;  /* 0x0000000575937c23 */ /* 0x000fe20008010886 */
[C---:B------:R-:W-:Y:S01]  /*b1c0*/  ISETP.GE.AND P0, PT, R217.reuse, 0x61, PT ;  /* 0x00000061d900780c */ /* 0x040fe20003f06270 */
[----:B------:R-:W1:Y:S01]  /*b1d0*/  SHFL.IDX PT, R220, R220, R226, 0x1f ;  /* 0x00001fe2dcdc7589 */ /* 0x000e6200000e0000 */
[----:B------:R-:W-:Y:S01]  /*b1e0*/  ISETP.GE.AND P1, PT, R217, 0x78, PT ;  /* 0x00000078d900780c */ /* 0x000fe20003f26270 */
[----:B------:R-:W-:Y:S01]  /*b1f0*/  MUFU.EX2 R111, R111 ;  /* 0x0000006f006f7308 */ /* 0x000fe20000000800 */
[----:B------:R-:W-:Y:S01]  /*b200*/  ISETP.GT.OR P0, PT, R223, 0x61, !P0 ;  /* 0x00000061df00780c */ /* 0x000fe20004704670 */
[----:B------:R-:W1:Y:S01]  /*b210*/  SHFL.IDX PT, R134, R221, R232, 0x1f ;  /* 0x00001fe8dd867589 */ /* 0x000e6200000e0000 */
[----:B------:R-:W-:-:S02]  /*b220*/  ISETP.GE.AND P5, PT, R217, 0x68, PT ;  /* 0x00000068d900780c */ /* 0x000fc40003fa6270 */
[----:B------:R-:W-:Y:S02]  /*b230*/  FSEL R140, R139, -INF , !P0 ;  /* 0xff8000008b8c7808 */ /* 0x000fe40004000000 */
[----:B------:R-:W-:Y:S01]  /*b240*/  ISETP.GE.AND P0, PT, R217, 0x79, PT ;  /* 0x00000079d900780c */ /* 0x000fe20003f06270 */
[----:B------:R-:W1:Y:S01]  /*b250*/  SHFL.IDX PT, R139, R221, R225, 0x1f ;  /* 0x00001fe1dd8b7589 */ /* 0x000e6200000e0000 */
[----:B------:R-:W-:Y:S01]  /*b260*/  ISETP.GT.OR P1, PT, R223, 0x78, !P1 ;  /* 0x00000078df00780c */ /* 0x000fe20004f24670 */
[--C-:B----4-:R-:W-:Y:S01]  /*b270*/  FFMA.FTZ R141, R137, UR5, -R130.reuse ;  /* 0x00000005898d7c23 */ /* 0x110fe20008010882 */
[C---:B------:R-:W-:Y:S01]  /*b280*/  ISETP.GT.OR P0, PT, R223.reuse, 0x79, !P0 ;  /* 0x00000079df00780c */ /* 0x040fe20004704670 */
[----:B------:R-:W-:Y:S01]  /*b290*/  FFMA.FTZ R140, R140, UR5, -R130 ;  /* 0x000000058c8c7c23 */ /* 0x000fe20008010882 */
[----:B------:R-:W-:Y:S01]  /*b2a0*/  ISETP.GT.OR P5, PT, R223, 0x68, !P5 ;  /* 0x00000068df00780c */ /* 0x000fe20006fa4670 */
[----:B--2---:R-:W-:Y:S01]  /*b2b0*/  FFMA.FTZ R145, R145, UR5, -R131 ;  /* 0x0000000591917c23 */ /* 0x004fe20008010883 */
[----:B-----5:R-:W-:Y:S01]  /*b2c0*/  FSEL R120, R150, -INF , !P1 ;  /* 0xff80000096787808 */ /* 0x020fe20004800000 */
[----:B------:R-:W-:-:S02]  /*b2d0*/  WARPGROUP.DEPBAR.LE gsb0, 0x0 ;  /* 0x00008000000079c5 */ /* 0x000fc40000010000 */
[----:B------:R-:W-:Y:S01]  /*b2e0*/  WARPGROUP.ARRIVE ;  /* 0x00000000000079c5 */ /* 0x000fe20000000000 */
[----:B------:R-:W-:Y:S01]  /*b2f0*/  FSEL R118, R151, -INF , !P0 ;  /* 0xff80000097767808 */ /* 0x000fe20004000000 */
[----:B------:R-:W-:Y:S01]  /*b300*/  VIADD R151, R5, 0x4 ;  /* 0x0000000405977836 */ /* 0x000fe20000000000 */
[----:B------:R-:W-:Y:S01]  /*b310*/  ISETP.GE.AND P4, PT, R217, 0x69, PT ;  /* 0x00000069d900780c */ /* 0x000fe20003f86270 */
[----:B------:R-:W-:Y:S01]  /*b320*/  VIADD R150, R5, 0x8 ;  /* 0x0000000805967836 */ /* 0x000fe20000000000 */
[----:B------:R-:W-:Y:S01]  /*b330*/  ISETP.GE.AND P2, PT, R217, 0x70, PT ;  /* 0x00000070d900780c */ /* 0x000fe20003f46270 */
[----:B------:R-:W-:Y:S01]  /*b340*/  HGMMA.64x128x16.F32 R24, gdesc[UR12], R24, gsb0 ;  /* 0x01e000000c1879f0 */ /* 0x000fe20008000818 */
[----:B------:R-:W-:Y:S01]  /*b350*/  FSEL R142, R142, -INF , !P5 ;  /* 0xff8000008e8e7808 */ /* 0x000fe20006800000 */
[----:B------:R-:W-:Y:S02]  /*b360*/  VIADD R217, R5, 0x10 ;  /* 0x0000001005d97836 */ /* 0x000fe40000000000 */
[----:B---3--:R-:W-:Y:S01]  /*b370*/  FFMA.FTZ R144, R132, UR5, -R138 ;  /* 0x0000000584907c23 */ /* 0x008fe2000801088a */
[----:B-1----:R-:W-:Y:S01]  /*b380*/  FFMA.FTZ R132, R135, UR5, -R220 ;  /* 0x0000000587847c23 */ /* 0x002fe200080108dc */
[--C-:B------:R-:W-:Y:S01]  /*b390*/  FFMA.FTZ R123, R123, UR5, -R134.reuse ;  /* 0x000000057b7b7c23 */ /* 0x100fe20008010886 */
[----:B------:R-:W-:Y:S01]  /*b3a0*/  FFMA.FTZ R129, R142, UR5, -R127 ;  /* 0x000000058e817c23 */ /* 0x000fe2000801087f */
[----:B------:R-:W-:Y:S01]  /*b3b0*/  FFMA.FTZ R122, R122, UR5, -R134 ;  /* 0x000000057a7a7c23 */ /* 0x000fe20008010886 */
[----:B------:R-:W-:Y:S01]  /*b3c0*/  ISETP.GT.OR P4, PT, R223, 0x69, !P4 ;  /* 0x00000069df00780c */ /* 0x000fe20006784670 */
[----:B------:R-:W-:Y:S01]  /*b3d0*/  FFMA.FTZ R117, R133, UR5, -R220 ;  /* 0x0000000585757c23 */ /* 0x000fe200080108dc */
[----:B------:R-:W-:Y:S01]  /*b3e0*/  ISETP.GT.OR P2, PT, R223, 0x70, !P2 ;  /* 0x00000070df00780c */ /* 0x000fe20005744670 */
[----:B------:R-:W-:Y:S01]  /*b3f0*/  VIADD R223, R5, 0xc ;  /* 0x0000000c05df7836 */ /* 0x000fe20000000000 */
[----:B------:R-:W-:Y:S01]  /*b400*/  FSEL R126, R143, -INF , !P4 ;  /* 0xff8000008f7e7808 */ /* 0x000fe20006000000 */
[----:B------:R-:W-:Y:S01]  /*b410*/  FFMA.FTZ R116, R116, UR5, -R138 ;  /* 0x0000000574747c23 */ /* 0x000fe2000801088a */
[----:B------:R-:W1:Y:S01]  /*b420*/  SHFL.IDX PT, R143, R221, R217, 0x1f ;  /* 0x00001fd9dd8f7589 */ /* 0x000e6200000e0000 */
[----:B------:R-:W-:Y:S01]  /*b430*/  FSEL R124, R146, -INF , !P2 ;  /* 0xff800000927c7808 */ /* 0x000fe20005000000 */
[----:B------:R-:W-:Y:S01]  /*b440*/  FFMA.FTZ R138, R136, UR5, -R131 ;  /* 0x00000005888a7c23 */ /* 0x000fe20008010883 */
[----:B------:R-:W-:Y:S01]  /*b450*/  FFMA.FTZ R131, R113, UR5, -R127 ;  /* 0x0000000571837c23 */ /* 0x000fe2000801087f */
[----:B------:R-:W2:Y:S01]  /*b460*/  SHFL.IDX PT, R146, R221, R223, 0x1f ;  /* 0x00001fdfdd927589 */ /* 0x000ea200000e0000 */
[--C-:B------:R-:W-:Y:S01]  /*b470*/  FFMA.FTZ R121, R121, UR5, -R139.reuse ;  /* 0x0000000579797c23 */ /* 0x100fe2000801088b */
[----:B------:R-:W-:Y:S01]  /*b480*/  FFMA.FTZ R120, R120, UR5, -R139 ;  /* 0x0000000578787c23 */ /* 0x000fe2000801088b */
[----:B------:R-:W-:Y:S01]  /*b490*/  MUFU.EX2 R113, R147 ;  /* 0x0000009300717308 */ /* 0x000fe20000000800 */
[----:B------:R-:W3:Y:S07]  /*b4a0*/  SHFL.IDX PT, R221, R221, R226, 0x1f ;  /* 0x00001fe2dddd7589 */ /* 0x000eee00000e0000 */
[----:B------:R-:W4:Y:S08]  /*b4b0*/  MUFU.EX2 R114, R114 ;  /* 0x0000007200727308 */ /* 0x000f300000000800 */
[----:B------:R-:W5:Y:S01]  /*b4c0*/  MUFU.EX2 R112, R112 ;  /* 0x0000007000707308 */ /* 0x000f620000000800 */
[--C-:B-1----:R-:W-:Y:S01]  /*b4d0*/  FFMA.FTZ R125, R125, UR5, -R143.reuse ;  /* 0x000000057d7d7c23 */ /* 0x102fe2000801088f */
[----:B------:R-:W-:Y:S01]  /*b4e0*/  FFMA.FTZ R124, R124, UR5, -R143 ;  /* 0x000000057c7c7c23 */ /* 0x000fe2000801088f */
[--C-:B--2---:R-:W-:Y:S01]  /*b4f0*/  FFMA.FTZ R127, R115, UR5, -R146.reuse ;  /* 0x00000005737f7c23 */ /* 0x104fe20008010892 */
[----:B------:R-:W-:-:S04]  /*b500*/  FFMA.FTZ R126, R126, UR5, -R146 ;  /* 0x000000057e7e7c23 */ /* 0x000fc80008010892 */
[----:B------:R-:W-:Y:S01]  /*b510*/  MUFU.EX2 R115, R144 ;  /* 0x0000009000737308 */ /* 0x000fe20000000800 */
[--C-:B---3--:R-:W-:Y:S01]  /*b520*/  FFMA.FTZ R119, R119, UR5, -R221.reuse ;  /* 0x0000000577777c23 */ /* 0x108fe200080108dd */
[----:B------:R-:W-:-:S06]  /*b530*/  FFMA.FTZ R118, R118, UR5, -R221 ;  /* 0x0000000576767c23 */ /* 0x000fcc00080108dd */
[----:B------:R-:W1:Y:S08]  /*b540*/  MUFU.EX2 R117, R117 ;  /* 0x0000007500757308 */ /* 0x000e700000000800 */
[----:B------:R-:W2:Y:S08]  /*b550*/  MUFU.EX2 R110, R110 ;  /* 0x0000006e006e7308 */ /* 0x000eb00000000800 */
        /* <DEDUP_REMOVED lines=10> */
[----:B------:R-:W4:Y:S04]  /*b600*/  LDS R216, [R216+0x400] ;  /* 0x00040000d8d87984 */ /* 0x000f280000000800 */
[----:B------:R-:W-:Y:S04]  /*b610*/  LDS R218, [R218+0x400] ;  /* 0x00040000dada7984 */ /* 0x000fe80000000800 */
[----:B------:R-:W-:Y:S04]  /*b620*/  LDS R219, [R219+0x400] ;  /* 0x00040000dbdb7984 */ /* 0x000fe80000000800 */
[----:B---3--:R-:W3:Y:S04]  /*b630*/  SHFL.IDX PT, R128, R224, R5, 0x1f ;  /* 0x00001f05e0807589 */ /* 0x008ee800000e0000 */
[----:B------:R-:W5:Y:S04]  /*b640*/  SHFL.IDX PT, R130, R224, R151, 0x1f ;  /* 0x00001f97e0827589 */ /* 0x000f6800000e0000 */
[----:B------:R-:W1:Y:S04]  /*b650*/  SHFL.IDX PT, R135, R224, R150, 0x1f ;  /* 0x00001f96e0877589 */ /* 0x000e6800000e0000 */
[----:B------:R-:W-:Y:S04]  /*b660*/  SHFL.IDX PT, R134, R224, R217, 0x1f ;  /* 0x00001fd9e0867589 */ /* 0x000fe800000e0000 */
[----:B----4-:R-:W4:Y:S04]  /*b670*/  SHFL.IDX PT, R142, R216, R225, 0x1f ;  /* 0x00001fe1d88e7589 */ /* 0x010f2800000e0000 */
[----:B------:R-:W2:Y:S01]  /*b680*/  SHFL.IDX PT, R136, R224, R223, 0x1f ;  /* 0x00001fdfe0887589 */ /* 0x000ea200000e0000 */
[--C-:B---3--:R-:W-:Y:S01]  /*b690*/  FADD.FTZ R24, R24, -R128.reuse ;  /* 0x8000008018187221 */ /* 0x108fe20000010000 */
[----:B------:R-:W-:-:S02]  /*b6a0*/  FADD.FTZ R26, R26, -R128 ;  /* 0x800000801a1a7221 */ /* 0x000fc40000010000 */
[----:B------:R-:W3:Y:S01]  /*b6b0*/  SHFL.IDX PT, R137, R224, R232, 0x1f ;  /* 0x00001fe8e0897589 */ /* 0x000ee200000e0000 */
[--C-:B-----5:R-:W-:Y:S01]  /*b6c0*/  FADD.FTZ R128, R25, -R130.reuse ;  /* 0x8000008219807221 */ /* 0x120fe20000010000 */
[----:B------:R-:W-:Y:S02]  /*b6d0*/  FADD.FTZ R130, R27, -R130 ;  /* 0x800000821b827221 */ /* 0x000fe40000010000 */
[----:B------:R-:W5:Y:S01]  /*b6e0*/  SHFL.IDX PT, R139, R224, R225, 0x1f ;  /* 0x00001fe1e08b7589 */ /* 0x000f6200000e0000 */
[--C-:B-1----:R-:W-:Y:S01]  /*b6f0*/  FADD.FTZ R133, R28, -R135.reuse ;  /* 0x800000871c857221 */ /* 0x102fe20000010000 */
[----:B------:R-:W-:Y:S01]  /*b700*/  FADD.FTZ R25, R30, -R135 ;  /* 0x800000871e197221 */ /* 0x000fe20000010000 */
[----:B------:R1:W-:Y:S01]  /*b710*/  MUFU.EX2 R28, R132 ;  /* 0x00000084001c7308 */ /* 0x0003e20000000800 */
[----:B------:R-:W5:Y:S04]  /*b720*/  SHFL.IDX PT, R149, R224, R226, 0x1f ;  /* 0x00001fe2e0957589 */ /* 0x000f6800000e0000 */
[----:B------:R-:W5:Y:S01]  /*b730*/  SHFL.IDX PT, R148, R216, R5, 0x1f ;  /* 0x00001f05d8947589 */ /* 0x000f6200000e0000 */
[--C-:B----4-:R-:W-:Y:S01]  /*b740*/  FADD.FTZ R52, R52, -R142.reuse ;  /* 0x8000008e34347221 */ /* 0x110fe20000010000 */
[----:B------:R-:W-:Y:S01]  /*b750*/  FADD.FTZ R54, R54, -R142 ;  /* 0x8000008e36367221 */ /* 0x000fe20000010000 */
[----:B------:R4:W-:Y:S01]  /*b760*/  MUFU.EX2 R30, R145 ;  /* 0x00000091001e7308 */ /* 0x0009e20000000800 */
[----:B-1----:R-:W-:Y:S01]  /*b770*/  FADD.FTZ R132, R32, -R134 ;  /* 0x8000008620847221 */ /* 0x002fe20000010000 */
[----:B------:R-:W-:Y:S01]  /*b780*/  SHFL.IDX PT, R142, R218, R217, 0x1f ;  /* 0x00001fd9da8e7589 */ /* 0x000fe200000e0000 */
[--C-:B--2---:R-:W-:Y:S01]  /*b790*/  FADD.FTZ R135, R29, -R136.reuse ;  /* 0x800000881d877221 */ /* 0x104fe20000010000 */
[----:B------:R-:W-:Y:S01]  /*b7a0*/  FADD.FTZ R27, R31, -R136 ;  /* 0x800000881f1b7221 */ /* 0x000fe20000010000 */
[----:B------:R-:W-:Y:S01]  /*b7b0*/  FADD.FTZ R134, R34, -R134 ;  /* 0x8000008622867221 */ /* 0x000fe20000010000 */
[----:B------:R-:W1:Y:S01]  /*b7c0*/  SHFL.IDX PT, R32, R216, R217, 0x1f ;  /* 0x00001fd9d8207589 */ /* 0x000e6200000e0000 */
[--C-:B---3--:R-:W-:Y:S01]  /*b7d0*/  FADD.FTZ R136, R33, -R137.reuse ;  /* 0x8000008921887221 */ /* 0x108fe20000010000 */
[----:B------:R2:W3:Y:S02]  /*b7e0*/  MUFU.EX2 R29, R138 ;  /* 0x0000008a001d7308 */ /* 0x0004e40000000800 */
[----:B----4-:R4:W-:Y:S01]  /*b7f0*/  SHFL.IDX PT, R145, R219, R217, 0x1f ;  /* 0x00001fd9db917589 */ /* 0x0109e200000e0000 */
[----:B------:R-:W-:Y:S01]  /*b800*/  FADD.FTZ R137, R35, -R137 ;  /* 0x8000008923897221 */ /* 0x000fe20000010000 */
[----:B-----5:R-:W-:-:S02]  /*b810*/  FADD.FTZ R38, R38, -R139 ;  /* 0x8000008b26267221 */ /* 0x020fc40000010000 */
[----:B------:R-:W5:Y:S02]  /*b820*/  SHFL.IDX PT, R144, R216, R232, 0x1f ;  /* 0x00001fe8d8907589 */ /* 0x000f6400000e0000 */
[----:B------:R3:W3:Y:S02]  /*b830*/  MUFU.EX2 R31, R141 ;  /* 0x0000008d001f7308 */ /* 0x0006e40000000800 */
[----:B------:R-:W3:Y:S01]  /*b840*/  SHFL.IDX PT, R33, R216, R226, 0x1f ;  /* 0x00001fe2d8217589 */ /* 0x000ee200000e0000 */
[----:B--2---:R-:W-:Y:S01]  /*b850*/  FADD.FTZ R138, R36, -R139 ;  /* 0x8000008b248a7221 */ /* 0x004fe20000010000 */
[--C-:B------:R-:W-:Y:S01]  /*b860*/  FADD.FTZ R139, R37, -R149.reuse ;  /* 0x80000095258b7221 */ /* 0x100fe20000010000 */
[----:B------:R-:W-:Y:S01]  /*b870*/  FADD.FTZ R39, R39, -R149 ;  /* 0x8000009527277221 */ /* 0x000fe20000010000 */
[----:B----4-:R-:W2:Y:S01]  /*b880*/  LDL R217, [R1+0x1c] ;  /* 0x00001c0001d97983 */ /* 0x010ea20000100800 */
[--C-:B------:R-:W-:Y:S01]  /*b890*/  FADD.FTZ R40, R40, -R148.reuse ;  /* 0x8000009428287221 */ /* 0x100fe20000010000 */
[----:B------:R-:W-:-:S02]  /*b8a0*/  FADD.FTZ R42, R42, -R148 ;  /* 0x800000942a2a7221 */ /* 0x000fc40000010000 */
[----:B------:R-:W4:Y:S04]  /*b8b0*/  SHFL.IDX PT, R143, R216, R223, 0x1f ;  /* 0x00001fdfd88f7589 */ /* 0x000f2800000e0000 */
[----:B------:R-:W-:Y:S01]  /*b8c0*/  SHFL.IDX PT, R147, R216, R151, 0x1f ;  /* 0x00001f97d8937589 */ /* 0x000fe200000e0000 */
[--C-:B-1----:R-:W-:Y:S01]  /*b8d0*/  FADD.FTZ R48, R48, -R32.reuse ;  /* 0x8000002030307221 */ /* 0x102fe20000010000 */
[----:B------:R-:W-:Y:S02]  /*b8e0*/  FADD.FTZ R50, R50, -R32 ;  /* 0x8000002032327221 */ /* 0x000fe40000010000 */
[----:B------:R-:W-:Y:S01]  /*b8f0*/  SHFL.IDX PT, R146, R216, R150, 0x1f ;  /* 0x00001f96d8927589 */ /* 0x000fe200000e0000 */
[----:B------:R1:W4:Y:S01]  /*b900*/  MUFU.EX2 R32, R140 ;  /* 0x0000008c00207308 */ /* 0x0003220000000800 */
[----:B------:R-:W-:Y:S01]  /*b910*/  FMUL.FTZ R26, R9, R26 ;  /* 0x0000001a091a7220 */ /* 0x000fe20000410000 */
[----:B------:R-:W-:Y:S01]  /*b920*/  FMUL.FTZ R25, R12, R25 ;  /* 0x000000190c197220 */ /* 0x000fe20000410000 */
[----:B------:R-:W4:Y:S01]  /*b930*/  SHFL.IDX PT, R35, R218, R151, 0x1f ;  /* 0x00001f97da237589 */ /* 0x000f2200000e0000 */
[--C-:B-----5:R-:W-:Y:S01]  /*b940*/  FADD.FTZ R49, R49, -R144.reuse ;  /* 0x8000009031317221 */ /* 0x120fe20000010000 */
[----:B------:R-:W-:Y:S01]  /*b950*/  FADD.FTZ R51, R51, -R144 ;  /* 0x8000009033337221 */ /* 0x000fe20000010000 */
[--C-:B------:R-:W-:Y:S01]  /*b960*/  FADD.FTZ R64, R64, -R142.reuse ;  /* 0x8000008e40407221 */ /* 0x100fe20000010000 */
[----:B---3--:R-:W-:Y:S01]  /*b970*/  SHFL.IDX PT, R141, R219, R151, 0x1f ;  /* 0x00001f97db8d7589 */ /* 0x008fe200000e0000 */
[--C-:B------:R-:W-:Y:S01]  /*b980*/  FADD.FTZ R53, R53, -R33.reuse ;  /* 0x8000002135357221 */ /* 0x100fe20000010000 */
[----:B------:R-:W-:Y:S01]  /*b990*/  FADD.FTZ R55, R55, -R33 ;  /* 0x8000002137377221 */ /* 0x000fe20000010000 */
[----:B------:R-:W-:Y:S01]  /*b9a0*/  MUFU.EX2 R124, R124 ;  /* 0x0000007c007c7308 */ /* 0x000fe20000000800 */
[----:B-1----:R-:W-:Y:S01]  /*b9b0*/  SHFL.IDX PT, R140, R219, R5, 0x1f ;  /* 0x00001f05db8c7589 */ /* 0x002fe200000e0000 */
[----:B------:R-:W-:-:S03]  /*b9c0*/  FADD.FTZ R66, R66, -R142 ;  /* 0x8000008e42427221 */ /* 0x000fc60000010000 */
[----:B------:R-:W-:Y:S01]  /*b9d0*/  SHFL.IDX PT, R144, R219, R150, 0x1f ;  /* 0x00001f96db907589 */ /* 0x000fe200000e0000 */
[--C-:B----4-:R-:W-:Y:S01]  /*b9e0*/  FADD.FTZ R45, R45, -R143.reuse ;  /* 0x8000008f2d2d7221 */ /* 0x110fe20000010000 */
[----:B------:R-:W-:Y:S01]  /*b9f0*/  FADD.FTZ R47, R47, -R143 ;  /* 0x8000008f2f2f7221 */ /* 0x000fe20000010000 */
[----:B------:R1:W-:Y:S01]  /*ba00*/  MUFU.EX2 R33, R131 ;  /* 0x0000008300217308 */ /* 0x0003e20000000800 */
[----:B------:R-:W-:Y:S04]  /*ba10*/  SHFL.IDX PT, R149, R219, R223, 0x1f ;  /* 0x00001fdfdb957589 */ /* 0x000fe800000e0000 */
[----:B------:R-:W3:Y:S04]  /*ba20*/  SHFL.IDX PT, R34, R218, R5, 0x1f ;  /* 0x00001f05da227589 */ /* 0x000ee800000e0000 */
[----:B------:R-:W4:Y:S01]  /*ba30*/  SHFL.IDX PT, R36, R218, R223, 0x1f ;  /* 0x00001fdfda247589 */ /* 0x000f2200000e0000 */
[--C-:B------:R-:W-:Y:S01]  /*ba40*/  FADD.FTZ R57, R57, -R35.reuse ;  /* 0x8000002339397221 */ /* 0x100fe20000010000 */
[----:B------:R-:W-:-:S02]  /*ba50*/  FADD.FTZ R59, R59, -R35 ;  /* 0x800000233b3b7221 */ /* 0x000fc40000010000 */
[----:B------:R-:W-:Y:S01]  /*ba60*/  SHFL.IDX PT, R37, R218, R225, 0x1f ;  /* 0x00001fe1da257589 */ /* 0x000fe200000e0000 */
[----:B------:R-:W5:Y:S01]  /*ba70*/  MUFU.EX2 R35, R127 ;  /* 0x0000007f00237308 */ /* 0x000f620000000800 */
[----:B------:R-:W-:Y:S01]  /*ba80*/  FMUL.FTZ R38, R19, R38 ;  /* 0x0000002613267220 */ /* 0x000fe20000410000 */
[----:B------:R-:W-:Y:S01]  /*ba90*/  FMUL.FTZ R39, R23, R39 ;  /* 0x0000002717277220 */ /* 0x000fe20000410000 */
[----:B------:R-:W-:Y:S01]  /*baa0*/  SHFL.IDX PT, R148, R219, R232, 0x1f ;  /* 0x00001fe8db947589 */ /* 0x000fe200000e0000 */
[--C-:B------:R-:W-:Y:S01]  /*bab0*/  FADD.FTZ R44, R44, -R146.reuse ;  /* 0x800000922c2c7221 */ /* 0x100fe20000010000 */
[----:B------:R-:W-:Y:S01]  /*bac0*/  FADD.FTZ R46, R46, -R146 ;  /* 0x800000922e2e7221 */ /* 0x000fe20000010000 */
[--C-:B------:R-:W-:Y:S01]  /*bad0*/  FADD.FTZ R41, R41, -R147.reuse ;  /* 0x8000009329297221 */ /* 0x100fe20000010000 */
[----:B------:R-:W-:Y:S01]  /*bae0*/  SHFL.IDX PT, R151, R219, R225, 0x1f ;  /* 0x00001fe1db977589 */ /* 0x000fe200000e0000 */
[----:B------:R-:W-:Y:S01]  /*baf0*/  MUFU.EX2 R123, R123 ;  /* 0x0000007b007b7308 */ /* 0x000fe20000000800 */
[----:B------:R-:W-:-:S02]  /*bb00*/  FADD.FTZ R43, R43, -R147 ;  /* 0x800000932b2b7221 */ /* 0x000fc40000010000 */
[----:B------:R-:W5:Y:S04]  /*bb10*/  SHFL.IDX PT, R219, R219, R226, 0x1f ;  /* 0x00001fe2dbdb7589 */ /* 0x000f6800000e0000 */
[----:B-1----:R-:W1:Y:S01]  /*bb20*/  SHFL.IDX PT, R131, R218, R232, 0x1f ;  /* 0x00001fe8da837589 */ /* 0x002e6200000e0000 */
[--C-:B---3--:R-:W-:Y:S01]  /*bb30*/  FADD.FTZ R56, R56, -R34.reuse ;  /* 0x8000002238387221 */ /* 0x108fe20000010000 */
[----:B------:R-:W-:Y:S02]  /*bb40*/  FADD.FTZ R58, R58, -R34 ;  /* 0x800000223a3a7221 */ /* 0x000fe40000010000 */
[----:B------:R-:W3:Y:S01]  /*bb50*/  SHFL.IDX PT, R143, R218, R150, 0x1f ;  /* 0x00001f96da8f7589 */ /* 0x000ee200000e0000 */
[----:B------:R1:W3:Y:S01]  /*bb60*/  MUFU.EX2 R34, R129 ;  /* 0x0000008100227308 */ /* 0x0002e20000000800 */
[--C-:B----4-:R-:W-:Y:S01]  /*bb70*/  FADD.FTZ R61, R61, -R36.reuse ;  /* 0x800000243d3d7221 */ /* 0x110fe20000010000 */
[----:B------:R-:W-:Y:S01]  /*bb80*/  FADD.FTZ R63, R63, -R36 ;  /* 0x800000243f3f7221 */ /* 0x000fe20000010000 */
[----:B------:R-:W4:Y:S01]  /*bb90*/  SHFL.IDX PT, R218, R218, R226, 0x1f ;  /* 0x00001fe2dada7589 */ /* 0x000f2200000e0000 */
[----:B------:R-:W-:Y:S01]  /*bba0*/  FADD.FTZ R142, R80, -R145 ;  /* 0x80000091508e7221 */ /* 0x000fe20000010000 */
[----:B-----5:R-:W-:Y:S01]  /*bbb0*/  FADD.FTZ R216, R85, -R219 ;  /* 0x800000db55d87221 */ /* 0x020fe20000010000 */
[----:B------:R-:W-:-:S02]  /*bbc0*/  FMUL.FTZ R85, R11, R130 ;  /* 0x000000820b557220 */ /* 0x000fc40000410000 */
[----:B------:R-:W5:Y:S01]  /*bbd0*/  MUFU.EX2 R36, R126 ;  /* 0x0000007e00247308 */ /* 0x000f620000000800 */
[--C-:B-1----:R-:W-:Y:S01]  /*bbe0*/  FADD.FTZ R65, R65, -R131.reuse ;  /* 0x8000008341417221 */ /* 0x102fe20000010000 */
[----:B------:R-:W-:Y:S01]  /*bbf0*/  FADD.FTZ R129, R67, -R131 ;  /* 0x8000008343817221 */ /* 0x000fe20000010000 */
[----:B------:R-:W-:Y:S01]  /*bc00*/  F2FP.F16.F32.PACK_AB R85, R85, R26 ;  /* 0x0000001a5555723e */ /* 0x000fe200000000ff */
[----:B------:R-:W-:Y:S01]  /*bc10*/  FMUL.FTZ R26, R14, R27 ;  /* 0x0000001b0e1a7220 */ /* 0x000fe20000410000 */
[--C-:B------:R-:W-:Y:S01]  /*bc20*/  FADD.FTZ R131, R68, -R37.reuse ;  /* 0x8000002544837221 */ /* 0x100fe20000010000 */
[----:B------:R-:W-:Y:S02]  /*bc30*/  FADD.FTZ R67, R70, -R37 ;  /* 0x8000002546437221 */ /* 0x000fe40000010000 */
[----:B------:R-:W-:Y:S01]  /*bc40*/  MUFU.EX2 R122, R122 ;  /* 0x0000007a007a7308 */ /* 0x000fe20000000800 */
[----:B---3--:R-:W-:Y:S01]  /*bc50*/  FADD.FTZ R60, R60, -R143 ;  /* 0x8000008f3c3c7221 */ /* 0x008fe20000010000 */
[----:B------:R-:W-:Y:S01]  /*bc60*/  FADD.FTZ R219, R87, -R219 ;  /* 0x800000db57db7221 */ /* 0x000fe20000010000 */
[----:B------:R-:W-:Y:S01]  /*bc70*/  FMUL.FTZ R80, R15, R132 ;  /* 0x000000840f507220 */ /* 0x000fe20000410000 */
[----:B------:R-:W-:Y:S01]  /*bc80*/  FMUL.FTZ R27, R16, R136 ;  /* 0x00000088101b7220 */ /* 0x000fe20000410000 */
[----:B------:R-:W-:-:S03]  /*bc90*/  F2FP.F16.F32.PACK_AB R87, R26, R25 ;  /* 0x000000191a57723e */ /* 0x000fc600000000ff */
[----:B------:R-:W-:Y:S01]  /*bca0*/  MUFU.EX2 R121, R121 ;  /* 0x0000007900797308 */ /* 0x000fe20000000800 */
[----:B------:R-:W-:Y:S01]  /*bcb0*/  FMUL.FTZ R25, R114, R65 ;  /* 0x0000004172197220 */ /* 0x000fe20000410000 */
[----:B----4-:R-:W-:Y:S01]  /*bcc0*/  FADD.FTZ R70, R69, -R218 ;  /* 0x800000da45467221 */ /* 0x010fe20000010000 */
[----:B------:R-:W-:-:S05]  /*bcd0*/  FADD.FTZ R127, R72, -R140 ;  /* 0x8000008c487f7221 */ /* 0x000fca0000010000 */
[----:B------:R-:W-:Y:S01]  /*bce0*/  MUFU.EX2 R120, R120 ;  /* 0x0000007800787308 */ /* 0x000fe20000000800 */
[----:B------:R-:W-:Y:S01]  /*bcf0*/  FMUL.FTZ R60, R107, R60 ;  /* 0x0000003c6b3c7220 */ /* 0x000fe20000410000 */
[----:B------:R-:W-:Y:S01]  /*bd00*/  FMUL.FTZ R61, R108, R61 ;  /* 0x0000003d6c3d7220 */ /* 0x000fe20000410000 */
[----:B------:R-:W-:Y:S01]  /*bd10*/  FMUL.FTZ R64, R111, R64 ;  /* 0x000000406f407220 */ /* 0x000fe20000410000 */
[----:B------:R-:W-:-:S04]  /*bd20*/  FADD.FTZ R62, R62, -R143 ;  /* 0x8000008f3e3e7221 */ /* 0x000fc80000010000 */
[----:B------:R1:W3:Y:S01]  /*bd30*/  MUFU.EX2 R37, R125 ;  /* 0x0000007d00257308 */ /* 0x0002e20000000800 */
[----:B------:R-:W-:Y:S01]  /*bd40*/  FMUL.FTZ R65, R112, R66 ;  /* 0x0000004270417220 */ /* 0x000fe20000410000 */
[----:B------:R-:W-:-:S06]  /*bd50*/  FMUL.FTZ R26, R113, R129 ;  /* 0x00000081711a7220 */ /* 0x000fcc0000410000 */
[----:B------:R-:W4:Y:S01]  /*bd60*/  MUFU.EX2 R119, R119 ;  /* 0x0000007700777308 */ /* 0x000f220000000800 */
[----:B-1----:R-:W-:Y:S01]  /*bd70*/  FADD.FTZ R125, R74, -R140 ;  /* 0x8000008c4a7d7221 */ /* 0x002fe20000010000 */
[----:B------:R-:W-:-:S06]  /*bd80*/  FADD.FTZ R140, R73, -R141 ;  /* 0x8000008d498c7221 */ /* 0x000fcc0000010000 */
[----:B------:R-:W1:Y:S01]  /*bd90*/  MUFU.EX2 R118, R118 ;  /* 0x0000007600767308 */ /* 0x000e620000000800 */
[----:B------:R-:W-:Y:S01]  /*bda0*/  FADD.FTZ R141, R75, -R141 ;  /* 0x8000008d4b8d7221 */ /* 0x000fe20000010000 */
[--C-:B------:R-:W-:Y:S01]  /*bdb0*/  FADD.FTZ R146, R81, -R148.reuse ;  /* 0x8000009451927221 */ /* 0x100fe20000010000 */
[--C-:B------:R-:W-:Y:S01]  /*bdc0*/  FADD.FTZ R150, R84, -R151.reuse ;  /* 0x8000009754967221 */ /* 0x100fe20000010000 */
[----:B------:R-:W-:Y:S01]  /*bdd0*/  F2FP.F16.F32.PACK_AB R80, R27, R80 ;  /* 0x000000501b50723e */ /* 0x000fe200000000ff */
[----:B------:R-:W-:Y:S01]  /*bde0*/  FADD.FTZ R148, R83, -R148 ;  /* 0x8000009453947221 */ /* 0x000fe20000010000 */
[----:B------:R-:W-:Y:S01]  /*bdf0*/  FADD.FTZ R151, R86, -R151 ;  /* 0x8000009756977221 */ /* 0x000fe20000010000 */
        /* <DEDUP_REMOVED lines=12> */
[----:B------:R-:W-:Y:S01]  /*bec0*/  FADD.FTZ R126, R71, -R218 ;  /* 0x800000da477e7221 */ /* 0x000fe20000010000 */
[----:B------:R-:W-:Y:S01]  /*bed0*/  F2FP.F16.F32.PACK_AB R64, R25, R64 ;  /* 0x000000401940723e */ /* 0x000fe200000000ff */
[--C-:B------:R-:W-:Y:S01]  /*bee0*/  FADD.FTZ R143, R76, -R144.reuse ;  /* 0x800000904c8f7221 */ /* 0x100fe20000010000 */
[----:B------:R-:W-:Y:S01]  /*bef0*/  F2FP.F16.F32.PACK_AB R65, R26, R65 ;  /* 0x000000411a41723e */ /* 0x000fe200000000ff */
        /* <DEDUP_REMOVED lines=43> */
[----:B---3--:R-:W-:Y:S01]  /*c1b0*/  FMUL.FTZ R56, R37, R142 ;  /* 0x0000008e25387220 */ /* 0x008fe20000410000 */
        /* <DEDUP_REMOVED lines=13> */
[----:B-1----:R-:W-:Y:S01]  /*c290*/  FMUL.FTZ R26, R118, R219 ;  /* 0x000000db761a7220 */ /* 0x002fe20000410000 */
        /* <DEDUP_REMOVED lines=167> */
.L_x_1414:
        /* <DEDUP_REMOVED lines=70> */
.L_x_1415:
        /* <DEDUP_REMOVED lines=12> */
.L_x_1405:
        /* <DEDUP_REMOVED lines=34> */
.L_x_1373:
[----:B------:R-:W-:Y:S05]  /*d450*/  @P0 BRA `(.L_x_1371) ;  /* 0x0000003000580947 */ /* 0x000fea0003800000 */
[----:B------:R-:W1:Y:S01]  /*d460*/  S2UR UR8, SR_CTAID.Y ;  /* 0x00000000000879c3 */ /* 0x000e620000002600 */
[----:B------:R-:W3:Y:S01]  /*d470*/  S2R R14, SR_TID.X ;  /* 0x00000000000e7919 */ /* 0x000ee20000002100 */
[----:B------:R-:W-:Y:S01]  /*d480*/  ULDC UR4, c[0x0][0x850] ;  /* 0x0002140000047ab9 */ /* 0x000fe20000000800 */
[----:B------:R-:W-:Y:S01]  /*d490*/  ULDC.64 UR12, c[0x0][0x818] ;  /* 0x00020600000c7ab9 */ /* 0x000fe20000000a00 */
[----:B------:R-:W-:Y:S01]  /*d4a0*/  UISETP.NE.AND UP0, UPT, UR4, 0x1, UPT ;  /* 0x000000010400788c */ /* 0x000fe2000bf05270 */
[----:B------:R-:W4:Y:S01]  /*d4b0*/  S2R R4, SR_CgaCtaId ;  /* 0x0000000000047919 */ /* 0x000f220000008800 */
[----:B------:R-:W-:Y:S02]  /*d4c0*/  MOV R3, 0x400 ;  /* 0x0000040000037802 */ /* 0x000fe40000000f00 */
[----:B------:R-:W5:Y:S07]  /*d4d0*/  S2UR UR6, SR_CTAID.X ;  /* 0x00000000000679c3 */ /* 0x000f6e0000002500 */
[----:B------:R-:W-:Y:S01]  /*d4e0*/  @UP0 ULDC UR4, c[0x0][0x854] ;  /* 0x0002150000040ab9 */ /* 0x000fe20000000800 */
[----:B------:R-:W-:Y:S01]  /*d4f0*/  @UP0 ULDC UR7, c[0x0][0x858] ;  /* 0x0002160000070ab9 */ /* 0x000fe20000000800 */
[----:B------:R-:W4:Y:S01]  /*d500*/  S2UR UR14, SR_CTAID.Z ;  /* 0x00000000000e79c3 */ /* 0x000f220000002700 */
[----:B-1----:R-:W-:-:S07]  /*d510*/  UIMAD.WIDE.U32 UR4, UR8, UR4, URZ ;  /* 0x00000004080472a5 */ /* 0x002fce000f8e003f */
[----:B--2---:R-:W1:Y:S01]  /*d520*/  LDC.64 R10, c[0x0][0x820] ;  /* 0x00020800ff0a7b82 */ /* 0x004e620000000a00 */
[----:B------:R-:W-:Y:S02]  /*d530*/  @UP0 USHF.R.U32.HI UR8, URZ, UR7, UR5 ;  /* 0x000000073f080299 */ /* 0x000fe40008011605 */
[----:B-----5:R-:W-:-:S05]  /*d540*/  USHF.L.U32 UR6, UR6, 0xd, URZ ;  /* 0x0000000d06067899 */ /* 0x020fca000800063f */
[----:B------:R-:W2:Y:S01]  /*d550*/  LDC.64 R12, c[0x0][0x848] ;  /* 0x00021200ff0c7b82 */ /* 0x000ea20000000a00 */
[----:B------:R-:W-:Y:S01]  /*d560*/  USHF.R.S32.HI UR9, URZ, 0x1f, UR8 ;  /* 0x0000001f3f097899 */ /* 0x000fe20008011408 */
[----:B---3--:R-:W-:Y:S01]  /*d570*/  VIADD R15, R14, 0xffffff80 ;  /* 0xffffff800e0f7836 */ /* 0x008fe20000000000 */
[----:B------:R-:W-:Y:S01]  /*d580*/  USHF.R.S32.HI UR7, URZ, 0x1f, UR6 ;  /* 0x0000001f3f077899 */ /* 0x000fe20008011406 */
[----:B----4-:R-:W-:Y:S01]  /*d590*/  LEA R17, R4, R3, 0x18 ;  /* 0x0000000304117211 */ /* 0x010fe200078ec0ff */
[----:B------:R-:W-:Y:S02]  /*d5a0*/  UIMAD UR10, UR9, UR12, URZ ;  /* 0x0000000c090a72a4 */ /* 0x000fe4000f8e023f */
[----:B------:R-:W-:Y:S01]  /*d5b0*/  UIMAD.WIDE.U32 UR4, UR8, UR12, UR6 ;  /* 0x0000000c080472a5 */ /* 0x000fe2000f8e0006 */
[----:B------:R-:W-:Y:S01]  /*d5c0*/  SHF.R.S32.HI R0, RZ, 0x1f, R15 ;  /* 0x0000001fff007819 */ /* 0x000fe2000001140f */
[----:B------:R-:W-:Y:S02]  /*d5d0*/  UIMAD UR10, UR8, UR13, UR10 ;  /* 0x0000000d080a72a4 */ /* 0x000fe4000f8e020a */
[----:B------:R-:W-:Y:S01]  /*d5e0*/  USHF.R.S32.HI UR11, URZ, 0x1f, UR14 ;  /* 0x0000001f3f0b7899 */ /* 0x000fe2000801140e */
[----:B------:R-:W-:Y:S01]  /*d5f0*/  LEA.HI R2, R0, R15, RZ, 0x7 ;  /* 0x0000000f00027211 */ /* 0x000fe200078f38ff */
[----:B------:R-:W-:Y:S01]  /*d600*/  ULDC.64 UR12, c[0x0][0x840] ;  /* 0x00021000000c7ab9 */ /* 0x000fe20000000a00 */
[----:B------:R-:W-:Y:S01]  /*d610*/  IMAD.U32 R3, RZ, RZ, UR5 ;  /* 0x00000005ff037e24 */ /* 0x000fe2000f8e00ff */
[----:B------:R-:W-:Y:S01]  /*d620*/  UIMAD UR9, UR9, UR12, URZ ;  /* 0x0000000c090972a4 */ /* 0x000fe2000f8e023f */
[C---:B------:R-:W-:Y:S01]  /*d630*/  LOP3.LUT R0, R2.reuse, 0xfffff80, RZ, 0xc0, !PT ;  /* 0x0fffff8002007812 */ /* 0x040fe200078ec0ff */
[----:B------:R-:W-:Y:S01]  /*d640*/  UIMAD.WIDE.U32 UR6, UR8, UR12, UR6 ;  /* 0x0000000c080672a5 */ /* 0x000fe2000f8e0006 */
[----:B------:R-:W-:Y:S01]  /*d650*/  IMAD.SHL.U32 R2, R2, 0x20, RZ ;  /* 0x0000002002027824 */ /* 0x000fe200078e00ff */
[----:B------:R-:W-:Y:S01]  /*d660*/  UIMAD UR8, UR8, UR13, UR9 ;  /* 0x0000000d080872a4 */ /* 0x000fe2000f8e0209 */
[----:B-1----:R-:W-:Y:S01]  /*d670*/  IMAD R6, R10, UR11, RZ ;  /* 0x0000000b0a067c24 */ /* 0x002fe2000f8e02ff */
[----:B------:R-:W-:Y:S01]  /*d680*/  UIADD3 UR9, UR5, UR10, URZ ;  /* 0x0000000a05097290 */ /* 0x000fe2000fffe03f */
[----:B------:R-:W-:Y:S01]  /*d690*/  IMAD.IADD R0, R15, 0x1, -R0 ;  /* 0x000000010f007824 */ /* 0x000fe200078e0a00 */
[----:B------:R-:W-:Y:S01]  /*d6a0*/  UIADD3 UR8, UR7, UR8, URZ ;  /* 0x0000000807087290 */ /* 0x000fe2000fffe03f */
[----:B------:R-:W-:Y:S01]  /*d6b0*/  LOP3.LUT R7, R2, 0x3ffff000, RZ, 0xc0, !PT ;  /* 0x3ffff00002077812 */ /* 0x000fe200078ec0ff */
[----:B------:R-:W-:-:S02]  /*d6c0*/  IMAD.U32 R5, RZ, RZ, UR7 ;  /* 0x00000007ff057e24 */ /* 0x000fc4000f8e00ff */
[----:B------:R-:W-:Y:S02]  /*d6d0*/  IMAD.U32 R2, RZ, RZ, UR4 ;  /* 0x00000004ff027e24 */ /* 0x000fe4000f8e00ff */
[----:B------:R-:W-:Y:S02]  /*d6e0*/  IMAD.U32 R3, RZ, RZ, UR9 ;  /* 0x00000009ff037e24 */ /* 0x000fe4000f8e00ff */
[----:B------:R-:W-:Y:S02]  /*d6f0*/  IMAD.U32 R4, RZ, RZ, UR6 ;  /* 0x00000006ff047e24 */ /* 0x000fe4000f8e00ff */
[----:B------:R-:W-:Y:S02]  /*d700*/  IMAD.U32 R5, RZ, RZ, UR8 ;  /* 0x00000008ff057e24 */ /* 0x000fe4000f8e00ff */
[----:B--2---:R-:W-:Y:S02]  /*d710*/  IMAD R8, R12, UR11, RZ ;  /* 0x0000000b0c087c24 */ /* 0x004fe4000f8e02ff */
[----:B------:R-:W-:-:S02]  /*d720*/  IMAD R0, R0, 0x4, R7 ;  /* 0x0000000400007824 */ /* 0x000fc400078e0207 */
[----:B------:R-:W-:Y:S02]  /*d730*/  IMAD R7, R11, UR14, R6 ;  /* 0x0000000e0b077c24 */ /* 0x000fe4000f8e0206 */
[----:B------:R-:W-:-:S04]  /*d740*/  IMAD.WIDE.U32 R2, R10, UR14, R2 ;  /* 0x0000000e0a027c25 */ /* 0x000fc8000f8e0002 */
[----:B------:R-:W-:Y:S02]  /*d750*/  IMAD R9, R13, UR14, R8 ;  /* 0x0000000e0d097c24 */ /* 0x000fe4000f8e0208 */
[----:B------:R-:W-:Y:S01]  /*d760*/  IMAD.WIDE.U32 R4, R12, UR14, R4 ;  /* 0x0000000e0c047c25 */ /* 0x000fe2000f8e0004 */
[----:B------:R-:W-:Y:S05]  /*d770*/  WARPSYNC.ALL ;  /* 0x0000000000007948 */ /* 0x000fea0003800000 */
[----:B------:R-:W-:Y:S02]  /*d780*/  IMAD R0, R0, 0x4, R17 ;  /* 0x0000000400007824 */ /* 0x000fe400078e0211 */
[----:B------:R-:W-:-:S02]  /*d790*/  IMAD.IADD R7, R3, 0x1, R7 ;  /* 0x0000000103077824 */ /* 0x000fc400078e0207 */
[----:B------:R-:W-:Y:S01]  /*d7a0*/  IMAD.IADD R6, R5, 0x1, R9 ;  /* 0x0000000105067824 */ /* 0x000fe200078e0209 */
[----:B------:R-:W-:Y:S01]  /*d7b0*/  BAR.SYNC.DEFER_BLOCKING 0x1, 0x100 ;  /* 0x0044000000007b1d */ /* 0x000fe20000010000 */
[----:B------:R-:W-:-:S07]  /*d7c0*/  ISETP.NE.AND P0, PT, R15, RZ, PT ;  /* 0x000000ff0f00720c */ /* 0x000fce0003f05270 */
        /* <DEDUP_REMOVED lines=30> */
.L_x_1419:
[----:B------:R-:W-:Y:S01]  /*d9b0*/  @P0 ELECT P1, URZ, PT ;  /* 0x00000000003f082f */ /* 0x000fe20003820000 */
[----:B------:R1:W-:-:S12]  /*d9c0*/  UBLKRED.G.S.ADD.F32.RN [UR4], [UR6], UR7, desc[UR8] ;  /* 0x00000804060073bb */ /* 0x0003d800080a1407 */
[----:B------:R-:W-:Y:S02]  /*d9d0*/  @P1 PLOP3.LUT P0, PT, P1, PT, PT, 0x8, 0x0 ;  /* 0x000000000000181c */ /* 0x000fe40000f0e170 */
[----:B------:R-:W-:-:S11]  /*d9e0*/  PLOP3.LUT P1, PT, PT, PT, PT, 0x8, 0x0 ;  /* 0x000000000000781c */ /* 0x000fd60003f2e170 */
[----:B-1----:R-:W-:Y:S05]  /*d9f0*/  @P0 BRA.U.ANY `(.L_x_1419) ;  /* 0xfffffffd00ec0947 */ /* 0x002fea000393ffff */
[----:B------:R0:W-:Y:S01]  /*da00*/  UTMACMDFLUSH ;  /* 0x00000000000079b7 */ /* 0x0001e20000000000 */
[----:B------:R-:W-:-:S04]  /*da10*/  DEPBAR.LE SB0, 0x0 ;  /* 0x000080000000791a */ /* 0x000fc80000000000 */
.L_x_1418:
[----:B------:R-:W-:Y:S05]  /*da20*/  BSYNC B0 ;  /* 0x0000000000007941 */ /* 0x000fea0003800000 */
.L_x_1417:
        /* <DEDUP_REMOVED lines=25> */
.L_x_1420:
        /* <DEDUP_REMOVED lines=8> */
.L_x_1369:
        /* <DEDUP_REMOVED lines=41> */
.L_x_1422:
        /* <DEDUP_REMOVED lines=36> */
.L_x_1425:
[----:B------:R-:W-:Y:S05]  /*e110*/  BSYNC B0 ;  /* 0x0000000000007941 */ /* 0x000fea0003800000 */
.L_x_1424:
        /* <DEDUP_REMOVED lines=19> */
.L_x_1427:
[----:B------:R-:W-:Y:S05]  /*e250*/  BSYNC B0 ;  /* 0x0000000000007941 */ /* 0x000fea0003800000 */
.L_x_1426:
[----:B------:R-:W-:Y:S06]  /*e260*/  BAR.ARV 0xa, 0xa0 ;  /* 0x0282800000007b1d */ /* 0x000fec0000002000 */
[----:B------:R-:W-:Y:S04]  /*e270*/  BSSY B0, `(.L_x_1428) ;  /* 0x0000003000007945 */ /* 0x000fe80003800000 */
[----:B------:R-:W-:Y:S05]  /*e280*/  @!P0 BRA `(.L_x_1429) ;  /* 0x0000000000048947 */ /* 0x000fea0003800000 */
[----:B------:R-:W-:-:S04]  /*e290*/  DEPBAR.LE SB0, 0x0 ;  /* 0x000080000000791a */ /* 0x000fc80000000000 */
.L_x_1429:
[----:B------:R-:W-:Y:S05]  /*e2a0*/  BSYNC B0 ;  /* 0x0000000000007941 */ /* 0x000fea0003800000 */
.L_x_1428:
[----:B------:R-:W-:Y:S06]  /*e2b0*/  BAR.ARV 0xb, 0xa0 ;  /* 0x02c2800000007b1d */ /* 0x000fec0000002000 */
[----:B------:R-:W-:Y:S01]  /*e2c0*/  UIADD3 UR9, UR5, 0x1, URZ ;  /* 0x0000000105097890 */ /* 0x000fe2000fffe03f */
[----:B------:R-:W-:Y:S11]  /*e2d0*/  BRA `(.L_x_1430) ;  /* 0x0000000000047947 */ /* 0x000ff60003800000 */
.L_x_1423:
[----:B------:R-:W-:-:S05]  /*e2e0*/  UMOV UR9, UR5 ;  /* 0x0000000500097c82 */ /* 0x000fca0008000000 */
.L_x_1430:
        /* <DEDUP_REMOVED lines=16> */
.L_x_1443:
        /* <DEDUP_REMOVED lines=20> */
.L_x_1432:
[----:B------:R-:W-:Y:S05]  /*e530*/  BSYNC B0 ;  /* 0x0000000000007941 */ /* 0x000fea0003800000 */
.L_x_1431:
        /* <DEDUP_REMOVED lines=13> */
.L_x_1434:
[----:B------:R-:W-:Y:S05]  /*e610*/  BSYNC B0 ;  /* 0x0000000000007941 */ /* 0x000fea0003800000 */
.L_x_1433:
[----:B------:R-:W-:Y:S06]  /*e620*/  BAR.ARV 0xa, 0xa0 ;  /* 0x0282800000007b1d */ /* 0x000fec0000002000 */
[----:B------:R-:W-:Y:S04]  /*e630*/  BSSY B0, `(.L_x_1435) ;  /* 0x0000003000007945 */ /* 0x000fe80003800000 */
[----:B------:R-:W-:Y:S05]  /*e640*/  @!P0 BRA `(.L_x_1436) ;  /* 0x0000000000048947 */ /* 0x000fea0003800000 */
[----:B------:R-:W-:-:S04]  /*e650*/  DEPBAR.LE SB0, 0x0 ;  /* 0x000080000000791a */ /* 0x000fc80000000000 */
.L_x_1436:
[----:B------:R-:W-:Y:S05]  /*e660*/  BSYNC B0 ;  /* 0x0000000000007941 */ /* 0x000fea0003800000 */
.L_x_1435:
        /* <DEDUP_REMOVED lines=13> */
.L_x_1438:
[----:B------:R-:W-:Y:S05]  /*e740*/  BSYNC B0 ;  /* 0x0000000000007941 */ /* 0x000fea0003800000 */
.L_x_1437:
        /* <DEDUP_REMOVED lines=13> */
.L_x_1440:
[----:B------:R-:W-:Y:S05]  /*e820*/  BSYNC B0 ;  /* 0x0000000000007941 */ /* 0x000fea0003800000 */
.L_x_1439:
[----:B------:R-:W-:Y:S01]  /*e830*/  UIADD3 UR9, UR9, 0x2, URZ ;  /* 0x0000000209097890 */ /* 0x000fe2000fffe03f */
[----:B------:R-:W-:Y:S06]  /*e840*/  BAR.ARV 0xa, 0xa0 ;  /* 0x0282800000007b1d */ /* 0x000fec0000002000 */
[----:B------:R-:W-:Y:S01]  /*e850*/  BSSY B0, `(.L_x_1441) ;  /* 0x0000004000007945 */ /* 0x000fe20003800000 */
[----:B------:R-:W-:-:S03]  /*e860*/  ISETP.LE.AND P1, PT, R0, UR9, PT ;  /* 0x0000000900007c0c */ /* 0x000fc6000bf23270 */
[----:B------:R-:W-:Y:S10]  /*e870*/  @!P0 BRA `(.L_x_1442) ;  /* 0x0000000000048947 */ /* 0x000ff40003800000 */
[----:B------:R-:W-:-:S04]  /*e880*/  DEPBAR.LE SB0, 0x0 ;  /* 0x000080000000791a */ /* 0x000fc80000000000 */
.L_x_1442:
[----:B------:R-:W-:Y:S05]  /*e890*/  BSYNC B0 ;  /* 0x0000000000007941 */ /* 0x000fea0003800000 */
.L_x_1441:
[----:B------:R-:W-:Y:S06]  /*e8a0*/  BAR.ARV 0xb, 0xa0 ;  /* 0x02c2800000007b1d */ /* 0x000fec0000002000 */
[----:B------:R-:W-:Y:S02]  /*e8b0*/  UIADD3 UR13, UR13, 0x4000, URZ ;  /* 0x000040000d0d7890 */ /* 0x000fe4000fffe03f */
[----:B------:R-:W-:Y:S01]  /*e8c0*/  UIADD3 UR4, UR4, 0x4000, URZ ;  /* 0x0000400004047890 */ /* 0x000fe2000fffe03f */
[----:B------:R-:W-:Y:S11]  /*e8d0*/  @!P1 BRA `(.L_x_1443) ;  /* 0xfffffff800c49947 */ /* 0x000ff6000383ffff */
[----:B------:R-:W-:Y:S05]  /*e8e0*/  BRA `(.L_x_1371) ;  /* 0x0000001c00347947 */ /* 0x000fea0003800000 */
.L_x_1421:
        /* <DEDUP_REMOVED lines=33> */
.L_x_1445:
        /* <DEDUP_REMOVED lines=42> */
.L_x_1475:
        /* <DEDUP_REMOVED lines=15> */
.L_x_1448:
        /* <DEDUP_REMOVED lines=75> */
.L_x_1459:
[----:B--234-:R-:W-:-:S04]  /*f340*/  SHF.L.U32 R21, R11, 0x1f, RZ ;  /* 0x0000001f0b157819 */ /* 0x01cfc800000006ff */
[----:B------:R-:W1:Y:S02]  /*f350*/  SYNCS.PHASECHK.TRANS64.TRYWAIT P1, [R16+URZ+0x30c40], R21 ;  /* 0x030c4015100075a7 */ /* 0x000e64000802017f */
[----:B-1----:R-:W-:Y:S05]  /*f360*/  @!P1 BRA `(.L_x_1451) ;  /* 0x00000014005c9947 */ /* 0x002fea0003800000 */
.L_x_1476:
[----:B------:R-:W-:Y:S05]  /*f370*/  @P0 BRA `(.L_x_1452) ;  /* 0x0000000000140947 */ /* 0x000fea0003800000 */
[----:B------:R-:W-:Y:S01]  /*f380*/  ISETP.NE.AND P1, PT, R6, RZ, PT ;  /* 0x000000ff0600720c */ /* 0x000fe20003f25270 */
[----:B------:R-:W-:-:S04]  /*f390*/  IMAD.MOV.U32 R3, RZ, RZ, 0x4200 ;  /* 0x00004200ff037424 */ /* 0x000fc800078e00ff */
[----:B------:R2:W-:Y:S08]  /*f3a0*/  SYNCS.ARRIVE.TRANS64 RZ, [R16+URZ+0x30c30], R3 ;  /* 0x030c300310ff79a7 */ /* 0x0005f0000800003f */
[----:B------:R-:W-:Y:S05]  /*f3b0*/  @!P1 BRA `(.L_x_1452) ;  /* 0x0000000000049947 */ /* 0x000fea0003800000 */
[----:B------:R-:W-:Y:S01]  /*f3c0*/  BPT.TRAP 0x1 ;  /* 0x000000040000795c */ /* 0x000fe20000300000 */
.L_x_1452:
        /* <DEDUP_REMOVED lines=29> */
.L_x_1477:
[----:B------:R-:W-:Y:S05]  /*f5a0*/  @P0 BRA `(.L_x_1454) ;  /* 0x0000000000140947 */ /* 0x000fea0003800000 */
[----:B------:R-:W-:Y:S01]  /*f5b0*/  ISETP.NE.AND P1, PT, R6, RZ, PT ;  /* 0x000000ff0600720c */ /* 0x000fe20003f25270 */
[----:B------:R-:W-:-:S04]  /*f5c0*/  IMAD.MOV.U32 R2, RZ, RZ, 0x4200 ;  /* 0x00004200ff027424 */ /* 0x000fc800078e00ff */
[----:B------:R3:W-:Y:S08]  /*f5d0*/  SYNCS.ARRIVE.TRANS64 RZ, [R16+URZ+0x30c18], R2 ;  /* 0x030c180210ff79a7 */ /* 0x0007f0000800003f */
[----:B------:R-:W-:Y:S05]  /*f5e0*/  @!P1 BRA `(.L_x_1454) ;  /* 0x0000000000049947 */ /* 0x000fea0003800000 */
[----:B------:R-:W-:Y:S01]  /*f5f0*/  BPT.TRAP 0x1 ;  /* 0x000000040000795c */ /* 0x000fe20000300000 */
.L_x_1454:
        /* <DEDUP_REMOVED lines=29> */
.L_x_1478:
[----:B------:R-:W-:Y:S05]  /*f7d0*/  @P0 BRA `(.L_x_1456) ;  /* 0x0000000000140947 */ /* 0x000fea0003800000 */
[----:B------:R-:W-:Y:S01]  /*f7e0*/  ISETP.NE.AND P1, PT, R6, RZ, PT ;  /* 0x000000ff0600720c */ /* 0x000fe20003f25270 */
[----:B-123--:R-:W-:-:S04]  /*f7f0*/  IMAD.MOV.U32 R21, RZ, RZ, 0x4200 ;  /* 0x00004200ff157424 */ /* 0x00efc800078e00ff */
[----:B------:R4:W-:Y:S08]  /*f800*/  SYNCS.ARRIVE.TRANS64 RZ, [R16+URZ+0x30c38], R21 ;  /* 0x030c381510ff79a7 */ /* 0x0009f0000800003f */
[----:B------:R-:W-:Y:S05]  /*f810*/  @!P1 BRA `(.L_x_1456) ;  /* 0x0000000000049947 */ /* 0x000fea0003800000 */
[----:B------:R-:W-:Y:S01]  /*f820*/  BPT.TRAP 0x1 ;  /* 0x000000040000795c */ /* 0x000fe20000300000 */
.L_x_1456:
        /* <DEDUP_REMOVED lines=24> */
.L_x_1480:
[----:B------:R-:W-:Y:S05]  /*f9b0*/  @P0 BRA `(.L_x_1458) ;  /* 0x0000000000140947 */ /* 0x000fea0003800000 */
[----:B------:R-:W-:Y:S01]  /*f9c0*/  ISETP.NE.AND P1, PT, R6, RZ, PT ;  /* 0x000000ff0600720c */ /* 0x000fe20003f25270 */
[----:B------:R-:W-:-:S04]  /*f9d0*/  IMAD.MOV.U32 R5, RZ, RZ, 0x4200 ;  /* 0x00004200ff057424 */ /* 0x000fc800078e00ff */
[----:B------:R1:W-:Y:S08]  /*f9e0*/  SYNCS.ARRIVE.TRANS64 RZ, [R16+URZ+0x30c10], R5 ;  /* 0x030c100510ff79a7 */ /* 0x0003f0000800003f */
[----:B------:R-:W-:Y:S05]  /*f9f0*/  @!P1 BRA `(.L_x_1458) ;  /* 0x0000000000049947 */ /* 0x000fea0003800000 */
[----:B------:R-:W-:Y:S01]  /*fa00*/  BPT.TRAP 0x1 ;  /* 0x000000040000795c */ /* 0x000fe20000300000 */
.L_x_1458:
        /* <DEDUP_REMOVED lines=30> */
.L_x_1450:
[----:B------:R-:W2:Y:S02]  /*fbf0*/  LDL.LU R4, [R1+0x4] ;  /* 0x0000040001047983 */ /* 0x000ea40000300800 */
[----:B--2---:R-:W-:Y:S02]  /*fc00*/  ISETP.NE.AND P1, PT, R4, RZ, PT ;  /* 0x000000ff0400720c */ /* 0x004fe40003f25270 */
[----:B------:R2:W5:Y:S11]  /*fc10*/  LDL R4, [R1] ;  /* 0x0000000001047983 */ /* 0x0005760000100800 */
[----:B--2---:R-:W-:Y:S05]  /*fc20*/  @!P1 BRA `(.L_x_1449) ;  /* 0x0000000400109947 */ /* 0x004fea0003800000 */
[----:B------:R-:W-:-:S04]  /*fc30*/  SHF.L.U32 R13, R11, 0x1f, RZ ;  /* 0x0000001f0b0d7819 */ /* 0x000fc800000006ff */
[----:B------:R-:W1:Y:S02]  /*fc40*/  SYNCS.PHASECHK.TRANS64.TRYWAIT P1, [R16+URZ+0x30c40], R13 ;  /* 0x030c400d100075a7 */ /* 0x000e64000802017f */
[----:B-1----:R-:W-:Y:S05]  /*fc50*/  @!P1 BRA `(.L_x_1460) ;  /* 0x0000000c00749947 */ /* 0x002fea0003800000 */
.L_x_1481:
[----:B------:R-:W-:Y:S05]  /*fc60*/  @P0 BRA `(.L_x_1461) ;  /* 0x0000000000140947 */ /* 0x000fea0003800000 */
[----:B------:R-:W-:Y:S01]  /*fc70*/  ISETP.NE.AND P1, PT, R6, RZ, PT ;  /* 0x000000ff0600720c */ /* 0x000fe20003f25270 */
[----:B------:R-:W-:-:S04]  /*fc80*/  IMAD.MOV.U32 R5, RZ, RZ, 0x4200 ;  /* 0x00004200ff057424 */ /* 0x000fc800078e00ff */
[----:B------:R2:W-:Y:S08]  /*fc90*/  SYNCS.ARRIVE.TRANS64 RZ, [R16+URZ+0x30c30], R5 ;  /* 0x030c300510ff79a7 */ /* 0x0005f0000800003f */
[----:B------:R-:W-:Y:S05]  /*fca0*/  @!P1 BRA `(.L_x_1461) ;  /* 0x0000000000049947 */ /* 0x000fea0003800000 */
[----:B------:R-:W-:Y:S01]  /*fcb0*/  BPT.TRAP 0x1 ;  /* 0x000000040000795c */ /* 0x000fe20000300000 */
.L_x_1461:
        /* <DEDUP_REMOVED lines=26> */
.L_x_1482:
[----:B------:R-:W-:Y:S05]  /*fe60*/  @P0 BRA `(.L_x_1463) ;  /* 0x0000000000140947 */ /* 0x000fea0003800000 */
[----:B------:R-:W-:Y:S01]  /*fe70*/  ISETP.NE.AND P0, PT, R6, RZ, PT ;  /* 0x000000ff0600720c */ /* 0x000fe20003f05270 */
[----:B------:R-:W-:-:S04]  /*fe80*/  IMAD.MOV.U32 R5, RZ, RZ, 0x4200 ;  /* 0x00004200ff057424 */ /* 0x000fc800078e00ff */
[----:B------:R2:W-:Y:S08]  /*fe90*/  SYNCS.ARRIVE.TRANS64 RZ, [R16+URZ+0x30c18], R5 ;  /* 0x030c180510ff79a7 */ /* 0x0005f0000800003f */
[----:B------:R-:W-:Y:S05]  /*fea0*/  @!P0 BRA `(.L_x_1463) ;  /* 0x0000000000048947 */ /* 0x000fea0003800000 */
[----:B------:R-:W-:Y:S01]  /*feb0*/  BPT.TRAP 0x1 ;  /* 0x000000040000795c */ /* 0x000fe20000300000 */
.L_x_1463:
        /* <DEDUP_REMOVED lines=27> */
.L_x_1449:
[----:B------:R-:W2:Y:S01]  /*10070*/  S2R R0, SR_TID.X ;  /* 0x0000000000007919 */ /* 0x000ea20000002100 */
[----:B------:R-:W-:Y:S01]  /*10080*/  IMAD R3, R19, 0x8, R16 ;  /* 0x0000000813037824 */ /* 0x000fe200078e0210 */
[----:B--2---:R-:W-:Y:S02]  /*10090*/  LOP3.LUT R2, R0, 0x7f, RZ, 0xc0, !PT ;  /* 0x0000007f00027812 */ /* 0x004fe400078ec0ff */
[----:B------:R-:W-:Y:S02]  /*100a0*/  SHF.L.U32 R0, R11, 0x1f, RZ ;  /* 0x0000001f0b007819 */ /* 0x000fe400000006ff */
[----:B------:R-:W-:Y:S02]  /*100b0*/  ISETP.NE.AND P1, PT, R2, RZ, PT ;  /* 0x000000ff0200720c */ /* 0x000fe40003f25270 */
[----:B------:R-:W2:Y:S02]  /*100c0*/  SYNCS.PHASECHK.TRANS64.TRYWAIT P0, [R3+URZ+0x30c40], R0 ;  /* 0x030c4000030075a7 */ /* 0x000ea4000800017f */
[----:B--2---:R-:W-:Y:S09]  /*100d0*/  @!P0 BRA `(.L_x_1464) ;  /* 0x00000008007c8947 */ /* 0x004ff20003800000 */
.L_x_1483:
[----:B------:R-:W-:Y:S05]  /*100e0*/  @P1 BRA `(.L_x_1465) ;  /* 0x0000000000181947 */ /* 0x000fea0003800000 */
[----:B------:R-:W1:Y:S01]  /*100f0*/  S2R R2, SR_TID.X ;  /* 0x0000000000027919 */ /* 0x000e620000002100 */
[----:B--2---:R-:W-:-:S04]  /*10100*/  IMAD.MOV.U32 R0, RZ, RZ, 0x4200 ;  /* 0x00004200ff007424 */ /* 0x004fc800078e00ff */
[----:B------:R2:W-:Y:S01]  /*10110*/  SYNCS.ARRIVE.TRANS64 RZ, [R3+URZ+0x30c30], R0 ;  /* 0x030c300003ff79a7 */ /* 0x0005e2000800003f */
[----:B-1----:R-:W-:-:S13]  /*10120*/  LOP3.LUT P0, RZ, R2, 0x1f, RZ, 0xc0, !PT ;  /* 0x0000001f02ff7812 */ /* 0x002fda000780c0ff */
[----:B--2---:R-:W-:Y:S05]  /*10130*/  @!P0 BRA `(.L_x_1465) ;  /* 0x0000000000048947 */ /* 0x004fea0003800000 */
[----:B------:R-:W-:Y:S01]  /*10140*/  BPT.TRAP 0x1 ;  /* 0x000000040000795c */ /* 0x000fe20000300000 */
.L_x_1465:
        /* <DEDUP_REMOVED lines=33> */
.L_x_1446:
[----:B------:R-:W-:Y:S05]  /*10360*/  BSYNC B0 ;  /* 0x0000000000007941 */ /* 0x000fea0003800000 */
.L_x_1444:
[----:B------:R-:W-:-:S03]  /*10370*/  UMOV UR8, 0xffffffff ;  /* 0xffffffff00087882 */ /* 0x000fc60000000000 */
[----:B------:R-:W-:Y:S05]  /*10380*/  BRA.DIV UR8, `(.L_x_1466) ;  /* 0x0000000608e47947 */ /* 0x000fea000b800000 */
[----:B------:R-:W-:-:S13]  /*10390*/  ELECT P6, URZ, PT ;  /* 0x00000000003f782f */ /* 0x000fda00038c0000 */
.L_x_1486:
[----:B------:R-:W-:Y:S05]  /*103a0*/  @!P6 BRA `(.L_x_1371) ;  /* 0x000000000084e947 */ /* 0x000fea0003800000 */
[----:B------:R-:W-:-:S06]  /*103b0*/  ULOP3.LUT UR8, UR36, 0x2, URZ, 0xfc, !UPT ;  /* 0x0000000224087892 */ /* 0x000fcc000f8efc3f */
[----:B------:R-:W-:-:S05]  /*103c0*/  IMAD.U32 R0, RZ, RZ, UR8 ;  /* 0x00000008ff007e24 */ /* 0x000fca000f8e00ff */
[----:B------:R-:W-:-:S13]  /*103d0*/  ISETP.NE.AND P2, PT, R0, 0x3, PT ;  /* 0x000000030000780c */ /* 0x000fda0003f45270 */
[----:B------:R-:W-:Y:S05]  /*103e0*/  @!P2 BRA `(.L_x_1467) ;  /* 0x000000000004a947 */ /* 0x000fea0003800000 */
[----:B------:R-:W-:Y:S01]  /*103f0*/  BPT.TRAP 0x1 ;  /* 0x000000040000795c */ /* 0x000fe20000300000 */
.L_x_1467:
        /* <DEDUP_REMOVED lines=15> */
.L_x_1487:
[----:B------:R-:W2:Y:S02]  /*104f0*/  SYNCS.PHASECHK.TRANS64.TRYWAIT P0, [R3+URZ], R0 ;  /* 0x00000000030075a7 */ /* 0x000ea4000800017f */
[----:B--2---:R-:W-:Y:S05]  /*10500*/  @!P0 BRA `(.L_x_1469) ;  /* 0x0000000400b88947 */ /* 0x004fea0003800000 */
.L_x_1488:
[----:B------:R-:W-:Y:S05]  /*10510*/  @!P2 BRA `(.L_x_1470) ;  /* 0x000000000004a947 */ /* 0x000fea0003800000 */
[----:B------:R-:W-:Y:S01]  /*10520*/  BPT.TRAP 0x1 ;  /* 0x000000040000795c */ /* 0x000fe20000300000 */
.L_x_1470:
[----:B--2---:R-:W-:-:S04]  /*10530*/  VIADD R3, R7, 0x30c40 ;  /* 0x00030c4007037836 */ /* 0x004fc80000000000 */
[----:B------:R-:W-:-:S04]  /*10540*/  IMAD R2, R2, 0x8, R3 ;  /* 0x0000000802027824 */ /* 0x000fc800078e0203 */
[----:B------:R-:W2:Y:S02]  /*10550*/  SYNCS.PHASECHK.TRANS64.TRYWAIT P0, [R2+URZ], R5 ;  /* 0x00000005020075a7 */ /* 0x000ea4000800017f */
[----:B--2---:R-:W-:Y:S05]  /*10560*/  @!P0 BRA `(.L_x_1471) ;  /* 0x0000000400b48947 */ /* 0x004fea0003800000 */
.L_x_1489:
[----:B------:R-:W-:-:S07]  /*10570*/  IMAD R3, R4, 0x8, R3 ;  /* 0x0000000804037824 */ /* 0x000fce00078e0203 */
.L_x_1472:
[----:B---3--:R3:W4:Y:S02]  /*10580*/  SYNCS.PHASECHK.TRANS64.TRYWAIT P0, [R3+URZ], R0 ;  /* 0x00000000030075a7 */ /* 0x008724000800017f */
[----:B----4-:R-:W-:Y:S05]  /*10590*/  @!P0 NANOSLEEP.SYNCS 0x989680 ;  /* 0x009896800000895d */ /* 0x010fea0003900000 */
[----:B------:R-:W4:Y:S02]  /*105a0*/  @!P0 SYNCS.PHASECHK.TRANS64 P0, [R3+URZ], R0 ;  /* 0x00000000030085a7 */ /* 0x000f24000800007f */
[----:B----4-:R-:W-:Y:S05]  /*105b0*/  @!P0 BRA `(.L_x_1472) ;  /* 0xfffffffc00f08947 */ /* 0x010fea000383ffff */
.L_x_1371:
[----:B------:R-:W-:Y:S05]  /*105c0*/  BSYNC B6 ;  /* 0x0000000000067941 */ /* 0x000fea0003800000 */
.L_x_1368:
[----:B------:R-:W-:Y:S05]  /*105d0*/  EXIT ;  /* 0x000000000000794d */ /* 0x000fea0003800000 */
.L_x_1378:
[----:B------:R-:W-:Y:S02]  /*105e0*/  IMAD.MOV.U32 R13, RZ, RZ, R10 ;  /* 0x000000ffff0d7224 */ /* 0x000fe400078e000a */
[----:B------:R-:W-:Y:S02]  /*105f0*/  IMAD.MOV.U32 R12, RZ, RZ, RZ ;  /* 0x000000ffff0c7224 */ /* 0x000fe400078e00ff */
[----:B------:R-:W-:Y:S02]  /*10600*/  IMAD.MOV.U32 R11, RZ, RZ, 0x1f ;  /* 0x0000001fff0b7424 */ /* 0x000fe400078e00ff */
[----:B------:R-:W-:-:S07]  /*10610*/  IMAD.MOV.U32 R15, RZ, RZ, -0x1 ;  /* 0xffffffffff0f7424 */ /* 0x000fce00078e00ff */
[----:B------:R-:W-:Y:S05]  /*10620*/  WARPSYNC.COLLECTIVE R15, `(.L_x_1473) ;  /* 0x000000000f087348 */ /* 0x000fea0003c00000 */
[----:B------:R1:W2:Y:S02]  /*10630*/  SHFL.IDX P6, R14, R13, R12, R11 ;  /* 0x0000000c0d0e7389 */ /* 0x0002a400000c000b */
[----:B-12---:R-:W-:Y:S01]  /*10640*/  ENDCOLLECTIVE ;  /* 0x000000000000791b */ /* 0x006fe20003800000 */
.L_x_1473:
[----:B------:R-:W-:Y:S05]  /*10650*/  BRA `(.L_x_1474) ;  /* 0xffffff0800407947 */ /* 0x000fea000383ffff */
.L_x_1380:
[----:B--2---:R2:W3:Y:S02]  /*10660*/  SYNCS.PHASECHK.TRANS64.TRYWAIT P0, [R222+URZ+0x30c00], R11 ;  /* 0x030c000bde0075a7 */ /* 0x0044e4000800017f */
[----:B---3--:R-:W-:Y:S05]  /*10670*/  @!P0 NANOSLEEP.SYNCS 0x989680 ;  /* 0x009896800000895d */ /* 0x008fea0003900000 */
[----:B------:R-:W3:Y:S02]  /*10680*/  @!P0 SYNCS.PHASECHK.TRANS64 P0, [R222+URZ+0x30c00], R11 ;  /* 0x030c000bde0085a7 */ /* 0x000ee4000800007f */
[----:B---3--:R-:W-:Y:S05]  /*10690*/  @!P0 BRA `(.L_x_1380) ;  /* 0xfffffffc00f08947 */ /* 0x008fea000383ffff */
[----:B------:R-:W-:Y:S05]  /*106a0*/  BRA `(.L_x_1379) ;  /* 0xffffff0800887947 */ /* 0x000fea000383ffff */
.L_x_1385:
[----:B--2---:R2:W3:Y:S02]  /*106b0*/  SYNCS.PHASECHK.TRANS64.TRYWAIT P0, [R8+URZ+0x30c10], R21 ;  /* 0x030c1015080075a7 */ /* 0x0044e4000800017f */
[----:B---3--:R-:W-:Y:S05]  /*106c0*/  @!P0 NANOSLEEP.SYNCS 0x989680 ;  /* 0x009896800000895d */ /* 0x008fea0003900000 */
[----:B------:R-:W3:Y:S02]  /*106d0*/  @!P0 SYNCS.PHASECHK.TRANS64 P0, [R8+URZ+0x30c10], R21 ;  /* 0x030c1015080085a7 */ /* 0x000ee4000800007f */
[----:B---3--:R-:W-:Y:S05]  /*106e0*/  @!P0 BRA `(.L_x_1385) ;  /* 0xfffffffc00f08947 */ /* 0x008fea000383ffff */
[----:B------:R-:W-:Y:S05]  /*106f0*/  BRA `(.L_x_1384) ;  /* 0xffffff1400347947 */ /* 0x000fea000383ffff */
.L_x_1389:
[----:B------:R1:W1:Y:S02]  /*10700*/  SYNCS.PHASECHK.TRANS64.TRYWAIT P0, [R8+URZ+0x30c30], R21 ;  /* 0x030c3015080075a7 */ /* 0x000264000800017f */
[----:B-1----:R-:W-:Y:S05]  /*10710*/  @!P0 NANOSLEEP.SYNCS 0x989680 ;  /* 0x009896800000895d */ /* 0x002fea0003900000 */
[----:B------:R-:W1:Y:S02]  /*10720*/  @!P0 SYNCS.PHASECHK.TRANS64 P0, [R8+URZ+0x30c30], R21 ;  /* 0x030c3015080085a7 */ /* 0x000e64000800007f */
[----:B-1----:R-:W-:Y:S05]  /*10730*/  @!P0 BRA `(.L_x_1389) ;  /* 0xfffffffc00f08947 */ /* 0x002fea000383ffff */
[----:B------:R-:W-:Y:S05]  /*10740*/  BRA `(.L_x_1388) ;  /* 0xffffff1800387947 */ /* 0x000fea000383ffff */
.L_x_1397:
[----:B--2---:R2:W3:Y:S02]  /*10750*/  SYNCS.PHASECHK.TRANS64.TRYWAIT P1, [R6+URZ+0x30c10], R11 ;  /* 0x030c100b060075a7 */ /* 0x0044e4000802017f */
[----:B---3--:R-:W-:Y:S05]  /*10760*/  @!P1 NANOSLEEP.SYNCS 0x989680 ;  /* 0x009896800000995d */ /* 0x008fea0003900000 */
[----:B------:R-:W3:Y:S02]  /*10770*/  @!P1 SYNCS.PHASECHK.TRANS64 P1, [R6+URZ+0x30c10], R11 ;  /* 0x030c100b060095a7 */ /* 0x000ee4000802007f */
[----:B---3--:R-:W-:Y:S05]  /*10780*/  @!P1 BRA `(.L_x_1397) ;  /* 0xfffffffc00f09947 */ /* 0x008fea000383ffff */
[----:B------:R-:W-:Y:S05]  /*10790*/  BRA `(.L_x_1396) ;  /* 0xffffff5400a07947 */ /* 0x000fea000383ffff */
.L_x_1401:
[----:B------:R1:W1:Y:S02]  /*107a0*/  SYNCS.PHASECHK.TRANS64.TRYWAIT P1, [R6+URZ+0x30c30], R11 ;  /* 0x030c300b060075a7 */ /* 0x000264000802017f */
[----:B-1----:R-:W-:Y:S05]  /*107b0*/  @!P1 NANOSLEEP.SYNCS 0x989680 ;  /* 0x009896800000995d */ /* 0x002fea0003900000 */
[----:B------:R-:W1:Y:S02]  /*107c0*/  @!P1 SYNCS.PHASECHK.TRANS64 P1, [R6+URZ+0x30c30], R11 ;  /* 0x030c300b060095a7 */ /* 0x000e64000802007f */
[----:B-1----:R-:W-:Y:S05]  /*107d0*/  @!P1 BRA `(.L_x_1401) ;  /* 0xfffffffc00f09947 */ /* 0x002fea000383ffff */
[----:B------:R-:W-:Y:S05]  /*107e0*/  BRA `(.L_x_1400) ;  /* 0xffffff5800b07947 */ /* 0x000fea000383ffff */
.L_x_1409:
[----:B--2---:R2:W3:Y:S02]  /*107f0*/  SYNCS.PHASECHK.TRANS64.TRYWAIT P0, [R7+URZ+0x30c10], R18 ;  /* 0x030c1012070075a7 */ /* 0x0044e4000800017f */
[----:B---3--:R-:W-:Y:S05]  /*10800*/  @!P0 NANOSLEEP.SYNCS 0x989680 ;  /* 0x009896800000895d */ /* 0x008fea0003900000 */
[----:B------:R-:W3:Y:S02]  /*10810*/  @!P0 SYNCS.PHASECHK.TRANS64 P0, [R7+URZ+0x30c10], R18 ;  /* 0x030c1012070085a7 */ /* 0x000ee4000800007f */
[----:B---3--:R-:W-:Y:S05]  /*10820*/  @!P0 BRA `(.L_x_1409) ;  /* 0xfffffffc00f08947 */ /* 0x008fea000383ffff */
[----:B------:R-:W-:Y:S05]  /*10830*/  BRA `(.L_x_1408) ;  /* 0xffffff8c00e07947 */ /* 0x000fea000383ffff */
.L_x_1413:
[----:B------:R1:W1:Y:S02]  /*10840*/  SYNCS.PHASECHK.TRANS64.TRYWAIT P0, [R7+URZ+0x30c30], R18 ;  /* 0x030c3012070075a7 */ /* 0x000264000800017f */
[----:B-1----:R-:W-:Y:S05]  /*10850*/  @!P0 NANOSLEEP.SYNCS 0x989680 ;  /* 0x009896800000895d */ /* 0x002fea0003900000 */
[----:B------:R-:W1:Y:S02]  /*10860*/  @!P0 SYNCS.PHASECHK.TRANS64 P0, [R7+URZ+0x30c30], R18 ;  /* 0x030c3012070085a7 */ /* 0x000e64000800007f */
[----:B-1----:R-:W-:Y:S05]  /*10870*/  @!P0 BRA `(.L_x_1413) ;  /* 0xfffffffc00f08947 */ /* 0x002fea000383ffff */
[----:B------:R-:W-:Y:S05]  /*10880*/  BRA `(.L_x_1412) ;  /* 0xffffff9000f47947 */ /* 0x000fea000383ffff */
.L_x_1447:
[----:B-1----:R1:W2:Y:S02]  /*10890*/  SYNCS.PHASECHK.TRANS64.TRYWAIT P0, [R16+URZ+0x30c20], R3 ;  /* 0x030c2003100075a7 */ /* 0x0022a4000800017f */
[----:B--2---:R-:W-:Y:S05]  /*108a0*/  @!P0 NANOSLEEP.SYNCS 0x989680 ;  /* 0x009896800000895d */ /* 0x004fea0003900000 */
[----:B------:R-:W2:Y:S02]  /*108b0*/  @!P0 SYNCS.PHASECHK.TRANS64 P0, [R16+URZ+0x30c20], R3 ;  /* 0x030c2003100085a7 */ /* 0x000ea4000800007f */
[----:B--2---:R-:W-:Y:S05]  /*108c0*/  @!P0 BRA `(.L_x_1447) ;  /* 0xfffffffc00f08947 */ /* 0x004fea000383ffff */
[----:B------:R-:W-:Y:S05]  /*108d0*/  BRA `(.L_x_1475) ;  /* 0xffffffe400307947 */ /* 0x000fea000383ffff */
.L_x_1451:
[----:B-1----:R1:W2:Y:S02]  /*108e0*/  SYNCS.PHASECHK.TRANS64.TRYWAIT P1, [R16+URZ+0x30c40], R21 ;  /* 0x030c4015100075a7 */ /* 0x0022a4000802017f */
[----:B--2---:R-:W-:Y:S05]  /*108f0*/  @!P1 NANOSLEEP.SYNCS 0x989680 ;  /* 0x009896800000995d */ /* 0x004fea0003900000 */
[----:B------:R-:W2:Y:S02]  /*10900*/  @!P1 SYNCS.PHASECHK.TRANS64 P1, [R16+URZ+0x30c40], R21 ;  /* 0x030c4015100095a7 */ /* 0x000ea4000802007f */
[----:B--2---:R-:W-:Y:S05]  /*10910*/  @!P1 BRA `(.L_x_1451) ;  /* 0xfffffffc00f09947 */ /* 0x004fea000383ffff */
[----:B------:R-:W-:Y:S05]  /*10920*/  BRA `(.L_x_1476) ;  /* 0xffffffe800907947 */ /* 0x000fea000383ffff */
.L_x_1453:
[----:B--2---:R2:W3:Y:S02]  /*10930*/  SYNCS.PHASECHK.TRANS64.TRYWAIT P1, [R16+URZ+0x30c28], R21 ;  /* 0x030c2815100075a7 */ /* 0x0044e4000802017f */
[----:B---3--:R-:W-:Y:S05]  /*10940*/  @!P1 NANOSLEEP.SYNCS 0x989680 ;  /* 0x009896800000995d */ /* 0x008fea0003900000 */
[----:B------:R-:W3:Y:S02]  /*10950*/  @!P1 SYNCS.PHASECHK.TRANS64 P1, [R16+URZ+0x30c28], R21 ;  /* 0x030c2815100095a7 */ /* 0x000ee4000802007f */
[----:B---3--:R-:W-:Y:S05]  /*10960*/  @!P1 BRA `(.L_x_1453) ;  /* 0xfffffffc00f09947 */ /* 0x008fea000383ffff */
[----:B------:R-:W-:Y:S05]  /*10970*/  BRA `(.L_x_1477) ;  /* 0xffffffec00087947 */ /* 0x000fea000383ffff */
.L_x_1455:
[----:B---3--:R3:W4:Y:S02]  /*10980*/  SYNCS.PHASECHK.TRANS64.TRYWAIT P1, [R16+URZ+0x30c48], R21 ;  /* 0x030c4815100075a7 */ /* 0x008724000802017f */
[----:B----4-:R-:W-:Y:S05]  /*10990*/  @!P1 NANOSLEEP.SYNCS 0x989680 ;  /* 0x009896800000995d */ /* 0x010fea0003900000 */
[----:B------:R-:W4:Y:S02]  /*109a0*/  @!P1 SYNCS.PHASECHK.TRANS64 P1, [R16+URZ+0x30c48], R21 ;  /* 0x030c4815100095a7 */ /* 0x000f24000802007f */
[----:B----4-:R-:W-:Y:S05]  /*109b0*/  @!P1 BRA `(.L_x_1455) ;  /* 0xfffffffc00f09947 */ /* 0x010fea000383ffff */
[----:B------:R-:W-:Y:S05]  /*109c0*/  BRA `(.L_x_1478) ;  /* 0xffffffec00807947 */ /* 0x000fea000383ffff */
.L_x_1457:
[----:B------:R-:W-:-:S07]  /*109d0*/  SHF.L.U32 R5, R11, 0x1f, RZ ;  /* 0x0000001f0b057819 */ /* 0x000fce00000006ff */
.L_x_1479:
[----:B------:R1:W1:Y:S02]  /*109e0*/  SYNCS.PHASECHK.TRANS64.TRYWAIT P1, [R16+URZ+0x30c20], R5 ;  /* 0x030c2005100075a7 */ /* 0x000264000802017f */
[----:B-1----:R-:W-:Y:S05]  /*109f0*/  @!P1 NANOSLEEP.SYNCS 0x989680 ;  /* 0x009896800000995d */ /* 0x002fea0003900000 */
[----:B------:R-:W1:Y:S02]  /*10a00*/  @!P1 SYNCS.PHASECHK.TRANS64 P1, [R16+URZ+0x30c20], R5 ;  /* 0x030c2005100095a7 */ /* 0x000e64000802007f */
[----:B-1----:R-:W-:Y:S05]  /*10a10*/  @!P1 BRA `(.L_x_1479) ;  /* 0xfffffffc00f09947 */ /* 0x002fea000383ffff */
[----:B------:R-:W-:Y:S05]  /*10a20*/  BRA `(.L_x_1480) ;  /* 0xffffffec00e07947 */ /* 0x000fea000383ffff */
.L_x_1460:
[----:B-1----:R1:W2:Y:S02]  /*10a30*/  SYNCS.PHASECHK.TRANS64.TRYWAIT P1, [R16+URZ+0x30c40], R13 ;  /* 0x030c400d100075a7 */ /* 0x0022a4000802017f */
[----:B--2---:R-:W-:Y:S05]  /*10a40*/  @!P1 NANOSLEEP.SYNCS 0x989680 ;  /* 0x009896800000995d */ /* 0x004fea0003900000 */
[----:B------:R-:W2:Y:S02]  /*10a50*/  @!P1 SYNCS.PHASECHK.TRANS64 P1, [R16+URZ+0x30c40], R13 ;  /* 0x030c400d100095a7 */ /* 0x000ea4000802007f */
[----:B--2---:R-:W-:Y:S05]  /*10a60*/  @!P1 BRA `(.L_x_1460) ;  /* 0xfffffffc00f09947 */ /* 0x004fea000383ffff */
[----:B------:R-:W-:Y:S05]  /*10a70*/  BRA `(.L_x_1481) ;  /* 0xfffffff000787947 */ /* 0x000fea000383ffff */
.L_x_1462:
[----:B-1----:R1:W2:Y:S02]  /*10a80*/  SYNCS.PHASECHK.TRANS64.TRYWAIT P1, [R16+URZ+0x30c28], R13 ;  /* 0x030c280d100075a7 */ /* 0x0022a4000802017f */
[----:B--2---:R-:W-:Y:S05]  /*10a90*/  @!P1 NANOSLEEP.SYNCS 0x989680 ;  /* 0x009896800000995d */ /* 0x004fea0003900000 */
[----:B------:R-:W2:Y:S02]  /*10aa0*/  @!P1 SYNCS.PHASECHK.TRANS64 P1, [R16+URZ+0x30c28], R13 ;  /* 0x030c280d100095a7 */ /* 0x000ea4000802007f */
[----:B--2---:R-:W-:Y:S05]  /*10ab0*/  @!P1 BRA `(.L_x_1462) ;  /* 0xfffffffc00f09947 */ /* 0x004fea000383ffff */
[----:B------:R-:W-:Y:S05]  /*10ac0*/  BRA `(.L_x_1482) ;  /* 0xfffffff000e47947 */ /* 0x000fea000383ffff */
.L_x_1464:
[----:B--2---:R2:W1:Y:S02]  /*10ad0*/  SYNCS.PHASECHK.TRANS64.TRYWAIT P0, [R3+URZ+0x30c40], R0 ;  /* 0x030c4000030075a7 */ /* 0x004464000800017f */
[----:B-1----:R-:W-:Y:S05]  /*10ae0*/  @!P0 NANOSLEEP.SYNCS 0x989680 ;  /* 0x009896800000895d */ /* 0x002fea0003900000 */
[----:B------:R-:W1:Y:S02]  /*10af0*/  @!P0 SYNCS.PHASECHK.TRANS64 P0, [R3+URZ+0x30c40], R0 ;  /* 0x030c4000030085a7 */ /* 0x000e64000800007f */
[----:B-1----:R-:W-:Y:S05]  /*10b00*/  @!P0 BRA `(.L_x_1464) ;  /* 0xfffffffc00f08947 */ /* 0x002fea000383ffff */
[----:B------:R-:W-:Y:S05]  /*10b10*/  BRA `(.L_x_1483) ;  /* 0xfffffff400707947 */ /* 0x000fea000383ffff */
.L_x_1466:
[----:B------:R-:W-:Y:S01]  /*10b20*/  BSSY B0, `(.L_x_1484) ;  /* 0x0000006000007945 */ /* 0x000fe20003800000 */
[----:B------:R-:W-:-:S07]  /*10b30*/  IMAD.MOV.U32 R15, RZ, RZ, -0x1 ;  /* 0xffffffffff0f7424 */ /* 0x000fce00078e00ff */
[----:B------:R-:W-:Y:S05]  /*10b40*/  WARPSYNC.COLLECTIVE R15, `(.L_x_1485) ;  /* 0x000000000f0c7348 */ /* 0x000fea0003c00000 */
[----:B------:R-:W-:Y:S02]  /*10b50*/  ELECT P6, UR62, PT ;  /* 0x00000000003e782f */ /* 0x000fe400038c0000 */
[----:B------:R-:W-:Y:S01]  /*10b60*/  MOV R14, UR62 ;  /* 0x0000003e000e7c02 */ /* 0x000fe20008000f00 */
[----:B------:R-:W-:Y:S10]  /*10b70*/  ENDCOLLECTIVE ;  /* 0x000000000000791b */ /* 0x000ff40003800000 */
.L_x_1485:
[----:B------:R-:W-:Y:S05]  /*10b80*/  BSYNC B0 ;  /* 0x0000000000007941 */ /* 0x000fea0003800000 */
.L_x_1484:
[----:B------:R-:W-:Y:S05]  /*10b90*/  BRA `(.L_x_1486) ;  /* 0xfffffff800007947 */ /* 0x000fea000383ffff */
.L_x_1468:
[----:B-1----:R1:W2:Y:S02]  /*10ba0*/  SYNCS.PHASECHK.TRANS64.TRYWAIT P0, [R6+URZ], R5 ;  /* 0x00000005060075a7 */ /* 0x0022a4000800017f */
[----:B--2---:R-:W-:Y:S05]  /*10bb0*/  @!P0 NANOSLEEP.SYNCS 0x989680 ;  /* 0x009896800000895d */ /* 0x004fea0003900000 */
[----:B------:R-:W2:Y:S02]  /*10bc0*/  @!P0 SYNCS.PHASECHK.TRANS64 P0, [R6+URZ], R5 ;  /* 0x00000005060085a7 */ /* 0x000ea4000800007f */
[----:B--2---:R-:W-:Y:S05]  /*10bd0*/  @!P0 BRA `(.L_x_1468) ;  /* 0xfffffffc00f08947 */ /* 0x004fea000383ffff */
[----:B------:R-:W-:Y:S05]  /*10be0*/  BRA `(.L_x_1487) ;  /* 0xfffffff800407947 */ /* 0x000fea000383ffff */
.L_x_1469:
[----:B--2---:R2:W3:Y:S02]  /*10bf0*/  SYNCS.PHASECHK.TRANS64.TRYWAIT P0, [R3+URZ], R0 ;  /* 0x00000000030075a7 */ /* 0x0044e4000800017f */
[----:B---3--:R-:W-:Y:S05]  /*10c00*/  @!P0 NANOSLEEP.SYNCS 0x989680 ;  /* 0x009896800000895d */ /* 0x008fea0003900000 */
[----:B------:R-:W3:Y:S02]  /*10c10*/  @!P0 SYNCS.PHASECHK.TRANS64 P0, [R3+URZ], R0 ;  /* 0x00000000030085a7 */ /* 0x000ee4000800007f */
[----:B---3--:R-:W-:Y:S05]  /*10c20*/  @!P0 BRA `(.L_x_1469) ;  /* 0xfffffffc00f08947 */ /* 0x008fea000383ffff */
[----:B------:R-:W-:Y:S05]  /*10c30*/  BRA `(.L_x_1488) ;  /* 0xfffffff800347947 */ /* 0x000fea000383ffff */
.L_x_1471:
[----:B--2---:R2:W3:Y:S02]  /*10c40*/  SYNCS.PHASECHK.TRANS64.TRYWAIT P0, [R2+URZ], R5 ;  /* 0x00000005020075a7 */ /* 0x0044e4000800017f */
[----:B---3--:R-:W-:Y:S05]  /*10c50*/  @!P0 NANOSLEEP.SYNCS 0x989680 ;  /* 0x009896800000895d */ /* 0x008fea0003900000 */
[----:B------:R-:W3:Y:S02]  /*10c60*/  @!P0 SYNCS.PHASECHK.TRANS64 P0, [R2+URZ], R5 ;  /* 0x00000005020085a7 */ /* 0x000ee4000800007f */
[----:B---3--:R-:W-:Y:S05]  /*10c70*/  @!P0 BRA `(.L_x_1471) ;  /* 0xfffffffc00f08947 */ /* 0x008fea000383ffff */
[----:B------:R-:W-:Y:S05]  /*10c80*/  BRA `(.L_x_1489) ;  /* 0xfffffff800387947 */ /* 0x000fea000383ffff */
.L_x_1490:
        /* <DEDUP_REMOVED lines=15> */
.L_x_3703:


//--------------------- .text._ZN7cutlass13device_kernelIN5flash11enable_sm90INS1_16FlashAttnBwdSm90INS1_25CollectiveMainloopBwdSm90ILi2ELi2ELi2EN4cute5tupleIJNS5_1CILi1EEES8_S8_EEENS6_IJNS7_ILi128EEESA_NS7_ILi64EEEEEENS_6half_tEfNS_4arch4Sm90ELb0ELb1ELb0ELb0ELb1ELb1ELb0ELb0ELi2ELi1ELi2ELi2ELb0EEENS1_24CollectiveEpilogueBwdGQAISC_fSF_Li256ELb0ELb1EEENS1_19SingleTileSchedulerILb0ELb0ELb0ELi128EEEEEEEEEvNT_6ParamsE --------------------------
	.section	.text._ZN7cutlass13device_kernelIN5flash11enable_sm90INS1_16FlashAttnBwdSm90INS1_25CollectiveMainloopBwdSm90ILi2ELi2ELi2EN4cute5tupleIJNS5_1CILi1EEES8_S8_EEENS6_IJNS7_ILi128EEESA_NS7_ILi64EEEEEENS_6half_tEfNS_4arch4Sm90ELb0ELb1ELb0ELb0ELb1ELb1ELb0ELb0ELi2ELi1ELi2ELi2ELb0EEENS1_24CollectiveEpilogueBwdGQAISC_fSF_Li256ELb0ELb1EEENS1_19SingleTileSchedulerILb0ELb0ELb0ELi128EEEEEEEEEvNT_6ParamsE,"ax",@progbits
	.align	128
.text._ZN7cutlass13device_kernelIN5flash11enable_sm90INS1_16FlashAttnBwdSm90INS1_25CollectiveMainloopBwdSm90ILi2ELi2ELi2EN4cute5tupleIJNS5_1CILi1EEES8_S8_EEENS6_IJNS7_ILi128EEESA_NS7_ILi64EEEEEENS_6half_tEfNS_4arch4Sm90ELb0ELb1ELb0ELb0ELb1ELb1ELb0ELb0ELi2ELi1ELi2ELi2ELb0EEENS1_24CollectiveEpilogueBwdGQAISC_fSF_Li256ELb0ELb1EEENS1_19SingleTileSchedulerILb0ELb0ELb0ELi128EEEEEEEEEvNT_6ParamsE:
        .type           _ZN7cutlass13device_kernelIN5flash11enable_sm90INS1_16FlashAttnBwdSm90INS1_25CollectiveMainloopBwdSm90ILi2ELi2ELi2EN4cute5tupleIJNS5_1CILi1EEES8_S8_EEENS6_IJNS7_ILi128EEESA_NS7_ILi64EEEEEENS_6half_tEfNS_4arch4Sm90ELb0ELb1ELb0ELb0ELb1ELb1ELb0ELb0ELi2ELi1ELi2ELi2ELb0EEENS1_24CollectiveEpilogueBwdGQAISC_fSF_Li256ELb0ELb1EEENS1_19SingleTileSchedulerILb0ELb0ELb0ELi128EEEEEEEEEvNT_6ParamsE,@function
        .size           _ZN7cutlass13device_kernelIN5flash11enable_sm90INS1_16FlashAttnBwdSm90INS1_25CollectiveMainloopBwdSm90ILi2ELi2ELi2EN4cute5tupleIJNS5_1CILi1EEES8_S8_EEENS6_IJNS7_ILi128EEESA_NS7_ILi64EEEEEENS_6half_tEfNS_4arch4Sm90ELb0ELb1ELb0ELb0ELb1ELb1ELb0ELb0ELi2ELi1ELi2ELi2ELb0EEENS1_24CollectiveEpilogueBwdGQAISC_fSF_Li256ELb0ELb1EEENS1_19SingleTileSchedulerILb0ELb0ELb0ELi128EEEEEEEEEvNT_6ParamsE,(.L_x_3704 - _ZN7cutlass13device_kernelIN5flash11enable_sm90INS1_16FlashAttnBwdSm90INS1_25CollectiveMainloopBwdSm90ILi2ELi2ELi2EN4cute5tupleIJNS5_1CILi1EEES8_S8_EEENS6_IJNS7_ILi128EEESA_NS7_ILi64EEEEEENS_6half_tEfNS_4arch4Sm90ELb0ELb1ELb0ELb0ELb1ELb1ELb0ELb0ELi2ELi1ELi2ELi2ELb0EEENS1_24CollectiveEpilogueBwdGQAISC_fSF_Li256ELb0ELb1EEENS1_19SingleTileSchedulerILb0ELb0ELb0ELi128EEEEEEEEEvNT_6ParamsE)
        .other          _ZN7cutlass13device_kernelIN5flash11enable_sm90INS1_16FlashAttnBwdSm90INS1_25CollectiveMainloopBwdSm90ILi2ELi2ELi2EN4cute5tupleIJNS5_1CILi1EEES8_S8_EEENS6_IJNS7_ILi128EEESA_NS7_ILi64EEEEEENS_6half_tEfNS_4arch4Sm90ELb0ELb1ELb0ELb0ELb1ELb1ELb0ELb0ELi2ELi1ELi2ELi2ELb0EEENS1_24CollectiveEpilogueBwdGQAISC_fSF_Li256ELb0ELb1EEENS1_19SingleTileSchedulerILb0ELb0ELb0ELi128EEEEEEEEEvNT_6ParamsE,@"STO_CUDA_ENTRY STV_DEFAULT"
_ZN7cutlass13device_kernelIN5flash11enable_sm90INS1_16FlashAttnBwdSm90INS1_25CollectiveMainloopBwdSm90ILi2ELi2ELi2EN4cute5tupleIJNS5_1CILi1EEES8_S8_EEENS6_IJNS7_ILi128EEESA_NS7_ILi64EEEEEENS_6half_tEfNS_4arch4Sm90ELb0ELb1ELb0ELb0ELb1ELb1ELb0ELb0ELi2ELi1ELi2ELi2ELb0EEENS1_24CollectiveEpilogueBwdGQAISC_fSF_Li256ELb0ELb1EEENS1_19SingleTileSchedulerILb0ELb0ELb0ELi128EEEEEEEEEvNT_6ParamsE:
        /* <DEDUP_REMOVED lines=24> */
.L_x_1492:
[----:B------:R-:W-:Y:S05]  /*0180*/  BSYNC B0 ;  /* 0x0000000000007941 */ /* 0x000fea0003800000 */
.L_x_1491:
        /* <DEDUP_REMOVED lines=37> */
.L_x_1493:
        /* <DEDUP_REMOVED lines=22> */
.L_x_1494:
[----:B------:R-:W-:Y:S01]  /*0540*/  PLOP3.LUT P0, PT, PT, PT, UP0, 0x80, 0x0 ;  /* 0x000000000000781c */ /* 0x000fe20003f0f008 */
[----:B------:R-:W-:Y:S01]  /*0550*/  NOP ;  /* 0x0000000000007918 */ /* 0x000fe20000000000 */
[----:B------:R-:W-:Y:S01]  /*0560*/  ULDC.64 UR38, c[0x0][0x208] ;  /* 0x0000820000267ab9 */ /* 0x000fe20000000a00 */
[----:B------:R-:W-:Y:S01]  /*0570*/  BSSY B6, `(.L_x_1495) ;  /* 0x000113b000067945 */ /* 0x000fe20003800000 */
[----:B-12-4-:R-:W-:Y:S09]  /*0580*/  BAR.SYNC.DEFER_BLOCKING 0x0 ;  /* 0x0000000000007b1d */ /* 0x016ff20000010000 */
[----:B------:R-:W-:Y:S05]  /*0590*/  @!P0 BRA `(.L_x_1496) ;  /* 0x000000d800bc8947 */ /* 0x000fea0003800000 */
.L_x_1497:
        /* <DEDUP_REMOVED lines=71> */
.L_x_1499:
        /* <DEDUP_REMOVED lines=28> */
.L_x_1502:
        /* <DEDUP_REMOVED lines=15> */
.L_x_1501:
        /* <DEDUP_REMOVED lines=22> */
.L_x_1504:
        /* <DEDUP_REMOVED lines=15> */
.L_x_1503:
[----:B------:R-:W-:Y:S01]  /*0f10*/  SHF.R.S32.HI R5, RZ, 0x1f, R16 ;  /* 0x0000001fff057819 */ /* 0x000fe20000011410 */
[----:B------:R-:W-:-:S03]  /*0f20*/  UMOV UR4, 0xffffffff ;  /* 0xffffffff00047882 */ /* 0x000fc60000000000 */
[----:B------:R-:W-:-:S04]  /*0f30*/  LEA.HI R0, R5, R16, RZ, 0x7 ;  /* 0x0000001005007211 */ /* 0x000fc800078f38ff */
[----:B------:R-:W-:Y:S01]  /*0f40*/  SHF.R.S32.HI R10, RZ, 0x7, R0 ;  /* 0x00000007ff0a7819 */ /* 0x000fe20000011400 */
[----:B------:R-:W-:Y:S06]  /*0f50*/  BRA.DIV UR4, `(.L_x_1505) ;  /* 0x0000010a04787947 */ /* 0x000fec000b800000 */
[----:B------:R1:W2:Y:S02]  /*0f60*/  SHFL.IDX PT, R14, R10, RZ, 0x1f ;  /* 0x00001fff0a0e7589 */ /* 0x0002a400000e0000 */
.L_x_1642:
        /* <DEDUP_REMOVED lines=23> */
.L_x_1506:
        /* <DEDUP_REMOVED lines=160> */
.L_x_1519:
[----:B------:R-:W-:-:S06]  /*1ae0*/  ULOP3.LUT UR4, UR36, 0x1, URZ, 0xfc, !UPT ;  /* 0x0000000124047892 */ /* 0x000fcc000f8efc3f */
[----:B-1----:R-:W-:-:S05]  /*1af0*/  IMAD.U32 R8, RZ, RZ, UR4 ;  /* 0x00000004ff087e24 */ /* 0x002fca000f8e00ff */
[----:B------:R-:W-:-:S13]  /*1b00*/  ISETP.NE.AND P6, PT, R8, 0x3, PT ;  /* 0x000000030800780c */ /* 0x000fda0003fc5270 */
[----:B------:R-:W-:Y:S05]  /*1b10*/  @!P6 BRA `(.L_x_1509) ;  /* 0x000000000004e947 */ /* 0x000fea0003800000 */
[----:B------:R-:W-:Y:S01]  /*1b20*/  BPT.TRAP 0x1 ;  /* 0x000000040000795c */ /* 0x000fe20000300000 */
.L_x_1509:
[----:B------:R-:W-:Y:S01]  /*1b30*/  IMAD R8, R0, 0x8, R222 ;  /* 0x0000000800087824 */ /* 0x000fe200078e02de */
[----:B------:R-:W-:-:S04]  /*1b40*/  SHF.L.U32 R21, R4, 0x1f, RZ ;  /* 0x0000001f04157819 */ /* 0x000fc800000006ff */
[----:B------:R1:W2:Y:S01]  /*1b50*/  SYNCS.PHASECHK.TRANS64.TRYWAIT P0, [R8+URZ+0x30c10], R21 ;  /* 0x030c1015080075a7 */ /* 0x0002a2000800017f */
[----:B------:R-:W-:Y:S05]  /*1b60*/  @!P6 BRA `(.L_x_1510) ;  /* 0x000000000004e947 */ /* 0x000fea0003800000 */
[----:B------:R-:W-:Y:S01]  /*1b70*/  BPT.TRAP 0x1 ;  /* 0x000000040000795c */ /* 0x000fe20000300000 */
.L_x_1510:
[----:B------:R-:W-:-:S05]  /*1b80*/  VIADD R9, R222, 0x10000 ;  /* 0x00010000de097836 */ /* 0x000fca0000000000 */
[----:B------:R-:W-:-:S04]  /*1b90*/  SHF.R.U32.HI R9, RZ, 0x4, R9 ;  /* 0x00000004ff097819 */ /* 0x000fc80000011609 */
[----:B------:R-:W-:Y:S01]  /*1ba0*/  LOP3.LUT R9, R9, 0x3fff, RZ, 0xc0, !PT ;  /* 0x00003fff09097812 */ /* 0x000fe200078ec0ff */
[----:B--2---:R-:W-:Y:S06]  /*1bb0*/  @P0 BRA `(.L_x_1511) ;  /* 0x0000000000080947 */ /* 0x004fec0003800000 */
[----:B------:R-:W2:Y:S02]  /*1bc0*/  SYNCS.PHASECHK.TRANS64.TRYWAIT P0, [R8+URZ+0x30c10], R21 ;  /* 0x030c1015080075a7 */ /* 0x000ea4000800017f */
[----:B--2---:R-:W-:Y:S05]  /*1bd0*/  @!P0 BRA `(.L_x_1512) ;  /* 0x000000fc008c8947 */ /* 0x004fea0003800000 */
.L_x_1511:
        /* <DEDUP_REMOVED lines=60> */
.L_x_1513:
[----:B------:R1:W1:Y:S01]  /*1fa0*/  SYNCS.PHASECHK.TRANS64.TRYWAIT P0, [R8+URZ+0x30c30], R21 ;  /* 0x030c3015080075a7 */ /* 0x000262000800017f */
[----:B------:R-:W-:Y:S05]  /*1fb0*/  @!P6 BRA `(.L_x_1514) ;  /* 0x000000000004e947 */ /* 0x000fea0003800000 */
[----:B------:R-:W-:Y:S01]  /*1fc0*/  BPT.TRAP 0x1 ;  /* 0x000000040000795c */ /* 0x000fe20000300000 */
.L_x_1514:
[----:B------:R-:W-:-:S05]  /*1fd0*/  VIADD R13, R222, 0x18000 ;  /* 0x00018000de0d7836 */ /* 0x000fca0000000000 */
[----:B------:R-:W-:-:S04]  /*1fe0*/  SHF.R.U32.HI R13, RZ, 0x4, R13 ;  /* 0x00000004ff0d7819 */ /* 0x000fc8000001160d */
[----:B------:R-:W-:-:S04]  /*1ff0*/  LOP3.LUT R13, R13, 0x3fff, RZ, 0xc0, !PT ;  /* 0x00003fff0d0d7812 */ /* 0x000fc800078ec0ff */
[----:B------:R-:W-:Y:S01]  /*2000*/  LOP3.LUT R19, R13, 0x10000, RZ, 0xfc, !PT ;  /* 0x000100000d137812 */ /* 0x000fe200078efcff */
[----:B-1----:R-:W-:Y:S06]  /*2010*/  @P0 BRA `(.L_x_1515) ;  /* 0x0000000000080947 */ /* 0x002fec0003800000 */
[----:B------:R-:W1:Y:S02]  /*2020*/  SYNCS.PHASECHK.TRANS64.TRYWAIT P0, [R8+URZ+0x30c30], R21 ;  /* 0x030c3015080075a7 */ /* 0x000e64000800017f */
[----:B-1----:R-:W-:Y:S05]  /*2030*/  @!P0 BRA `(.L_x_1516) ;  /* 0x000000f800888947 */ /* 0x002fea0003800000 */
.L_x_1515:
        /* <DEDUP_REMOVED lines=767> */
.L_x_1517:
        /* <DEDUP_REMOVED lines=68> */
.L_x_1518:
        /* <DEDUP_REMOVED lines=11> */
.L_x_1508:
        /* <DEDUP_REMOVED lines=128> */
.L_x_1531:
[----:B------:R-:W-:-:S05]  /*5d20*/  IMAD.U32 R6, RZ, RZ, UR36 ;  /* 0x00000024ff067e24 */ /* 0x000fca000f8e00ff */
[----:B------:R-:W-:-:S04]  /*5d30*/  LOP3.LUT R6, R6, 0x1, RZ, 0xfc, !PT ;  /* 0x0000000106067812 */ /* 0x000fc800078efcff */
[----:B------:R-:W-:-:S13]  /*5d40*/  ISETP.NE.AND P0, PT, R6, 0x3, PT ;  /* 0x000000030600780c */ /* 0x000fda0003f05270 */
[----:B------:R-:W-:Y:S05]  /*5d50*/  @!P0 BRA `(.L_x_1521) ;  /* 0x0000000000048947 */ /* 0x000fea0003800000 */
[----:B------:R-:W-:Y:S01]  /*5d60*/  BPT.TRAP 0x1 ;  /* 0x000000040000795c */ /* 0x000fe20000300000 */
.L_x_1521:
[----:B------:R-:W-:Y:S01]  /*5d70*/  IMAD R6, R0, 0x8, R222 ;  /* 0x0000000800067824 */ /* 0x000fe200078e02de */
[----:B-1----:R-:W-:-:S04]  /*5d80*/  SHF.L.U32 R11, R4, 0x1f, RZ ;  /* 0x0000001f040b7819 */ /* 0x002fc800000006ff */
[----:B------:R1:W2:Y:S01]  /*5d90*/  SYNCS.PHASECHK.TRANS64.TRYWAIT P1, [R6+URZ+0x30c10], R11 ;  /* 0x030c100b060075a7 */ /* 0x0002a2000802017f */
[----:B------:R-:W-:Y:S05]  /*5da0*/  @!P0 BRA `(.L_x_1522) ;  /* 0x0000000000048947 */ /* 0x000fea0003800000 */
[----:B------:R-:W-:Y:S01]  /*5db0*/  BPT.TRAP 0x1 ;  /* 0x000000040000795c */ /* 0x000fe20000300000 */
.L_x_1522:
[----:B------:R-:W-:-:S05]  /*5dc0*/  VIADD R7, R222, 0x10000 ;  /* 0x00010000de077836 */ /* 0x000fca0000000000 */
[----:B------:R-:W-:-:S04]  /*5dd0*/  SHF.R.U32.HI R7, RZ, 0x4, R7 ;  /* 0x00000004ff077819 */ /* 0x000fc80000011607 */
[----:B------:R-:W-:-:S04]  /*5de0*/  LOP3.LUT R220, R7, 0x3fff, RZ, 0xc0, !PT ;  /* 0x00003fff07dc7812 */ /* 0x000fc800078ec0ff */
[----:B------:R-:W-:Y:S01]  /*5df0*/  LOP3.LUT R7, R220, 0x10000, RZ, 0xfc, !PT ;  /* 0x00010000dc077812 */ /* 0x000fe200078efcff */
[----:B--2---:R-:W-:Y:S06]  /*5e00*/  @P1 BRA `(.L_x_1523) ;  /* 0x0000000000081947 */ /* 0x004fec0003800000 */
[----:B------:R-:W2:Y:S02]  /*5e10*/  SYNCS.PHASECHK.TRANS64.TRYWAIT P1, [R6+URZ+0x30c10], R11 ;  /* 0x030c100b060075a7 */ /* 0x000ea4000802017f */
[----:B--2---:R-:W-:Y:S05]  /*5e20*/  @!P1 BRA `(.L_x_1524) ;  /* 0x000000bc00209947 */ /* 0x004fea0003800000 */
.L_x_1523:
        /* <DEDUP_REMOVED lines=62> */
.L_x_1525:
[----:B------:R1:W1:Y:S01]  /*6210*/  SYNCS.PHASECHK.TRANS64.TRYWAIT P1, [R6+URZ+0x30c30], R11 ;  /* 0x030c300b060075a7 */ /* 0x000262000802017f */
[----:B------:R-:W-:Y:S05]  /*6220*/  @!P0 BRA `(.L_x_1526) ;  /* 0x0000000000048947 */ /* 0x000fea0003800000 */
[----:B------:R-:W-:Y:S01]  /*6230*/  BPT.TRAP 0x1 ;  /* 0x000000040000795c */ /* 0x000fe20000300000 */
.L_x_1526:
        /* <DEDUP_REMOVED lines=8> */
.L_x_1527:
        /* <DEDUP_REMOVED lines=629> */
.L_x_1529:
        /* <DEDUP_REMOVED lines=70> */
.L_x_1530:
        /* <DEDUP_REMOVED lines=12> */
.L_x_1520:
        /* <DEDUP_REMOVED lines=121> */
.L_x_1543:
[----:B------:R-:W-:-:S05]  /*96c0*/  IMAD.U32 R7, RZ, RZ, UR36 ;  /* 0x00000024ff077e24 */ /* 0x000fca000f8e00ff */
[----:B------:R-:W-:-:S04]  /*96d0*/  LOP3.LUT R7, R7, 0x1, RZ, 0xfc, !PT ;  /* 0x0000000107077812 */ /* 0x000fc800078efcff */
[----:B------:R-:W-:-:S13]  /*96e0*/  ISETP.NE.AND P6, PT, R7, 0x3, PT ;  /* 0x000000030700780c */ /* 0x000fda0003fc5270 */
[----:B--2---:R-:W-:Y:S05]  /*96f0*/  @!P6 BRA `(.L_x_1533) ;  /* 0x000000000004e947 */ /* 0x004fea0003800000 */
[----:B------:R-:W-:Y:S01]  /*9700*/  BPT.TRAP 0x1 ;  /* 0x000000040000795c */ /* 0x000fe20000300000 */
.L_x_1533:
[----:B------:R-:W-:Y:S01]  /*9710*/  IMAD R7, R0, 0x8, R222 ;  /* 0x0000000800077824 */ /* 0x000fe200078e02de */
[----:B------:R-:W-:-:S04]  /*9720*/  SHF.L.U32 R18, R4, 0x1f, RZ ;  /* 0x0000001f04127819 */ /* 0x000fc800000006ff */
[----:B------:R1:W2:Y:S01]  /*9730*/  SYNCS.PHASECHK.TRANS64.TRYWAIT P0, [R7+URZ+0x30c10], R18 ;  /* 0x030c1012070075a7 */ /* 0x0002a2000800017f */
[----:B------:R-:W-:Y:S05]  /*9740*/  @!P6 BRA `(.L_x_1534) ;  /* 0x000000000004e947 */ /* 0x000fea0003800000 */
[----:B------:R-:W-:Y:S01]  /*9750*/  BPT.TRAP 0x1 ;  /* 0x000000040000795c */ /* 0x000fe20000300000 */
.L_x_1534:
[----:B---3--:R-:W-:-:S05]  /*9760*/  VIADD R8, R222, 0x10000 ;  /* 0x00010000de087836 */ /* 0x008fca0000000000 */
[----:B------:R-:W-:-:S04]  /*9770*/  SHF.R.U32.HI R8, RZ, 0x4, R8 ;  /* 0x00000004ff087819 */ /* 0x000fc80000011608 */
[----:B------:R-:W-:-:S04]  /*9780*/  LOP3.LUT R8, R8, 0x3fff, RZ, 0xc0, !PT ;  /* 0x00003fff08087812 */ /* 0x000fc800078ec0ff */
[----:B------:R-:W-:Y:S01]  /*9790*/  LOP3.LUT R9, R8, 0x10000, RZ, 0xfc, !PT ;  /* 0x0001000008097812 */ /* 0x000fe200078efcff */
[----:B--2---:R-:W-:Y:S06]  /*97a0*/  @P0 BRA `(.L_x_1535) ;  /* 0x0000000000080947 */ /* 0x004fec0003800000 */
[----:B------:R-:W2:Y:S02]  /*97b0*/  SYNCS.PHASECHK.TRANS64.TRYWAIT P0, [R7+URZ+0x30c10], R18 ;  /* 0x030c1012070075a7 */ /* 0x000ea4000800017f */
[----:B--2---:R-:W-:Y:S05]  /*97c0*/  @!P0 BRA `(.L_x_1536) ;  /* 0x0000008000e08947 */ /* 0x004fea0003800000 */
.L_x_1535:
        /* <DEDUP_REMOVED lines=63> */
.L_x_1537:
[----:B------:R1:W1:Y:S01]  /*9bc0*/  SYNCS.PHASECHK.TRANS64.TRYWAIT P0, [R7+URZ+0x30c30], R18 ;  /* 0x030c3012070075a7 */ /* 0x000262000800017f */
[----:B------:R-:W-:Y:S05]  /*9bd0*/  @!P6 BRA `(.L_x_1538) ;  /* 0x000000000004e947 */ /* 0x000fea0003800000 */
[----:B------:R-:W-:Y:S01]  /*9be0*/  BPT.TRAP 0x1 ;  /* 0x000000040000795c */ /* 0x000fe20000300000 */
.L_x_1538:
        /* <DEDUP_REMOVED lines=8> */
.L_x_1539:
        /* <DEDUP_REMOVED lines=779> */
.L_x_1541:
        /* <DEDUP_REMOVED lines=70> */
.L_x_1542:
        /* <DEDUP_REMOVED lines=12> */
.L_x_1532:
        /* <DEDUP_REMOVED lines=34> */
.L_x_1500:
[----:B------:R-:W-:Y:S05]  /*d460*/  @P0 BRA `(.L_x_1498) ;  /* 0x00000044002c0947 */ /* 0x000fea0003800000 */
[----:B------:R-:W1:Y:S01]  /*d470*/  LDC R17, c[0x0][0x850] ;  /* 0x00021400ff117b82 */ /* 0x000e620000000800 */
[----:B------:R-:W3:Y:S01]  /*d480*/  S2R R14, SR_TID.X ;  /* 0x00000000000e7919 */ /* 0x000ee20000002100 */
[----:B------:R-:W-:Y:S01]  /*d490*/  MOV R4, 0x400 ;  /* 0x0000040000047802 */ /* 0x000fe20000000f00 */
[----:B------:R-:W-:Y:S01]  /*d4a0*/  ULDC.64 UR4, c[0x0][0x818] ;  /* 0x0002060000047ab9 */ /* 0x000fe20000000a00 */
[----:B------:R-:W-:Y:S01]  /*d4b0*/  ULDC.64 UR6, c[0x0][0x840] ;  /* 0x0002100000067ab9 */ /* 0x000fe20000000a00 */
[----:B------:R-:W4:Y:S01]  /*d4c0*/  S2R R10, SR_CTAID.Y ;  /* 0x00000000000a7919 */ /* 0x000f220000002600 */
[----:B--2---:R-:W2:Y:S01]  /*d4d0*/  S2R R9, SR_CgaCtaId ;  /* 0x0000000000097919 */ /* 0x004ea20000008800 */
[----:B------:R-:W5:Y:S01]  /*d4e0*/  S2R R12, SR_CTAID.X ;  /* 0x00000000000c7919 */ /* 0x000f620000002500 */
[----:B------:R-:W5:Y:S01]  /*d4f0*/  S2R R21, SR_CTAID.Z ;  /* 0x0000000000157919 */ /* 0x000f620000002700 */
[----:B-1----:R-:W-:Y:S01]  /*d500*/  ISETP.NE.AND P0, PT, R17, 0x1, PT ;  /* 0x000000011100780c */ /* 0x002fe20003f05270 */
[----:B---3--:R-:W-:-:S12]  /*d510*/  VIADD R19, R14, 0xffffff80 ;  /* 0xffffff800e137836 */ /* 0x008fd80000000000 */
[----:B------:R-:W1:Y:S01]  /*d520*/  @P0 LDC R3, c[0x0][0x854] ;  /* 0x00021500ff030b82 */ /* 0x000e620000000800 */
[----:B----4-:R-:W-:Y:S01]  /*d530*/  IMAD.MOV.U32 R7, RZ, RZ, R10 ;  /* 0x000000ffff077224 */ /* 0x010fe200078e000a */
[----:B------:R-:W-:Y:S02]  /*d540*/  SHF.R.S32.HI R2, RZ, 0x1f, R19 ;  /* 0x0000001fff027819 */ /* 0x000fe40000011413 */
[----:B--2---:R-:W-:Y:S02]  /*d550*/  LEA R23, R9, R4, 0x18 ;  /* 0x0000000409177211 */ /* 0x004fe400078ec0ff */
[----:B------:R-:W-:Y:S02]  /*d560*/  LEA.HI R2, R2, R19, RZ, 0x7 ;  /* 0x0000001302027211 */ /* 0x000fe400078f38ff */
[----:B------:R-:W2:Y:S01]  /*d570*/  @P0 LDC R5, c[0x0][0x858] ;  /* 0x00021600ff050b82 */ /* 0x000ea20000000800 */
[----:B-----5:R-:W-:Y:S02]  /*d580*/  IMAD.SHL.U32 R4, R12, 0x2000, RZ ;  /* 0x000020000c047824 */ /* 0x020fe400078e00ff */
[----:B-1----:R-:W-:-:S05]  /*d590*/  @P0 IMAD.HI.U32 R0, R10, R3, RZ ;  /* 0x000000030a000227 */ /* 0x002fca00078e00ff */
[----:B--2---:R-:W-:Y:S02]  /*d5a0*/  @P0 SHF.R.U32.HI R7, RZ, R5, R0 ;  /* 0x00000005ff070219 */ /* 0x004fe40000011600 */
[C---:B------:R-:W-:Y:S01]  /*d5b0*/  LOP3.LUT R0, R2.reuse, 0xfffff80, RZ, 0xc0, !PT ;  /* 0x0fffff8002007812 */ /* 0x040fe200078ec0ff */
[----:B------:R-:W-:Y:S01]  /*d5c0*/  IMAD.SHL.U32 R2, R2, 0x20, RZ ;  /* 0x0000002002027824 */ /* 0x000fe200078e00ff */
[----:B------:R-:W-:Y:S02]  /*d5d0*/  SHF.R.S32.HI R11, RZ, 0x1f, R7 ;  /* 0x0000001fff0b7819 */ /* 0x000fe40000011407 */
[----:B------:R-:W-:Y:S01]  /*d5e0*/  SHF.R.S32.HI R5, RZ, 0x1f, R4 ;  /* 0x0000001fff057819 */ /* 0x000fe20000011404 */
[----:B------:R-:W-:Y:S01]  /*d5f0*/  IMAD.IADD R0, R19, 0x1, -R0 ;  /* 0x0000000113007824 */ /* 0x000fe200078e0a00 */
[----:B------:R-:W-:Y:S01]  /*d600*/  LOP3.LUT R9, R2, 0x3ffff000, RZ, 0xc0, !PT ;  /* 0x3ffff00002097812 */ /* 0x000fe200078ec0ff */
[C---:B------:R-:W-:Y:S02]  /*d610*/  IMAD R6, R11.reuse, UR4, RZ ;  /* 0x000000040b067c24 */ /* 0x040fe4000f8e02ff */
[----:B------:R-:W-:-:S02]  /*d620*/  IMAD R8, R11, UR6, RZ ;  /* 0x000000060b087c24 */ /* 0x000fc4000f8e02ff */
[C---:B------:R-:W-:Y:S01]  /*d630*/  IMAD R13, R7.reuse, UR5, R6 ;  /* 0x00000005070d7c24 */ /* 0x040fe2000f8e0206 */
[----:B------:R-:W-:Y:S01]  /*d640*/  SHF.R.S32.HI R6, RZ, 0x1f, R21 ;  /* 0x0000001fff067819 */ /* 0x000fe20000011415 */
[----:B------:R-:W-:Y:S01]  /*d650*/  IMAD.WIDE.U32 R2, R7, UR4, R4 ;  /* 0x0000000407027c25 */ /* 0x000fe2000f8e0004 */
[----:B------:R-:W-:-:S03]  /*d660*/  ULDC.64 UR4, c[0x0][0x820] ;  /* 0x0002080000047ab9 */ /* 0x000fc60000000a00 */
[----:B------:R-:W-:-:S04]  /*d670*/  IMAD.WIDE.U32 R4, R7, UR6, R4 ;  /* 0x0000000607047c25 */ /* 0x000fc8000f8e0004 */
[----:B------:R-:W-:Y:S01]  /*d680*/  IMAD R15, R7, UR7, R8 ;  /* 0x00000007070f7c24 */ /* 0x000fe2000f8e0208 */
[----:B------:R-:W-:Y:S01]  /*d690*/  ULDC.64 UR6, c[0x0][0x848] ;  /* 0x0002120000067ab9 */ /* 0x000fe20000000a00 */
[C---:B------:R-:W-:Y:S02]  /*d6a0*/  IMAD R8, R6.reuse, UR4, RZ ;  /* 0x0000000406087c24 */ /* 0x040fe4000f8e02ff */
[----:B------:R-:W-:Y:S02]  /*d6b0*/  IMAD.IADD R3, R3, 0x1, R13 ;  /* 0x0000000103037824 */ /* 0x000fe400078e020d */
[----:B------:R-:W-:Y:S02]  /*d6c0*/  IMAD.IADD R5, R5, 0x1, R15 ;  /* 0x0000000105057824 */ /* 0x000fe400078e020f */
[----:B------:R-:W-:Y:S02]  /*d6d0*/  IMAD R6, R6, UR6, RZ ;  /* 0x0000000606067c24 */ /* 0x000fe4000f8e02ff */
[----:B------:R-:W-:-:S02]  /*d6e0*/  IMAD R0, R0, 0x4, R9 ;  /* 0x0000000400007824 */ /* 0x000fc400078e0209 */
[C---:B------:R-:W-:Y:S02]  /*d6f0*/  IMAD R13, R21.reuse, UR5, R8 ;  /* 0x00000005150d7c24 */ /* 0x040fe4000f8e0208 */
[----:B------:R-:W-:-:S04]  /*d700*/  IMAD.WIDE.U32 R2, R21, UR4, R2 ;  /* 0x0000000415027c25 */ /* 0x000fc8000f8e0002 */
[C---:B------:R-:W-:Y:S02]  /*d710*/  IMAD R9, R21.reuse, UR7, R6 ;  /* 0x0000000715097c24 */ /* 0x040fe4000f8e0206 */
[----:B------:R-:W-:Y:S01]  /*d720*/  IMAD.WIDE.U32 R4, R21, UR6, R4 ;  /* 0x0000000615047c25 */ /* 0x000fe2000f8e0004 */
[----:B------:R-:W-:Y:S05]  /*d730*/  WARPSYNC.ALL ;  /* 0x0000000000007948 */ /* 0x000fea0003800000 */
[----:B------:R-:W-:Y:S02]  /*d740*/  IMAD R0, R0, 0x4, R23 ;  /* 0x0000000400007824 */ /* 0x000fe400078e0217 */
[----:B------:R-:W-:-:S02]  /*d750*/  IMAD.IADD R13, R3, 0x1, R13 ;  /* 0x00000001030d7824 */ /* 0x000fc400078e020d */
[----:B------:R-:W-:Y:S01]  /*d760*/  IMAD.IADD R9, R5, 0x1, R9 ;  /* 0x0000000105097824 */ /* 0x000fe200078e0209 */
[----:B------:R-:W-:Y:S01]  /*d770*/  BAR.SYNC.DEFER_BLOCKING 0x1, 0x100 ;  /* 0x0044000000007b1d */ /* 0x000fe20000010000 */
[----:B------:R-:W-:Y:S02]  /*d780*/  ISETP.NE.AND P0, PT, R19, RZ, PT ;  /* 0x000000ff1300720c */ /* 0x000fe40003f05270 */
[----:B------:R-:W-:-:S03]  /*d790*/  ISETP.NE.AND P1, PT, R14, 0x80, PT ;  /* 0x000000800e00780c */ /* 0x000fc60003f25270 */
        /* <DEDUP_REMOVED lines=10> */
[----:B------:R-:W-:Y:S02]  /*d840*/  IADD3 R6, P2, P3, R8, R6, R7 ;  /* 0x0000000608067210 */ /* 0x000fe40007b5e007 */
[----:B------:R-:W-:Y:S01]  /*d850*/  SHF.R.S32.HI R8, RZ, 0x1f, R8 ;  /* 0x0000001fff087819 */ /* 0x000fe20000011408 */
[----:B------:R3:W-:Y:S03]  /*d860*/  STS.128 [R0], R184 ;  /* 0x000000b800007388 */ /* 0x0007e60000000c00 */
[----:B------:R-:W-:Y:S01]  /*d870*/  IADD3.X R11, R8, R12, R11, P2, P3 ;  /* 0x0000000c080b7210 */ /* 0x000fe200017e640b */
[C---:B------:R-:W-:Y:S01]  /*d880*/  IMAD.SHL.U32 R12, R6.reuse, 0x4, RZ ;  /* 0x00000004060c7824 */ /* 0x040fe200078e00ff */
[----:B------:R3:W-:Y:S02]  /*d890*/  STS.128 [R0+0x800], R188 ;  /* 0x000800bc00007388 */ /* 0x0007e40000000c00 */
[----:B------:R-:W-:Y:S01]  /*d8a0*/  SHF.L.U64.HI R11, R6, 0x2, R11 ;  /* 0x00000002060b7819 */ /* 0x000fe2000001020b */
[----:B------:R-:W-:Y:S01]  /*d8b0*/  IMAD.MOV R8, RZ, RZ, -R7 ;  /* 0x000000ffff087224 */ /* 0x000fe200078e0a07 */
[----:B------:R-:W-:Y:S01]  /*d8c0*/  IADD3 R6, P4, R12, UR4, RZ ;  /* 0x000000040c067c10 */ /* 0x000fe2000ff9e0ff */
[----:B------:R3:W-:Y:S01]  /*d8d0*/  STS.128 [R0+0x1000], R192 ;  /* 0x001000c000007388 */ /* 0x0007e20000000c00 */
[----:B-1----:R-:W-:Y:S01]  /*d8e0*/  LEA R14, P2, R2, R14, 0x2 ;  /* 0x0000000e020e7211 */ /* 0x002fe200078410ff */
[----:B------:R-:W-:Y:S01]  /*d8f0*/  IMAD R17, R17, R8, R10 ;  /* 0x0000000811117224 */ /* 0x000fe200078e020a */
        /* <DEDUP_REMOVED lines=8> */
.L_x_1546:
[----:B------:R-:W2:Y:S04]  /*d980*/  LDG.E.STRONG.GPU R8, desc[UR38][R6.64] ;  /* 0x0000002606087981 */ /* 0x000ea8000c1ef900 */
[----:B--2---:R-:W-:Y:S01]  /*d990*/  CCTL.IVALL ;  /* 0x00000000ff00798f */ /* 0x004fe20002000000 */
[----:B------:R-:W-:Y:S05]  /*d9a0*/  YIELD ;  /* 0x0000000000007946 */ /* 0x000fea0003800000 */
[----:B------:R-:W-:-:S13]  /*d9b0*/  ISETP.NE.AND P0, PT, R8, R17, PT ;  /* 0x000000110800720c */ /* 0x000fda0003f05270 */
[----:B------:R-:W-:Y:S05]  /*d9c0*/  @P0 BRA `(.L_x_1546) ;  /* 0xfffffffc00ec0947 */ /* 0x000fea000383ffff */
.L_x_1545:
[----:B------:R-:W-:Y:S05]  /*d9d0*/  BSYNC B0 ;  /* 0x0000000000007941 */ /* 0x000fea0003800000 */
.L_x_1544:
[----:B------:R-:W-:Y:S01]  /*d9e0*/  UMOV UR4, 0xffffffff ;  /* 0xffffffff00047882 */ /* 0x000fe20000000000 */
[----:B------:R-:W-:Y:S02]  /*d9f0*/  LEA.HI.X R13, R2, R15, R13, 0x2, P2 ;  /* 0x0000000f020d7211 */ /* 0x000fe400010f140d */
[----:B------:R-:W-:Y:S01]  /*da00*/  LEA.HI.X R9, R4, R19, R9, 0x2, P3 ;  /* 0x0000001304097211 */ /* 0x000fe200018f1409 */
[----:B------:R-:W-:Y:S06]  /*da10*/  BRA.DIV UR4, `(.L_x_1547) ;  /* 0x0000004204747947 */ /* 0x000fec000b800000 */
[----:B------:R-:W-:Y:S01]  /*da20*/  NOP ;  /* 0x0000000000007918 */ /* 0x000fe20000000000 */
.L_x_1645:
        /* <DEDUP_REMOVED lines=17> */
.L_x_1550:
[----:B------:R-:W-:Y:S01]  /*db40*/  @P0 ELECT P2, URZ, PT ;  /* 0x00000000003f082f */ /* 0x000fe20003840000 */
[----:B------:R1:W-:-:S12]  /*db50*/  UBLKRED.G.S.ADD.F32.RN [UR4], [UR6], UR7, desc[UR8] ;  /* 0x00000804060073bb */ /* 0x0003d800080a1407 */
[----:B------:R-:W-:Y:S02]  /*db60*/  @P2 PLOP3.LUT P0, PT, P2, PT, PT, 0x8, 0x0 ;  /* 0x000000000000281c */ /* 0x000fe4000170e170 */
[----:B------:R-:W-:-:S11]  /*db70*/  PLOP3.LUT P2, PT, PT, PT, PT, 0x8, 0x0 ;  /* 0x000000000000781c */ /* 0x000fd60003f4e170 */
[----:B-1----:R-:W-:Y:S05]  /*db80*/  @P0 BRA.U.ANY `(.L_x_1550) ;  /* 0xfffffffd00ec0947 */ /* 0x002fea000393ffff */
[----:B------:R0:W-:Y:S01]  /*db90*/  UTMACMDFLUSH ;  /* 0x00000000000079b7 */ /* 0x0001e20000000000 */
[----:B------:R-:W-:-:S04]  /*dba0*/  DEPBAR.LE SB0, 0x0 ;  /* 0x000080000000791a */ /* 0x000fc80000000000 */
.L_x_1549:
[----:B------:R-:W-:Y:S05]  /*dbb0*/  BSYNC B0 ;  /* 0x0000000000007941 */ /* 0x000fea0003800000 */
.L_x_1548:
        /* <DEDUP_REMOVED lines=14> */
.L_x_1552:
[----:B------:R-:W-:Y:S05]  /*dca0*/  BSYNC B0 ;  /* 0x0000000000007941 */ /* 0x000fea0003800000 */
.L_x_1551:
        /* <DEDUP_REMOVED lines=14> */
.L_x_1555:
[----:B-1-3--:R-:W2:Y:S04]  /*dd90*/  LDG.E.STRONG.GPU R0, desc[UR38][R2.64] ;  /* 0x0000002602007981 */ /* 0x00aea8000c1ef900 */
[----:B--2---:R-:W-:Y:S01]  /*dda0*/  CCTL.IVALL ;  /* 0x00000000ff00798f */ /* 0x004fe20002000000 */
[----:B------:R-:W-:Y:S05]  /*ddb0*/  YIELD ;  /* 0x0000000000007946 */ /* 0x000fea0003800000 */
[----:B------:R-:W-:-:S13]  /*ddc0*/  ISETP.NE.AND P0, PT, R0, R17, PT ;  /* 0x000000110000720c */ /* 0x000fda0003f05270 */
[----:B------:R-:W-:Y:S05]  /*ddd0*/  @P0 BRA `(.L_x_1555) ;  /* 0xfffffffc00ec0947 */ /* 0x000fea000383ffff */
.L_x_1554:
[----:B------:R-:W-:Y:S05]  /*dde0*/  BSYNC B0 ;  /* 0x0000000000007941 */ /* 0x000fea0003800000 */
.L_x_1553:
[----:B------:R-:W-:-:S03]  /*ddf0*/  UMOV UR4, 0xffffffff ;  /* 0xffffffff00047882 */ /* 0x000fc60000000000 */
[----:B------:R-:W-:Y:S05]  /*de00*/  BRA.DIV UR4, `(.L_x_1556) ;  /* 0x0000003e04947947 */ /* 0x000fea000b800000 */
[----:B------:R-:W-:Y:S01]  /*de10*/  NOP ;  /* 0x0000000000007918 */ /* 0x000fe20000000000 */
.L_x_1648:
        /* <DEDUP_REMOVED lines=17> */
.L_x_1559:
[----:B------:R-:W-:Y:S01]  /*df30*/  @P0 ELECT P2, URZ, PT ;  /* 0x00000000003f082f */ /* 0x000fe20003840000 */
[----:B------:R2:W-:-:S12]  /*df40*/  UBLKRED.G.S.ADD.F32.RN [UR4], [UR6], UR7, desc[UR8] ;  /* 0x00000804060073bb */ /* 0x0005d800080a1407 */
[----:B------:R-:W-:Y:S02]  /*df50*/  @P2 PLOP3.LUT P0, PT, P2, PT, PT, 0x8, 0x0 ;  /* 0x000000000000281c */ /* 0x000fe4000170e170 */
[----:B------:R-:W-:-:S11]  /*df60*/  PLOP3.LUT P2, PT, PT, PT, PT, 0x8, 0x0 ;  /* 0x000000000000781c */ /* 0x000fd60003f4e170 */
[----:B--2---:R-:W-:Y:S05]  /*df70*/  @P0 BRA.U.ANY `(.L_x_1559) ;  /* 0xfffffffd00ec0947 */ /* 0x004fea000393ffff */
[----:B------:R0:W-:Y:S01]  /*df80*/  UTMACMDFLUSH ;  /* 0x00000000000079b7 */ /* 0x0001e20000000000 */
[----:B------:R-:W-:-:S04]  /*df90*/  DEPBAR.LE SB0, 0x0 ;  /* 0x000080000000791a */ /* 0x000fc80000000000 */
.L_x_1558:
[----:B------:R-:W-:Y:S05]  /*dfa0*/  BSYNC B0 ;  /* 0x0000000000007941 */ /* 0x000fea0003800000 */
.L_x_1557:
        /* <DEDUP_REMOVED lines=14> */
.L_x_1496:
        /* <DEDUP_REMOVED lines=34> */
.L_x_1561:
[----:B------:R-:W-:-:S07]  /*e2b0*/  IMAD.U32 R9, RZ, RZ, UR5 ;  /* 0x00000005ff097e24 */ /* 0x000fce000f8e00ff */
.L_x_1562:
[----:B------:R-:W-:Y:S01]  /*e2c0*/  ULEA UR6, UR22, UR6, 0x7 ;  /* 0x0000000616067291 */ /* 0x000fe2000f8e383f */
[----:B------:R-:W-:Y:S01]  /*e2d0*/  ULDC UR4, c[0x0][0x290] ;  /* 0x0000a40000047ab9 */ /* 0x000fe20000000800 */
[----:B------:R-:W-:Y:S01]  /*e2e0*/  ULDC UR7, c[0x0][0x74c] ;  /* 0x0001d30000077ab9 */ /* 0x000fe20000000800 */
[----:B------:R-:W-:Y:S01]  /*e2f0*/  ULDC UR14, c[0x0][0x288] ;  /* 0x0000a200000e7ab9 */ /* 0x000fe20000000800 */
[----:B------:R-:W-:Y:S01]  /*e300*/  UIADD3 UR10, -UR7, UR6, -UR4 ;  /* 0x00000006070a7290 */ /* 0x000fe2000fffe904 */
[----:B------:R-:W-:-:S03]  /*e310*/  ELECT P0, URZ, PT ;  /* 0x00000000003f782f */ /* 0x000fc60003800000 */
[----:B------:R-:W-:Y:S01]  /*e320*/  USHF.R.S32.HI UR12, URZ, 0x1f, UR10 ;  /* 0x0000001f3f0c7899 */ /* 0x000fe2000801140a */
[----:B------:R-:W-:Y:S02]  /*e330*/  ULDC.64 UR6, c[0x0][0x2d8] ;  /* 0x0000b60000067ab9 */ /* 0x000fe40000000a00 */
[----:B------:R-:W-:Y:S02]  /*e340*/  UIMAD UR4, UR11, UR6, URZ ;  /* 0x000000060b0472a4 */ /* 0x000fe4000f8e023f */
[----:B------:R-:W-:Y:S02]  /*e350*/  ULEA.HI UR10, UR12, UR10, URZ, 0x7 ;  /* 0x0000000a0c0a7291 */ /* 0x000fe4000f8f383f */
[----:B------:R-:W-:Y:S02]  /*e360*/  UIMAD.WIDE.U32 UR8, UR16, UR6, URZ ;  /* 0x00000006100872a5 */ /* 0x000fe4000f8e003f */
[----:B------:R-:W-:Y:S02]  /*e370*/  UIMAD UR4, UR16, UR7, UR4 ;  /* 0x00000007100472a4 */ /* 0x000fe4000f8e0204 */
[----:B------:R-:W-:-:S02]  /*e380*/  USHF.R.S32.HI UR6, URZ, 0x1f, UR15 ;  /* 0x0000001f3f067899 */ /* 0x000fc4000801140f */
[----:B------:R-:W-:Y:S01]  /*e390*/  USHF.R.S32.HI UR7, URZ, 0x7, UR10 ;  /* 0x000000073f077899 */ /* 0x000fe2000801140a */
[----:B------:R-:W-:Y:S01]  /*e3a0*/  ULDC.64 UR12, c[0x0][0x2e0] ;  /* 0x0000b800000c7ab9 */ /* 0x000fe20000000a00 */
[----:B------:R-:W-:Y:S02]  /*e3b0*/  UIADD3 UR9, UR9, UR4, URZ ;  /* 0x0000000409097290 */ /* 0x000fe4000fffe03f */
[----:B------:R-:W-:Y:S02]  /*e3c0*/  UIMAD UR6, UR6, UR12, URZ ;  /* 0x0000000c060672a4 */ /* 0x000fe4000f8e023f */
[----:B------:R-:W-:Y:S02]  /*e3d0*/  UISETP.LT.AND UP0, UPT, URZ, UR7, UPT ;  /* 0x000000073f00728c */ /* 0x000fe4000bf01270 */
[----:B------:R-:W-:Y:S02]  /*e3e0*/  UIMAD UR4, UR15, UR13, UR6 ;  /* 0x0000000d0f0472a4 */ /* 0x000fe4000f8e0206 */
[----:B------:R-:W-:-:S02]  /*e3f0*/  USEL UR6, URZ, UR7, !UP0 ;  /* 0x000000073f067287 */ /* 0x000fc4000c000000 */
[----:B------:R-:W-:Y:S02]  /*e400*/  UIMAD UR10, UR15, UR14, URZ ;  /* 0x0000000e0f0a72a4 */ /* 0x000fe4000f8e023f */
[----:B------:R-:W-:Y:S02]  /*e410*/  UIMAD.WIDE.U32 UR8, UR15, UR12, UR8 ;  /* 0x0000000c0f0872a5 */ /* 0x000fe4000f8e0008 */
[----:B------:R-:W-:Y:S01]  /*e420*/  ISETP.GT.AND P1, PT, R9, UR6, PT ;  /* 0x0000000609007c0c */ /* 0x000fe2000bf24270 */
[----:B------:R-:W-:-:S04]  /*e430*/  UIADD3 UR7, UP0, UR10, UR16, URZ ;  /* 0x000000100a077290 */ /* 0x000fc8000ff1e03f */
        /* <DEDUP_REMOVED lines=22> */
.L_x_1567:
[----:B------:R-:W2:Y:S04]  /*e5a0*/  LDG.E.STRONG.GPU R0, desc[UR38][R2.64] ;  /* 0x0000002602007981 */ /* 0x000ea8000c1ef900 */
[----:B--2---:R-:W-:Y:S01]  /*e5b0*/  CCTL.IVALL ;  /* 0x00000000ff00798f */ /* 0x004fe20002000000 */
[----:B------:R-:W-:Y:S05]  /*e5c0*/  YIELD ;  /* 0x0000000000007946 */ /* 0x000fea0003800000 */
[----:B------:R-:W-:-:S13]  /*e5d0*/  ISETP.NE.AND P1, PT, R0, UR22, PT ;  /* 0x0000001600007c0c */ /* 0x000fda000bf25270 */
[----:B------:R-:W-:Y:S05]  /*e5e0*/  @P1 BRA `(.L_x_1567) ;  /* 0xfffffffc00ec1947 */ /* 0x000fea000383ffff */
.L_x_1566:
[----:B------:R-:W-:Y:S05]  /*e5f0*/  BSYNC B0 ;  /* 0x0000000000007941 */ /* 0x000fea0003800000 */
.L_x_1565:
[----:B------:R-:W-:-:S03]  /*e600*/  UMOV UR4, 0xffffffff ;  /* 0xffffffff00047882 */ /* 0x000fc60000000000 */
[----:B------:R-:W-:Y:S05]  /*e610*/  BRA.DIV UR4, `(.L_x_1568) ;  /* 0x0000003604ac7947 */ /* 0x000fea000b800000 */
[----:B------:R-:W-:Y:S01]  /*e620*/  NOP ;  /* 0x0000000000007918 */ /* 0x000fe20000000000 */
.L_x_1651:
        /* <DEDUP_REMOVED lines=22> */
.L_x_1570:
[----:B------:R-:W-:Y:S05]  /*e790*/  BSYNC B0 ;  /* 0x0000000000007941 */ /* 0x000fea0003800000 */
.L_x_1569:
        /* <DEDUP_REMOVED lines=20> */
.L_x_1572:
[----:B------:R-:W-:Y:S05]  /*e8e0*/  BSYNC B0 ;  /* 0x0000000000007941 */ /* 0x000fea0003800000 */
.L_x_1571:
[----:B------:R-:W-:Y:S06]  /*e8f0*/  BAR.ARV 0xa, 0xa0 ;  /* 0x0282800000007b1d */ /* 0x000fec0000002000 */
[----:B------:R-:W-:Y:S04]  /*e900*/  BSSY B0, `(.L_x_1573) ;  /* 0x0000003000007945 */ /* 0x000fe80003800000 */
[----:B------:R-:W-:Y:S05]  /*e910*/  @!P0 BRA `(.L_x_1574) ;  /* 0x0000000000048947 */ /* 0x000fea0003800000 */
[----:B------:R-:W-:-:S04]  /*e920*/  DEPBAR.LE SB0, 0x0 ;  /* 0x000080000000791a */ /* 0x000fc80000000000 */
.L_x_1574:
[----:B------:R-:W-:Y:S05]  /*e930*/  BSYNC B0 ;  /* 0x0000000000007941 */ /* 0x000fea0003800000 */
.L_x_1573:
        /* <DEDUP_REMOVED lines=19> */
.L_x_1576:
[----:B------:R-:W-:Y:S05]  /*ea70*/  BSYNC B0 ;  /* 0x0000000000007941 */ /* 0x000fea0003800000 */
.L_x_1575:
[----:B------:R-:W-:Y:S01]  /*ea80*/  UIADD3 UR13, UR6, 0x1, URZ ;  /* 0x00000001060d7890 */ /* 0x000fe2000fffe03f */
[----:B------:R-:W-:Y:S11]  /*ea90*/  BRA `(.L_x_1577) ;  /* 0x0000000000047947 */ /* 0x000ff60003800000 */
.L_x_1564:
[----:B------:R-:W-:-:S05]  /*eaa0*/  UMOV UR13, UR6 ;  /* 0x00000006000d7c82 */ /* 0x000fca0008000000 */
.L_x_1577:
        /* <DEDUP_REMOVED lines=11> */
.L_x_1602:
        /* <DEDUP_REMOVED lines=11> */
.L_x_1580:
[----:B------:R-:W2:Y:S04]  /*ec10*/  LDG.E.STRONG.GPU R0, desc[UR38][R2.64] ;  /* 0x0000002602007981 */ /* 0x000ea8000c1ef900 */
[----:B--2---:R-:W-:Y:S01]  /*ec20*/  CCTL.IVALL ;  /* 0x00000000ff00798f */ /* 0x004fe20002000000 */
[----:B------:R-:W-:Y:S05]  /*ec30*/  YIELD ;  /* 0x0000000000007946 */ /* 0x000fea0003800000 */
[----:B------:R-:W-:-:S13]  /*ec40*/  ISETP.NE.AND P1, PT, R0, UR22, PT ;  /* 0x0000001600007c0c */ /* 0x000fda000bf25270 */
[----:B------:R-:W-:Y:S05]  /*ec50*/  @P1 BRA `(.L_x_1580) ;  /* 0xfffffffc00ec1947 */ /* 0x000fea000383ffff */
.L_x_1579:
[----:B------:R-:W-:Y:S05]  /*ec60*/  BSYNC B0 ;  /* 0x0000000000007941 */ /* 0x000fea0003800000 */
.L_x_1578:
[----:B------:R-:W-:-:S03]  /*ec70*/  UMOV UR16, 0xffffffff ;  /* 0xffffffff00107882 */ /* 0x000fc60000000000 */
[----:B------:R-:W-:Y:S05]  /*ec80*/  BRA.DIV UR16, `(.L_x_1581) ;  /* 0x00000032102c7947 */ /* 0x000fea000b800000 */
[----:B------:R-:W-:Y:S01]  /*ec90*/  NOP ;  /* 0x0000000000007918 */ /* 0x000fe20000000000 */
.L_x_1654:
        /* <DEDUP_REMOVED lines=19> */
.L_x_1583:
[----:B------:R-:W-:Y:S05]  /*edd0*/  BSYNC B0 ;  /* 0x0000000000007941 */ /* 0x000fea0003800000 */
.L_x_1582:
        /* <DEDUP_REMOVED lines=15> */
.L_x_1585:
[----:B------:R-:W-:Y:S05]  /*eed0*/  BSYNC B0 ;  /* 0x0000000000007941 */ /* 0x000fea0003800000 */
.L_x_1584:
[----:B------:R-:W-:Y:S06]  /*eee0*/  BAR.ARV 0xa, 0xa0 ;  /* 0x0282800000007b1d */ /* 0x000fec0000002000 */
[----:B------:R-:W-:Y:S04]  /*eef0*/  BSSY B0, `(.L_x_1586) ;  /* 0x0000003000007945 */ /* 0x000fe80003800000 */
[----:B------:R-:W-:Y:S05]  /*ef00*/  @!P0 BRA `(.L_x_1587) ;  /* 0x0000000000048947 */ /* 0x000fea0003800000 */
[----:B------:R-:W-:-:S04]  /*ef10*/  DEPBAR.LE SB0, 0x0 ;  /* 0x000080000000791a */ /* 0x000fc80000000000 */
.L_x_1587:
[----:B------:R-:W-:Y:S05]  /*ef20*/  BSYNC B0 ;  /* 0x0000000000007941 */ /* 0x000fea0003800000 */
.L_x_1586:
        /* <DEDUP_REMOVED lines=19> */
.L_x_1589:
[----:B------:R-:W-:Y:S05]  /*f060*/  BSYNC B0 ;  /* 0x0000000000007941 */ /* 0x000fea0003800000 */
.L_x_1588:
        /* <DEDUP_REMOVED lines=9> */
.L_x_1592:
[----:B------:R-:W2:Y:S04]  /*f100*/  LDG.E.STRONG.GPU R0, desc[UR38][R2.64] ;  /* 0x0000002602007981 */ /* 0x000ea8000c1ef900 */
[----:B--2---:R-:W-:Y:S01]  /*f110*/  CCTL.IVALL ;  /* 0x00000000ff00798f */ /* 0x004fe20002000000 */
[----:B------:R-:W-:Y:S05]  /*f120*/  YIELD ;  /* 0x0000000000007946 */ /* 0x000fea0003800000 */
[----:B------:R-:W-:-:S13]  /*f130*/  ISETP.NE.AND P1, PT, R0, UR22, PT ;  /* 0x0000001600007c0c */ /* 0x000fda000bf25270 */
[----:B------:R-:W-:Y:S05]  /*f140*/  @P1 BRA `(.L_x_1592) ;  /* 0xfffffffc00ec1947 */ /* 0x000fea000383ffff */
.L_x_1591:
[----:B------:R-:W-:Y:S05]  /*f150*/  BSYNC B0 ;  /* 0x0000000000007941 */ /* 0x000fea0003800000 */
.L_x_1590:
[----:B------:R-:W-:-:S03]  /*f160*/  UMOV UR14, 0xffffffff ;  /* 0xffffffff000e7882 */ /* 0x000fc60000000000 */
[----:B------:R-:W-:Y:S05]  /*f170*/  BRA.DIV UR14, `(.L_x_1593) ;  /* 0x0000002e0e0c7947 */ /* 0x000fea000b800000 */
[----:B------:R-:W-:Y:S01]  /*f180*/  NOP ;  /* 0x0000000000007918 */ /* 0x000fe20000000000 */
.L_x_1657:
        /* <DEDUP_REMOVED lines=15> */
.L_x_1595:
[----:B------:R-:W-:Y:S05]  /*f280*/  BSYNC B0 ;  /* 0x0000000000007941 */ /* 0x000fea0003800000 */
.L_x_1594:
        /* <DEDUP_REMOVED lines=15> */
.L_x_1597:
[----:B------:R-:W-:Y:S05]  /*f380*/  BSYNC B0 ;  /* 0x0000000000007941 */ /* 0x000fea0003800000 */
.L_x_1596:
[----:B------:R-:W-:Y:S06]  /*f390*/  BAR.ARV 0xa, 0xa0 ;  /* 0x0282800000007b1d */ /* 0x000fec0000002000 */
[----:B------:R-:W-:Y:S04]  /*f3a0*/  BSSY B0, `(.L_x_1598) ;  /* 0x0000003000007945 */ /* 0x000fe80003800000 */
[----:B------:R-:W-:Y:S05]  /*f3b0*/  @!P0 BRA `(.L_x_1599) ;  /* 0x0000000000048947 */ /* 0x000fea0003800000 */
[----:B------:R-:W-:-:S04]  /*f3c0*/  DEPBAR.LE SB0, 0x0 ;  /* 0x000080000000791a */ /* 0x000fc80000000000 */
.L_x_1599:
[----:B------:R-:W-:Y:S05]  /*f3d0*/  BSYNC B0 ;  /* 0x0000000000007941 */ /* 0x000fea0003800000 */
.L_x_1598:
        /* <DEDUP_REMOVED lines=19> */
.L_x_1601:
[----:B------:R-:W-:Y:S05]  /*f510*/  BSYNC B0 ;  /* 0x0000000000007941 */ /* 0x000fea0003800000 */
.L_x_1600:
[----:B------:R-:W-:Y:S02]  /*f520*/  UIADD3 UR6, UR6, 0x2, URZ ;  /* 0x0000000206067890 */ /* 0x000fe4000fffe03f */
[----:B------:R-:W-:-:S04]  /*f530*/  UIADD3 UR4, UR4, 0x4000, URZ ;  /* 0x0000400004047890 */ /* 0x000fc8000fffe03f */
[----:B------:R-:W-:-:S13]  /*f540*/  ISETP.LE.AND P1, PT, R9, UR6, PT ;  /* 0x0000000609007c0c */ /* 0x000fda000bf23270 */
[----:B------:R-:W-:Y:S05]  /*f550*/  @!P1 BRA `(.L_x_1602) ;  /* 0xfffffff400809947 */ /* 0x000fea000383ffff */
.L_x_1563:
        /* <DEDUP_REMOVED lines=41> */
.L_x_1605:
[----:B------:R-:W-:Y:S05]  /*f7f0*/  BSYNC B0 ;  /* 0x0000000000007941 */ /* 0x000fea0003800000 */
.L_x_1604:
[----:B------:R-:W-:Y:S05]  /*f800*/  BRA `(.L_x_1606) ;  /* 0x0000000000047947 */ /* 0x000fea0003800000 */
.L_x_1603:
[----:B------:R-:W-:-:S05]  /*f810*/  UMOV UR4, UR6 ;  /* 0x0000000600047c82 */ /* 0x000fca0008000000 */
.L_x_1606:
        /* <DEDUP_REMOVED lines=11> */
.L_x_1611:
        /* <DEDUP_REMOVED lines=24> */
.L_x_1608:
[----:B------:R-:W-:Y:S05]  /*fa50*/  BSYNC B0 ;  /* 0x0000000000007941 */ /* 0x000fea0003800000 */
.L_x_1607:
        /* <DEDUP_REMOVED lines=24> */
.L_x_1610:
[----:B------:R-:W-:Y:S05]  /*fbe0*/  BSYNC B0 ;  /* 0x0000000000007941 */ /* 0x000fea0003800000 */
.L_x_1609:
[----:B------:R-:W-:Y:S02]  /*fbf0*/  UIADD3 UR11, UR11, 0x2, URZ ;  /* 0x000000020b0b7890 */ /* 0x000fe4000fffe03f */
[----:B------:R-:W-:Y:S02]  /*fc00*/  ULEA UR8, UR18, UR8, 0x1 ;  /* 0x0000000812087291 */ /* 0x000fe4000f8e083f */
[----:B------:R-:W-:Y:S02]  /*fc10*/  ULEA UR9, UR18, UR9, 0x1 ;  /* 0x0000000912097291 */ /* 0x000fe4000f8e083f */
[----:B------:R-:W-:-:S13]  /*fc20*/  ISETP.NE.AND P0, PT, RZ, UR11, PT ;  /* 0x0000000bff007c0c */ /* 0x000fda000bf05270 */
[----:B------:R-:W-:Y:S05]  /*fc30*/  @!P0 BRA `(.L_x_1498) ;  /* 0x0000001c00388947 */ /* 0x000fea0003800000 */
[----:B------:R-:W-:Y:S05]  /*fc40*/  BRA `(.L_x_1611) ;  /* 0xfffffffc00207947 */ /* 0x000fea000383ffff */
.L_x_1560:
        /* <DEDUP_REMOVED lines=33> */
.L_x_1613:
        /* <DEDUP_REMOVED lines=42> */
.L_x_1658:
        /* <DEDUP_REMOVED lines=15> */
.L_x_1616:
        /* <DEDUP_REMOVED lines=75> */
.L_x_1627:
[----:B--234-:R-:W-:-:S04]  /*106a0*/  SHF.L.U32 R21, R11, 0x1f, RZ ;  /* 0x0000001f0b157819 */ /* 0x01cfc800000006ff */
[----:B------:R-:W1:Y:S02]  /*106b0*/  SYNCS.PHASECHK.TRANS64.TRYWAIT P1, [R16+URZ+0x30c40], R21 ;  /* 0x030c4015100075a7 */ /* 0x000e64000802017f */
[----:B-1----:R-:W-:Y:S05]  /*106c0*/  @!P1 BRA `(.L_x_1619) ;  /* 0x0000001400e89947 */ /* 0x002fea0003800000 */
.L_x_1659:
[----:B------:R-:W-:Y:S05]  /*106d0*/  @P0 BRA `(.L_x_1620) ;  /* 0x0000000000140947 */ /* 0x000fea0003800000 */
[----:B------:R-:W-:Y:S01]  /*106e0*/  ISETP.NE.AND P1, PT, R6, RZ, PT ;  /* 0x000000ff0600720c */ /* 0x000fe20003f25270 */
[----:B------:R-:W-:-:S04]  /*106f0*/  IMAD.MOV.U32 R3, RZ, RZ, 0x4200 ;  /* 0x00004200ff037424 */ /* 0x000fc800078e00ff */
[----:B------:R2:W-:Y:S08]  /*10700*/  SYNCS.ARRIVE.TRANS64 RZ, [R16+URZ+0x30c30], R3 ;  /* 0x030c300310ff79a7 */ /* 0x0005f0000800003f */
[----:B------:R-:W-:Y:S05]  /*10710*/  @!P1 BRA `(.L_x_1620) ;  /* 0x0000000000049947 */ /* 0x000fea0003800000 */
[----:B------:R-:W-:Y:S01]  /*10720*/  BPT.TRAP 0x1 ;  /* 0x000000040000795c */ /* 0x000fe20000300000 */
.L_x_1620:
        /* <DEDUP_REMOVED lines=29> */
.L_x_1660:
[----:B------:R-:W-:Y:S05]  /*10900*/  @P0 BRA `(.L_x_1622) ;  /* 0x0000000000140947 */ /* 0x000fea0003800000 */
[----:B------:R-:W-:Y:S01]  /*10910*/  ISETP.NE.AND P1, PT, R6, RZ, PT ;  /* 0x000000ff0600720c */ /* 0x000fe20003f25270 */
[----:B------:R-:W-:-:S04]  /*10920*/  IMAD.MOV.U32 R2, RZ, RZ, 0x4200 ;  /* 0x00004200ff027424 */ /* 0x000fc800078e00ff */
[----:B------:R3:W-:Y:S08]  /*10930*/  SYNCS.ARRIVE.TRANS64 RZ, [R16+URZ+0x30c18], R2 ;  /* 0x030c180210ff79a7 */ /* 0x0007f0000800003f */
[----:B------:R-:W-:Y:S05]  /*10940*/  @!P1 BRA `(.L_x_1622) ;  /* 0x0000000000049947 */ /* 0x000fea0003800000 */
[----:B------:R-:W-:Y:S01]  /*10950*/  BPT.TRAP 0x1 ;  /* 0x000000040000795c */ /* 0x000fe20000300000 */
.L_x_1622:
        /* <DEDUP_REMOVED lines=29> */
.L_x_1661:
[----:B------:R-:W-:Y:S05]  /*10b30*/  @P0 BRA `(.L_x_1624) ;  /* 0x0000000000140947 */ /* 0x000fea0003800000 */
[----:B------:R-:W-:Y:S01]  /*10b40*/  ISETP.NE.AND P1, PT, R6, RZ, PT ;  /* 0x000000ff0600720c */ /* 0x000fe20003f25270 */
[----:B-123--:R-:W-:-:S04]  /*10b50*/  IMAD.MOV.U32 R21, RZ, RZ, 0x4200 ;  /* 0x00004200ff157424 */ /* 0x00efc800078e00ff */
[----:B------:R4:W-:Y:S08]  /*10b60*/  SYNCS.ARRIVE.TRANS64 RZ, [R16+URZ+0x30c38], R21 ;  /* 0x030c381510ff79a7 */ /* 0x0009f0000800003f */
[----:B------:R-:W-:Y:S05]  /*10b70*/  @!P1 BRA `(.L_x_1624) ;  /* 0x0000000000049947 */ /* 0x000fea0003800000 */
[----:B------:R-:W-:Y:S01]  /*10b80*/  BPT.TRAP 0x1 ;  /* 0x000000040000795c */ /* 0x000fe20000300000 */
.L_x_1624:
        /* <DEDUP_REMOVED lines=24> */
.L_x_1663:
[----:B------:R-:W-:Y:S05]  /*10d10*/  @P0 BRA `(.L_x_1626) ;  /* 0x0000000000140947 */ /* 0x000fea0003800000 */
[----:B------:R-:W-:Y:S01]  /*10d20*/  ISETP.NE.AND P1, PT, R6, RZ, PT ;  /* 0x000000ff0600720c */ /* 0x000fe20003f25270 */
[----:B------:R-:W-:-:S04]  /*10d30*/  IMAD.MOV.U32 R5, RZ, RZ, 0x4200 ;  /* 0x00004200ff057424 */ /* 0x000fc800078e00ff */
[----:B------:R1:W-:Y:S08]  /*10d40*/  SYNCS.ARRIVE.TRANS64 RZ, [R16+URZ+0x30c10], R5 ;  /* 0x030c100510ff79a7 */ /* 0x0003f0000800003f */
[----:B------:R-:W-:Y:S05]  /*10d50*/  @!P1 BRA `(.L_x_1626) ;  /* 0x0000000000049947 */ /* 0x000fea0003800000 */
[----:B------:R-:W-:Y:S01]  /*10d60*/  BPT.TRAP 0x1 ;  /* 0x000000040000795c */ /* 0x000fe20000300000 */
.L_x_1626:
        /* <DEDUP_REMOVED lines=30> */
.L_x_1618:
[----:B------:R-:W2:Y:S02]  /*10f50*/  LDL.LU R4, [R1+0x4] ;  /* 0x0000040001047983 */ /* 0x000ea40000300800 */
[----:B--2---:R-:W-:Y:S02]  /*10f60*/  ISETP.NE.AND P1, PT, R4, RZ, PT ;  /* 0x000000ff0400720c */ /* 0x004fe40003f25270 */
[----:B------:R2:W5:Y:S11]  /*10f70*/  LDL R4, [R1] ;  /* 0x0000000001047983 */ /* 0x0005760000100800 */
[----:B--2---:R-:W-:Y:S05]  /*10f80*/  @!P1 BRA `(.L_x_1617) ;  /* 0x0000000400109947 */ /* 0x004fea0003800000 */
[----:B------:R-:W-:-:S04]  /*10f90*/  SHF.L.U32 R13, R11, 0x1f, RZ ;  /* 0x0000001f0b0d7819 */ /* 0x000fc800000006ff */
[----:B------:R-:W1:Y:S02]  /*10fa0*/  SYNCS.PHASECHK.TRANS64.TRYWAIT P1, [R16+URZ+0x30c40], R13 ;  /* 0x030c400d100075a7 */ /* 0x000e64000802017f */
[----:B-1----:R-:W-:Y:S05]  /*10fb0*/  @!P1 BRA `(.L_x_1628) ;  /* 0x0000001000009947 */ /* 0x002fea0003800000 */
.L_x_1664:
[----:B------:R-:W-:Y:S05]  /*10fc0*/  @P0 BRA `(.L_x_1629) ;  /* 0x0000000000140947 */ /* 0x000fea0003800000 */
[----:B------:R-:W-:Y:S01]  /*10fd0*/  ISETP.NE.AND P1, PT, R6, RZ, PT ;  /* 0x000000ff0600720c */ /* 0x000fe20003f25270 */
[----:B------:R-:W-:-:S04]  /*10fe0*/  IMAD.MOV.U32 R5, RZ, RZ, 0x4200 ;  /* 0x00004200ff057424 */ /* 0x000fc800078e00ff */
[----:B------:R2:W-:Y:S08]  /*10ff0*/  SYNCS.ARRIVE.TRANS64 RZ, [R16+URZ+0x30c30], R5 ;  /* 0x030c300510ff79a7 */ /* 0x0005f0000800003f */
[----:B------:R-:W-:Y:S05]  /*11000*/  @!P1 BRA `(.L_x_1629) ;  /* 0x0000000000049947 */ /* 0x000fea0003800000 */
[----:B------:R-:W-:Y:S01]  /*11010*/  BPT.TRAP 0x1 ;  /* 0x000000040000795c */ /* 0x000fe20000300000 */
.L_x_1629:
        /* <DEDUP_REMOVED lines=26> */
.L_x_1665:
[----:B------:R-:W-:Y:S05]  /*111c0*/  @P0 BRA `(.L_x_1631) ;  /* 0x0000000000140947 */ /* 0x000fea0003800000 */
[----:B------:R-:W-:Y:S01]  /*111d0*/  ISETP.NE.AND P0, PT, R6, RZ, PT ;  /* 0x000000ff0600720c */ /* 0x000fe20003f05270 */
[----:B------:R-:W-:-:S04]  /*111e0*/  IMAD.MOV.U32 R5, RZ, RZ, 0x4200 ;  /* 0x00004200ff057424 */ /* 0x000fc800078e00ff */
[----:B------:R2:W-:Y:S08]  /*111f0*/  SYNCS.ARRIVE.TRANS64 RZ, [R16+URZ+0x30c18], R5 ;  /* 0x030c180510ff79a7 */ /* 0x0005f0000800003f */
[----:B------:R-:W-:Y:S05]  /*11200*/  @!P0 BRA `(.L_x_1631) ;  /* 0x0000000000048947 */ /* 0x000fea0003800000 */
[----:B------:R-:W-:Y:S01]  /*11210*/  BPT.TRAP 0x1 ;  /* 0x000000040000795c */ /* 0x000fe20000300000 */
.L_x_1631:
        /* <DEDUP_REMOVED lines=27> */
.L_x_1617:
[----:B------:R-:W2:Y:S01]  /*113d0*/  S2R R0, SR_TID.X ;  /* 0x0000000000007919 */ /* 0x000ea20000002100 */
[----:B------:R-:W-:Y:S01]  /*113e0*/  IMAD R3, R19, 0x8, R16 ;  /* 0x0000000813037824 */ /* 0x000fe200078e0210 */
[----:B--2---:R-:W-:Y:S02]  /*113f0*/  LOP3.LUT R2, R0, 0x7f, RZ, 0xc0, !PT ;  /* 0x0000007f00027812 */ /* 0x004fe400078ec0ff */
[----:B------:R-:W-:Y:S02]  /*11400*/  SHF.L.U32 R0, R11, 0x1f, RZ ;  /* 0x0000001f0b007819 */ /* 0x000fe400000006ff */
[----:B------:R-:W-:Y:S02]  /*11410*/  ISETP.NE.AND P1, PT, R2, RZ, PT ;  /* 0x000000ff0200720c */ /* 0x000fe40003f25270 */
[----:B------:R-:W2:Y:S02]  /*11420*/  SYNCS.PHASECHK.TRANS64.TRYWAIT P0, [R3+URZ+0x30c40], R0 ;  /* 0x030c4000030075a7 */ /* 0x000ea4000800017f */
[----:B--2---:R-:W-:Y:S09]  /*11430*/  @!P0 BRA `(.L_x_1632) ;  /* 0x0000000c00088947 */ /* 0x004ff20003800000 */
.L_x_1666:
[----:B------:R-:W-:Y:S05]  /*11440*/  @P1 BRA `(.L_x_1633) ;  /* 0x0000000000181947 */ /* 0x000fea0003800000 */
[----:B------:R-:W1:Y:S01]  /*11450*/  S2R R2, SR_TID.X ;  /* 0x0000000000027919 */ /* 0x000e620000002100 */
[----:B--2---:R-:W-:-:S04]  /*11460*/  IMAD.MOV.U32 R0, RZ, RZ, 0x4200 ;  /* 0x00004200ff007424 */ /* 0x004fc800078e00ff */
[----:B------:R2:W-:Y:S01]  /*11470*/  SYNCS.ARRIVE.TRANS64 RZ, [R3+URZ+0x30c30], R0 ;  /* 0x030c300003ff79a7 */ /* 0x0005e2000800003f */
[----:B-1----:R-:W-:-:S13]  /*11480*/  LOP3.LUT P0, RZ, R2, 0x1f, RZ, 0xc0, !PT ;  /* 0x0000001f02ff7812 */ /* 0x002fda000780c0ff */
[----:B--2---:R-:W-:Y:S05]  /*11490*/  @!P0 BRA `(.L_x_1633) ;  /* 0x0000000000048947 */ /* 0x004fea0003800000 */
[----:B------:R-:W-:Y:S01]  /*114a0*/  BPT.TRAP 0x1 ;  /* 0x000000040000795c */ /* 0x000fe20000300000 */
.L_x_1633:
        /* <DEDUP_REMOVED lines=33> */
.L_x_1614:
[----:B------:R-:W-:Y:S05]  /*116c0*/  BSYNC B0 ;  /* 0x0000000000007941 */ /* 0x000fea0003800000 */
.L_x_1612:
[----:B------:R-:W-:-:S03]  /*116d0*/  UMOV UR8, 0xffffffff ;  /* 0xffffffff00087882 */ /* 0x000fc60000000000 */
[----:B------:R-:W-:Y:S05]  /*116e0*/  BRA.DIV UR8, `(.L_x_1634) ;  /* 0x0000000a08707947 */ /* 0x000fea000b800000 */
[----:B------:R-:W-:-:S13]  /*116f0*/  ELECT P6, URZ, PT ;  /* 0x00000000003f782f */ /* 0x000fda00038c0000 */
.L_x_1669:
[----:B------:R-:W-:Y:S05]  /*11700*/  @!P6 BRA `(.L_x_1498) ;  /* 0x000000000084e947 */ /* 0x000fea0003800000 */
[----:B------:R-:W-:-:S06]  /*11710*/  ULOP3.LUT UR8, UR36, 0x2, URZ, 0xfc, !UPT ;  /* 0x0000000224087892 */ /* 0x000fcc000f8efc3f */
[----:B------:R-:W-:-:S05]  /*11720*/  IMAD.U32 R0, RZ, RZ, UR8 ;  /* 0x00000008ff007e24 */ /* 0x000fca000f8e00ff */
[----:B------:R-:W-:-:S13]  /*11730*/  ISETP.NE.AND P2, PT, R0, 0x3, PT ;  /* 0x000000030000780c */ /* 0x000fda0003f45270 */
[----:B------:R-:W-:Y:S05]  /*11740*/  @!P2 BRA `(.L_x_1635) ;  /* 0x000000000004a947 */ /* 0x000fea0003800000 */
[----:B------:R-:W-:Y:S01]  /*11750*/  BPT.TRAP 0x1 ;  /* 0x000000040000795c */ /* 0x000fe20000300000 */
.L_x_1635:
        /* <DEDUP_REMOVED lines=15> */
.L_x_1670:
[----:B------:R-:W2:Y:S02]  /*11850*/  SYNCS.PHASECHK.TRANS64.TRYWAIT P0, [R3+URZ], R0 ;  /* 0x00000000030075a7 */ /* 0x000ea4000800017f */
[----:B--2---:R-:W-:Y:S05]  /*11860*/  @!P0 BRA `(.L_x_1637) ;  /* 0x0000000800448947 */ /* 0x004fea0003800000 */
.L_x_1671:
[----:B------:R-:W-:Y:S05]  /*11870*/  @!P2 BRA `(.L_x_1638) ;  /* 0x000000000004a947 */ /* 0x000fea0003800000 */
[----:B------:R-:W-:Y:S01]  /*11880*/  BPT.TRAP 0x1 ;  /* 0x000000040000795c */ /* 0x000fe20000300000 */
.L_x_1638:
[----:B--2---:R-:W-:-:S04]  /*11890*/  VIADD R3, R7, 0x30c40 ;  /* 0x00030c4007037836 */ /* 0x004fc80000000000 */
[----:B------:R-:W-:-:S04]  /*118a0*/  IMAD R2, R2, 0x8, R3 ;  /* 0x0000000802027824 */ /* 0x000fc800078e0203 */
[----:B------:R-:W2:Y:S02]  /*118b0*/  SYNCS.PHASECHK.TRANS64.TRYWAIT P0, [R2+URZ], R5 ;  /* 0x00000005020075a7 */ /* 0x000ea4000800017f */
[----:B--2---:R-:W-:Y:S05]  /*118c0*/  @!P0 BRA `(.L_x_1639) ;  /* 0x0000000800408947 */ /* 0x004fea0003800000 */
.L_x_1672:
[----:B------:R-:W-:-:S07]  /*118d0*/  IMAD R3, R4, 0x8, R3 ;  /* 0x0000000804037824 */ /* 0x000fce00078e0203 */
.L_x_1640:
[----:B---3--:R3:W4:Y:S02]  /*118e0*/  SYNCS.PHASECHK.TRANS64.TRYWAIT P0, [R3+URZ], R0 ;  /* 0x00000000030075a7 */ /* 0x008724000800017f */
[----:B----4-:R-:W-:Y:S05]  /*118f0*/  @!P0 NANOSLEEP.SYNCS 0x989680 ;  /* 0x009896800000895d */ /* 0x010fea0003900000 */
[----:B------:R-:W4:Y:S02]  /*11900*/  @!P0 SYNCS.PHASECHK.TRANS64 P0, [R3+URZ], R0 ;  /* 0x00000000030085a7 */ /* 0x000f24000800007f */
[----:B----4-:R-:W-:Y:S05]  /*11910*/  @!P0 BRA `(.L_x_1640) ;  /* 0xfffffffc00f08947 */ /* 0x010fea000383ffff */
.L_x_1498:
[----:B------:R-:W-:Y:S05]  /*11920*/  BSYNC B6 ;  /* 0x0000000000067941 */ /* 0x000fea0003800000 */
.L_x_1495:
[----:B------:R-:W-:Y:S05]  /*11930*/  EXIT ;  /* 0x000000000000794d */ /* 0x000fea0003800000 */
.L_x_1505:
[----:B------:R-:W-:Y:S02]  /*11940*/  IMAD.MOV.U32 R13, RZ, RZ, R10 ;  /* 0x000000ffff0d7224 */ /* 0x000fe400078e000a */
[----:B------:R-:W-:Y:S02]  /*11950*/  IMAD.MOV.U32 R12, RZ, RZ, RZ ;  /* 0x000000ffff0c7224 */ /* 0x000fe400078e00ff */
[----:B------:R-:W-:Y:S02]  /*11960*/  IMAD.MOV.U32 R11, RZ, RZ, 0x1f ;  /* 0x0000001fff0b7424 */ /* 0x000fe400078e00ff */
[----:B------:R-:W-:-:S07]  /*11970*/  IMAD.MOV.U32 R15, RZ, RZ, -0x1 ;  /* 0xffffffffff0f7424 */ /* 0x000fce00078e00ff */
[----:B------:R-:W-:Y:S05]  /*11980*/  WARPSYNC.COLLECTIVE R15, `(.L_x_1641) ;  /* 0x000000000f087348 */ /* 0x000fea0003c00000 */
[----:B------:R1:W2:Y:S02]  /*11990*/  SHFL.IDX P6, R14, R13, R12, R11 ;  /* 0x0000000c0d0e7389 */ /* 0x0002a400000c000b */
[----:B-12---:R-:W-:Y:S01]  /*119a0*/  ENDCOLLECTIVE ;  /* 0x000000000000791b */ /* 0x006fe20003800000 */
.L_x_1641:
[----:B------:R-:W-:Y:S05]  /*119b0*/  BRA `(.L_x_1642) ;  /* 0xfffffef4006c7947 */ /* 0x000fea000383ffff */
.L_x_1507:
[----:B--2---:R2:W3:Y:S02]  /*119c0*/  SYNCS.PHASECHK.TRANS64.TRYWAIT P0, [R222+URZ+0x30c00], R11 ;  /* 0x030c000bde0075a7 */ /* 0x0044e4000800017f */
[----:B---3--:R-:W-:Y:S05]  /*119d0*/  @!P0 NANOSLEEP.SYNCS 0x989680 ;  /* 0x009896800000895d */ /* 0x008fea0003900000 */
[----:B------:R-:W3:Y:S02]  /*119e0*/  @!P0 SYNCS.PHASECHK.TRANS64 P0, [R222+URZ+0x30c00], R11 ;  /* 0x030c000bde0085a7 */ /* 0x000ee4000800007f */
[----:B---3--:R-:W-:Y:S05]  /*119f0*/  @!P0 BRA `(.L_x_1507) ;  /* 0xfffffffc00f08947 */ /* 0x008fea000383ffff */
[----:B------:R-:W-:Y:S05]  /*11a00*/  BRA `(.L_x_1506) ;  /* 0xfffffef400b47947 */ /* 0x000fea000383ffff */
.L_x_1512:
[----:B--2---:R2:W3:Y:S02]  /*11a10*/  SYNCS.PHASECHK.TRANS64.TRYWAIT P0, [R8+URZ+0x30c10], R21 ;  /* 0x030c1015080075a7 */ /* 0x0044e4000800017f */
[----:B---3--:R-:W-:Y:S05]  /*11a20*/  @!P0 NANOSLEEP.SYNCS 0x989680 ;  /* 0x009896800000895d */ /* 0x008fea0003900000 */
[----:B------:R-:W3:Y:S02]  /*11a30*/  @!P0 SYNCS.PHASECHK.TRANS64 P0, [R8+URZ+0x30c10], R21 ;  /* 0x030c1015080085a7 */ /* 0x000ee4000800007f */
[----:B---3--:R-:W-:Y:S05]  /*11a40*/  @!P0 BRA `(.L_x_1512) ;  /* 0xfffffffc00f08947 */ /* 0x008fea000383ffff */
[----:B------:R-:W-:Y:S05]  /*11a50*/  BRA `(.L_x_1511) ;  /* 0xffffff0000607947 */ /* 0x000fea000383ffff */
.L_x_1516:
[----:B------:R1:W1:Y:S02]  /*11a60*/  SYNCS.PHASECHK.TRANS64.TRYWAIT P0, [R8+URZ+0x30c30], R21 ;  /* 0x030c3015080075a7 */ /* 0x000264000800017f */
[----:B-1----:R-:W-:Y:S05]  /*11a70*/  @!P0 NANOSLEEP.SYNCS 0x989680 ;  /* 0x009896800000895d */ /* 0x002fea0003900000 */
[----:B------:R-:W1:Y:S02]  /*11a80*/  @!P0 SYNCS.PHASECHK.TRANS64 P0, [R8+URZ+0x30c30], R21 ;  /* 0x030c3015080085a7 */ /* 0x000e64000800007f */
[----:B-1----:R-:W-:Y:S05]  /*11a90*/  @!P0 BRA `(.L_x_1516) ;  /* 0xfffffffc00f08947 */ /* 0x002fea000383ffff */
[----:B------:R-:W-:Y:S05]  /*11aa0*/  BRA `(.L_x_1515) ;  /* 0xffffff0400647947 */ /* 0x000fea000383ffff */
.L_x_1524:
[----:B--2---:R2:W3:Y:S02]  /*11ab0*/  SYNCS.PHASECHK.TRANS64.TRYWAIT P1, [R6+URZ+0x30c10], R11 ;  /* 0x030c100b060075a7 */ /* 0x0044e4000802017f */
[----:B---3--:R-:W-:Y:S05]  /*11ac0*/  @!P1 NANOSLEEP.SYNCS 0x989680 ;  /* 0x009896800000995d */ /* 0x008fea0003900000 */
[----:B------:R-:W3:Y:S02]  /*11ad0*/  @!P1 SYNCS.PHASECHK.TRANS64 P1, [R6+URZ+0x30c10], R11 ;  /* 0x030c100b060095a7 */ /* 0x000ee4000802007f */
[----:B---3--:R-:W-:Y:S05]  /*11ae0*/  @!P1 BRA `(.L_x_1524) ;  /* 0xfffffffc00f09947 */ /* 0x008fea000383ffff */
[----:B------:R-:W-:Y:S05]  /*11af0*/  BRA `(.L_x_1523) ;  /* 0xffffff4000cc7947 */ /* 0x000fea000383ffff */
.L_x_1528:
[----:B------:R1:W1:Y:S02]  /*11b00*/  SYNCS.PHASECHK.TRANS64.TRYWAIT P1, [R6+URZ+0x30c30], R11 ;  /* 0x030c300b060075a7 */ /* 0x000264000802017f */
[----:B-1----:R-:W-:Y:S05]  /*11b10*/  @!P1 NANOSLEEP.SYNCS 0x989680 ;  /* 0x009896800000995d */ /* 0x002fea0003900000 */
[----:B------:R-:W1:Y:S02]  /*11b20*/  @!P1 SYNCS.PHASECHK.TRANS64 P1, [R6+URZ+0x30c30], R11 ;  /* 0x030c300b060095a7 */ /* 0x000e64000802007f */
[----:B-1----:R-:W-:Y:S05]  /*11b30*/  @!P1 BRA `(.L_x_1528) ;  /* 0xfffffffc00f09947 */ /* 0x002fea000383ffff */
[----:B------:R-:W-:Y:S05]  /*11b40*/  BRA `(.L_x_1527) ;  /* 0xffffff4400dc7947 */ /* 0x000fea000383ffff */
.L_x_1536:
[----:B--2---:R2:W3:Y:S02]  /*11b50*/  SYNCS.PHASECHK.TRANS64.TRYWAIT P0, [R7+URZ+0x30c10], R18 ;  /* 0x030c1012070075a7 */ /* 0x0044e4000800017f */
[----:B---3--:R-:W-:Y:S05]  /*11b60*/  @!P0 NANOSLEEP.SYNCS 0x989680 ;  /* 0x009896800000895d */ /* 0x008fea0003900000 */
[----:B------:R-:W3:Y:S02]  /*11b70*/  @!P0 SYNCS.PHASECHK.TRANS64 P0, [R7+URZ+0x30c10], R18 ;  /* 0x030c1012070085a7 */ /* 0x000ee4000800007f */
[----:B---3--:R-:W-:Y:S05]  /*11b80*/  @!P0 BRA `(.L_x_1536) ;  /* 0xfffffffc00f08947 */ /* 0x008fea000383ffff */
[----:B------:R-:W-:Y:S05]  /*11b90*/  BRA `(.L_x_1535) ;  /* 0xffffff7c000c7947 */ /* 0x000fea000383ffff */
.L_x_1540:
[----:B------:R1:W1:Y:S02]  /*11ba0*/  SYNCS.PHASECHK.TRANS64.TRYWAIT P0, [R7+URZ+0x30c30], R18 ;  /* 0x030c3012070075a7 */ /* 0x000264000800017f */
[----:B-1----:R-:W-:Y:S05]  /*11bb0*/  @!P0 NANOSLEEP.SYNCS 0x989680 ;  /* 0x009896800000895d */ /* 0x002fea0003900000 */
[----:B------:R-:W1:Y:S02]  /*11bc0*/  @!P0 SYNCS.PHASECHK.TRANS64 P0, [R7+URZ+0x30c30], R18 ;  /* 0x030c3012070085a7 */ /* 0x000e64000800007f */
[----:B-1----:R-:W-:Y:S05]  /*11bd0*/  @!P0 BRA `(.L_x_1540) ;  /* 0xfffffffc00f08947 */ /* 0x002fea000383ffff */
[----:B------:R-:W-:Y:S05]  /*11be0*/  BRA `(.L_x_1539) ;  /* 0xffffff8000207947 */ /* 0x000fea000383ffff */
.L_x_1547:
[----:B------:R-:W-:Y:S01]  /*11bf0*/  BSSY B0, `(.L_x_1643) ;  /* 0x0000005000007945 */ /* 0x000fe20003800000 */
[----:B------:R-:W-:-:S07]  /*11c00*/  IMAD.MOV.U32 R15, RZ, RZ, -0x1 ;  /* 0xffffffffff0f7424 */ /* 0x000fce00078e00ff */
[----:B---3--:R-:W-:Y:S05]  /*11c10*/  WARPSYNC.COLLECTIVE R15, `(.L_x_1644) ;  /* 0x000000000f087348 */ /* 0x008fea0003c00000 */
[----:B------:R-:W-:Y:S01]  /*11c20*/  NOP ;  /* 0x0000000000007918 */ /* 0x000fe20000000000 */
[----:B---3--:R-:W-:Y:S01]  /*11c30*/  ENDCOLLECTIVE ;  /* 0x000000000000791b */ /* 0x008fe20003800000 */
.L_x_1644:
[----:B------:R-:W-:Y:S05]  /*11c40*/  BSYNC B0 ;  /* 0x0000000000007941 */ /* 0x000fea0003800000 */
.L_x_1643:
[----:B------:R-:W-:Y:S05]  /*11c50*/  BRA `(.L_x_1645) ;  /* 0xffffffbc00747947 */ /* 0x000fea000383ffff */
.L_x_1556:
[----:B------:R-:W-:Y:S01]  /*11c60*/  BSSY B0, `(.L_x_1646) ;  /* 0x0000005000007945 */ /* 0x000fe20003800000 */
[----:B------:R-:W-:-:S07]  /*11c70*/  IMAD.MOV.U32 R15, RZ, RZ, -0x1 ;  /* 0xffffffffff0f7424 */ /* 0x000fce00078e00ff */
[----:B-1-3--:R-:W-:Y:S05]  /*11c80*/  WARPSYNC.COLLECTIVE R15, `(.L_x_1647) ;  /* 0x000000000f087348 */ /* 0x00afea0003c00000 */
[----:B------:R-:W-:Y:S01]  /*11c90*/  NOP ;  /* 0x0000000000007918 */ /* 0x000fe20000000000 */
[----:B-1-3--:R-:W-:Y:S01]  /*11ca0*/  ENDCOLLECTIVE ;  /* 0x000000000000791b */ /* 0x00afe20003800000 */
.L_x_1647:
[----:B------:R-:W-:Y:S05]  /*11cb0*/  BSYNC B0 ;  /* 0x0000000000007941 */ /* 0x000fea0003800000 */
.L_x_1646:
[----:B------:R-:W-:Y:S05]  /*11cc0*/  BRA `(.L_x_1648) ;  /* 0xffffffc000547947 */ /* 0x000fea000383ffff */
.L_x_1568:
[----:B------:R-:W-:Y:S01]  /*11cd0*/  BSSY B0, `(.L_x_1649) ;  /* 0x0000005000007945 */ /* 0x000fe20003800000 */
[----:B------:R-:W-:-:S07]  /*11ce0*/  IMAD.MOV.U32 R15, RZ, RZ, -0x1 ;  /* 0xffffffffff0f7424 */ /* 0x000fce00078e00ff */
[----:B------:R-:W-:Y:S05]  /*11cf0*/  WARPSYNC.COLLECTIVE R15, `(.L_x_1650) ;  /* 0x000000000f087348 */ /* 0x000fea0003c00000 */
[----:B------:R-:W-:Y:S01]  /*11d00*/  NOP ;  /* 0x0000000000007918 */ /* 0x000fe20000000000 */
[----:B------:R-:W-:Y:S01]  /*11d10*/  ENDCOLLECTIVE ;  /* 0x000000000000791b */ /* 0x000fe20003800000 */
.L_x_1650:
[----:B------:R-:W-:Y:S05]  /*11d20*/  BSYNC B0 ;  /* 0x0000000000007941 */ /* 0x000fea0003800000 */
.L_x_1649:
[----:B------:R-:W-:Y:S05]  /*11d30*/  BRA `(.L_x_1651) ;  /* 0xffffffc8003c7947 */ /* 0x000fea000383ffff */
.L_x_1581:
[----:B------:R-:W-:Y:S01]  /*11d40*/  BSSY B0, `(.L_x_1652) ;  /* 0x0000005000007945 */ /* 0x000fe20003800000 */
[----:B------:R-:W-:-:S07]  /*11d50*/  IMAD.MOV.U32 R15, RZ, RZ, -0x1 ;  /* 0xffffffffff0f7424 */ /* 0x000fce00078e00ff */
[----:B------:R-:W-:Y:S05]  /*11d60*/  WARPSYNC.COLLECTIVE R15, `(.L_x_1653) ;  /* 0x000000000f087348 */ /* 0x000fea0003c00000 */
[----:B------:R-:W-:Y:S01]  /*11d70*/  NOP ;  /* 0x0000000000007918 */ /* 0x000fe20000000000 */
[----:B------:R-:W-:Y:S01]  /*11d80*/  ENDCOLLECTIVE ;  /* 0x000000000000791b */ /* 0x000fe20003800000 */
.L_x_1653:
[----:B------:R-:W-:Y:S05]  /*11d90*/  BSYNC B0 ;  /* 0x0000000000007941 */ /* 0x000fea0003800000 */
.L_x_1652:
[----:B------:R-:W-:Y:S05]  /*11da0*/  BRA `(.L_x_1654) ;  /* 0xffffffcc00bc7947 */ /* 0x000fea000383ffff */
.L_x_1593:
[----:B------:R-:W-:Y:S01]  /*11db0*/  BSSY B0, `(.L_x_1655) ;  /* 0x0000005000007945 */ /* 0x000fe20003800000 */
[----:B------:R-:W-:-:S07]  /*11dc0*/  IMAD.MOV.U32 R15, RZ, RZ, -0x1 ;  /* 0xffffffffff0f7424 */ /* 0x000fce00078e00ff */
[----:B------:R-:W-:Y:S05]  /*11dd0*/  WARPSYNC.COLLECTIVE R15, `(.L_x_1656) ;  /* 0x000000000f087348 */ /* 0x000fea0003c00000 */
[----:B------:R-:W-:Y:S01]  /*11de0*/  NOP ;  /* 0x0000000000007918 */ /* 0x000fe20000000000 */
[----:B------:R-:W-:Y:S01]  /*11df0*/  ENDCOLLECTIVE ;  /* 0x000000000000791b */ /* 0x000fe20003800000 */
.L_x_1656:
[----:B------:R-:W-:Y:S05]  /*11e00*/  BSYNC B0 ;  /* 0x0000000000007941 */ /* 0x000fea0003800000 */
.L_x_1655:
[----:B------:R-:W-:Y:S05]  /*11e10*/  BRA `(.L_x_1657) ;  /* 0xffffffd000dc7947 */ /* 0x000fea000383ffff */
.L_x_1615:
[----:B-1----:R1:W2:Y:S02]  /*11e20*/  SYNCS.PHASECHK.TRANS64.TRYWAIT P0, [R16+URZ+0x30c20], R3 ;  /* 0x030c2003100075a7 */ /* 0x0022a4000800017f */
[----:B--2---:R-:W-:Y:S05]  /*11e30*/  @!P0 NANOSLEEP.SYNCS 0x989680 ;  /* 0x009896800000895d */ /* 0x004fea0003900000 */
[----:B------:R-:W2:Y:S02]  /*11e40*/  @!P0 SYNCS.PHASECHK.TRANS64 P0, [R16+URZ+0x30c20], R3 ;  /* 0x030c2003100085a7 */ /* 0x000ea4000800007f */
[----:B--2---:R-:W-:Y:S05]  /*11e50*/  @!P0 BRA `(.L_x_1615) ;  /* 0xfffffffc00f08947 */ /* 0x004fea000383ffff */
[----:B------:R-:W-:Y:S05]  /*11e60*/  BRA `(.L_x_1658) ;  /* 0xffffffe000a47947 */ /* 0x000fea000383ffff */
.L_x_1619:
[----:B-1----:R1:W2:Y:S02]  /*11e70*/  SYNCS.PHASECHK.TRANS64.TRYWAIT P1, [R16+URZ+0x30c40], R21 ;  /* 0x030c4015100075a7 */ /* 0x0022a4000802017f */
[----:B--2---:R-:W-:Y:S05]  /*11e80*/  @!P1 NANOSLEEP.SYNCS 0x989680 ;  /* 0x009896800000995d */ /* 0x004fea0003900000 */
[----:B------:R-:W2:Y:S02]  /*11e90*/  @!P1 SYNCS.PHASECHK.TRANS64 P1, [R16+URZ+0x30c40], R21 ;  /* 0x030c4015100095a7 */ /* 0x000ea4000802007f */
[----:B--2---:R-:W-:Y:S05]  /*11ea0*/  @!P1 BRA `(.L_x_1619) ;  /* 0xfffffffc00f09947 */ /* 0x004fea000383ffff */
[----:B------:R-:W-:Y:S05]  /*11eb0*/  BRA `(.L_x_1659) ;  /* 0xffffffe800047947 */ /* 0x000fea000383ffff */
.L_x_1621:
[----:B--2---:R2:W3:Y:S02]  /*11ec0*/  SYNCS.PHASECHK.TRANS64.TRYWAIT P1, [R16+URZ+0x30c28], R21 ;  /* 0x030c2815100075a7 */ /* 0x0044e4000802017f */
[----:B---3--:R-:W-:Y:S05]  /*11ed0*/  @!P1 NANOSLEEP.SYNCS 0x989680 ;  /* 0x009896800000995d */ /* 0x008fea0003900000 */
[----:B------:R-:W3:Y:S02]  /*11ee0*/  @!P1 SYNCS.PHASECHK.TRANS64 P1, [R16+URZ+0x30c28], R21 ;  /* 0x030c2815100095a7 */ /* 0x000ee4000802007f */
[----:B---3--:R-:W-:Y:S05]  /*11ef0*/  @!P1 BRA `(.L_x_1621) ;  /* 0xfffffffc00f09947 */ /* 0x008fea000383ffff */
[----:B------:R-:W-:Y:S05]  /*11f00*/  BRA `(.L_x_1660) ;  /* 0xffffffe8007c7947 */ /* 0x000fea000383ffff */
.L_x_1623:
[----:B---3--:R3:W4:Y:S02]  /*11f10*/  SYNCS.PHASECHK.TRANS64.TRYWAIT P1, [R16+URZ+0x30c48], R21 ;  /* 0x030c4815100075a7 */ /* 0x008724000802017f */
[----:B----4-:R-:W-:Y:S05]  /*11f20*/  @!P1 NANOSLEEP.SYNCS 0x989680 ;  /* 0x009896800000995d */ /* 0x010fea0003900000 */
[----:B------:R-:W4:Y:S02]  /*11f30*/  @!P1 SYNCS.PHASECHK.TRANS64 P1, [R16+URZ+0x30c48], R21 ;  /* 0x030c4815100095a7 */ /* 0x000f24000802007f */
[----:B----4-:R-:W-:Y:S05]  /*11f40*/  @!P1 BRA `(.L_x_1623) ;  /* 0xfffffffc00f09947 */ /* 0x010fea000383ffff */
[----:B------:R-:W-:Y:S05]  /*11f50*/  BRA `(.L_x_1661) ;  /* 0xffffffe800f47947 */ /* 0x000fea000383ffff */
.L_x_1625:
[----:B------:R-:W-:-:S07]  /*11f60*/  SHF.L.U32 R5, R11, 0x1f, RZ ;  /* 0x0000001f0b057819 */ /* 0x000fce00000006ff */
.L_x_1662:
[----:B------:R1:W1:Y:S02]  /*11f70*/  SYNCS.PHASECHK.TRANS64.TRYWAIT P1, [R16+URZ+0x30c20], R5 ;  /* 0x030c2005100075a7 */ /* 0x000264000802017f */
[----:B-1----:R-:W-:Y:S05]  /*11f80*/  @!P1 NANOSLEEP.SYNCS 0x989680 ;  /* 0x009896800000995d */ /* 0x002fea0003900000 */
[----:B------:R-:W1:Y:S02]  /*11f90*/  @!P1 SYNCS.PHASECHK.TRANS64 P1, [R16+URZ+0x30c20], R5 ;  /* 0x030c2005100095a7 */ /* 0x000e64000802007f */
[----:B-1----:R-:W-:Y:S05]  /*11fa0*/  @!P1 BRA `(.L_x_1662) ;  /* 0xfffffffc00f09947 */ /* 0x002fea000383ffff */
[----:B------:R-:W-:Y:S05]  /*11fb0*/  BRA `(.L_x_1663) ;  /* 0xffffffec00547947 */ /* 0x000fea000383ffff */
.L_x_1628:
[----:B-1----:R1:W2:Y:S02]  /*11fc0*/  SYNCS.PHASECHK.TRANS64.TRYWAIT P1, [R16+URZ+0x30c40], R13 ;  /* 0x030c400d100075a7 */ /* 0x0022a4000802017f */
[----:B--2---:R-:W-:Y:S05]  /*11fd0*/  @!P1 NANOSLEEP.SYNCS 0x989680 ;  /* 0x009896800000995d */ /* 0x004fea0003900000 */
[----:B------:R-:W2:Y:S02]  /*11fe0*/  @!P1 SYNCS.PHASECHK.TRANS64 P1, [R16+URZ+0x30c40], R13 ;  /* 0x030c400d100095a7 */ /* 0x000ea4000802007f */
[----:B--2---:R-:W-:Y:S05]  /*11ff0*/  @!P1 BRA `(.L_x_1628) ;  /* 0xfffffffc00f09947 */ /* 0x004fea000383ffff */
[----:B------:R-:W-:Y:S05]  /*12000*/  BRA `(.L_x_1664) ;  /* 0xffffffec00ec7947 */ /* 0x000fea000383ffff */
.L_x_1630:
[----:B-1----:R1:W2:Y:S02]  /*12010*/  SYNCS.PHASECHK.TRANS64.TRYWAIT P1, [R16+URZ+0x30c28], R13 ;  /* 0x030c280d100075a7 */ /* 0x0022a4000802017f */
[----:B--2---:R-:W-:Y:S05]  /*12020*/  @!P1 NANOSLEEP.SYNCS 0x989680 ;  /* 0x009896800000995d */ /* 0x004fea0003900000 */
[----:B------:R-:W2:Y:S02]  /*12030*/  @!P1 SYNCS.PHASECHK.TRANS64 P1, [R16+URZ+0x30c28], R13 ;  /* 0x030c280d100095a7 */ /* 0x000ea4000802007f */
[----:B--2---:R-:W-:Y:S05]  /*12040*/  @!P1 BRA `(.L_x_1630) ;  /* 0xfffffffc00f09947 */ /* 0x004fea000383ffff */
[----:B------:R-:W-:Y:S05]  /*12050*/  BRA `(.L_x_1665) ;  /* 0xfffffff000587947 */ /* 0x000fea000383ffff */
.L_x_1632:
[----:B--2---:R2:W1:Y:S02]  /*12060*/  SYNCS.PHASECHK.TRANS64.TRYWAIT P0, [R3+URZ+0x30c40], R0 ;  /* 0x030c4000030075a7 */ /* 0x004464000800017f */
[----:B-1----:R-:W-:Y:S05]  /*12070*/  @!P0 NANOSLEEP.SYNCS 0x989680 ;  /* 0x009896800000895d */ /* 0x002fea0003900000 */
[----:B------:R-:W1:Y:S02]  /*12080*/  @!P0 SYNCS.PHASECHK.TRANS64 P0, [R3+URZ+0x30c40], R0 ;  /* 0x030c4000030085a7 */ /* 0x000e64000800007f */
[----:B-1----:R-:W-:Y:S05]  /*12090*/  @!P0 BRA `(.L_x_1632) ;  /* 0xfffffffc00f08947 */ /* 0x002fea000383ffff */
[----:B------:R-:W-:Y:S05]  /*120a0*/  BRA `(.L_x_1666) ;  /* 0xfffffff000e47947 */ /* 0x000fea000383ffff */
.L_x_1634:
[----:B------:R-:W-:Y:S01]  /*120b0*/  BSSY B0, `(.L_x_1667) ;  /* 0x0000006000007945 */ /* 0x000fe20003800000 */
[----:B------:R-:W-:-:S07]  /*120c0*/  IMAD.MOV.U32 R15, RZ, RZ, -0x1 ;  /* 0xffffffffff0f7424 */ /* 0x000fce00078e00ff */
[----:B------:R-:W-:Y:S05]  /*120d0*/  WARPSYNC.COLLECTIVE R15, `(.L_x_1668) ;  /* 0x000000000f0c7348 */ /* 0x000fea0003c00000 */
[----:B------:R-:W-:Y:S02]  /*120e0*/  ELECT P6, UR62, PT ;  /* 0x00000000003e782f */ /* 0x000fe400038c0000 */
[----:B------:R-:W-:Y:S01]  /*120f0*/  MOV R14, UR62 ;  /* 0x0000003e000e7c02 */ /* 0x000fe20008000f00 */
[----:B------:R-:W-:Y:S10]  /*12100*/  ENDCOLLECTIVE ;  /* 0x000000000000791b */ /* 0x000ff40003800000 */
.L_x_1668:
[----:B------:R-:W-:Y:S05]  /*12110*/  BSYNC B0 ;  /* 0x0000000000007941 */ /* 0x000fea0003800000 */
.L_x_1667:
[----:B------:R-:W-:Y:S05]  /*12120*/  BRA `(.L_x_1669) ;  /* 0xfffffff400747947 */ /* 0x000fea000383ffff */
.L_x_1636:
[----:B-1----:R1:W2:Y:S02]  /*12130*/  SYNCS.PHASECHK.TRANS64.TRYWAIT P0, [R6+URZ], R5 ;  /* 0x00000005060075a7 */ /* 0x0022a4000800017f */
[----:B--2---:R-:W-:Y:S05]  /*12140*/  @!P0 NANOSLEEP.SYNCS 0x989680 ;  /* 0x009896800000895d */ /* 0x004fea0003900000 */
[----:B------:R-:W2:Y:S02]  /*12150*/  @!P0 SYNCS.PHASECHK.TRANS64 P0, [R6+URZ], R5 ;  /* 0x00000005060085a7 */ /* 0x000ea4000800007f */
[----:B--2---:R-:W-:Y:S05]  /*12160*/  @!P0 BRA `(.L_x_1636) ;  /* 0xfffffffc00f08947 */ /* 0x004fea000383ffff */
[----:B------:R-:W-:Y:S05]  /*12170*/  BRA `(.L_x_1670) ;  /* 0xfffffff400b47947 */ /* 0x000fea000383ffff */
.L_x_1637:
[----:B--2---:R2:W3:Y:S02]  /*12180*/  SYNCS.PHASECHK.TRANS64.TRYWAIT P0, [R3+URZ], R0 ;  /* 0x00000000030075a7 */ /* 0x0044e4000800017f */
[----:B---3--:R-:W-:Y:S05]  /*12190*/  @!P0 NANOSLEEP.SYNCS 0x989680 ;  /* 0x009896800000895d */ /* 0x008fea0003900000 */
[----:B------:R-:W3:Y:S02]  /*121a0*/  @!P0 SYNCS.PHASECHK.TRANS64 P0, [R3+URZ], R0 ;  /* 0x00000000030085a7 */ /* 0x000ee4000800007f */
[----:B---3--:R-:W-:Y:S05]  /*121b0*/  @!P0 BRA `(.L_x_1637) ;  /* 0xfffffffc00f08947 */ /* 0x008fea000383ffff */
[----:B------:R-:W-:Y:S05]  /*121c0*/  BRA `(.L_x_1671) ;  /* 0xfffffff400a87947 */ /* 0x000fea000383ffff */
.L_x_1639:
[----:B--2---:R2:W3:Y:S02]  /*121d0*/  SYNCS.PHASECHK.TRANS64.TRYWAIT P0, [R2+URZ], R5 ;  /* 0x00000005020075a7 */ /* 0x0044e4000800017f */
[----:B---3--:R-:W-:Y:S05]  /*121e0*/  @!P0 NANOSLEEP.SYNCS 0x989680 ;  /* 0x009896800000895d */ /* 0x008fea0003900000 */
[----:B------:R-:W3:Y:S02]  /*121f0*/  @!P0 SYNCS.PHASECHK.TRANS64 P0, [R2+URZ], R5 ;  /* 0x00000005020085a7 */ /* 0x000ee4000800007f */
[----:B---3--:R-:W-:Y:S05]  /*12200*/  @!P0 BRA `(.L_x_1639) ;  /* 0xfffffffc00f08947 */ /* 0x008fea000383ffff */
[----:B------:R-:W-:Y:S05]  /*12210*/  BRA `(.L_x_1672) ;  /* 0xfffffff400ac7947 */ /* 0x000fea000383ffff */
.L_x_1673:
        /* <DEDUP_REMOVED lines=14> */
.L_x_3704:


//--------------------- .text._ZN7cutlass13device_kernelIN5flash11enable_sm90INS1_16FlashAttnBwdSm90INS1_25CollectiveMainloopBwdSm90ILi2ELi2ELi2EN4cute5tupleIJNS5_1CILi1EEES8_S8_EEENS6_IJNS7_ILi128EEESA_NS7_ILi64EEEEEENS_6half_tEfNS_4arch4Sm90ELb0ELb1ELb0ELb1ELb0ELb1ELb0ELb0ELi2ELi1ELi2ELi2ELb0EEENS1_21CollectiveEpilogueBwdISC_SD_SF_Li256ELb1ELb0ELi1EEENS1_19SingleTileSchedulerILb1ELb0ELb0ELi128EEEEEEEEEvNT_6ParamsE --------------------------
	.section	.text._ZN7cutlass13device_kernelIN5flash11enable_sm90INS1_16FlashAttnBwdSm90INS1_25CollectiveMainloopBwdSm90ILi2ELi2ELi2EN4cute5tupleIJNS5_1CILi1EEES8_S8_EEENS6_IJNS7_ILi128EEESA_NS7_ILi64EEEEEENS_6half_tEfNS_4arch4Sm90ELb0ELb1ELb0ELb1ELb0ELb1ELb0ELb0ELi2ELi1ELi2ELi2ELb0EEENS1_21CollectiveEpilogueBwdISC_SD_SF_Li256ELb1ELb0ELi1EEENS1_19SingleTileSchedulerILb1ELb0ELb0ELi128EEEEEEEEEvNT_6ParamsE,"ax",@progbits
	.align	128
.text._ZN7cutlass13device_kernelIN5flash11enable_sm90INS1_16FlashAttnBwdSm90INS1_25CollectiveMainloopBwdSm90ILi2ELi2ELi2EN4cute5tupleIJNS5_1CILi1EEES8_S8_EEENS6_IJNS7_ILi128EEESA_NS7_ILi64EEEEEENS_6half_tEfNS_4arch4Sm90ELb0ELb1ELb0ELb1ELb0ELb1ELb0ELb0ELi2ELi1ELi2ELi2ELb0EEENS1_21CollectiveEpilogueBwdISC_SD_SF_Li256ELb1ELb0ELi1EEENS1_19SingleTileSchedulerILb1ELb0ELb0ELi128EEEEEEEEEvNT_6ParamsE:
        .type           _ZN7cutlass13device_kernelIN5flash11enable_sm90INS1_16FlashAttnBwdSm90INS1_25CollectiveMainloopBwdSm90ILi2ELi2ELi2EN4cute5tupleIJNS5_1CILi1EEES8_S8_EEENS6_IJNS7_ILi128EEESA_NS7_ILi64EEEEEENS_6half_tEfNS_4arch4Sm90ELb0ELb1ELb0ELb1ELb0ELb1ELb0ELb0ELi2ELi1ELi2ELi2ELb0EEENS1_21CollectiveEpilogueBwdISC_SD_SF_Li256ELb1ELb0ELi1EEENS1_19SingleTileSchedulerILb1ELb0ELb0ELi128EEEEEEEEEvNT_6ParamsE,@function
        .size           _ZN7cutlass13device_kernelIN5flash11enable_sm90INS1_16FlashAttnBwdSm90INS1_25CollectiveMainloopBwdSm90ILi2ELi2ELi2EN4cute5tupleIJNS5_1CILi1EEES8_S8_EEENS6_IJNS7_ILi128EEESA_NS7_ILi64EEEEEENS_6half_tEfNS_4arch4Sm90ELb0ELb1ELb0ELb1ELb0ELb1ELb0ELb0ELi2ELi1ELi2ELi2ELb0EEENS1_21CollectiveEpilogueBwdISC_SD_SF_Li256ELb1ELb0ELi1EEENS1_19SingleTileSchedulerILb1ELb0ELb0ELi128EEEEEEEEEvNT_6ParamsE,(.L_x_3705 - _ZN7cutlass13device_kernelIN5flash11enable_sm90INS1_16FlashAttnBwdSm90INS1_25CollectiveMainloopBwdSm90ILi2ELi2ELi2EN4cute5tupleIJNS5_1CILi1EEES8_S8_EEENS6_IJNS7_ILi128EEESA_NS7_ILi64EEEEEENS_6half_tEfNS_4arch4Sm90ELb0ELb1ELb0ELb1ELb0ELb1ELb0ELb0ELi2ELi1ELi2ELi2ELb0EEENS1_21CollectiveEpilogueBwdISC_SD_SF_Li256ELb1ELb0ELi1EEENS1_19SingleTileSchedulerILb1ELb0ELb0ELi128EEEEEEEEEvNT_6ParamsE)
        .other          _ZN7cutlass13device_kernelIN5flash11enable_sm90INS1_16FlashAttnBwdSm90INS1_25CollectiveMainloopBwdSm90ILi2ELi2ELi2EN4cute5tupleIJNS5_1CILi1EEES8_S8_EEENS6_IJNS7_ILi128EEESA_NS7_ILi64EEEEEENS_6half_tEfNS_4arch4Sm90ELb0ELb1ELb0ELb1ELb0ELb1ELb0ELb0ELi2ELi1ELi2ELi2ELb0EEENS1_21CollectiveEpilogueBwdISC_SD_SF_Li256ELb1ELb0ELi1EEENS1_19SingleTileSchedulerILb1ELb0ELb0ELi128EEEEEEEEEvNT_6ParamsE,@"STO_CUDA_ENTRY STV_DEFAULT"
_ZN7cutlass13device_kernelIN5flash11enable_sm90INS1_16FlashAttnBwdSm90INS1_25CollectiveMainloopBwdSm90ILi2ELi2ELi2EN4cute5tupleIJNS5_1CILi1EEES8_S8_EEENS6_IJNS7_ILi128EEESA_NS7_ILi64EEEEEENS_6half_tEfNS_4arch4Sm90ELb0ELb1ELb0ELb1ELb0ELb1ELb0ELb0ELi2ELi1ELi2ELi2ELb0EEENS1_21CollectiveEpilogueBwdISC_SD_SF_Li256ELb1ELb0ELi1EEENS1_19SingleTileSchedulerILb1ELb0ELb0ELi128EEEEEEEEEvNT_6ParamsE:
        /* <DEDUP_REMOVED lines=24> */
.L_x_1675:
[----:B------:R-:W-:Y:S05]  /*0180*/  BSYNC B0 ;  /* 0x0000000000007941 */ /* 0x000fea0003800000 */
.L_x_1674:
        /* <DEDUP_REMOVED lines=37> */
.L_x_1676:
        /* <DEDUP_REMOVED lines=22> */
.L_x_1677:
[----:B------:R-:W-:Y:S01]  /*0540*/  PLOP3.LUT P0, PT, PT, PT, UP0, 0x80, 0x0 ;  /* 0x000000000000781c */ /* 0x000fe20003f0f008 */
[----:B------:R-:W-:Y:S01]  /*0550*/  NOP ;  /* 0x0000000000007918 */ /* 0x000fe20000000000 */
[----:B------:R-:W-:Y:S01]  /*0560*/  ULDC.64 UR38, c[0x0][0x208] ;  /* 0x0000820000267ab9 */ /* 0x000fe20000000a00 */
[----:B------:R-:W-:Y:S01]  /*0570*/  BSSY B6, `(.L_x_1678) ;  /* 0x0001283000067945 */ /* 0x000fe20003800000 */
[----:B-12-4-:R-:W-:Y:S09]  /*0580*/  BAR.SYNC.DEFER_BLOCKING 0x0 ;  /* 0x0000000000007b1d */ /* 0x016ff20000010000 */
[----:B------:R-:W-:Y:S05]  /*0590*/  @!P0 BRA `(.L_x_1679) ;  /* 0x000000f0003c8947 */ /* 0x000fea0003800000 */
.L_x_1680:
[----:B------:R-:W-:-:S08]  /*05a0*/  NOP ;  /* 0x0000000000007918 */ /* 0x000fd00000000000 */
[----:B------:R-:W1:Y:S02]  /*05b0*/  USETMAXREG.TRY_ALLOC.CTAPOOL UP0, 0xf0 ;  /* 0x000000f0000079c8 */ /* 0x000e640008000600 */
[----:B-1----:R-:W-:-:S13]  /*05c0*/  PLOP3.LUT P0, PT, PT, PT, UP0, 0x80, 0x0 ;  /* 0x000000000000781c */ /* 0x002fda0003f0f008 */
[----:B------:R-:W-:Y:S05]  /*05d0*/  @!P0 BRA `(.L_x_1680) ;  /* 0xfffffffc00f08947 */ /* 0x000fea000383ffff */
[----:B------:R-:W-:Y:S01]  /*05e0*/  LOP3.LUT R0, R0, 0x3, RZ, 0xc0, !PT ;  /* 0x0000000300007812 */ /* 0x000fe200078ec0ff */
[----:B------:R-:W1:Y:S01]  /*05f0*/  S2R R2, SR_TID.X ;  /* 0x0000000000027919 */ /* 0x000e620000002100 */
[----:B------:R-:W-:Y:S01]  /*0600*/  ULDC.64 UR4, c[0x0][0x8d8] ;  /* 0x0002360000047ab9 */ /* 0x000fe20000000a00 */
[----:B------:R-:W2:Y:S03]  /*0610*/  S2UR UR6, SR_CTAID.X ;  /* 0x00000000000679c3 */ /* 0x000ea60000002500 */
[----:B------:R-:W3:Y:S05]  /*0620*/  SHFL.IDX PT, R0, R0, RZ, 0x1f ;  /* 0x00001fff00007589 */ /* 0x000eea00000e0000 */
[----:B------:R-:W4:Y:S01]  /*0630*/  S2UR UR37, SR_CTAID.Z ;  /* 0x00000000002579c3 */ /* 0x000f220000002700 */
[----:B---3--:R-:W-:-:S02]  /*0640*/  ISETP.NE.AND P0, PT, R0, RZ, PT ;  /* 0x000000ff0000720c */ /* 0x008fc40003f05270 */
[----:B-1----:R-:W-:-:S11]  /*0650*/  SHF.R.U32.HI R2, RZ, 0x7, R2 ;  /* 0x00000007ff027819 */ /* 0x002fd60000011602 */
[----:B------:R-:W-:-:S05]  /*0660*/  @!P0 VIADD R2, R2, 0x9 ;  /* 0x0000000902028836 */ /* 0x000fca0000000000 */
[----:B------:R1:W-:Y:S06]  /*0670*/  @!P0 BAR.ARV R2, 0xa0 ;  /* 0x000280020000851d */ /* 0x0003ec0000002000 */
[----:B------:R-:W-:-:S04]  /*0680*/  ISETP.NE.U32.AND P0, PT, RZ, UR4, PT ;  /* 0x00000004ff007c0c */ /* 0x000fc8000bf05070 */
[----:B------:R-:W-:-:S13]  /*0690*/  ISETP.NE.AND.EX P0, PT, RZ, UR5, PT, P0 ;  /* 0x00000005ff007c0c */ /* 0x000fda000bf05300 */
[----:B-12-4-:R-:W-:Y:S05]  /*06a0*/  @!P0 BRA `(.L_x_1681) ;  /* 0x00000000001c8947 */ /* 0x016fea0003800000 */
[----:B------:R-:W-:Y:S02]  /*06b0*/  ULDC.64 UR4, c[0x0][0x8d8] ;  /* 0x0002360000047ab9 */ /* 0x000fe40000000a00 */
[----:B------:R-:W-:-:S06]  /*06c0*/  UIMAD.WIDE UR4, UR37, 0x4, UR4 ;  /* 0x00000004250478a5 */ /* 0x000fcc000f8e0204 */
[----:B------:R-:W-:Y:S02]  /*06d0*/  IMAD.U32 R2, RZ, RZ, UR4 ;  /* 0x00000004ff027e24 */ /* 0x000fe4000f8e00ff */
[----:B------:R-:W-:-:S05]  /*06e0*/  IMAD.U32 R3, RZ, RZ, UR5 ;  /* 0x00000005ff037e24 */ /* 0x000fca000f8e00ff */
[----:B------:R-:W2:Y:S02]  /*06f0*/  LDG.E R2, desc[UR38][R2.64] ;  /* 0x0000002602027981 */ /* 0x000ea4000c1e1900 */
[----:B--2---:R-:W-:Y:S01]  /*0700*/  R2UR UR4, R2 ;  /* 0x00000000020472ca */ /* 0x004fe200000e0000 */
[----:B------:R-:W-:-:S14]  /*0710*/  BRA `(.L_x_1682) ;  /* 0x00000000003c7947 */ /* 0x000fdc0003800000 */
.L_x_1681:
[----:B------:R-:W-:Y:S02]  /*0720*/  ULDC.64 UR4, c[0x0][0x8d0] ;  /* 0x0002340000047ab9 */ /* 0x000fe40000000a00 */
[----:B------:R-:W-:-:S04]  /*0730*/  ISETP.NE.U32.AND P0, PT, RZ, UR4, PT ;  /* 0x00000004ff007c0c */ /* 0x000fc8000bf05070 */
[----:B------:R-:W-:-:S13]  /*0740*/  ISETP.NE.AND.EX P0, PT, RZ, UR5, PT, P0 ;  /* 0x00000005ff007c0c */ /* 0x000fda000bf05300 */
[----:B------:R-:W-:Y:S05]  /*0750*/  @!P0 BRA `(.L_x_1683) ;  /* 0x0000000000288947 */ /* 0x000fea0003800000 */
[----:B------:R-:W-:Y:S02]  /*0760*/  ULDC.64 UR4, c[0x0][0x8d0] ;  /* 0x0002340000047ab9 */ /* 0x000fe40000000a00 */
[----:B------:R-:W-:-:S06]  /*0770*/  UIMAD.WIDE UR4, UR37, 0x4, UR4 ;  /* 0x00000004250478a5 */ /* 0x000fcc000f8e0204 */
[----:B------:R-:W-:Y:S02]  /*0780*/  IMAD.U32 R2, RZ, RZ, UR4 ;  /* 0x00000004ff027e24 */ /* 0x000fe4000f8e00ff */
[----:B------:R-:W-:-:S05]  /*0790*/  IMAD.U32 R3, RZ, RZ, UR5 ;  /* 0x00000005ff037e24 */ /* 0x000fca000f8e00ff */
[----:B------:R-:W2:Y:S04]  /*07a0*/  LDG.E R4, desc[UR38][R2.64] ;  /* 0x0000002602047981 */ /* 0x000ea8000c1e1900 */
[----:B------:R-:W3:Y:S01]  /*07b0*/  LDG.E R0, desc[UR38][R2.64+0x4] ;  /* 0x0000042602007981 */ /* 0x000ee2000c1e1900 */
[----:B--2---:R-:W-:Y:S02]  /*07c0*/  R2UR UR4, R4 ;  /* 0x00000000040472ca */ /* 0x004fe400000e0000 */
[----:B---3--:R-:W-:-:S13]  /*07d0*/  R2UR UR5, R0 ;  /* 0x00000000000572ca */ /* 0x008fda00000e0000 */
[----:B------:R-:W-:Y:S01]  /*07e0*/  UIADD3 UR4, -UR4, UR5, URZ ;  /* 0x0000000504047290 */ /* 0x000fe2000fffe13f */
[----:B------:R-:W-:Y:S11]  /*07f0*/  BRA `(.L_x_1682) ;  /* 0x0000000000047947 */ /* 0x000ff60003800000 */
.L_x_1683:
[----:B------:R-:W-:-:S05]  /*0800*/  ULDC UR4, c[0x0][0x8bc] ;  /* 0x00022f0000047ab9 */ /* 0x000fca0000000800 */
.L_x_1682:
[----:B------:R-:W-:-:S04]  /*0810*/  USHF.L.U32 UR44, UR6, 0x7, URZ ;  /* 0x00000007062c7899 */ /* 0x000fc8000800063f */
[----:B------:R-:W-:-:S04]  /*0820*/  UISETP.GE.AND UP0, UPT, UR44, UR4, UPT ;  /* 0x000000042c00728c */ /* 0x000fc8000bf06270 */
[----:B------:R-:W-:-:S06]  /*0830*/  USEL UR37, UR37, 0xffffffff, !UP0 ;  /* 0xffffffff25257887 */ /* 0x000fcc000c000000 */
[----:B------:R-:W-:-:S13]  /*0840*/  ISETP.LE.AND P0, PT, RZ, UR37, PT ;  /* 0x00000025ff007c0c */ /* 0x000fda000bf03270 */
[----:B------:R-:W-:Y:S05]  /*0850*/  @!P0 BRA `(.L_x_1684) ;  /* 0x0000012400508947 */ /* 0x000fea0003800000 */
[----:B------:R-:W1:Y:S01]  /*0860*/  S2R R0, SR_TID.X ;  /* 0x0000000000007919 */ /* 0x000e620000002100 */
[----:B------:R-:W-:Y:S01]  /*0870*/  ULDC.64 UR4, c[0x0][0x780] ;  /* 0x0001e00000047ab9 */ /* 0x000fe20000000a00 */
[----:B------:R-:W-:Y:S01]  /*0880*/  ULDC UR41, c[0x0][0x290] ;  /* 0x0000a40000297ab9 */ /* 0x000fe20000000800 */
[----:B------:R-:W-:-:S04]  /*0890*/  ISETP.NE.U32.AND P0, PT, RZ, UR4, PT ;  /* 0x00000004ff007c0c */ /* 0x000fc8000bf05070 */
[----:B------:R-:W-:Y:S01]  /*08a0*/  ISETP.NE.AND.EX P0, PT, RZ, UR5, PT, P0 ;  /* 0x00000005ff007c0c */ /* 0x000fe2000bf05300 */
[----:B-1----:R-:W-:-:S12]  /*08b0*/  VIADD R17, R0, 0xffffff80 ;  /* 0xffffff8000117836 */ /* 0x002fd80000000000 */
[----:B------:R-:W-:Y:S05]  /*08c0*/  @!P0 BRA `(.L_x_1685) ;  /* 0x00000000001c8947 */ /* 0x000fea0003800000 */
[----:B------:R-:W-:Y:S02]  /*08d0*/  ULDC.64 UR4, c[0x0][0x780] ;  /* 0x0001e00000047ab9 */ /* 0x000fe40000000a00 */
[----:B------:R-:W-:-:S06]  /*08e0*/  UIMAD.WIDE UR4, UR37, 0x4, UR4 ;  /* 0x00000004250478a5 */ /* 0x000fcc000f8e0204 */
[----:B------:R-:W-:Y:S02]  /*08f0*/  IMAD.U32 R2, RZ, RZ, UR4 ;  /* 0x00000004ff027e24 */ /* 0x000fe4000f8e00ff */
[----:B------:R-:W-:-:S05]  /*0900*/  IMAD.U32 R3, RZ, RZ, UR5 ;  /* 0x00000005ff037e24 */ /* 0x000fca000f8e00ff */
[----:B------:R-:W2:Y:S02]  /*0910*/  LDG.E R2, desc[UR38][R2.64] ;  /* 0x0000002602027981 */ /* 0x000ea4000c1e1900 */
[----:B--2---:R-:W-:Y:S01]  /*0920*/  R2UR UR40, R2 ;  /* 0x00000000022872ca */ /* 0x004fe200000e0000 */
[----:B------:R-:W-:-:S14]  /*0930*/  BRA `(.L_x_1686) ;  /* 0x0000000000387947 */ /* 0x000fdc0003800000 */
.L_x_1685:
[----:B------:R-:W-:Y:S01]  /*0940*/  ULDC.64 UR4, c[0x0][0x770] ;  /* 0x0001dc0000047ab9 */ /* 0x000fe20000000a00 */
[----:B------:R-:W-:Y:S01]  /*0950*/  ULDC UR40, c[0x0][0x280] ;  /* 0x0000a00000287ab9 */ /* 0x000fe20000000800 */
        /* <DEDUP_REMOVED lines=11> */
[----:B------:R-:W-:-:S12]  /*0a10*/  UIADD3 UR40, -UR40, UR4, URZ ;  /* 0x0000000428287290 */ /* 0x000fd8000fffe13f */
.L_x_1686:
        /* <DEDUP_REMOVED lines=11> */
.L_x_1687:
        /* <DEDUP_REMOVED lines=13> */
.L_x_1688:
[----:B------:R-:W-:Y:S01]  /*0ba0*/  UIADD3 UR4, UR44, UR40, -UR41 ;  /* 0x000000282c047290 */ /* 0x000fe2000fffe829 */
[----:B------:R-:W-:Y:S01]  /*0bb0*/  ISETP.LE.AND P1, PT, RZ, UR6, PT ;  /* 0x00000006ff007c0c */ /* 0x000fe2000bf23270 */
[----:B------:R-:W-:Y:S01]  /*0bc0*/  ULDC UR5, c[0x0][0x74c] ;  /* 0x0001d30000057ab9 */ /* 0x000fe20000000800 */
[----:B------:R-:W-:Y:S01]  /*0bd0*/  UIADD3 UR45, UR40, 0x7f, URZ ;  /* 0x0000007f282d7890 */ /* 0x000fe2000fffe03f */
[----:B------:R-:W-:Y:S01]  /*0be0*/  PLOP3.LUT P0, PT, PT, PT, PT, 0x80, 0x0 ;  /* 0x000000000000781c */ /* 0x000fe20003f0f070 */
[----:B------:R-:W-:Y:S01]  /*0bf0*/  UIADD3 UR4, UR4, -UR5, URZ ;  /* 0x8000000504047290 */ /* 0x000fe2000fffe03f */
[----:B------:R-:W-:Y:S02]  /*0c00*/  CS2R R182, SRZ ;  /* 0x0000000000b67805 */ /* 0x000fe4000001ff00 */
[----:B------:R-:W-:Y:S02]  /*0c10*/  CS2R R180, SRZ ;  /* 0x0000000000b47805 */ /* 0x000fe4000001ff00 */
[----:B------:R-:W-:Y:S01]  /*0c20*/  CS2R R178, SRZ ;  /* 0x0000000000b27805 */ /* 0x000fe2000001ff00 */
[----:B------:R-:W-:Y:S01]  /*0c30*/  USHF.R.S32.HI UR5, URZ, 0x1f, UR4 ;  /* 0x0000001f3f057899 */ /* 0x000fe20008011404 */
[----:B------:R-:W-:-:S02]  /*0c40*/  CS2R R176, SRZ ;  /* 0x0000000000b07805 */ /* 0x000fc4000001ff00 */
[----:B------:R-:W-:Y:S02]  /*0c50*/  CS2R R174, SRZ ;  /* 0x0000000000ae7805 */ /* 0x000fe4000001ff00 */
[----:B------:R-:W-:Y:S01]  /*0c60*/  CS2R R172, SRZ ;  /* 0x0000000000ac7805 */ /* 0x000fe2000001ff00 */
[----:B------:R-:W-:Y:S01]  /*0c70*/  ULEA.HI UR5, UR5, UR4, URZ, 0x7 ;  /* 0x0000000405057291 */ /* 0x000fe2000f8f383f */
[----:B------:R-:W-:Y:S01]  /*0c80*/  CS2R R170, SRZ ;  /* 0x0000000000aa7805 */ /* 0x000fe2000001ff00 */
[----:B------:R-:W-:Y:S01]  /*0c90*/  USHF.R.S32.HI UR4, URZ, 0x1f, UR45 ;  /* 0x0000001f3f047899 */ /* 0x000fe2000801142d */
[----:B------:R-:W-:Y:S01]  /*0ca0*/  CS2R R168, SRZ ;  /* 0x0000000000a87805 */ /* 0x000fe2000001ff00 */
[----:B------:R-:W-:Y:S01]  /*0cb0*/  USHF.R.S32.HI UR5, URZ, 0x7, UR5 ;  /* 0x000000073f057899 */ /* 0x000fe20008011405 */
[----:B------:R-:W-:Y:S01]  /*0cc0*/  CS2R R166, SRZ ;  /* 0x0000000000a67805 */ /* 0x000fe2000001ff00 */
[----:B------:R-:W-:Y:S01]  /*0cd0*/  ULEA.HI UR4, UR4, UR45, URZ, 0x7 ;  /* 0x0000002d04047291 */ /* 0x000fe2000f8f383f */
[----:B------:R-:W-:Y:S01]  /*0ce0*/  CS2R R164, SRZ ;  /* 0x0000000000a47805 */ /* 0x000fe2000001ff00 */
[----:B------:R-:W-:Y:S01]  /*0cf0*/  UISETP.LT.AND UP0, UPT, URZ, UR5, UPT ;  /* 0x000000053f00728c */ /* 0x000fe2000bf01270 */
[----:B------:R-:W-:Y:S01]  /*0d00*/  CS2R R162, SRZ ;  /* 0x0000000000a27805 */ /* 0x000fe2000001ff00 */
[----:B------:R-:W-:Y:S01]  /*0d10*/  USHF.R.S32.HI UR42, URZ, 0x7, UR4 ;  /* 0x000000073f2a7899 */ /* 0x000fe20008011404 */
[----:B------:R-:W-:Y:S01]  /*0d20*/  CS2R R160, SRZ ;  /* 0x0000000000a07805 */ /* 0x000fe2000001ff00 */
[----:B------:R-:W-:Y:S01]  /*0d30*/  USEL UR43, URZ, UR5, !UP0 ;  /* 0x000000053f2b7287 */ /* 0x000fe2000c000000 */
        /* <DEDUP_REMOVED lines=13> */
[----:B------:R-:W-:Y:S01]  /*0e10*/  CS2R R196, SRZ ;  /* 0x0000000000c47805 */ /* 0x000fe2000001ff00 */
[----:B------:R-:W-:Y:S01]  /*0e20*/  IMAD.MOV.U32 R195, RZ, RZ, RZ ;  /* 0x000000ffffc37224 */ /* 0x000fe200078e00ff */
[----:B------:R-:W-:Y:S06]  /*0e30*/  @!P1 BRA `(.L_x_1689) ;  /* 0x0000000000209947 */ /* 0x000fec0003800000 */
[----:B------:R-:W-:Y:S01]  /*0e40*/  UIADD3 UR4, -UR41, 0xff, UR40 ;  /* 0x000000ff29047890 */ /* 0x000fe2000fffe128 */
[----:B------:R-:W-:-:S03]  /*0e50*/  ULDC UR5, c[0x0][0x748] ;  /* 0x0001d20000057ab9 */ /* 0x000fc60000000800 */
[----:B------:R-:W-:-:S04]  /*0e60*/  UIADD3 UR4, UR4, UR5, UR44 ;  /* 0x0000000504047290 */ /* 0x000fc8000fffe02c */
[----:B------:R-:W-:-:S04]  /*0e70*/  USHF.R.S32.HI UR5, URZ, 0x1f, UR4 ;  /* 0x0000001f3f057899 */ /* 0x000fc80008011404 */
[----:B------:R-:W-:-:S04]  /*0e80*/  ULEA.HI UR5, UR5, UR4, URZ, 0x7 ;  /* 0x0000000405057291 */ /* 0x000fc8000f8f383f */
[----:B------:R-:W-:-:S04]  /*0e90*/  USHF.R.S32.HI UR5, URZ, 0x7, UR5 ;  /* 0x000000073f057899 */ /* 0x000fc80008011405 */
[----:B------:R-:W-:-:S04]  /*0ea0*/  UISETP.LT.AND UP0, UPT, UR42, UR5, UPT ;  /* 0x000000052a00728c */ /* 0x000fc8000bf01270 */
[----:B------:R-:W-:-:S12]  /*0eb0*/  USEL UR42, UR42, UR5, UP0 ;  /* 0x000000052a2a7287 */ /* 0x000fd80008000000 */
.L_x_1689:
        /* <DEDUP_REMOVED lines=28> */
.L_x_1692:
        /* <DEDUP_REMOVED lines=15> */
.L_x_1691:
        /* <DEDUP_REMOVED lines=22> */
.L_x_1694:
        /* <DEDUP_REMOVED lines=15> */
.L_x_1693:
[----:B------:R-:W-:Y:S01]  /*13c0*/  SHF.R.S32.HI R6, RZ, 0x1f, R17 ;  /* 0x0000001fff067819 */ /* 0x000fe20000011411 */
[----:B------:R-:W-:-:S03]  /*13d0*/  UMOV UR4, 0xffffffff ;  /* 0xffffffff00047882 */ /* 0x000fc60000000000 */
[----:B------:R-:W-:-:S04]  /*13e0*/  LEA.HI R0, R6, R17, RZ, 0x7 ;  /* 0x0000001106007211 */ /* 0x000fc800078f38ff */
[----:B------:R-:W-:Y:S01]  /*13f0*/  SHF.R.S32.HI R10, RZ, 0x7, R0 ;  /* 0x00000007ff0a7819 */ /* 0x000fe20000011400 */
[----:B------:R-:W-:Y:S06]  /*1400*/  BRA.DIV UR4, `(.L_x_1695) ;  /* 0x0000011a046c7947 */ /* 0x000fec000b800000 */
[----:B------:R1:W2:Y:S02]  /*1410*/  SHFL.IDX PT, R14, R10, RZ, 0x1f ;  /* 0x00001fff0a0e7589 */ /* 0x0002a400000e0000 */
.L_x_1830:
        /* <DEDUP_REMOVED lines=23> */
.L_x_1696:
[----:B------:R-:W-:Y:S01]  /*1590*/  UIADD3 UR4, UR44, UR45, -UR41 ;  /* 0x0000002d2c047290 */ /* 0x000fe2000fffe829 */
[----:B------:R-:W-:Y:S01]  /*15a0*/  IMAD.U32 R3, R2, 0x200, R3 ;  /* 0x0000020002037824 */ /* 0x000fe200078e0003 */
[----:B------:R-:W-:Y:S01]  /*15b0*/  ULDC UR5, c[0x0][0x74c] ;  /* 0x0001d30000057ab9 */ /* 0x000fe20000000800 */
[----:B------:R-:W-:Y:S01]  /*15c0*/  LOP3.LUT R2, R0, 0xffffff80, RZ, 0xc0, !PT ;  /* 0xffffff8000027812 */ /* 0x000fe200078ec0ff */
[----:B------:R-:W-:Y:S01]  /*15d0*/  UIADD3 UR4, UR4, -UR5, URZ ;  /* 0x8000000504047290 */ /* 0x000fe2000fffe03f */
[----:B------:R-:W-:Y:S01]  /*15e0*/  LEA.HI R12, R6, R17, RZ, 0x7 ;  /* 0x00000011060c7211 */ /* 0x000fe200078f38ff */
[----:B------:R3:W-:Y:S01]  /*15f0*/  STL [R1+0x2c], R3 ;  /* 0x00002c0301007387 */ /* 0x0007e20000100800 */
[----:B------:R-:W-:Y:S01]  /*1600*/  IMAD.MOV.U32 R0, RZ, RZ, RZ ;  /* 0x000000ffff007224 */ /* 0x000fe200078e00ff */
[----:B------:R-:W-:Y:S01]  /*1610*/  USHF.R.S32.HI UR5, URZ, 0x1f, UR4 ;  /* 0x0000001f3f057899 */ /* 0x000fe20008011404 */
[----:B--2---:R-:W-:Y:S01]  /*1620*/  IMAD.IADD R11, R17, 0x1, -R2 ;  /* 0x00000001110b7824 */ /* 0x004fe200078e0a02 */
[----:B------:R-:W-:Y:S01]  /*1630*/  SHF.R.S32.HI R12, RZ, 0x7, R12 ;  /* 0x00000007ff0c7819 */ /* 0x000fe2000001140c */
[----:B------:R-:W-:Y:S01]  /*1640*/  IMAD.MOV.U32 R4, RZ, RZ, RZ ;  /* 0x000000ffff047224 */ /* 0x000fe200078e00ff */
[----:B------:R-:W-:Y:S01]  /*1650*/  ULEA.HI UR5, UR5, UR4, URZ, 0x7 ;  /* 0x0000000405057291 */ /* 0x000fe2000f8f383f */
[----:B------:R-:W-:-:S02]  /*1660*/  CS2R R182, SRZ ;  /* 0x0000000000b67805 */ /* 0x000fc4000001ff00 */
[--C-:B-1----:R-:W-:Y:S01]  /*1670*/  SHF.R.S32.HI R10, RZ, 0x1f, R11.reuse ;  /* 0x0000001fff0a7819 */ /* 0x102fe2000001140b */
[----:B------:R1:W-:Y:S01]  /*1680*/  STL [R1+0x44], R11 ;  /* 0x0000440b01007387 */ /* 0x0003e20000100800 */
[----:B------:R-:W-:Y:S01]  /*1690*/  ULEA.HI.SX32 UR5, UR5, 0x1, 0x19 ;  /* 0x0000000105057891 */ /* 0x000fe2000f8fca3f */
[----:B------:R-:W-:Y:S01]  /*16a0*/  IMAD R7, R12, 0x400, R11 ;  /* 0x000004000c077824 */ /* 0x000fe200078e020b */
[----:B------:R-:W-:Y:S01]  /*16b0*/  LEA.HI R9, R10, R11, RZ, 0x2 ;  /* 0x0000000b0a097211 */ /* 0x000fe200078f10ff */
[----:B------:R1:W-:Y:S01]  /*16c0*/  STL [R1+0x4c], R10 ;  /* 0x00004c0a01007387 */ /* 0x0003e20000100800 */
[----:B------:R-:W-:Y:S01]  /*16d0*/  CS2R R180, SRZ ;  /* 0x0000000000b47805 */ /* 0x000fe2000001ff00 */
[----:B------:R-:W-:Y:S01]  /*16e0*/  IMAD.SHL.U32 R7, R7, 0x4, RZ ;  /* 0x0000000407077824 */ /* 0x000fe200078e00ff */
[----:B---3--:R-:W-:Y:S01]  /*16f0*/  LOP3.LUT R3, R9, 0x7ffffffc, RZ, 0xc0, !PT ;  /* 0x7ffffffc09037812 */ /* 0x008fe200078ec0ff */
[----:B------:R-:W-:Y:S01]  /*1700*/  IMAD.U32 R224, RZ, RZ, UR5 ;  /* 0x00000005ffe07e24 */ /* 0x000fe2000f8e00ff */
[----:B------:R1:W-:Y:S01]  /*1710*/  STL [R1+0x48], R9 ;  /* 0x0000480901007387 */ /* 0x0003e20000100800 */
[----:B------:R-:W-:-:S02]  /*1720*/  CS2R R178, SRZ ;  /* 0x0000000000b27805 */ /* 0x000fc4000001ff00 */
[----:B------:R-:W-:Y:S02]  /*1730*/  CS2R R176, SRZ ;  /* 0x0000000000b07805 */ /* 0x000fe4000001ff00 */
[----:B------:R-:W-:Y:S02]  /*1740*/  CS2R R174, SRZ ;  /* 0x0000000000ae7805 */ /* 0x000fe4000001ff00 */
[----:B------:R-:W-:Y:S02]  /*1750*/  VIMNMX R224, R224, UR42, PT ;  /* 0x0000002ae0e07c48 */ /* 0x000fe4000bfe0100 */
[----:B------:R-:W-:Y:S02]  /*1760*/  CS2R R172, SRZ ;  /* 0x0000000000ac7805 */ /* 0x000fe4000001ff00 */
[----:B------:R-:W-:Y:S02]  /*1770*/  CS2R R170, SRZ ;  /* 0x0000000000aa7805 */ /* 0x000fe4000001ff00 */
[----:B------:R-:W-:-:S02]  /*1780*/  CS2R R168, SRZ ;  /* 0x0000000000a87805 */ /* 0x000fc4000001ff00 */
[----:B------:R-:W-:Y:S02]  /*1790*/  ISETP.LE.AND P0, PT, R224, UR43, PT ;  /* 0x0000002be0007c0c */ /* 0x000fe4000bf03270 */
        /* <DEDUP_REMOVED lines=24> */
[----:B------:R-:W-:Y:S02]  /*1920*/  IMAD R2, R7, 0x4, R16 ;  /* 0x0000000407027824 */ /* 0x000fe400078e0210 */
[----:B------:R-:W-:Y:S01]  /*1930*/  IMAD.IADD R3, R11, 0x1, -R3 ;  /* 0x000000010b037824 */ /* 0x000fe200078e0a03 */
[----:B-1----:R-:W-:Y:S06]  /*1940*/  @P0 BRA `(.L_x_1698) ;  /* 0x0000003c009c0947 */ /* 0x002fec0003800000 */
[----:B------:R-:W-:Y:S01]  /*1950*/  LOP3.LUT R0, R5, 0xffffffe0, RZ, 0xc0, !PT ;  /* 0xffffffe005007812 */ /* 0x000fe200078ec0ff */
[----:B------:R-:W-:Y:S01]  /*1960*/  IMAD.MOV.U32 R183, RZ, RZ, RZ ;  /* 0x000000ffffb77224 */ /* 0x000fe200078e00ff */
[--C-:B------:R-:W-:Y:S02]  /*1970*/  SHF.R.S32.HI R8, RZ, 0x2, R9.reuse ;  /* 0x00000002ff087819 */ /* 0x100fe40000011409 */
[----:B------:R-:W-:Y:S01]  /*1980*/  SHF.R.S32.HI R5, RZ, 0x1f, R9 ;  /* 0x0000001fff057819 */ /* 0x000fe20000011409 */
[----:B------:R-:W-:Y:S01]  /*1990*/  IMAD.IADD R0, R17, 0x1, -R0 ;  /* 0x0000000111007824 */ /* 0x000fe200078e0a00 */
[----:B------:R-:W-:Y:S02]  /*19a0*/  LEA.HI R6, R6, R17, RZ, 0x2 ;  /* 0x0000001106067211 */ /* 0x000fe400078f10ff */
[----:B------:R-:W-:Y:S02]  /*19b0*/  LEA.HI R5, R5, R8, RZ, 0x3 ;  /* 0x0000000805057211 */ /* 0x000fe400078f18ff */
[----:B------:R-:W-:-:S02]  /*19c0*/  LOP3.LUT R6, R6, 0xfffffffc, RZ, 0xc0, !PT ;  /* 0xfffffffc06067812 */ /* 0x000fc400078ec0ff */
[----:B------:R-:W-:Y:S02]  /*19d0*/  SHF.R.S32.HI R7, RZ, 0x1f, R0 ;  /* 0x0000001fff077819 */ /* 0x000fe40000011400 */
[----:B------:R-:W-:Y:S01]  /*19e0*/  LOP3.LUT R9, R5, 0xfffffff8, RZ, 0xc0, !PT ;  /* 0xfffffff805097812 */ /* 0x000fe200078ec0ff */
[----:B------:R-:W-:Y:S01]  /*19f0*/  IMAD.IADD R5, R17, 0x1, -R6 ;  /* 0x0000000111057824 */ /* 0x000fe200078e0a06 */
[CC--:B------:R-:W-:Y:S02]  /*1a00*/  LEA.HI R4, R7.reuse, R0.reuse, RZ, 0x3 ;  /* 0x0000000007047211 */ /* 0x0c0fe400078f18ff */
[----:B------:R-:W-:Y:S01]  /*1a10*/  LEA.HI R7, R7, R0, RZ, 0x2 ;  /* 0x0000000007077211 */ /* 0x000fe200078f10ff */
[----:B------:R-:W-:Y:S01]  /*1a20*/  IMAD.IADD R8, R8, 0x1, -R9 ;  /* 0x0000000108087824 */ /* 0x000fe200078e0a09 */
[----:B------:R-:W-:Y:S02]  /*1a30*/  LEA.HI R6, R10, R11, RZ, 0x5 ;  /* 0x0000000b0a067211 */ /* 0x000fe400078f28ff */
[----:B------:R-:W-:-:S02]  /*1a40*/  LEA.HI R10, R12, R12, RZ, 0x1 ;  /* 0x0000000c0c0a7211 */ /* 0x000fc400078f08ff */
[--C-:B------:R-:W-:Y:S02]  /*1a50*/  SHF.R.S32.HI R0, RZ, 0x3, R4.reuse ;  /* 0x00000003ff007819 */ /* 0x100fe40000011404 */
[----:B------:R-:W-:Y:S02]  /*1a60*/  SHF.R.S32.HI R9, RZ, 0x1f, R4 ;  /* 0x0000001fff097819 */ /* 0x000fe40000011404 */
[----:B------:R-:W-:Y:S02]  /*1a70*/  SHF.R.S32.HI R4, RZ, 0x2, R7 ;  /* 0x00000002ff047819 */ /* 0x000fe40000011407 */
[----:B------:R-:W-:Y:S02]  /*1a80*/  SHF.R.S32.HI R11, RZ, 0x5, R6 ;  /* 0x00000005ff0b7819 */ /* 0x000fe40000011406 */
[----:B------:R-:W-:Y:S01]  /*1a90*/  LOP3.LUT R10, R10, 0x3fffffe, RZ, 0xc0, !PT ;  /* 0x03fffffe0a0a7812 */ /* 0x000fe200078ec0ff */
[----:B------:R-:W-:Y:S01]  /*1aa0*/  VIADD R6, R4, 0x8 ;  /* 0x0000000804067836 */ /* 0x000fe20000000000 */
[----:B------:R-:W-:Y:S01]  /*1ab0*/  LEA.HI R9, R9, R0, RZ, 0x4 ;  /* 0x0000000009097211 */ /* 0x000fe200078f20ff */
[----:B------:R-:W-:Y:S01]  /*1ac0*/  IMAD R11, R11, 0x10, R8 ;  /* 0x000000100b0b7824 */ /* 0x000fe200078e0208 */
[----:B------:R-:W-:Y:S01]  /*1ad0*/  LEA.HI R7, R7, R4, RZ, 0x1 ;  /* 0x0000000407077211 */ /* 0x000fe200078f08ff */
[----:B------:R-:W-:Y:S01]  /*1ae0*/  IMAD.IADD R10, R12, 0x1, -R10 ;  /* 0x000000010c0a7824 */ /* 0x000fe200078e0a0a */
[----:B------:R-:W-:Y:S01]  /*1af0*/  LOP3.LUT R9, R9, 0x1ffffff0, RZ, 0xc0, !PT ;  /* 0x1ffffff009097812 */ /* 0x000fe200078ec0ff */
[----:B------:R-:W-:Y:S01]  /*1b00*/  VIADD R12, R4, 0x18 ;  /* 0x00000018040c7836 */ /* 0x000fe20000000000 */
[----:B------:R-:W-:Y:S01]  /*1b10*/  LEA.HI R8, R6, R6, RZ, 0x1 ;  /* 0x0000000606087211 */ /* 0x000fe200078f08ff */
[----:B------:R-:W-:Y:S01]  /*1b20*/  IMAD R18, R10, 0x40, R11 ;  /* 0x000000400a127824 */ /* 0x000fe200078e020b */
[----:B------:R-:W-:Y:S01]  /*1b30*/  LOP3.LUT R7, R7, 0xfffffffe, RZ, 0xc0, !PT ;  /* 0xfffffffe07077812 */ /* 0x000fe200078ec0ff */
        /* <DEDUP_REMOVED lines=10> */
[--C-:B------:R-:W-:Y:S01]  /*1be0*/  SHF.R.S32.HI R6, RZ, 0x1, R4.reuse ;  /* 0x00000001ff067819 */ /* 0x100fe20000011404 */
[----:B------:R-:W-:Y:S01]  /*1bf0*/  IMAD.U32 R7, RZ, RZ, UR44 ;  /* 0x0000002cff077e24 */ /* 0x000fe2000f8e00ff */
[----:B------:R-:W-:Y:S01]  /*1c00*/  SHF.R.S32.HI R15, RZ, 0x1f, R4 ;  /* 0x0000001fff0f7819 */ /* 0x000fe20000011404 */
[----:B------:R-:W-:Y:S01]  /*1c10*/  IMAD.IADD R13, R10, 0x1, -R13 ;  /* 0x000000010a0d7824 */ /* 0x000fe200078e0a0d */
[----:B------:R-:W-:Y:S02]  /*1c20*/  SHF.R.S32.HI R11, RZ, 0x1f, R8 ;  /* 0x0000001fff0b7819 */ /* 0x000fe40000011408 */
        /* <DEDUP_REMOVED lines=10> */
[----:B------:R-:W-:Y:S02]  /*1cd0*/  IMAD.IADD R0, R0, 0x1, -R11 ;  /* 0x0000000100007824 */ /* 0x000fe400078e0a0b */
[----:B------:R-:W-:Y:S02]  /*1ce0*/  IMAD.IADD R4, R4, 0x1, -R19 ;  /* 0x0000000104047824 */ /* 0x000fe400078e0a13 */
[----:B------:R-:W-:Y:S01]  /*1cf0*/  IMAD.IADD R226, R6, 0x1, -R15 ;  /* 0x0000000106e27824 */ /* 0x000fe200078e0a0f */
[----:B------:R-:W-:Y:S01]  /*1d00*/  IADD3 R6, -R18, UR41, -R7 ;  /* 0x0000002912067c10 */ /* 0x000fe2000fffe907 */
[----:B------:R-:W-:Y:S01]  /*1d10*/  IMAD R227, R0, 0x8, R9 ;  /* 0x0000000800e37824 */ /* 0x000fe200078e0209 */
[----:B------:R-:W-:Y:S01]  /*1d20*/  IADD3 R7, RZ, -UR44, -R18 ;  /* 0x8000002cff077c10 */ /* 0x000fe2000fffe812 */
[----:B------:R-:W-:-:S02]  /*1d30*/  IMAD R225, R4, 0x8, R17 ;  /* 0x0000000804e17824 */ /* 0x000fc400078e0211 */
[----:B------:R-:W-:Y:S02]  /*1d40*/  IMAD R226, R226, 0x8, R13 ;  /* 0x00000008e2e27824 */ /* 0x000fe400078e020d */
[----:B------:R-:W-:Y:S02]  /*1d50*/  IMAD.MOV.U32 R4, RZ, RZ, RZ ;  /* 0x000000ffff047224 */ /* 0x000fe400078e00ff */
[----:B------:R-:W-:-:S07]  /*1d60*/  IMAD.MOV.U32 R0, RZ, RZ, RZ ;  /* 0x000000ffff007224 */ /* 0x000fce00078e00ff */
.L_x_1709:
[----:B------:R-:W-:-:S06]  /*1d70*/  ULOP3.LUT UR4, UR36, 0x1, URZ, 0xfc, !UPT ;  /* 0x0000000124047892 */ /* 0x000fcc000f8efc3f */
[----:B-1----:R-:W-:-:S05]  /*1d80*/  IMAD.U32 R8, RZ, RZ, UR4 ;  /* 0x00000004ff087e24 */ /* 0x002fca000f8e00ff */
[----:B------:R-:W-:-:S13]  /*1d90*/  ISETP.NE.AND P6, PT, R8, 0x3, PT ;  /* 0x000000030800780c */ /* 0x000fda0003fc5270 */
[----:B------:R-:W-:Y:S05]  /*1da0*/  @!P6 BRA `(.L_x_1699) ;  /* 0x000000000004e947 */ /* 0x000fea0003800000 */
[----:B------:R-:W-:Y:S01]  /*1db0*/  BPT.TRAP 0x1 ;  /* 0x000000040000795c */ /* 0x000fe20000300000 */
.L_x_1699:
[----:B------:R-:W-:Y:S01]  /*1dc0*/  IMAD R8, R0, 0x8, R16 ;  /* 0x0000000800087824 */ /* 0x000fe200078e0210 */
[----:B------:R-:W-:-:S04]  /*1dd0*/  SHF.L.U32 R23, R4, 0x1f, RZ ;  /* 0x0000001f04177819 */ /* 0x000fc800000006ff */
[----:B------:R1:W2:Y:S01]  /*1de0*/  SYNCS.PHASECHK.TRANS64.TRYWAIT P0, [R8+URZ+0x30c10], R23 ;  /* 0x030c1017080075a7 */ /* 0x0002a2000800017f */
[----:B------:R-:W-:Y:S05]  /*1df0*/  @!P6 BRA `(.L_x_1700) ;  /* 0x000000000004e947 */ /* 0x000fea0003800000 */
[----:B------:R-:W-:Y:S01]  /*1e00*/  BPT.TRAP 0x1 ;  /* 0x000000040000795c */ /* 0x000fe20000300000 */
.L_x_1700:
[----:B------:R-:W-:-:S05]  /*1e10*/  VIADD R9, R16, 0x10000 ;  /* 0x0001000010097836 */ /* 0x000fca0000000000 */
[----:B------:R-:W-:-:S04]  /*1e20*/  SHF.R.U32.HI R9, RZ, 0x4, R9 ;  /* 0x00000004ff097819 */ /* 0x000fc80000011609 */
[----:B------:R-:W-:Y:S01]  /*1e30*/  LOP3.LUT R9, R9, 0x3fff, RZ, 0xc0, !PT ;  /* 0x00003fff09097812 */ /* 0x000fe200078ec0ff */
[----:B--2---:R-:W-:Y:S06]  /*1e40*/  @P0 BRA `(.L_x_1701) ;  /* 0x0000000000080947 */ /* 0x004fec0003800000 */
[----:B------:R-:W2:Y:S02]  /*1e50*/  SYNCS.PHASECHK.TRANS64.TRYWAIT P0, [R8+URZ+0x30c10], R23 ;  /* 0x030c1017080075a7 */ /* 0x000ea4000800017f */
[----:B--2---:R-:W-:Y:S05]  /*1e60*/  @!P0 BRA `(.L_x_1702) ;  /* 0x0000011000088947 */ /* 0x004fea0003800000 */
.L_x_1701:
        /* <DEDUP_REMOVED lines=60> */
.L_x_1703:
[----:B------:R1:W1:Y:S01]  /*2230*/  SYNCS.PHASECHK.TRANS64.TRYWAIT P0, [R8+URZ+0x30c30], R23 ;  /* 0x030c3017080075a7 */ /* 0x000262000800017f */
[----:B------:R-:W-:Y:S05]  /*2240*/  @!P6 BRA `(.L_x_1704) ;  /* 0x000000000004e947 */ /* 0x000fea0003800000 */
[----:B------:R-:W-:Y:S01]  /*2250*/  BPT.TRAP 0x1 ;  /* 0x000000040000795c */ /* 0x000fe20000300000 */
.L_x_1704:
[----:B------:R-:W2:Y:S01]  /*2260*/  LDC.64 R24, c[0x0][0x748] ;  /* 0x0001d200ff187b82 */ /* 0x000ea20000000a00 */
[----:B------:R-:W-:-:S05]  /*2270*/  VIADD R13, R16, 0x18000 ;  /* 0x00018000100d7836 */ /* 0x000fca0000000000 */
[----:B------:R-:W-:Y:S01]  /*2280*/  SHF.R.U32.HI R13, RZ, 0x4, R13 ;  /* 0x00000004ff0d7819 */ /* 0x000fe2000001160d */
[----:B-1----:R-:W-:Y:S06]  /*2290*/  @P0 BRA `(.L_x_1705) ;  /* 0x0000000000080947 */ /* 0x002fec0003800000 */
[----:B------:R-:W1:Y:S02]  /*22a0*/  SYNCS.PHASECHK.TRANS64.TRYWAIT P0, [R8+URZ+0x30c30], R23 ;  /* 0x030c3017080075a7 */ /* 0x000e64000800017f */
[----:B-1----:R-:W-:Y:S05]  /*22b0*/  @!P0 BRA `(.L_x_1706) ;  /* 0x0000010c00088947 */ /* 0x002fea0003800000 */
.L_x_1705:
[----:B------:R-:W-:Y:S01]  /*22c0*/  ULEA UR4, UR43, -UR40, 0x7 ;  /* 0x800000282b047291 */ /* 0x000fe2000f8e383f */
[----:B------:R-:W-:Y:S01]  /*22d0*/  LOP3.LUT R13, R13, 0x3fff, RZ, 0xc0, !PT ;  /* 0x00003fff0d0d7812 */ /* 0x000fe200078ec0ff */
[----:B------:R-:W5:Y:S01]  /*22e0*/  LDL R234, [R1+0x2c] ;  /* 0x00002c0001ea7983 */ /* 0x000f620000100800 */
[----:B------:R-:W-:Y:S01]  /*22f0*/  ISETP.GT.AND P2, PT, R7, RZ, PT ;  /* 0x000000ff0700720c */ /* 0x000fe20003f44270 */
[----:B------:R-:W-:Y:S01]  /*2300*/  UIADD3 UR9, UR9, 0x4000, URZ ;  /* 0x0000400009097890 */ /* 0x000fe2000fffe03f */
[----:B--2---:R-:W-:Y:S01]  /*2310*/  LOP3.LUT R23, R13, 0x10000, RZ, 0xfc, !PT ;  /* 0x000100000d177812 */ /* 0x004fe200078efcff */
[C---:B------:R-:W-:Y:S01]  /*2320*/  IMAD R13, R0.reuse, 0x400, R13 ;  /* 0x00000400000d7824 */ /* 0x040fe200078e020d */
[----:B------:R-:W-:Y:S01]  /*2330*/  LEA R19, R3, UR4, 0x1 ;  /* 0x0000000403137c11 */ /* 0x000fe2000f8e08ff */
[----:B------:R-:W-:Y:S01]  /*2340*/  USHF.R.U32.HI UR9, URZ, 0x4, UR9 ;  /* 0x000000043f097899 */ /* 0x000fe20008011609 */
[----:B------:R-:W-:Y:S01]  /*2350*/  ISETP.GT.AND P0, PT, R7, 0x8, PT ;  /* 0x000000080700780c */ /* 0x000fe20003f04270 */
[----:B------:R-:W-:Y:S01]  /*2360*/  IMAD R23, R0, 0x400, R23 ;  /* 0x0000040000177824 */ /* 0x000fe200078e0217 */
[----:B------:R-:W-:Y:S01]  /*2370*/  R2UR UR8, R13 ;  /* 0x000000000d0872ca */ /* 0x000fe200000e0000 */
[C---:B------:R-:W-:Y:S01]  /*2380*/  IMAD.IADD R19, R6.reuse, 0x1, R19 ;  /* 0x0000000106137824 */ /* 0x040fe200078e0213 */
[----:B------:R-:W-:Y:S01]  /*2390*/  ISETP.GT.AND P1, PT, R6, RZ, PT ;  /* 0x000000ff0600720c */ /* 0x000fe20003f24270 */
[----:B------:R-:W-:Y:S01]  /*23a0*/  ULOP3.LUT UR9, UR9, 0x3fff, URZ, 0xc0, !UPT ;  /* 0x00003fff09097892 */ /* 0x000fe2000f8ec03f */
[----:B------:R-:W-:Y:S01]  /*23b0*/  R2UR UR10, R23 ;  /* 0x00000000170a72ca */ /* 0x000fe200000e0000 */
[C-C-:B------:R-:W-:Y:S01]  /*23c0*/  IMAD.IADD R22, R24.reuse, 0x1, -R19.reuse ;  /* 0x0000000118167824 */ /* 0x140fe200078e0a13 */
[----:B------:R-:W-:Y:S01]  /*23d0*/  IADD3 R13, R24, 0x8, -R19 ;  /* 0x00000008180d7810 */ /* 0x000fe20007ffe813 */
[----:B------:R-:W-:Y:S01]  /*23e0*/  ULOP3.LUT UR9, UR9, 0x10000, URZ, 0xfc, !UPT ;  /* 0x0001000009097892 */ /* 0x000fe2000f8efc3f */
[--C-:B------:R-:W-:Y:S01]  /*23f0*/  IADD3 R20, RZ, -R19, -R25.reuse ;  /* 0x80000013ff147210 */ /* 0x100fe20007ffe819 */
[----:B------:R-:W-:Y:S01]  /*2400*/  UMOV UR7, 0x40000040 ;  /* 0x4000004000077882 */ /* 0x000fe20000000000 */
[----:B------:R-:W-:Y:S01]  /*2410*/  IADD3 R23, -R19, 0x8, -R25 ;  /* 0x0000000813177810 */ /* 0x000fe20007ffe919 */
[----:B------:R-:W-:Y:S01]  /*2420*/  UMOV UR5, 0x40000040 ;  /* 0x4000004000057882 */ /* 0x000fe20000000000 */
[----:B------:R-:W-:Y:S01]  /*2430*/  ISETP.GT.AND P3, PT, R6, 0x8, PT ;  /* 0x000000080600780c */ /* 0x000fe20003f64270 */
[----:B---3--:R-:W1:Y:S01]  /*2440*/  SHFL.IDX PT, R220, R21, R5, 0x1f ;  /* 0x00001f0515dc7589 */ /* 0x008e6200000e0000 */
[----:B------:R-:W-:Y:S01]  /*2450*/  SEL R22, R22, 0x80, !P2 ;  /* 0x0000008016167807 */ /* 0x000fe20005000000 */
[----:B------:R-:W-:Y:S01]  /*2460*/  UMOV UR4, UR9 ;  /* 0x0000000900047c82 */ /* 0x000fe20008000000 */
[----:B------:R-:W-:Y:S01]  /*2470*/  SEL R13, R13, 0x80, !P0 ;  /* 0x000000800d0d7807 */ /* 0x000fe20004000000 */
[----:B------:R-:W-:Y:S01]  /*2480*/  UMOV UR6, UR10 ;  /* 0x0000000a00067c82 */ /* 0x000fe20008000000 */
[----:B------:R-:W-:Y:S01]  /*2490*/  SEL R20, R20, 0x80, P1 ;  /* 0x0000008014147807 */ /* 0x000fe20000800000 */
[----:B------:R-:W-:Y:S01]  /*24a0*/  VIADD R223, R5, 0x4 ;  /* 0x0000000405df7836 */ /* 0x000fe20000000000 */
[----:B------:R-:W-:Y:S01]  /*24b0*/  SEL R19, R23, 0x80, P3 ;  /* 0x0000008017137807 */ /* 0x000fe20001800000 */
[----:B------:R-:W-:Y:S01]  /*24c0*/  ULDC UR11, c[0x0][0x744] ;  /* 0x0001d100000b7ab9 */ /* 0x000fe20000000800 */
[C---:B------:R-:W-:Y:S01]  /*24d0*/  ISETP.GE.AND P1, PT, R22.reuse, RZ, PT ;  /* 0x000000ff1600720c */ /* 0x040fe20003f26270 */
[----:B------:R-:W-:Y:S01]  /*24e0*/  VIADD R221, R5, 0x8 ;  /* 0x0000000805dd7836 */ /* 0x000fe20000000000 */
[----:B------:R-:W-:Y:S01]  /*24f0*/  ISETP.GE.AND P3, PT, R13, RZ, PT ;  /* 0x000000ff0d00720c */ /* 0x000fe20003f66270 */
[----:B------:R-:W2:Y:S01]  /*2500*/  SHFL.IDX PT, R217, R21, R223, 0x1f ;  /* 0x00001fdf15d97589 */ /* 0x000ea200000e0000 */
[----:B------:R-:W-:-:S02]  /*2510*/  ISETP.GE.AND P2, PT, R22, 0x1, PT ;  /* 0x000000011600780c */ /* 0x000fc40003f46270 */
[----:B------:R-:W-:Y:S01]  /*2520*/  ISETP.GE.AND P0, PT, R13, 0x1, PT ;  /* 0x000000010d00780c */ /* 0x000fe20003f06270 */
[----:B------:R-:W3:Y:S01]  /*2530*/  SHFL.IDX PT, R149, R21, R221, 0x1f ;  /* 0x00001fdd15957589 */ /* 0x000ee200000e0000 */
[C---:B------:R-:W-:Y:S02]  /*2540*/  ISETP.GT.OR P1, PT, R20.reuse, RZ, !P1 ;  /* 0x000000ff1400720c */ /* 0x040fe40004f24670 */
[C---:B------:R-:W-:Y:S02]  /*2550*/  ISETP.GT.OR P3, PT, R19.reuse, RZ, !P3 ;  /* 0x000000ff1300720c */ /* 0x040fe40005f64670 */
[----:B------:R-:W-:Y:S02]  /*2560*/  ISETP.GT.OR P2, PT, R20, 0x1, !P2 ;  /* 0x000000011400780c */ /* 0x000fe40005744670 */
[----:B------:R-:W-:Y:S02]  /*2570*/  ISETP.GT.OR P0, PT, R19, 0x1, !P0 ;  /* 0x000000011300780c */ /* 0x000fe40004704670 */
[----:B------:R-:W-:-:S02]  /*2580*/  FSEL R219, R84, -INF , !P1 ;  /* 0xff80000054db7808 */ /* 0x000fc40004800000 */
[----:B------:R-:W-:Y:S02]  /*2590*/  FSEL R23, R86, -INF , !P3 ;  /* 0xff80000056177808 */ /* 0x000fe40005800000 */
[----:B------:R-:W-:Y:S01]  /*25a0*/  FSEL R222, R85, -INF , !P2 ;  /* 0xff80000055de7808 */ /* 0x000fe20005000000 */
[--C-:B-1----:R-:W-:Y:S01]  /*25b0*/  FFMA.FTZ R219, R219, UR11, -R220.reuse ;  /* 0x0000000bdbdb7c23 */ /* 0x102fe200080108dc */
[----:B------:R-:W-:Y:S01]  /*25c0*/  FSEL R148, R87, -INF , !P0 ;  /* 0xff80000057947808 */ /* 0x000fe20004000000 */
[----:B------:R-:W-:Y:S01]  /*25d0*/  FFMA.FTZ R220, R23, UR11, -R220 ;  /* 0x0000000b17dc7c23 */ /* 0x000fe200080108dc */
[----:B------:R-:W-:Y:S01]  /*25e0*/  WARPGROUP.ARRIVE ;  /* 0x00000000000079c5 */ /* 0x000fe20000000000 */
[C---:B------:R-:W-:Y:S01]  /*25f0*/  VIADD R23, R5.reuse, 0xc ;  /* 0x0000000c05177836 */ /* 0x040fe20000000000 */
[----:B------:R-:W-:Y:S01]  /*2600*/  ISETP.GE.AND P1, PT, R22, 0x8, PT ;  /* 0x000000081600780c */ /* 0x000fe20003f26270 */
[--C-:B--2---:R-:W-:Y:S01]  /*2610*/  FFMA.FTZ R222, R222, UR11, -R217.reuse ;  /* 0x0000000bdede7c23 */ /* 0x104fe200080108d9 */
[----:B------:R-:W-:Y:S01]  /*2620*/  FFMA.FTZ R217, R148, UR11, -R217 ;  /* 0x0000000b94d97c23 */ /* 0x000fe200080108d9 */
[----:B------:R-:W-:Y:S01]  /*2630*/  VIADD R148, R5, 0x10 ;  /* 0x0000001005947836 */ /* 0x000fe20000000000 */
[----:B------:R-:W-:Y:S01]  /*2640*/  HGMMA.64x128x16.F32 R24, gdesc[UR4], RZ, !UPT, gsb0 ;  /* 0x01e00000041879f0 */ /* 0x000fe2000c0008ff */
[----:B------:R-:W-:Y:S01]  /*2650*/  UIADD3 UR6, UR10, 0x2, URZ ;  /* 0x000000020a067890 */ /* 0x000fe2000fffe03f */
[----:B------:R-:W1:Y:S01]  /*2660*/  SHFL.IDX PT, R216, R21, R23, 0x1f ;  /* 0x00001f1715d87589 */ /* 0x000e6200000e0000 */
[----:B------:R-:W-:Y:S01]  /*2670*/  UIADD3 UR4, UR9, 0x2, URZ ;  /* 0x0000000209047890 */ /* 0x000fe2000fffe03f */
[C---:B------:R-:W-:Y:S01]  /*2680*/  ISETP.GE.AND P3, PT, R13.reuse, 0x8, PT ;  /* 0x000000080d00780c */ /* 0x040fe20003f66270 */
[----:B------:R-:W-:Y:S01]  /*2690*/  UMOV UR7, 0x40000040 ;  /* 0x4000004000077882 */ /* 0x000fe20000000000 */
[----:B------:R-:W-:Y:S01]  /*26a0*/  UMOV UR5, 0x40000040 ;  /* 0x4000004000057882 */ /* 0x000fe20000000000 */
[----:B------:R-:W2:Y:S01]  /*26b0*/  SHFL.IDX PT, R150, R21, R148, 0x1f ;  /* 0x00001f9415967589 */ /* 0x000ea200000e0000 */
[----:B------:R-:W-:Y:S01]  /*26c0*/  ISETP.GE.AND P0, PT, R13, 0x9, PT ;  /* 0x000000090d00780c */ /* 0x000fe20003f06270 */
[----:B------:R-:W-:Y:S01]  /*26d0*/  MUFU.EX2 R219, R219 ;  /* 0x000000db00db7308 */ /* 0x000fe20000000800 */
[----:B------:R-:W-:-:S02]  /*26e0*/  ISETP.GT.OR P1, PT, R20, 0x8, !P1 ;  /* 0x000000081400780c */ /* 0x000fc40004f24670 */
[----:B------:R-:W-:Y:S02]  /*26f0*/  ISETP.GE.AND P2, PT, R22, 0x9, PT ;  /* 0x000000091600780c */ /* 0x000fe40003f46270 */
[C---:B------:R-:W-:Y:S02]  /*2700*/  ISETP.GT.OR P3, PT, R19.reuse, 0x8, !P3 ;  /* 0x000000081300780c */ /* 0x040fe40005f64670 */
[----:B------:R-:W-:Y:S02]  /*2710*/  ISETP.GT.OR P0, PT, R19, 0x9, !P0 ;  /* 0x000000091300780c */ /* 0x000fe40004704670 */
[----:B------:R-:W-:Y:S02]  /*2720*/  FSEL R88, R88, -INF , !P1 ;  /* 0xff80000058587808 */ /* 0x000fe40004800000 */
[----:B------:R-:W-:Y:S02]  /*2730*/  ISETP.GE.AND P1, PT, R13, 0x10, PT ;  /* 0x000000100d00780c */ /* 0x000fe40003f26270 */
[----:B------:R-:W-:-:S02]  /*2740*/  ISETP.GT.OR P2, PT, R20, 0x9, !P2 ;  /* 0x000000091400780c */ /* 0x000fc40005744670 */
[----:B------:R-:W-:Y:S01]  /*2750*/  FSEL R218, R90, -INF , !P3 ;  /* 0xff8000005ada7808 */ /* 0x000fe20005800000 */
[--C-:B---3--:R-:W-:Y:S01]  /*2760*/  FFMA.FTZ R90, R88, UR11, -R149.reuse ;  /* 0x0000000b585a7c23 */ /* 0x108fe20008010895 */
[----:B------:R-:W-:Y:S01]  /*2770*/  FSEL R151, R91, -INF , !P0 ;  /* 0xff8000005b977808 */ /* 0x000fe20004000000 */
[----:B------:R-:W-:Y:S01]  /*2780*/  MUFU.EX2 R88, R220 ;  /* 0x000000dc00587308 */ /* 0x000fe20000000800 */
[----:B------:R-:W-:Y:S01]  /*2790*/  ISETP.GE.AND P0, PT, R22, 0x10, PT ;  /* 0x000000101600780c */ /* 0x000fe20003f06270 */
[----:B------:R-:W-:Y:S01]  /*27a0*/  FFMA.FTZ R91, R218, UR11, -R149 ;  /* 0x0000000bda5b7c23 */ /* 0x000fe20008010895 */
[----:B------:R-:W-:Y:S02]  /*27b0*/  ISETP.GT.OR P1, PT, R19, 0x10, !P1 ;  /* 0x000000101300780c */ /* 0x000fe40004f24670 */
[----:B------:R-:W-:Y:S02]  /*27c0*/  FSEL R89, R89, -INF , !P2 ;  /* 0xff80000059597808 */ /* 0x000fe40005000000 */
[----:B------:R-:W-:Y:S01]  /*27d0*/  ISETP.GT.OR P0, PT, R20, 0x10, !P0 ;  /* 0x000000101400780c */ /* 0x000fe20004704670 */
[----:B------:R-:W-:Y:S01]  /*27e0*/  MUFU.EX2 R91, R91 ;  /* 0x0000005b005b7308 */ /* 0x000fe20000000800 */
[----:B------:R-:W-:Y:S01]  /*27f0*/  FSEL R149, R94, -INF , !P1 ;  /* 0xff8000005e957808 */ /* 0x000fe20004800000 */
[--C-:B-1----:R-:W-:Y:S01]  /*2800*/  FFMA.FTZ R218, R89, UR11, -R216.reuse ;  /* 0x0000000b59da7c23 */ /* 0x102fe200080108d8 */
[C---:B------:R-:W-:Y:S01]  /*2810*/  ISETP.GE.AND P1, PT, R22.reuse, 0x11, PT ;  /* 0x000000111600780c */ /* 0x040fe20003f26270 */
[----:B------:R-:W-:Y:S01]  /*2820*/  FFMA.FTZ R216, R151, UR11, -R216 ;  /* 0x0000000b97d87c23 */ /* 0x000fe200080108d8 */
[----:B------:R-:W-:-:S02]  /*2830*/  ISETP.GE.AND P4, PT, R22, 0x18, PT ;  /* 0x000000181600780c */ /* 0x000fc40003f86270 */
[----:B------:R-:W-:Y:S01]  /*2840*/  ISETP.GE.AND P5, PT, R22, 0x19, PT ;  /* 0x000000191600780c */ /* 0x000fe20003fa6270 */
[----:B------:R-:W-:Y:S01]  /*2850*/  MUFU.EX2 R90, R90 ;  /* 0x0000005a005a7308 */ /* 0x000fe20000000800 */
[----:B------:R-:W-:Y:S02]  /*2860*/  FSEL R89, R92, -INF , !P0 ;  /* 0xff8000005c597808 */ /* 0x000fe40004000000 */
[C---:B------:R-:W-:Y:S02]  /*2870*/  ISETP.GT.OR P1, PT, R20.reuse, 0x11, !P1 ;  /* 0x000000111400780c */ /* 0x040fe40004f24670 */
[C---:B------:R-:W-:Y:S01]  /*2880*/  ISETP.GT.OR P4, PT, R20.reuse, 0x18, !P4 ;  /* 0x000000181400780c */ /* 0x040fe20006784670 */
[--C-:B--2---:R-:W-:Y:S01]  /*2890*/  FFMA.FTZ R94, R89, UR11, -R150.reuse ;  /* 0x0000000b595e7c23 */ /* 0x104fe20008010896 */
[----:B------:R-:W-:Y:S01]  /*28a0*/  ISETP.GT.OR P5, PT, R20, 0x19, !P5 ;  /* 0x000000191400780c */ /* 0x000fe20006fa4670 */
[----:B------:R-:W-:Y:S01]  /*28b0*/  FFMA.FTZ R150, R149, UR11, -R150 ;  /* 0x0000000b95967c23 */ /* 0x000fe20008010896 */
[----:B------:R-:W-:Y:S01]  /*28c0*/  FSEL R151, R93, -INF , !P1 ;  /* 0xff8000005d977808 */ /* 0x000fe20004800000 */
[----:B------:R1:W-:Y:S01]  /*28d0*/  MUFU.EX2 R89, R217 ;  /* 0x000000d900597308 */ /* 0x0003e20000000800 */
[----:B------:R-:W-:-:S02]  /*28e0*/  FSEL R96, R96, -INF , !P4 ;  /* 0xff80000060607808 */ /* 0x000fc40006000000 */
[C---:B------:R-:W-:Y:S02]  /*28f0*/  ISETP.GE.AND P1, PT, R22.reuse, 0x29, PT ;  /* 0x000000291600780c */ /* 0x040fe40003f26270 */
[C---:B------:R-:W-:Y:S02]  /*2900*/  ISETP.GE.AND P4, PT, R22.reuse, 0x30, PT ;  /* 0x000000301600780c */ /* 0x040fe40003f86270 */
[----:B------:R-:W-:Y:S01]  /*2910*/  FSEL R149, R97, -INF , !P5 ;  /* 0xff80000061957808 */ /* 0x000fe20006800000 */
[----:B------:R2:W3:Y:S01]  /*2920*/  MUFU.EX2 R92, R218 ;  /* 0x000000da005c7308 */ /* 0x0004e20000000800 */
[----:B------:R-:W-:Y:S01]  /*2930*/  ISETP.GE.AND P5, PT, R22, 0x31, PT ;  /* 0x000000311600780c */ /* 0x000fe20003fa6270 */
[----:B-1----:R-:W-:Y:S01]  /*2940*/  VIADD R217, R5, 0x18 ;  /* 0x0000001805d97836 */ /* 0x002fe20000000000 */
[C---:B------:R-:W-:Y:S02]  /*2950*/  ISETP.GT.OR P1, PT, R20.reuse, 0x29, !P1 ;  /* 0x000000291400780c */ /* 0x040fe40004f24670 */
[----:B------:R-:W-:-:S02]  /*2960*/  ISETP.GT.OR P4, PT, R20, 0x30, !P4 ;  /* 0x000000301400780c */ /* 0x000fc40006784670 */
[----:B------:R-:W-:Y:S01]  /*2970*/  ISETP.GT.OR P5, PT, R20, 0x31, !P5 ;  /* 0x000000311400780c */ /* 0x000fe20006fa4670 */
[----:B------:R-:W1:Y:S01]  /*2980*/  SHFL.IDX PT, R229, R21, R217, 0x1f ;  /* 0x00001fd915e57589 */ /* 0x000e6200000e0000 */
[----:B------:R-:W-:Y:S01]  /*2990*/  FSEL R105, R105, -INF , !P1 ;  /* 0xff80000069697808 */ /* 0x000fe20004800000 */
[----:B--2---:R-:W-:Y:S01]  /*29a0*/  VIADD R218, R5, 0x14 ;  /* 0x0000001405da7836 */ /* 0x004fe20000000000 */
[----:B------:R-:W-:Y:S01]  /*29b0*/  FSEL R108, R108, -INF , !P4 ;  /* 0xff8000006c6c7808 */ /* 0x000fe20006000000 */
[----:B------:R4:W-:Y:S01]  /*29c0*/  MUFU.EX2 R93, R216 ;  /* 0x000000d8005d7308 */ /* 0x0009e20000000800 */
[C---:B------:R-:W-:Y:S02]  /*29d0*/  ISETP.GE.AND P1, PT, R22.reuse, 0x41, PT ;  /* 0x000000411600780c */ /* 0x040fe40003f26270 */
[----:B------:R-:W-:Y:S01]  /*29e0*/  ISETP.GE.AND P4, PT, R22, 0x48, PT ;  /* 0x000000481600780c */ /* 0x000fe20003f86270 */
[----:B------:R-:W2:Y:S01]  /*29f0*/  SHFL.IDX PT, R228, R21, R218, 0x1f ;  /* 0x00001fda15e47589 */ /* 0x000ea200000e0000 */
[----:B------:R-:W-:-:S02]  /*2a00*/  FSEL R109, R109, -INF , !P5 ;  /* 0xff8000006d6d7808 */ /* 0x000fc40006800000 */
[----:B------:R-:W-:Y:S01]  /*2a10*/  ISETP.GE.AND P5, PT, R22, 0x49, PT ;  /* 0x000000491600780c */ /* 0x000fe20003fa6270 */
[----:B------:R-:W-:Y:S01]  /*2a20*/  MUFU.EX2 R94, R94 ;  /* 0x0000005e005e7308 */ /* 0x000fe20000000800 */
[C---:B------:R-:W-:Y:S01]  /*2a30*/  ISETP.GT.OR P1, PT, R20.reuse, 0x41, !P1 ;  /* 0x000000411400780c */ /* 0x040fe20004f24670 */
[----:B----4-:R-:W-:Y:S01]  /*2a40*/  SHFL.IDX PT, R216, R18, R23, 0x1f ;  /* 0x00001f1712d87589 */ /* 0x010fe200000e0000 */
[C---:B------:R-:W-:Y:S02]  /*2a50*/  ISETP.GT.OR P4, PT, R20.reuse, 0x48, !P4 ;  /* 0x000000481400780c */ /* 0x040fe40006784670 */
[----:B------:R-:W-:Y:S02]  /*2a60*/  ISETP.GT.OR P5, PT, R20, 0x49, !P5 ;  /* 0x000000491400780c */ /* 0x000fe40006fa4670 */
[----:B------:R-:W-:Y:S02]  /*2a70*/  FSEL R117, R117, -INF , !P1 ;  /* 0xff80000075757808 */ /* 0x000fe40004800000 */
[----:B------:R-:W-:-:S02]  /*2a80*/  FSEL R220, R120, -INF , !P4 ;  /* 0xff80000078dc7808 */ /* 0x000fc40006000000 */
[C---:B------:R-:W-:Y:S01]  /*2a90*/  ISETP.GE.AND P1, PT, R22.reuse, 0x59, PT ;  /* 0x000000591600780c */ /* 0x040fe20003f26270 */
[----:B------:R-:W-:Y:S01]  /*2aa0*/  MUFU.EX2 R120, R222 ;  /* 0x000000de00787308 */ /* 0x000fe20000000800 */
[----:B------:R-:W-:Y:S01]  /*2ab0*/  ISETP.GE.AND P4, PT, R22, 0x60, PT ;  /* 0x000000601600780c */ /* 0x000fe20003f86270 */
[----:B-1----:R-:W-:Y:S01]  /*2ac0*/  FFMA.FTZ R96, R96, UR11, -R229 ;  /* 0x0000000b60607c23 */ /* 0x002fe200080108e5 */
[----:B------:R-:W-:Y:S02]  /*2ad0*/  FSEL R121, R121, -INF , !P5 ;  /* 0xff80000079797808 */ /* 0x000fe40006800000 */
[----:B------:R-:W-:Y:S02]  /*2ae0*/  ISETP.GE.AND P5, PT, R22, 0x61, PT ;  /* 0x000000611600780c */ /* 0x000fe40003fa6270 */
[C---:B------:R-:W-:Y:S02]  /*2af0*/  ISETP.GT.OR P1, PT, R20.reuse, 0x59, !P1 ;  /* 0x000000591400780c */ /* 0x040fe40004f24670 */
[----:B------:R-:W-:-:S02]  /*2b00*/  ISETP.GT.OR P4, PT, R20, 0x60, !P4 ;  /* 0x000000601400780c */ /* 0x000fc40006784670 */
[----:B------:R-:W-:Y:S02]  /*2b10*/  ISETP.GT.OR P5, PT, R20, 0x61, !P5 ;  /* 0x000000611400780c */ /* 0x000fe40006fa4670 */
[----:B------:R-:W-:Y:S02]  /*2b20*/  FSEL R129, R129, -INF , !P1 ;  /* 0xff80000081817808 */ /* 0x000fe40004800000 */
[----:B------:R-:W-:Y:S02]  /*2b30*/  FSEL R132, R132, -INF , !P4 ;  /* 0xff80000084847808 */ /* 0x000fe40006000000 */
[C---:B------:R-:W-:Y:S02]  /*2b40*/  ISETP.GE.AND P2, PT, R22.reuse, 0x20, PT ;  /* 0x000000201600780c */ /* 0x040fe40003f46270 */
[C---:B------:R-:W-:Y:S02]  /*2b50*/  ISETP.GE.AND P3, PT, R22.reuse, 0x21, PT ;  /* 0x000000211600780c */ /* 0x040fe40003f66270 */
[----:B------:R-:W-:-:S02]  /*2b60*/  ISETP.GE.AND P0, PT, R22, 0x28, PT ;  /* 0x000000281600780c */ /* 0x000fc40003f06270 */
[C---:B------:R-:W-:Y:S02]  /*2b70*/  ISETP.GE.AND P1, PT, R13.reuse, 0x11, PT ;  /* 0x000000110d00780c */ /* 0x040fe40003f26270 */
[----:B------:R-:W-:Y:S02]  /*2b80*/  ISETP.GE.AND P4, PT, R13, 0x18, PT ;  /* 0x000000180d00780c */ /* 0x000fe40003f86270 */
[----:B------:R-:W-:Y:S02]  /*2b90*/  FSEL R133, R133, -INF , !P5 ;  /* 0xff80000085857808 */ /* 0x000fe40006800000 */
[----:B------:R-:W-:Y:S02]  /*2ba0*/  ISETP.GE.AND P5, PT, R13, 0x19, PT ;  /* 0x000000190d00780c */ /* 0x000fe40003fa6270 */
[C---:B------:R-:W-:Y:S02]  /*2bb0*/  ISETP.GT.OR P2, PT, R20.reuse, 0x20, !P2 ;  /* 0x000000201400780c */ /* 0x040fe40005744670 */
[----:B------:R-:W-:-:S02]  /*2bc0*/  ISETP.GT.OR P3, PT, R20, 0x21, !P3 ;  /* 0x000000211400780c */ /* 0x000fc40005f64670 */
[----:B------:R-:W-:Y:S02]  /*2bd0*/  ISETP.GT.OR P0, PT, R20, 0x28, !P0 ;  /* 0x000000281400780c */ /* 0x000fe40004704670 */
[C---:B------:R-:W-:Y:S02]  /*2be0*/  ISETP.GT.OR P1, PT, R19.reuse, 0x11, !P1 ;  /* 0x000000111300780c */ /* 0x040fe40004f24670 */
[C---:B------:R-:W-:Y:S01]  /*2bf0*/  ISETP.GT.OR P4, PT, R19.reuse, 0x18, !P4 ;  /* 0x000000181300780c */ /* 0x040fe20006784670 */
[----:B------:R-:W-:Y:S02]  /*2c00*/  WARPGROUP.DEPBAR.LE gsb0, 0x0 ;  /* 0x00008000000079c5 */ /* 0x000fe40000010000 */
[----:B------:R-:W-:Y:S01]  /*2c10*/  WARPGROUP.ARRIVE ;  /* 0x00000000000079c5 */ /* 0x000fe20000000000 */
[----:B------:R-:W-:Y:S02]  /*2c20*/  ISETP.GT.OR P5, PT, R19, 0x19, !P5 ;  /* 0x000000191300780c */ /* 0x000fe40006fa4670 */
[----:B------:R-:W-:-:S02]  /*2c30*/  FSEL R100, R100, -INF , !P2 ;  /* 0xff80000064647808 */ /* 0x000fc40005000000 */
[----:B------:R-:W-:Y:S01]  /*2c40*/  FSEL R101, R101, -INF , !P3 ;  /* 0xff80000065657808 */ /* 0x000fe20005800000 */
[----:B------:R-:W-:Y:S01]  /*2c50*/  HGMMA.64x128x16.F32 R24, gdesc[UR4], R24, gsb0 ;  /* 0x01e00000041879f0 */ /* 0x000fe20008000818 */
[----:B------:R-:W-:Y:S01]  /*2c60*/  UIADD3 UR6, UR10, 0x4, URZ ;  /* 0x000000040a067890 */ /* 0x000fe2000fffe03f */
[----:B------:R-:W-:Y:S01]  /*2c70*/  FSEL R104, R104, -INF , !P0 ;  /* 0xff80000068687808 */ /* 0x000fe20004000000 */
[----:B------:R-:W-:Y:S01]  /*2c80*/  UIADD3 UR4, UR9, 0x4, URZ ;  /* 0x0000000409047890 */ /* 0x000fe2000fffe03f */
[----:B------:R-:W-:Y:S01]  /*2c90*/  FSEL R97, R95, -INF , !P1 ;  /* 0xff8000005f617808 */ /* 0x000fe20004800000 */
[----:B------:R-:W-:Y:S01]  /*2ca0*/  UMOV UR7, 0x40000040 ;  /* 0x4000004000077882 */ /* 0x000fe20000000000 */
[----:B------:R-:W-:Y:S01]  /*2cb0*/  UMOV UR5, 0x40000040 ;  /* 0x4000004000057882 */ /* 0x000fe20000000000 */
[----:B------:R-:W-:Y:S01]  /*2cc0*/  FSEL R98, R98, -INF , !P4 ;  /* 0xff80000062627808 */ /* 0x000fe20006000000 */
[----:B------:R1:W-:Y:S01]  /*2cd0*/  MUFU.EX2 R95, R150 ;  /* 0x00000096005f7308 */ /* 0x0003e20000000800 */
[C---:B------:R-:W-:Y:S01]  /*2ce0*/  ISETP.GE.AND P2, PT, R22.reuse, 0x38, PT ;  /* 0x000000381600780c */ /* 0x040fe20003f46270 */
[----:B--2---:R-:W-:Y:S01]  /*2cf0*/  FFMA.FTZ R233, R97, UR11, -R228 ;  /* 0x0000000b61e97c23 */ /* 0x004fe200080108e4 */
[----:B------:R-:W-:Y:S01]  /*2d00*/  ISETP.GE.AND P3, PT, R22, 0x39, PT ;  /* 0x000000391600780c */ /* 0x000fe20003f66270 */
[----:B------:R-:W-:Y:S01]  /*2d10*/  FFMA.FTZ R229, R98, UR11, -R229 ;  /* 0x0000000b62e57c23 */ /* 0x000fe200080108e5 */
[----:B------:R-:W-:Y:S01]  /*2d20*/  ISETP.GE.AND P0, PT, R22, 0x40, PT ;  /* 0x000000401600780c */ /* 0x000fe20003f06270 */
[----:B------:R-:W2:Y:S01]  /*2d30*/  SHFL.IDX PT, R98, R18, R5, 0x1f ;  /* 0x00001f0512627589 */ /* 0x000ea200000e0000 */
[C---:B------:R-:W-:Y:S01]  /*2d40*/  ISETP.GE.AND P1, PT, R13.reuse, 0x20, PT ;  /* 0x000000200d00780c */ /* 0x040fe20003f26270 */
[----:B------:R-:W4:Y:S01]  /*2d50*/  MUFU.EX2 R97, R96 ;  /* 0x0000006000617308 */ /* 0x000f220000000800 */
[----:B------:R-:W-:Y:S01]  /*2d60*/  ISETP.GE.AND P4, PT, R13, 0x21, PT ;  /* 0x000000210d00780c */ /* 0x000fe20003f86270 */
[----:B-1----:R-:W-:Y:S01]  /*2d70*/  VIADD R150, R5, 0x1c ;  /* 0x0000001c05967836 */ /* 0x002fe20000000000 */
[----:B------:R-:W-:-:S02]  /*2d80*/  FSEL R99, R99, -INF , !P5 ;  /* 0xff80000063637808 */ /* 0x000fc40006800000 */
[----:B------:R-:W-:Y:S02]  /*2d90*/  ISETP.GE.AND P5, PT, R13, 0x28, PT ;  /* 0x000000280d00780c */ /* 0x000fe40003fa6270 */
[C---:B------:R-:W-:Y:S01]  /*2da0*/  ISETP.GT.OR P2, PT, R20.reuse, 0x38, !P2 ;  /* 0x000000381400780c */ /* 0x040fe20005744670 */
[----:B------:R1:W3:Y:S01]  /*2db0*/  SHFL.IDX PT, R232, R21, R150, 0x1f ;  /* 0x00001f9615e87589 */ /* 0x0002e200000e0000 */
[C---:B------:R-:W-:Y:S01]  /*2dc0*/  ISETP.GT.OR P3, PT, R20.reuse, 0x39, !P3 ;  /* 0x000000391400780c */ /* 0x040fe20005f64670 */
[----:B------:R3:W-:Y:S01]  /*2dd0*/  MUFU.EX2 R96, R229 ;  /* 0x000000e500607308 */ /* 0x0007e20000000800 */
[----:B------:R-:W-:Y:S02]  /*2de0*/  ISETP.GT.OR P0, PT, R20, 0x40, !P0 ;  /* 0x000000401400780c */ /* 0x000fe40004704670 */
[C---:B------:R-:W-:Y:S02]  /*2df0*/  ISETP.GT.OR P1, PT, R19.reuse, 0x20, !P1 ;  /* 0x000000201300780c */ /* 0x040fe40004f24670 */
[----:B------:R-:W-:-:S02]  /*2e00*/  ISETP.GT.OR P4, PT, R19, 0x21, !P4 ;  /* 0x000000211300780c */ /* 0x000fc40006784670 */
[----:B------:R-:W-:Y:S01]  /*2e10*/  ISETP.GT.OR P5, PT, R19, 0x28, !P5 ;  /* 0x000000281300780c */ /* 0x000fe20006fa4670 */
[----:B-1----:R-:W1:Y:S01]  /*2e20*/  MUFU.EX2 R21, R233 ;  /* 0x000000e900157308 */ /* 0x002e620000000800 */
[----:B------:R-:W-:Y:S02]  /*2e30*/  FSEL R112, R112, -INF , !P2 ;  /* 0xff80000070707808 */ /* 0x000fe40005000000 */
[----:B------:R-:W-:Y:S01]  /*2e40*/  FSEL R113, R113, -INF , !P3 ;  /* 0xff80000071717808 */ /* 0x000fe20005800000 */
[----:B--2---:R-:W-:Y:S01]  /*2e50*/  FFMA.FTZ R100, R100, UR11, -R98 ;  /* 0x0000000b64647c23 */ /* 0x004fe20008010862 */
[----:B------:R-:W-:Y:S02]  /*2e60*/  FSEL R116, R116, -INF , !P0 ;  /* 0xff80000074747808 */ /* 0x000fe40004000000 */
[----:B------:R-:W-:Y:S02]  /*2e70*/  FSEL R102, R102, -INF , !P1 ;  /* 0xff80000066667808 */ /* 0x000fe40004800000 */
[----:B------:R-:W-:Y:S01]  /*2e80*/  FSEL R103, R103, -INF , !P4 ;  /* 0xff80000067677808 */ /* 0x000fe20006000000 */
[----:B------:R-:W-:Y:S01]  /*2e90*/  MUFU.EX2 R100, R100 ;  /* 0x0000006400647308 */ /* 0x000fe20000000800 */
[----:B------:R-:W-:-:S02]  /*2ea0*/  ISETP.GE.AND P2, PT, R22, 0x50, PT ;  /* 0x000000501600780c */ /* 0x000fc40003f46270 */
[C---:B------:R-:W-:Y:S01]  /*2eb0*/  ISETP.GE.AND P3, PT, R22.reuse, 0x51, PT ;  /* 0x000000511600780c */ /* 0x040fe20003f66270 */
[----:B---3--:R-:W-:Y:S01]  /*2ec0*/  FFMA.FTZ R229, R149, UR11, -R232 ;  /* 0x0000000b95e57c23 */ /* 0x008fe200080108e8 */
[----:B------:R-:W-:Y:S01]  /*2ed0*/  ISETP.GE.AND P0, PT, R22, 0x58, PT ;  /* 0x000000581600780c */ /* 0x000fe20003f06270 */
[----:B------:R-:W-:Y:S01]  /*2ee0*/  FFMA.FTZ R149, R102, UR11, -R98 ;  /* 0x0000000b66957c23 */ /* 0x000fe20008010862 */
[C---:B------:R-:W-:Y:S01]  /*2ef0*/  ISETP.GE.AND P1, PT, R13.reuse, 0x29, PT ;  /* 0x000000290d00780c */ /* 0x040fe20003f26270 */
[----:B------:R-:W-:Y:S01]  /*2f00*/  MUFU.EX2 R98, R229 ;  /* 0x000000e500627308 */ /* 0x000fe20000000800 */
[----:B------:R-:W-:Y:S01]  /*2f10*/  ISETP.GE.AND P4, PT, R13, 0x30, PT ;  /* 0x000000300d00780c */ /* 0x000fe20003f86270 */
[----:B------:R-:W-:Y:S01]  /*2f20*/  FFMA.FTZ R99, R99, UR11, -R232 ;  /* 0x0000000b63637c23 */ /* 0x000fe200080108e8 */
[----:B------:R-:W-:Y:S02]  /*2f30*/  FSEL R222, R106, -INF , !P5 ;  /* 0xff8000006ade7808 */ /* 0x000fe40006800000 */
[----:B------:R-:W2:Y:S01]  /*2f40*/  SHFL.IDX PT, R106, R18, R221, 0x1f ;  /* 0x00001fdd126a7589 */ /* 0x000ea200000e0000 */
[----:B------:R-:W-:-:S02]  /*2f50*/  ISETP.GT.OR P2, PT, R20, 0x50, !P2 ;  /* 0x000000501400780c */ /* 0x000fc40005744670 */
[C---:B------:R-:W-:Y:S01]  /*2f60*/  ISETP.GT.OR P3, PT, R20.reuse, 0x51, !P3 ;  /* 0x000000511400780c */ /* 0x040fe20005f64670 */
[----:B------:R-:W-:Y:S01]  /*2f70*/  MUFU.EX2 R99, R99 ;  /* 0x0000006300637308 */ /* 0x000fe20000000800 */
[----:B------:R-:W-:Y:S02]  /*2f80*/  ISETP.GT.OR P0, PT, R20, 0x58, !P0 ;  /* 0x000000581400780c */ /* 0x000fe40004704670 */
[C---:B------:R-:W-:Y:S02]  /*2f90*/  ISETP.GT.OR P1, PT, R19.reuse, 0x29, !P1 ;  /* 0x000000291300780c */ /* 0x040fe40004f24670 */
[----:B------:R-:W-:Y:S02]  /*2fa0*/  ISETP.GT.OR P4, PT, R19, 0x30, !P4 ;  /* 0x000000301300780c */ /* 0x000fe40006784670 */
[----:B------:R-:W-:Y:S02]  /*2fb0*/  FSEL R124, R124, -INF , !P2 ;  /* 0xff8000007c7c7808 */ /* 0x000fe40005000000 */
[----:B------:R-:W-:-:S02]  /*2fc0*/  FSEL R125, R125, -INF , !P3 ;  /* 0xff8000007d7d7808 */ /* 0x000fc40005800000 */
[----:B------:R-:W-:Y:S02]  /*2fd0*/  FSEL R128, R128, -INF , !P0 ;  /* 0xff80000080807808 */ /* 0x000fe40004000000 */
[----:B------:R-:W-:Y:S02]  /*2fe0*/  FSEL R107, R107, -INF , !P1 ;  /* 0xff8000006b6b7808 */ /* 0x000fe40004800000 */
[----:B------:R-:W-:Y:S02]  /*2ff0*/  FSEL R110, R110, -INF , !P4 ;  /* 0xff8000006e6e7808 */ /* 0x000fe40006000000 */
[C---:B------:R-:W-:Y:S01]  /*3000*/  ISETP.GE.AND P2, PT, R22.reuse, 0x68, PT ;  /* 0x000000681600780c */ /* 0x040fe20003f46270 */
[----:B------:R-:W-:Y:S01]  /*3010*/  FFMA.FTZ R107, R107, UR11, -R216 ;  /* 0x0000000b6b6b7c23 */ /* 0x000fe200080108d8 */
[----:B------:R-:W-:Y:S01]  /*3020*/  ISETP.GE.AND P3, PT, R22, 0x69, PT ;  /* 0x000000691600780c */ /* 0x000fe20003f66270 */
[--C-:B--2---:R-:W-:Y:S01]  /*3030*/  FFMA.FTZ R104, R104, UR11, -R106.reuse ;  /* 0x0000000b68687c23 */ /* 0x104fe2000801086a */
[----:B------:R-:W-:Y:S01]  /*3040*/  ISETP.GE.AND P0, PT, R22, 0x70, PT ;  /* 0x000000701600780c */ /* 0x000fe20003f06270 */
[----:B------:R-:W-:Y:S01]  /*3050*/  FFMA.FTZ R222, R222, UR11, -R106 ;  /* 0x0000000bdede7c23 */ /* 0x000fe2000801086a */
[C---:B------:R-:W-:Y:S01]  /*3060*/  ISETP.GE.AND P5, PT, R22.reuse, 0x71, PT ;  /* 0x000000711600780c */ /* 0x040fe20003fa6270 */
[----:B------:R-:W-:Y:S01]  /*3070*/  FFMA.FTZ R106, R105, UR11, -R216 ;  /* 0x0000000b696a7c23 */ /* 0x000fe200080108d8 */
[C---:B------:R-:W-:Y:S01]  /*3080*/  ISETP.GE.AND P1, PT, R22.reuse, 0x78, PT ;  /* 0x000000781600780c */ /* 0x040fe20003f26270 */
[----:B------:R2:W-:Y:S01]  /*3090*/  MUFU.EX2 R105, R222 ;  /* 0x000000de00697308 */ /* 0x0005e20000000800 */
[----:B------:R-:W-:Y:S01]  /*30a0*/  ISETP.GE.AND P4, PT, R22, 0x79, PT ;  /* 0x000000791600780c */ /* 0x000fe20003f86270 */
[----:B------:R-:W-:Y:S01]  /*30b0*/  FFMA.FTZ R22, R151, UR11, -R228 ;  /* 0x0000000b97167c23 */ /* 0x000fe200080108e4 */
[C---:B------:R-:W-:Y:S01]  /*30c0*/  ISETP.GT.OR P2, PT, R20.reuse, 0x68, !P2 ;  /* 0x000000681400780c */ /* 0x040fe20005744670 */
[----:B------:R-:W3:Y:S01]  /*30d0*/  SHFL.IDX PT, R228, R18, R223, 0x1f ;  /* 0x00001fdf12e47589 */ /* 0x000ee200000e0000 */
[----:B------:R-:W-:-:S02]  /*30e0*/  ISETP.GT.OR P0, PT, R20, 0x70, !P0 ;  /* 0x000000701400780c */ /* 0x000fc40004704670 */
[----:B------:R-:W-:Y:S01]  /*30f0*/  FSEL R136, R136, -INF , !P2 ;  /* 0xff80000088887808 */ /* 0x000fe20005000000 */
[----:B------:R-:W4:Y:S01]  /*3100*/  SHFL.IDX PT, R151, R18, R148, 0x1f ;  /* 0x00001f9412977589 */ /* 0x000f2200000e0000 */
[C---:B------:R-:W-:Y:S01]  /*3110*/  ISETP.GE.AND P2, PT, R13.reuse, 0x31, PT ;  /* 0x000000310d00780c */ /* 0x040fe20003f46270 */
[----:B------:R-:W-:Y:S01]  /*3120*/  MUFU.EX2 R22, R22 ;  /* 0x0000001600167308 */ /* 0x000fe20000000800 */
[----:B------:R-:W-:Y:S01]  /*3130*/  FSEL R140, R140, -INF , !P0 ;  /* 0xff8000008c8c7808 */ /* 0x000fe20004000000 */
[----:B--2---:R-:W2:Y:S01]  /*3140*/  SHFL.IDX PT, R222, R18, R218, 0x1f ;  /* 0x00001fda12de7589 */ /* 0x004ea200000e0000 */
[----:B------:R-:W-:Y:S02]  /*3150*/  ISETP.GE.AND P0, PT, R13, 0x39, PT ;  /* 0x000000390d00780c */ /* 0x000fe40003f06270 */
[C---:B------:R-:W-:Y:S02]  /*3160*/  ISETP.GT.OR P2, PT, R19.reuse, 0x31, !P2 ;  /* 0x000000311300780c */ /* 0x040fe40005744670 */
[----:B------:R-:W-:Y:S01]  /*3170*/  ISETP.GT.OR P0, PT, R19, 0x39, !P0 ;  /* 0x000000391300780c */ /* 0x000fe20004704670 */
[----:B------:R-:W-:Y:S01]  /*3180*/  MUFU.EX2 R104, R104 ;  /* 0x0000006800687308 */ /* 0x000fe20000000800 */
[----:B------:R-:W-:-:S02]  /*3190*/  ISETP.GT.OR P3, PT, R20, 0x69, !P3 ;  /* 0x000000691400780c */ /* 0x000fc40005f64670 */
[----:B------:R-:W-:Y:S02]  /*31a0*/  FSEL R216, R111, -INF , !P2 ;  /* 0xff8000006fd87808 */ /* 0x000fe40005000000 */
[----:B------:R-:W-:Y:S02]  /*31b0*/  ISETP.GE.AND P2, PT, R13, 0x40, PT ;  /* 0x000000400d00780c */ /* 0x000fe40003f46270 */
[----:B------:R-:W-:Y:S01]  /*31c0*/  FSEL R111, R115, -INF , !P0 ;  /* 0xff800000736f7808 */ /* 0x000fe20004000000 */
[----:B------:R-:W-:Y:S01]  /*31d0*/  MUFU.EX2 R106, R106 ;  /* 0x0000006a006a7308 */ /* 0x000fe20000000800 */
[----:B------:R-:W-:Y:S01]  /*31e0*/  ISETP.GE.AND P0, PT, R13, 0x48, PT ;  /* 0x000000480d00780c */ /* 0x000fe20003f06270 */
[--C-:B---3--:R-:W-:Y:S01]  /*31f0*/  FFMA.FTZ R102, R101, UR11, -R228.reuse ;  /* 0x0000000b65667c23 */ /* 0x108fe200080108e4 */
[----:B------:R-:W-:Y:S01]  /*3200*/  FSEL R137, R137, -INF , !P3 ;  /* 0xff80000089897808 */ /* 0x000fe20005800000 */
[----:B------:R-:W-:Y:S01]  /*3210*/  FFMA.FTZ R103, R103, UR11, -R228 ;  /* 0x0000000b67677c23 */ /* 0x000fe200080108e4 */
[----:B------:R-:W-:Y:S01]  /*3220*/  ISETP.GE.AND P3, PT, R13, 0x38, PT ;  /* 0x000000380d00780c */ /* 0x000fe20003f66270 */
[--C-:B----4-:R-:W-:Y:S01]  /*3230*/  FFMA.FTZ R108, R108, UR11, -R151.reuse ;  /* 0x0000000b6c6c7c23 */ /* 0x110fe20008010897 */
[C---:B------:R-:W-:Y:S01]  /*3240*/  ISETP.GT.OR P2, PT, R19.reuse, 0x40, !P2 ;  /* 0x000000401300780c */ /* 0x040fe20005744670 */
[----:B------:R3:W-:Y:S01]  /*3250*/  MUFU.EX2 R101, R149 ;  /* 0x0000009500657308 */ /* 0x0007e20000000800 */
[C---:B------:R-:W-:Y:S01]  /*3260*/  ISETP.GT.OR P0, PT, R19.reuse, 0x48, !P0 ;  /* 0x000000481300780c */ /* 0x040fe20004704670 */
[----:B------:R-:W-:Y:S01]  /*3270*/  FFMA.FTZ R110, R110, UR11, -R151 ;  /* 0x0000000b6e6e7c23 */ /* 0x000fe20008010897 */
[----:B------:R-:W-:Y:S01]  /*3280*/  ISETP.GT.OR P3, PT, R19, 0x38, !P3 ;  /* 0x000000381300780c */ /* 0x000fe20005f64670 */
[----:B------:R-:W-:Y:S01]  /*3290*/  SHFL.IDX PT, R228, R18, R150, 0x1f ;  /* 0x00001f9612e47589 */ /* 0x000fe200000e0000 */
[----:B------:R-:W-:Y:S01]  /*32a0*/  FSEL R118, R118, -INF , !P2 ;  /* 0xff80000076767808 */ /* 0x000fe20005000000 */
[--C-:B--2---:R-:W-:Y:S01]  /*32b0*/  FFMA.FTZ R216, R216, UR11, -R222.reuse ;  /* 0x0000000bd8d87c23 */ /* 0x104fe200080108de */
[----:B------:R-:W-:Y:S01]  /*32c0*/  ISETP.GE.AND P2, PT, R13, 0x49, PT ;  /* 0x000000490d00780c */ /* 0x000fe20003f46270 */
[----:B------:R-:W-:Y:S01]  /*32d0*/  FFMA.FTZ R109, R109, UR11, -R222 ;  /* 0x0000000b6d6d7c23 */ /* 0x000fe200080108de */
[----:B---3--:R-:W-:Y:S01]  /*32e0*/  FSEL R149, R122, -INF , !P0 ;  /* 0xff8000007a957808 */ /* 0x008fe20004000000 */
[----:B------:R-:W-:Y:S01]  /*32f0*/  SHFL.IDX PT, R222, R12, R23, 0x1f ;  /* 0x00001f170cde7589 */ /* 0x000fe200000e0000 */
[----:B------:R-:W-:Y:S01]  /*3300*/  ISETP.GE.AND P0, PT, R13, 0x51, PT ;  /* 0x000000510d00780c */ /* 0x000fe20003f06270 */
[----:B------:R-:W2:Y:S01]  /*3310*/  MUFU.EX2 R102, R102 ;  /* 0x0000006600667308 */ /* 0x000ea20000000800 */
[----:B------:R-:W-:-:S02]  /*3320*/  WARPGROUP.DEPBAR.LE gsb0, 0x0 ;  /* 0x00008000000079c5 */ /* 0x000fc40000010000 */
[----:B------:R-:W-:Y:S01]  /*3330*/  WARPGROUP.ARRIVE ;  /* 0x00000000000079c5 */ /* 0x000fe20000000000 */
[----:B------:R-:W-:Y:S02]  /*3340*/  FSEL R151, R114, -INF , !P3 ;  /* 0xff80000072977808 */ /* 0x000fe40005800000 */
[----:B------:R-:W-:Y:S02]  /*3350*/  ISETP.GE.AND P3, PT, R13, 0x41, PT ;  /* 0x000000410d00780c */ /* 0x000fe40003f66270 */
[C---:B------:R-:W-:Y:S01]  /*3360*/  ISETP.GT.OR P2, PT, R19.reuse, 0x49, !P2 ;  /* 0x000000491300780c */ /* 0x040fe20005744670 */
[----:B------:R-:W-:Y:S01]  /*3370*/  HGMMA.64x128x16.F32 R24, gdesc[UR4], R24, gsb0 ;  /* 0x01e00000041879f0 */ /* 0x000fe20008000818 */
[----:B------:R-:W-:Y:S01]  /*3380*/  UIADD3 UR6, UR10, 0x6, URZ ;  /* 0x000000060a067890 */ /* 0x000fe2000fffe03f */
[C---:B------:R-:W-:Y:S01]  /*3390*/  ISETP.GT.OR P0, PT, R19.reuse, 0x51, !P0 ;  /* 0x000000511300780c */ /* 0x040fe20004704670 */
[----:B------:R-:W-:Y:S01]  /*33a0*/  UIADD3 UR4, UR9, 0x6, URZ ;  /* 0x0000000609047890 */ /* 0x000fe2000fffe03f */
[----:B------:R-:W-:Y:S01]  /*33b0*/  ISETP.GT.OR P3, PT, R19, 0x41, !P3 ;  /* 0x000000411300780c */ /* 0x000fe20005f64670 */
[----:B------:R-:W-:Y:S01]  /*33c0*/  UMOV UR7, 0x40000040 ;  /* 0x4000004000077882 */ /* 0x000fe20000000000 */
[----:B------:R-:W-:Y:S01]  /*33d0*/  UMOV UR5, 0x40000040 ;  /* 0x4000004000057882 */ /* 0x000fe20000000000 */
[----:B------:R-:W-:Y:S01]  /*33e0*/  FSEL R123, R123, -INF , !P2 ;  /* 0xff8000007b7b7808 */ /* 0x000fe20005000000 */
[----:B------:R-:W3:Y:S01]  /*33f0*/  MUFU.EX2 R103, R103 ;  /* 0x0000006700677308 */ /* 0x000ee20000000800 */
[----:B------:R-:W-:-:S02]  /*3400*/  ISETP.GE.AND P2, PT, R13, 0x58, PT ;  /* 0x000000580d00780c */ /* 0x000fc40003f46270 */
[----:B------:R-:W-:Y:S02]  /*3410*/  FSEL R122, R127, -INF , !P0 ;  /* 0xff8000007f7a7808 */ /* 0x000fe40004000000 */
[----:B------:R-:W-:Y:S02]  /*3420*/  ISETP.GE.AND P0, PT, R13, 0x60, PT ;  /* 0x000000600d00780c */ /* 0x000fe40003f06270 */
[----:B------:R-:W-:Y:S01]  /*3430*/  FSEL R119, R119, -INF , !P3 ;  /* 0xff80000077777808 */ /* 0x000fe20005800000 */
[----:B------:R-:W4:Y:S01]  /*3440*/  MUFU.EX2 R107, R107 ;  /* 0x0000006b006b7308 */ /* 0x000f220000000800 */
[----:B------:R-:W-:Y:S02]  /*3450*/  ISETP.GE.AND P3, PT, R13, 0x50, PT ;  /* 0x000000500d00780c */ /* 0x000fe40003f66270 */
[C---:B------:R-:W-:Y:S02]  /*3460*/  ISETP.GT.OR P2, PT, R19.reuse, 0x58, !P2 ;  /* 0x000000581300780c */ /* 0x040fe40005744670 */
[----:B------:R-:W-:-:S02]  /*3470*/  ISETP.GT.OR P0, PT, R19, 0x60, !P0 ;  /* 0x000000601300780c */ /* 0x000fc40004704670 */
[----:B------:R-:W-:Y:S01]  /*3480*/  ISETP.GT.OR P3, PT, R19, 0x50, !P3 ;  /* 0x000000501300780c */ /* 0x000fe20005f64670 */
[----:B------:R-:W5:Y:S01]  /*3490*/  MUFU.EX2 R108, R108 ;  /* 0x0000006c006c7308 */ /* 0x000f620000000800 */
[----:B------:R-:W-:Y:S02]  /*34a0*/  FSEL R114, R130, -INF , !P2 ;  /* 0xff80000082727808 */ /* 0x000fe40005000000 */
[----:B------:R-:W-:Y:S02]  /*34b0*/  FSEL R130, R134, -INF , !P0 ;  /* 0xff80000086827808 */ /* 0x000fe40004000000 */
[----:B------:R-:W-:Y:S01]  /*34c0*/  SHFL.IDX PT, R134, R18, R217, 0x1f ;  /* 0x00001fd912867589 */ /* 0x000fe200000e0000 */
[----:B------:R-:W-:Y:S02]  /*34d0*/  FSEL R126, R126, -INF , !P3 ;  /* 0xff8000007e7e7808 */ /* 0x000fe40005800000 */
[C---:B------:R-:W-:Y:S01]  /*34e0*/  ISETP.GE.AND P3, PT, R13.reuse, 0x59, PT ;  /* 0x000000590d00780c */ /* 0x040fe20003f66270 */
[----:B------:R-:W-:Y:S01]  /*34f0*/  MUFU.EX2 R110, R110 ;  /* 0x0000006e006e7308 */ /* 0x000fe20000000800 */
[----:B------:R-:W-:-:S02]  /*3500*/  ISETP.GE.AND P2, PT, R13, 0x61, PT ;  /* 0x000000610d00780c */ /* 0x000fc40003f46270 */
[C---:B------:R-:W-:Y:S02]  /*3510*/  ISETP.GT.OR P3, PT, R19.reuse, 0x59, !P3 ;  /* 0x000000591300780c */ /* 0x040fe40005f64670 */
[----:B------:R-:W-:Y:S02]  /*3520*/  ISETP.GT.OR P2, PT, R19, 0x61, !P2 ;  /* 0x000000611300780c */ /* 0x000fe40005744670 */
[----:B------:R-:W-:Y:S02]  /*3530*/  FSEL R131, R131, -INF , !P3 ;  /* 0xff80000083837808 */ /* 0x000fe40005800000 */
[----:B------:R-:W-:Y:S02]  /*3540*/  FSEL R115, R135, -INF , !P2 ;  /* 0xff80000087737808 */ /* 0x000fe40005000000 */
[C---:B------:R-:W-:Y:S01]  /*3550*/  ISETP.GE.AND P3, PT, R13.reuse, 0x68, PT ;  /* 0x000000680d00780c */ /* 0x040fe20003f66270 */
[----:B------:R-:W1:Y:S01]  /*3560*/  SHFL.IDX PT, R135, R12, R5, 0x1f ;  /* 0x00001f050c877589 */ /* 0x000e6200000e0000 */
[----:B------:R-:W-:-:S02]  /*3570*/  ISETP.GE.AND P0, PT, R13, 0x69, PT ;  /* 0x000000690d00780c */ /* 0x000fc40003f06270 */
[----:B------:R-:W-:Y:S02]  /*3580*/  ISETP.GE.AND P2, PT, R13, 0x70, PT ;  /* 0x000000700d00780c */ /* 0x000fe40003f46270 */
[C---:B------:R-:W-:Y:S02]  /*3590*/  ISETP.GT.OR P3, PT, R19.reuse, 0x68, !P3 ;  /* 0x000000681300780c */ /* 0x040fe40005f64670 */
[C---:B------:R-:W-:Y:S02]  /*35a0*/  ISETP.GT.OR P0, PT, R19.reuse, 0x69, !P0 ;  /* 0x000000691300780c */ /* 0x040fe40004704670 */
[----:B------:R-:W-:Y:S02]  /*35b0*/  ISETP.GT.OR P2, PT, R19, 0x70, !P2 ;  /* 0x000000701300780c */ /* 0x000fe40005744670 */
[----:B------:R-:W-:Y:S02]  /*35c0*/  FSEL R138, R138, -INF , !P3 ;  /* 0xff8000008a8a7808 */ /* 0x000fe40005800000 */
[----:B------:R-:W-:-:S02]  /*35d0*/  FSEL R127, R139, -INF , !P0 ;  /* 0xff8000008b7f7808 */ /* 0x000fc40004000000 */
[----:B------:R-:W-:Y:S01]  /*35e0*/  FSEL R142, R142, -INF , !P2 ;  /* 0xff8000008e8e7808 */ /* 0x000fe20005000000 */
[----:B------:R-:W2:Y:S01]  /*35f0*/  SHFL.IDX PT, R139, R12, R150, 0x1f ;  /* 0x00001f960c8b7589 */ /* 0x000ea200000e0000 */
[C---:B------:R-:W-:Y:S02]  /*3600*/  ISETP.GE.AND P3, PT, R13.reuse, 0x71, PT ;  /* 0x000000710d00780c */ /* 0x040fe40003f66270 */
[C---:B------:R-:W-:Y:S02]  /*3610*/  ISETP.GE.AND P0, PT, R13.reuse, 0x78, PT ;  /* 0x000000780d00780c */ /* 0x040fe40003f06270 */
[----:B------:R-:W-:Y:S02]  /*3620*/  ISETP.GE.AND P2, PT, R13, 0x79, PT ;  /* 0x000000790d00780c */ /* 0x000fe40003f46270 */
[C---:B------:R-:W-:Y:S01]  /*3630*/  ISETP.GT.OR P5, PT, R20.reuse, 0x71, !P5 ;  /* 0x000000711400780c */ /* 0x040fe20006fa4670 */
[----:B------:R3:W5:Y:S01]  /*3640*/  MUFU.EX2 R13, R109 ;  /* 0x0000006d000d7308 */ /* 0x0007620000000800 */
[----:B------:R-:W-:Y:S01]  /*3650*/  ISETP.GT.OR P1, PT, R20, 0x78, !P1 ;  /* 0x000000781400780c */ /* 0x000fe20004f24670 */
[--C-:B-1----:R-:W-:Y:S01]  /*3660*/  FFMA.FTZ R118, R118, UR11, -R135.reuse ;  /* 0x0000000b76767c23 */ /* 0x102fe20008010887 */
[----:B------:R-:W-:Y:S01]  /*3670*/  ISETP.GT.OR P4, PT, R20, 0x79, !P4 ;  /* 0x000000791400780c */ /* 0x000fe20006784670 */
[--C-:B------:R-:W-:Y:S01]  /*3680*/  FFMA.FTZ R20, R112, UR11, -R134.reuse ;  /* 0x0000000b70147c23 */ /* 0x100fe20008010886 */
[----:B------:R-:W-:Y:S01]  /*3690*/  ISETP.GT.OR P3, PT, R19, 0x71, !P3 ;  /* 0x000000711300780c */ /* 0x000fe20005f64670 */
[----:B------:R-:W-:Y:S01]  /*36a0*/  FFMA.FTZ R134, R151, UR11, -R134 ;  /* 0x0000000b97867c23 */ /* 0x000fe20008010886 */
[C---:B------:R-:W-:Y:S01]  /*36b0*/  ISETP.GT.OR P0, PT, R19.reuse, 0x78, !P0 ;  /* 0x000000781300780c */ /* 0x040fe20004704670 */
[----:B------:R-:W1:Y:S01]  /*36c0*/  SHFL.IDX PT, R151, R12, R221, 0x1f ;  /* 0x00001fdd0c977589 */ /* 0x000e6200000e0000 */
[----:B------:R-:W-:Y:S01]  /*36d0*/  ISETP.GT.OR P2, PT, R19, 0x79, !P2 ;  /* 0x000000791300780c */ /* 0x000fe20005744670 */
[--C-:B---3--:R-:W-:Y:S01]  /*36e0*/  FFMA.FTZ R109, R113, UR11, -R228.reuse ;  /* 0x0000000b716d7c23 */ /* 0x108fe200080108e4 */
[----:B------:R3:W5:Y:S01]  /*36f0*/  MUFU.EX2 R19, R216 ;  /* 0x000000d800137308 */ /* 0x0007620000000800 */
[----:B------:R-:W4:Y:S01]  /*3700*/  SHFL.IDX PT, R112, R12, R148, 0x1f ;  /* 0x00001f940c707589 */ /* 0x000f2200000e0000 */
[----:B------:R-:W-:Y:S01]  /*3710*/  FFMA.FTZ R228, R111, UR11, -R228 ;  /* 0x0000000b6fe47c23 */ /* 0x000fe200080108e4 */
[----:B------:R-:W-:Y:S01]  /*3720*/  FFMA.FTZ R111, R116, UR11, -R135 ;  /* 0x0000000b746f7c23 */ /* 0x000fe20008010887 */
[----:B------:R-:W-:Y:S01]  /*3730*/  FSEL R141, R141, -INF , !P5 ;  /* 0xff8000008d8d7808 */ /* 0x000fe20006800000 */
[----:B------:R-:W-:Y:S01]  /*3740*/  SHFL.IDX PT, R113, R12, R218, 0x1f ;  /* 0x00001fda0c717589 */ /* 0x000fe200000e0000 */
[----:B--2---:R-:W-:Y:S01]  /*3750*/  FFMA.FTZ R131, R131, UR11, -R139 ;  /* 0x0000000b83837c23 */ /* 0x004fe2000801088b */
[----:B------:R-:W-:Y:S01]  /*3760*/  FSEL R143, R143, -INF , !P3 ;  /* 0xff8000008f8f7808 */ /* 0x000fe20005800000 */
[----:B------:R2:W-:Y:S01]  /*3770*/  MUFU.EX2 R18, R134 ;  /* 0x0000008600127308 */ /* 0x0005e20000000800 */
[----:B---3--:R-:W2:Y:S01]  /*3780*/  SHFL.IDX PT, R216, R12, R223, 0x1f ;  /* 0x00001fdf0cd87589 */ /* 0x008ea200000e0000 */
[----:B------:R-:W-:-:S02]  /*3790*/  FSEL R146, R146, -INF , !P0 ;  /* 0xff80000092927808 */ /* 0x000fc40004000000 */
[----:B------:R-:W-:Y:S01]  /*37a0*/  FSEL R147, R147, -INF , !P2 ;  /* 0xff80000093937808 */ /* 0x000fe20005000000 */
[----:B------:R-:W3:Y:S03]  /*37b0*/  SHFL.IDX PT, R135, R12, R217, 0x1f ;  /* 0x00001fd90c877589 */ /* 0x000ee600000e0000 */
[----:B------:R-:W-:Y:S01]  /*37c0*/  MUFU.EX2 R111, R111 ;  /* 0x0000006f006f7308 */ /* 0x000fe20000000800 */
[--C-:B-1----:R-:W-:Y:S01]  /*37d0*/  FFMA.FTZ R220, R220, UR11, -R151.reuse ;  /* 0x0000000bdcdc7c23 */ /* 0x102fe20008010897 */
[----:B------:R-:W-:Y:S01]  /*37e0*/  FFMA.FTZ R116, R149, UR11, -R151 ;  /* 0x0000000b95747c23 */ /* 0x000fe20008010897 */
[----:B------:R-:W-:-:S05]  /*37f0*/  FFMA.FTZ R151, R121, UR11, -R222 ;  /* 0x0000000b79977c23 */ /* 0x000fca00080108de */
[----:B------:R-:W1:Y:S01]  /*3800*/  MUFU.EX2 R20, R20 ;  /* 0x0000001400147308 */ /* 0x000e620000000800 */
[--C-:B----4-:R-:W-:Y:S01]  /*3810*/  FFMA.FTZ R124, R124, UR11, -R112.reuse ;  /* 0x0000000b7c7c7c23 */ /* 0x110fe20008010870 */
[----:B------:R-:W-:Y:S02]  /*3820*/  FFMA.FTZ R121, R126, UR11, -R112 ;  /* 0x0000000b7e797c23 */ /* 0x000fe40008010870 */
[----:B------:R-:W-:Y:S04]  /*3830*/  SHFL.IDX PT, R126, R17, R218, 0x1f ;  /* 0x00001fda117e7589 */ /* 0x000fe800000e0000 */
[----:B------:R4:W-:Y:S01]  /*3840*/  MUFU.EX2 R112, R118 ;  /* 0x0000007600707308 */ /* 0x0009e20000000800 */
[--C-:B--2---:R-:W-:Y:S01]  /*3850*/  FFMA.FTZ R134, R117, UR11, -R216.reuse ;  /* 0x0000000b75867c23 */ /* 0x104fe200080108d8 */
[----:B------:R-:W-:Y:S01]  /*3860*/  FFMA.FTZ R216, R119, UR11, -R216 ;  /* 0x0000000b77d87c23 */ /* 0x000fe200080108d8 */
[----:B------:R-:W-:Y:S01]  /*3870*/  FFMA.FTZ R119, R122, UR11, -R113 ;  /* 0x0000000b7a777c23 */ /* 0x000fe20008010871 */
[----:B------:R-:W-:Y:S01]  /*3880*/  FFMA.FTZ R117, R123, UR11, -R222 ;  /* 0x0000000b7b757c23 */ /* 0x000fe200080108de */
[----:B------:R-:W2:Y:S01]  /*3890*/  SHFL.IDX PT, R122, R17, R223, 0x1f ;  /* 0x00001fdf117a7589 */ /* 0x000ea200000e0000 */
[--C-:B---3--:R-:W-:Y:S01]  /*38a0*/  FFMA.FTZ R149, R128, UR11, -R135.reuse ;  /* 0x0000000b80957c23 */ /* 0x108fe20008010887 */
[----:B------:R-:W-:Y:S01]  /*38b0*/  FFMA.FTZ R135, R114, UR11, -R135 ;  /* 0x0000000b72877c23 */ /* 0x000fe20008010887 */
[----:B------:R-:W-:Y:S01]  /*38c0*/  MUFU.EX2 R116, R116 ;  /* 0x0000007400747308 */ /* 0x000fe20000000800 */
[----:B----4-:R-:W-:Y:S01]  /*38d0*/  FFMA.FTZ R118, R125, UR11, -R113 ;  /* 0x0000000b7d767c23 */ /* 0x010fe20008010871 */
[----:B------:R-:W3:Y:S04]  /*38e0*/  SHFL.IDX PT, R123, R17, R5, 0x1f ;  /* 0x00001f05117b7589 */ /* 0x000ee800000e0000 */
[----:B------:R-:W4:Y:S02]  /*38f0*/  SHFL.IDX PT, R125, R17, R221, 0x1f ;  /* 0x00001fdd117d7589 */ /* 0x000f2400000e0000 */
[----:B------:R5:W1:Y:S01]  /*3900*/  MUFU.EX2 R113, R134 ;  /* 0x0000008600717308 */ /* 0x000a620000000800 */
[----:B------:R-:W-:-:S02]  /*3910*/  WARPGROUP.DEPBAR.LE gsb0, 0x0 ;  /* 0x00008000000079c5 */ /* 0x000fc40000010000 */
[----:B------:R-:W-:Y:S01]  /*3920*/  WARPGROUP.ARRIVE ;  /* 0x00000000000079c5 */ /* 0x000fe20000000000 */
[----:B-----5:R-:W-:-:S04]  /*3930*/  FFMA.FTZ R134, R129, UR11, -R139 ;  /* 0x0000000b81867c23 */ /* 0x020fc8000801088b */
[----:B------:R-:W5:Y:S01]  /*3940*/  MUFU.EX2 R114, R220 ;  /* 0x000000dc00727308 */ /* 0x000f620000000800 */
[----:B------:R-:W1:Y:S01]  /*3950*/  SHFL.IDX PT, R129, R17, R148, 0x1f ;  /* 0x00001f9411817589 */ /* 0x000e6200000e0000 */
[--C-:B--2---:R-:W-:Y:S01]  /*3960*/  FFMA.FTZ R128, R115, UR11, -R122.reuse ;  /* 0x0000000b73807c23 */ /* 0x104fe2000801087a */
[----:B------:R-:W-:Y:S01]  /*3970*/  HGMMA.64x128x16.F32 R24, gdesc[UR4], R24, gsb0 ;  /* 0x01e00000041879f0 */ /* 0x000fe20008000818 */
[----:B------:R-:W-:Y:S01]  /*3980*/  FFMA.FTZ R133, R133, UR11, -R122 ;  /* 0x0000000b85857c23 */ /* 0x000fe2000801087a */
[----:B------:R-:W-:Y:S01]  /*3990*/  FSEL R122, R144, -INF , !P1 ;  /* 0xff800000907a7808 */ /* 0x000fe20004800000 */
[----:B------:R-:W-:Y:S01]  /*39a0*/  UMOV UR6, UR8 ;  /* 0x0000000800067c82 */ /* 0x000fe20008000000 */
[--C-:B---3--:R-:W-:Y:S01]  /*39b0*/  FFMA.FTZ R132, R132, UR11, -R123.reuse ;  /* 0x0000000b84847c23 */ /* 0x108fe2000801087b */
[----:B------:R-:W-:Y:S01]  /*39c0*/  FFMA.FTZ R130, R130, UR11, -R123 ;  /* 0x0000000b82827c23 */ /* 0x000fe2000801087b */
[----:B------:R2:W3:Y:S01]  /*39d0*/  MUFU.EX2 R115, R151 ;  /* 0x0000009700737308 */ /* 0x0004e20000000800 */
[----:B------:R-:W5:Y:S01]  /*39e0*/  SHFL.IDX PT, R123, R17, R217, 0x1f ;  /* 0x00001fd9117b7589 */ /* 0x000f6200000e0000 */
[--C-:B----4-:R-:W-:Y:S01]  /*39f0*/  FFMA.FTZ R136, R136, UR11, -R125.reuse ;  /* 0x0000000b88887c23 */ /* 0x110fe2000801087d */
[----:B------:R-:W-:Y:S01]  /*3a00*/  FFMA.FTZ R125, R138, UR11, -R125 ;  /* 0x0000000b8a7d7c23 */ /* 0x000fe2000801087d */
[--C-:B------:R-:W-:Y:S01]  /*3a10*/  FFMA.FTZ R138, R141, UR11, -R126.reuse ;  /* 0x0000000b8d8a7c23 */ /* 0x100fe2000801087e */
[----:B------:R-:W-:Y:S01]  /*3a20*/  FFMA.FTZ R126, R143, UR11, -R126 ;  /* 0x0000000b8f7e7c23 */ /* 0x000fe2000801087e */
[----:B------:R-:W-:Y:S01]  /*3a30*/  UMOV UR7, 0x40000040 ;  /* 0x4000004000077882 */ /* 0x000fe20000000000 */
[----:B------:R-:W-:Y:S01]  /*3a40*/  UIADD3 UR4, UR8, 0x80, URZ ;  /* 0x0000008008047890 */ /* 0x000fe2000fffe03f */
[----:B------:R-:W-:Y:S01]  /*3a50*/  MUFU.EX2 R118, R118 ;  /* 0x0000007600767308 */ /* 0x000fe20000000800 */
[----:B--2---:R-:W-:Y:S01]  /*3a60*/  FSEL R151, R145, -INF , !P4 ;  /* 0xff80000091977808 */ /* 0x004fe20006000000 */
[----:B------:R-:W-:Y:S01]  /*3a70*/  UMOV UR5, 0x40000040 ;  /* 0x4000004000057882 */ /* 0x000fe20000000000 */
[--C-:B-1----:R-:W-:Y:S01]  /*3a80*/  FFMA.FTZ R140, R140, UR11, -R129.reuse ;  /* 0x0000000b8c8c7c23 */ /* 0x102fe20008010881 */
[----:B------:R-:W-:-:S04]  /*3a90*/  FFMA.FTZ R129, R142, UR11, -R129 ;  /* 0x0000000b8e817c23 */ /* 0x000fc80008010881 */
[----:B------:R-:W-:Y:S01]  /*3aa0*/  MUFU.EX2 R119, R119 ;  /* 0x0000007700777308 */ /* 0x000fe20000000800 */
[----:B------:R-:W1:Y:S07]  /*3ab0*/  SHFL.IDX PT, R142, R17, R150, 0x1f ;  /* 0x00001f96118e7589 */ /* 0x000e6e00000e0000 */
        /* <DEDUP_REMOVED lines=9> */
[----:B------:R2:W4:Y:S04]  /*3b50*/  LDS R139, [R10+0x400] ;  /* 0x000400000a8b7984 */ /* 0x0005280000000800 */
[----:B------:R3:W-:Y:S01]  /*3b60*/  LDS R141, [R15+0x400] ;  /* 0x000400000f8d7984 */ /* 0x0007e20000000800 */
[----:B--2---:R2:W-:Y:S08]  /*3b70*/  MUFU.EX2 R10, R216 ;  /* 0x000000d8000a7308 */ /* 0x0045f00000000800 */
[----:B---3--:R5:W3:Y:S01]  /*3b80*/  MUFU.EX2 R15, R124 ;  /* 0x0000007c000f7308 */ /* 0x008ae20000000800 */
[----:B--2---:R2:W3:Y:S01]  /*3b90*/  SHFL.IDX PT, R216, R17, R23, 0x1f ;  /* 0x00001f1711d87589 */ /* 0x0044e200000e0000 */
[--C-:B-----5:R-:W-:Y:S01]  /*3ba0*/  FFMA.FTZ R124, R122, UR11, -R123.reuse ;  /* 0x0000000b7a7c7c23 */ /* 0x120fe2000801087b */
[----:B------:R-:W-:Y:S01]  /*3bb0*/  FFMA.FTZ R123, R146, UR11, -R123 ;  /* 0x0000000b927b7c23 */ /* 0x000fe2000801087b */
[----:B-1----:R-:W-:-:S04]  /*3bc0*/  FFMA.FTZ R122, R151, UR11, -R142 ;  /* 0x0000000b977a7c23 */ /* 0x002fc8000801088e */
[----:B--2---:R1:W2:Y:S08]  /*3bd0*/  MUFU.EX2 R17, R121 ;  /* 0x0000007900117308 */ /* 0x0042b00000000800 */
[----:B------:R-:W-:Y:S01]  /*3be0*/  MUFU.EX2 R124, R124 ;  /* 0x0000007c007c7308 */ /* 0x000fe20000000800 */
[----:B-1----:R-:W-:Y:S01]  /*3bf0*/  FFMA.FTZ R121, R147, UR11, -R142 ;  /* 0x0000000b93797c23 */ /* 0x002fe2000801088e */
[----:B----4-:R-:W1:Y:S01]  /*3c00*/  SHFL.IDX PT, R145, R139, R23, 0x1f ;  /* 0x00001f178b917589 */ /* 0x010e6200000e0000 */
[--C-:B---3--:R-:W-:Y:S01]  /*3c10*/  FFMA.FTZ R137, R137, UR11, -R216.reuse ;  /* 0x0000000b89897c23 */ /* 0x108fe200080108d8 */
[----:B------:R-:W-:-:S02]  /*3c20*/  FFMA.FTZ R127, R127, UR11, -R216 ;  /* 0x0000000b7f7f7c23 */ /* 0x000fc400080108d8 */
[----:B------:R-:W3:Y:S02]  /*3c30*/  SHFL.IDX PT, R143, R139, R223, 0x1f ;  /* 0x00001fdf8b8f7589 */ /* 0x000ee400000e0000 */
[----:B------:R-:W-:Y:S02]  /*3c40*/  MUFU.EX2 R123, R123 ;  /* 0x0000007b007b7308 */ /* 0x000fe40000000800 */
[----:B------:R-:W4:Y:S04]  /*3c50*/  SHFL.IDX PT, R144, R139, R5, 0x1f ;  /* 0x00001f058b907589 */ /* 0x000f2800000e0000 */
[----:B------:R-:W5:Y:S02]  /*3c60*/  SHFL.IDX PT, R146, R139, R148, 0x1f ;  /* 0x00001f948b927589 */ /* 0x000f6400000e0000 */
[----:B------:R-:W-:Y:S02]  /*3c70*/  MUFU.EX2 R137, R137 ;  /* 0x0000008900897308 */ /* 0x000fe40000000800 */
[----:B------:R-:W2:Y:S04]  /*3c80*/  SHFL.IDX PT, R220, R139, R221, 0x1f ;  /* 0x00001fdd8bdc7589 */ /* 0x000ea800000e0000 */
[----:B------:R-:W2:Y:S02]  /*3c90*/  SHFL.IDX PT, R216, R139, R218, 0x1f ;  /* 0x00001fda8bd87589 */ /* 0x000ea400000e0000 */
[----:B------:R-:W-:Y:S02]  /*3ca0*/  MUFU.EX2 R127, R127 ;  /* 0x0000007f007f7308 */ /* 0x000fe40000000800 */
[----:B------:R-:W2:Y:S01]  /*3cb0*/  SHFL.IDX PT, R151, R139, R217, 0x1f ;  /* 0x00001fd98b977589 */ /* 0x000ea200000e0000 */
[----:B-1----:R-:W-:Y:S01]  /*3cc0*/  FADD.FTZ R147, R29, -R145 ;  /* 0x800000911d937221 */ /* 0x002fe20000010000 */
[----:B---3--:R-:W-:-:S04]  /*3cd0*/  FADD.FTZ R142, R25, -R143 ;  /* 0x8000008f198e7221 */ /* 0x008fc80000010000 */
[----:B------:R1:W-:Y:S01]  /*3ce0*/  MUFU.EX2 R29, R135 ;  /* 0x00000087001d7308 */ /* 0x0003e20000000800 */
[----:B------:R-:W-:Y:S01]  /*3cf0*/  FADD.FTZ R143, R27, -R143 ;  /* 0x8000008f1b8f7221 */ /* 0x000fe20000010000 */
[----:B------:R-:W-:Y:S01]  /*3d00*/  FADD.FTZ R27, R31, -R145 ;  /* 0x800000911f1b7221 */ /* 0x000fe20000010000 */
[--C-:B----4-:R-:W-:Y:S01]  /*3d10*/  FADD.FTZ R24, R24, -R144.reuse ;  /* 0x8000009018187221 */ /* 0x110fe20000010000 */
[----:B------:R-:W-:Y:S01]  /*3d20*/  FADD.FTZ R26, R26, -R144 ;  /* 0x800000901a1a7221 */ /* 0x000fe20000010000 */
[----:B------:R-:W3:Y:S01]  /*3d30*/  SHFL.IDX PT, R31, R141, R223, 0x1f ;  /* 0x00001fdf8d1f7589 */ /* 0x000ee200000e0000 */
[----:B------:R-:W-:Y:S01]  /*3d40*/  FMUL.FTZ R147, R92, R147 ;  /* 0x000000935c937220 */ /* 0x000fe20000410000 */
[--C-:B-----5:R-:W-:Y:S01]  /*3d50*/  FADD.FTZ R145, R32, -R146.reuse ;  /* 0x8000009220917221 */ /* 0x120fe20000010000 */
[----:B------:R-:W-:Y:S01]  /*3d60*/  FADD.FTZ R34, R34, -R146 ;  /* 0x8000009222227221 */ /* 0x000fe20000010000 */
[----:B-1----:R1:W-:Y:S01]  /*3d70*/  LDS R135, [R14+0x400] ;  /* 0x000400000e877984 */ /* 0x0023e20000000800 */
[----:B------:R-:W-:Y:S01]  /*3d80*/  FMUL.FTZ R26, R88, R26 ;  /* 0x0000001a581a7220 */ /* 0x000fe20000410000 */
[--C-:B--2---:R-:W-:Y:S01]  /*3d90*/  FADD.FTZ R144, R28, -R220.reuse ;  /* 0x800000dc1c907221 */ /* 0x104fe20000010000 */
[----:B------:R-:W-:Y:S01]  /*3da0*/  FADD.FTZ R25, R30, -R220 ;  /* 0x800000dc1e197221 */ /* 0x000fe20000010000 */
[----:B------:R2:W4:Y:S01]  /*3db0*/  MUFU.EX2 R28, R149 ;  /* 0x00000095001c7308 */ /* 0x0005220000000800 */
[----:B------:R-:W5:Y:S01]  /*3dc0*/  SHFL.IDX PT, R30, R139, R150, 0x1f ;  /* 0x00001f968b1e7589 */ /* 0x000f6200000e0000 */
[--C-:B------:R-:W-:Y:S01]  /*3dd0*/  FADD.FTZ R146, R33, -R216.reuse ;  /* 0x800000d821927221 */ /* 0x100fe20000010000 */
[----:B------:R-:W-:Y:S01]  /*3de0*/  FADD.FTZ R35, R35, -R216 ;  /* 0x800000d823237221 */ /* 0x000fe20000010000 */
[----:B------:R-:W-:Y:S01]  /*3df0*/  FMUL.FTZ R25, R91, R25 ;  /* 0x000000195b197220 */ /* 0x000fe20000410000 */
[----:B------:R-:W4:Y:S01]  /*3e00*/  SHFL.IDX PT, R33, R141, R217, 0x1f ;  /* 0x00001fd98d217589 */ /* 0x000f2200000e0000 */
[--C-:B------:R-:W-:Y:S01]  /*3e10*/  FADD.FTZ R36, R36, -R151.reuse ;  /* 0x8000009724247221 */ /* 0x100fe20000010000 */
[----:B------:R-:W-:Y:S01]  /*3e20*/  FADD.FTZ R38, R38, -R151 ;  /* 0x8000009726267221 */ /* 0x000fe20000010000 */
[----:B-1----:R1:W4:Y:S01]  /*3e30*/  MUFU.EX2 R14, R134 ;  /* 0x00000086000e7308 */ /* 0x0023220000000800 */
[----:B------:R-:W4:Y:S01]  /*3e40*/  SHFL.IDX PT, R151, R141, R221, 0x1f ;  /* 0x00001fdd8d977589 */ /* 0x000f2200000e0000 */
[----:B------:R-:W-:Y:S01]  /*3e50*/  FMUL.FTZ R36, R97, R36 ;  /* 0x0000002461247220 */ /* 0x000fe20000410000 */
[----:B------:R-:W-:Y:S01]  /*3e60*/  FMUL.FTZ R34, R95, R34 ;  /* 0x000000225f227220 */ /* 0x000fe20000410000 */
[----:B------:R-:W-:Y:S01]  /*3e70*/  FMUL.FTZ R35, R21, R35 ;  /* 0x0000002315237220 */ /* 0x000fe20000410000 */
[----:B--2---:R-:W2:Y:S01]  /*3e80*/  SHFL.IDX PT, R149, R141, R23, 0x1f ;  /* 0x00001f178d957589 */ /* 0x004ea200000e0000 */
[----:B------:R-:W-:Y:S01]  /*3e90*/  FMUL.FTZ R38, R96, R38 ;  /* 0x0000002660267220 */ /* 0x000fe20000410000 */
[----:B---3--:R-:W-:-:S02]  /*3ea0*/  FADD.FTZ R41, R41, -R31 ;  /* 0x8000001f29297221 */ /* 0x008fc40000010000 */
[----:B-1----:R1:W-:Y:S01]  /*3eb0*/  LDS R134, [R11+0x400] ;  /* 0x000400000b867984 */ /* 0x0023e20000000800 */
[----:B------:R-:W-:Y:S01]  /*3ec0*/  FADD.FTZ R43, R43, -R31 ;  /* 0x8000001f2b2b7221 */ /* 0x000fe20000010000 */
[----:B------:R-:W-:Y:S01]  /*3ed0*/  MUFU.EX2 R122, R122 ;  /* 0x0000007a007a7308 */ /* 0x000fe20000000800 */
[----:B------:R-:W-:Y:S01]  /*3ee0*/  FMUL.FTZ R41, R102, R41 ;  /* 0x0000002966297220 */ /* 0x000fe20000410000 */
[----:B------:R-:W3:Y:S01]  /*3ef0*/  SHFL.IDX PT, R139, R141, R148, 0x1f ;  /* 0x00001f948d8b7589 */ /* 0x000ee200000e0000 */
[----:B------:R-:W-:-:S03]  /*3f00*/  FMUL.FTZ R43, R103, R43 ;  /* 0x0000002b672b7220 */ /* 0x000fc60000410000 */
[----:B------:R-:W3:Y:S01]  /*3f10*/  SHFL.IDX PT, R32, R141, R218, 0x1f ;  /* 0x00001fda8d207589 */ /* 0x000ee200000e0000 */
[--C-:B-----5:R-:W-:Y:S01]  /*3f20*/  FADD.FTZ R37, R37, -R30.reuse ;  /* 0x8000001e25257221 */ /* 0x120fe20000010000 */
[----:B------:R-:W-:Y:S01]  /*3f30*/  FADD.FTZ R39, R39, -R30 ;  /* 0x8000001e27277221 */ /* 0x000fe20000010000 */
[----:B-1----:R-:W-:Y:S01]  /*3f40*/  MUFU.EX2 R11, R131 ;  /* 0x00000083000b7308 */ /* 0x002fe20000000800 */
[--C-:B----4-:R-:W-:Y:S01]  /*3f50*/  FADD.FTZ R52, R52, -R33.reuse ;  /* 0x8000002134347221 */ /* 0x110fe20000010000 */
[----:B------:R-:W-:Y:S01]  /*3f60*/  FADD.FTZ R54, R54, -R33 ;  /* 0x8000002136367221 */ /* 0x000fe20000010000 */
[----:B------:R-:W1:Y:S01]  /*3f70*/  SHFL.IDX PT, R216, R141, R5, 0x1f ;  /* 0x00001f058dd87589 */ /* 0x000e6200000e0000 */
[----:B------:R-:W-:Y:S01]  /*3f80*/  FMUL.FTZ R37, R98, R37 ;  /* 0x0000002562257220 */ /* 0x000fe20000410000 */
[--C-:B------:R-:W-:Y:S01]  /*3f90*/  FADD.FTZ R44, R44, -R151.reuse ;  /* 0x800000972c2c7221 */ /* 0x100fe20000010000 */
[----:B------:R-:W-:Y:S01]  /*3fa0*/  FADD.FTZ R46, R46, -R151 ;  /* 0x800000972e2e7221 */ /* 0x000fe20000010000 */
[----:B------:R-:W-:Y:S01]  /*3fb0*/  FMUL.FTZ R39, R99, R39 ;  /* 0x0000002763277220 */ /* 0x000fe20000410000 */
[----:B------:R4:W-:Y:S01]  /*3fc0*/  MUFU.EX2 R30, R132 ;  /* 0x00000084001e7308 */ /* 0x0009e20000000800 */
[--C-:B--2---:R-:W-:Y:S01]  /*3fd0*/  FADD.FTZ R45, R45, -R149.reuse ;  /* 0x800000952d2d7221 */ /* 0x104fe20000010000 */
[----:B------:R-:W-:Y:S01]  /*3fe0*/  FADD.FTZ R47, R47, -R149 ;  /* 0x800000952f2f7221 */ /* 0x000fe20000010000 */
[----:B------:R-:W2:Y:S01]  /*3ff0*/  SHFL.IDX PT, R151, R141, R150, 0x1f ;  /* 0x00001f968d977589 */ /* 0x000ea200000e0000 */
[----:B------:R-:W-:Y:S01]  /*4000*/  FMUL.FTZ R44, R104, R44 ;  /* 0x0000002c682c7220 */ /* 0x000fe20000410000 */
[----:B------:R-:W-:Y:S01]  /*4010*/  FMUL.FTZ R45, R106, R45 ;  /* 0x0000002d6a2d7220 */ /* 0x000fe20000410000 */
[----:B------:R-:W-:Y:S01]  /*4020*/  FMUL.FTZ R46, R105, R46 ;  /* 0x0000002e692e7220 */ /* 0x000fe20000410000 */
[----:B------:R-:W5:Y:S01]  /*4030*/  SHFL.IDX PT, R141, R135, R5, 0x1f ;  /* 0x00001f05878d7589 */ /* 0x000f6200000e0000 */
[----:B------:R1:W-:Y:S01]  /*4040*/  MUFU.EX2 R31, R130 ;  /* 0x00000082001f7308 */ /* 0x0003e20000000800 */
[--C-:B---3--:R-:W-:Y:S01]  /*4050*/  FADD.FTZ R48, R48, -R139.reuse ;  /* 0x8000008b30307221 */ /* 0x108fe20000010000 */
[----:B------:R-:W-:Y:S01]  /*4060*/  FADD.FTZ R50, R50, -R139 ;  /* 0x8000008b32327221 */ /* 0x000fe20000010000 */
[----:B------:R-:W3:Y:S01]  /*4070*/  SHFL.IDX PT, R149, R135, R223, 0x1f ;  /* 0x00001fdf87957589 */ /* 0x000ee200000e0000 */
[----:B------:R-:W-:Y:S01]  /*4080*/  FMUL.FTZ R47, R107, R47 ;  /* 0x0000002f6b2f7220 */ /* 0x000fe20000410000 */
[--C-:B------:R-:W-:Y:S01]  /*4090*/  FADD.FTZ R49, R49, -R32.reuse ;  /* 0x8000002031317221 */ /* 0x100fe20000010000 */
[----:B------:R-:W-:Y:S01]  /*40a0*/  FADD.FTZ R51, R51, -R32 ;  /* 0x8000002033337221 */ /* 0x000fe20000010000 */
[----:B------:R-:W3:Y:S01]  /*40b0*/  SHFL.IDX PT, R139, R135, R221, 0x1f ;  /* 0x00001fdd878b7589 */ /* 0x000ee200000e0000 */
[----:B------:R2:W3:Y:S01]  /*40c0*/  MUFU.EX2 R33, R128 ;  /* 0x0000008000217308 */ /* 0x0004e20000000800 */
[----:B------:R-:W-:Y:S01]  /*40d0*/  FMUL.FTZ R48, R108, R48 ;  /* 0x000000306c307220 */ /* 0x000fe20000410000 */
[----:B------:R-:W-:Y:S01]  /*40e0*/  FMUL.FTZ R49, R13, R49 ;  /* 0x000000310d317220 */ /* 0x000fe20000410000 */
[----:B----4-:R-:W4:Y:S01]  /*40f0*/  SHFL.IDX PT, R132, R135, R23, 0x1f ;  /* 0x00001f1787847589 */ /* 0x010f2200000e0000 */
[--C-:B-1----:R-:W-:Y:S01]  /*4100*/  FADD.FTZ R40, R40, -R216.reuse ;  /* 0x800000d828287221 */ /* 0x102fe20000010000 */
[----:B------:R-:W-:Y:S01]  /*4110*/  FADD.FTZ R42, R42, -R216 ;  /* 0x800000d82a2a7221 */ /* 0x000fe20000010000 */
[----:B------:R-:W-:Y:S01]  /*4120*/  FMUL.FTZ R50, R110, R50 ;  /* 0x000000326e327220 */ /* 0x000fe20000410000 */
[----:B------:R-:W1:Y:S01]  /*4130*/  SHFL.IDX PT, R131, R135, R148, 0x1f ;  /* 0x00001f9487837589 */ /* 0x000e6200000e0000 */
[----:B------:R3:W1:Y:S01]  /*4140*/  MUFU.EX2 R32, R133 ;  /* 0x0000008500207308 */ /* 0x0006620000000800 */
[----:B------:R-:W-:Y:S01]  /*4150*/  FMUL.FTZ R40, R100, R40 ;  /* 0x0000002864287220 */ /* 0x000fe20000410000 */
[----:B------:R-:W-:Y:S01]  /*4160*/  FMUL.FTZ R42, R101, R42 ;  /* 0x0000002a652a7220 */ /* 0x000fe20000410000 */
[----:B------:R-:W1:Y:S01]  /*4170*/  SHFL.IDX PT, R130, R135, R218, 0x1f ;  /* 0x00001fda87827589 */ /* 0x000e6200000e0000 */
[--C-:B--2---:R-:W-:Y:S01]  /*4180*/  FADD.FTZ R53, R53, -R151.reuse ;  /* 0x8000009735357221 */ /* 0x104fe20000010000 */
[----:B------:R-:W-:Y:S01]  /*4190*/  FADD.FTZ R55, R55, -R151 ;  /* 0x8000009737377221 */ /* 0x000fe20000010000 */
[----:B------:R-:W-:Y:S01]  /*41a0*/  FMUL.FTZ R51, R19, R51 ;  /* 0x0000003313337220 */ /* 0x000fe20000410000 */
[----:B------:R-:W2:Y:S01]  /*41b0*/  SHFL.IDX PT, R128, R135, R217, 0x1f ;  /* 0x00001fd987807589 */ /* 0x000ea200000e0000 */
[--C-:B-----5:R-:W-:Y:S01]  /*41c0*/  FADD.FTZ R56, R56, -R141.reuse ;  /* 0x8000008d38387221 */ /* 0x120fe20000010000 */
[----:B------:R-:W-:Y:S01]  /*41d0*/  FADD.FTZ R58, R58, -R141 ;  /* 0x8000008d3a3a7221 */ /* 0x000fe20000010000 */
[----:B------:R-:W-:Y:S01]  /*41e0*/  FMUL.FTZ R52, R20, R52 ;  /* 0x0000003414347220 */ /* 0x000fe20000410000 */
[----:B------:R-:W5:Y:S01]  /*41f0*/  SHFL.IDX PT, R135, R135, R150, 0x1f ;  /* 0x00001f9687877589 */ /* 0x000f6200000e0000 */
[--C-:B---3--:R-:W-:Y:S01]  /*4200*/  FADD.FTZ R57, R57, -R149.reuse ;  /* 0x8000009539397221 */ /* 0x108fe20000010000 */
[----:B------:R-:W-:Y:S01]  /*4210*/  FADD.FTZ R59, R59, -R149 ;  /* 0x800000953b3b7221 */ /* 0x000fe20000010000 */
[----:B------:R-:W-:Y:S01]  /*4220*/  FMUL.FTZ R56, R111, R56 ;  /* 0x000000386f387220 */ /* 0x000fe20000410000 */
[----:B------:R-:W3:Y:S01]  /*4230*/  SHFL.IDX PT, R150, R134, R150, 0x1f ;  /* 0x00001f9686967589 */ /* 0x000ee200000e0000 */
[--C-:B------:R-:W-:Y:S01]  /*4240*/  FADD.FTZ R60, R60, -R139.reuse ;  /* 0x8000008b3c3c7221 */ /* 0x100fe20000010000 */
[----:B------:R-:W-:Y:S01]  /*4250*/  FADD.FTZ R62, R62, -R139 ;  /* 0x8000008b3e3e7221 */ /* 0x000fe20000010000 */
[----:B------:R-:W-:Y:S01]  /*4260*/  FMUL.FTZ R57, R113, R57 ;  /* 0x0000003971397220 */ /* 0x000fe20000410000 */
[----:B------:R2:W3:Y:S01]  /*4270*/  SHFL.IDX PT, R133, R134, R23, 0x1f ;  /* 0x00001f1786857589 */ /* 0x0004e200000e0000 */
[--C-:B----4-:R-:W-:Y:S01]  /*4280*/  FADD.FTZ R61, R61, -R132.reuse ;  /* 0x800000843d3d7221 */ /* 0x110fe20000010000 */
[----:B------:R-:W-:Y:S01]  /*4290*/  FADD.FTZ R63, R63, -R132 ;  /* 0x800000843f3f7221 */ /* 0x000fe20000010000 */
[----:B------:R-:W-:Y:S01]  /*42a0*/  FMUL.FTZ R60, R114, R60 ;  /* 0x0000003c723c7220 */ /* 0x000fe20000410000 */
[----:B------:R-:W4:Y:S01]  /*42b0*/  SHFL.IDX PT, R148, R134, R148, 0x1f ;  /* 0x00001f9486947589 */ /* 0x000f2200000e0000 */
[--C-:B-1----:R-:W-:Y:S01]  /*42c0*/  FADD.FTZ R66, R66, -R131.reuse ;  /* 0x8000008342427221 */ /* 0x102fe20000010000 */
[----:B------:R-:W-:Y:S01]  /*42d0*/  FADD.FTZ R64, R64, -R131 ;  /* 0x8000008340407221 */ /* 0x000fe20000010000 */
[----:B------:R-:W-:Y:S01]  /*42e0*/  FMUL.FTZ R61, R115, R61 ;  /* 0x0000003d733d7220 */ /* 0x000fe20000410000 */
[----:B------:R-:W1:Y:S01]  /*42f0*/  SHFL.IDX PT, R223, R134, R223, 0x1f ;  /* 0x00001fdf86df7589 */ /* 0x000e6200000e0000 */
[--C-:B------:R-:W-:Y:S01]  /*4300*/  FADD.FTZ R65, R65, -R130.reuse ;  /* 0x8000008241417221 */ /* 0x100fe20000010000 */
[----:B------:R-:W-:Y:S01]  /*4310*/  FADD.FTZ R67, R67, -R130 ;  /* 0x8000008243437221 */ /* 0x000fe20000010000 */
[----:B--2---:R2:W2:Y:S01]  /*4320*/  MUFU.EX2 R23, R136 ;  /* 0x0000008800177308 */ /* 0x0044a20000000800 */
[----:B------:R-:W-:Y:S01]  /*4330*/  SHFL.IDX PT, R221, R134, R221, 0x1f ;  /* 0x00001fdd86dd7589 */ /* 0x000fe200000e0000 */
[--C-:B------:R-:W-:Y:S01]  /*4340*/  FADD.FTZ R130, R68, -R128.reuse ;  /* 0x8000008044827221 */ /* 0x100fe20000010000 */
[----:B------:R-:W-:Y:S01]  /*4350*/  FADD.FTZ R128, R70, -R128 ;  /* 0x8000008046807221 */ /* 0x000fe20000010000 */
[----:B------:R-:W-:Y:S01]  /*4360*/  FMUL.FTZ R64, R15, R64 ;  /* 0x000000400f407220 */ /* 0x000fe20000410000 */
[----:B------:R-:W2:Y:S01]  /*4370*/  SHFL.IDX PT, R218, R134, R218, 0x1f ;  /* 0x00001fda86da7589 */ /* 0x000ea200000e0000 */
[----:B-----5:R-:W-:Y:S01]  /*4380*/  FADD.FTZ R70, R69, -R135 ;  /* 0x8000008745467221 */ /* 0x020fe20000010000 */
[----:B------:R-:W-:Y:S01]  /*4390*/  FMUL.FTZ R69, R120, R142 ;  /* 0x0000008e78457220 */ /* 0x000fe20000410000 */
[----:B------:R-:W-:Y:S01]  /*43a0*/  FMUL.FTZ R62, R116, R62 ;  /* 0x0000003e743e7220 */ /* 0x000fe20000410000 */
[----:B------:R-:W5:Y:S01]  /*43b0*/  SHFL.IDX PT, R217, R134, R217, 0x1f ;  /* 0x00001fd986d97589 */ /* 0x000f6200000e0000 */
[--C-:B---3--:R-:W-:Y:S01]  /*43c0*/  FADD.FTZ R216, R85, -R150.reuse ;  /* 0x8000009655d87221 */ /* 0x108fe20000010000 */
[----:B------:R-:W-:Y:S01]  /*43d0*/  FMUL.FTZ R85, R89, R143 ;  /* 0x0000008f59557220 */ /* 0x000fe20000410000 */
[----:B------:R-:W-:Y:S01]  /*43e0*/  FADD.FTZ R150, R87, -R150 ;  /* 0x8000009657967221 */ /* 0x000fe20000010000 */
[----:B------:R-:W3:Y:S01]  /*43f0*/  SHFL.IDX PT, R134, R134, R5, 0x1f ;  /* 0x00001f0586867589 */ /* 0x000ee200000e0000 */
[--C-:B------:R-:W-:Y:S01]  /*4400*/  FADD.FTZ R139, R77, -R133.reuse ;  /* 0x800000854d8b7221 */ /* 0x100fe20000010000 */
[----:B------:R-:W-:Y:S01]  /*4410*/  FADD.FTZ R141, R79, -R133 ;  /* 0x800000854f8d7221 */ /* 0x000fe20000010000 */
[----:B------:R-:W-:Y:S01]  /*4420*/  F2FP.F16.F32.PACK_AB R85, R85, R26 ;  /* 0x0000001a5555723e */ /* 0x000fe200000000ff */
[--C-:B----4-:R-:W-:Y:S01]  /*4430*/  FADD.FTZ R133, R80, -R148.reuse ;  /* 0x8000009450857221 */ /* 0x110fe20000010000 */
[----:B------:R-:W-:Y:S01]  /*4440*/  FMUL.FTZ R26, R93, R27 ;  /* 0x0000001b5d1a7220 */ /* 0x000fe20000410000 */
[----:B------:R-:W-:Y:S01]  /*4450*/  FADD.FTZ R148, R82, -R148 ;  /* 0x8000009452947221 */ /* 0x000fe20000010000 */
[----:B------:R-:W-:Y:S01]  /*4460*/  FMUL.FTZ R80, R94, R145 ;  /* 0x000000915e507220 */ /* 0x000fe20000410000 */
[----:B------:R-:W-:Y:S01]  /*4470*/  FMUL.FTZ R27, R22, R146 ;  /* 0x00000092161b7220 */ /* 0x000fe20000410000 */
[----:B------:R-:W-:Y:S01]  /*4480*/  F2FP.F16.F32.PACK_AB R82, R37, R36 ;  /* 0x000000242552723e */ /* 0x000fe200000000ff */
[--C-:B-1----:R-:W-:Y:S01]  /*4490*/  FADD.FTZ R132, R73, -R223.reuse ;  /* 0x800000df49847221 */ /* 0x102fe20000010000 */
[----:B------:R-:W1:Y:S01]  /*44a0*/  MUFU.EX2 R36, R121 ;  /* 0x0000007900247308 */ /* 0x000e620000000800 */
[----:B------:R-:W-:Y:S01]  /*44b0*/  F2FP.F16.F32.PACK_AB R87, R26, R25 ;  /* 0x000000191a57723e */ /* 0x000fe200000000ff */
[----:B------:R-:W-:Y:S01]  /*44c0*/  FMUL.FTZ R25, R118, R65 ;  /* 0x0000004176197220 */ /* 0x000fe20000410000 */
[----:B------:R-:W-:Y:S01]  /*44d0*/  F2FP.F16.F32.PACK_AB R80, R27, R80 ;  /* 0x000000501b50723e */ /* 0x000fe200000000ff */
[----:B------:R-:W-:Y:S01]  /*44e0*/  FMUL.FTZ R65, R17, R66 ;  /* 0x0000004211417220 */ /* 0x000fe20000410000 */
[----:B------:R-:W-:Y:S01]  /*44f0*/  FADD.FTZ R223, R75, -R223 ;  /* 0x800000df4bdf7221 */ /* 0x000fe20000010000 */
[----:B------:R-:W-:Y:S01]  /*4500*/  FMUL.FTZ R66, R28, R130 ;  /* 0x000000821c427220 */ /* 0x000fe20000410000 */
[----:B------:R-:W-:Y:S01]  /*4510*/  FMUL.FTZ R27, R14, R70 ;  /* 0x000000460e1b7220 */ /* 0x000fe20000410000 */
[----:B--2---:R-:W-:Y:S01]  /*4520*/  FADD.FTZ R149, R81, -R218 ;  /* 0x800000da51957221 */ /* 0x004fe20000010000 */
[--C-:B-----5:R-:W-:Y:S01]  /*4530*/  FADD.FTZ R151, R84, -R217.reuse ;  /* 0x800000d954977221 */ /* 0x120fe20000010000 */
[----:B------:R-:W-:Y:S01]  /*4540*/  F2FP.F16.F32.PACK_AB R81, R35, R34 ;  /* 0x000000222351723e */ /* 0x000fe200000000ff */
[----:B------:R-:W-:Y:S01]  /*4550*/  FADD.FTZ R217, R86, -R217 ;  /* 0x800000d956d97221 */ /* 0x000fe20000010000 */
[----:B------:R-:W-:Y:S01]  /*4560*/  F2FP.F16.F32.PACK_AB R70, R61, R60 ;  /* 0x0000003c3d46723e */ /* 0x000fe200000000ff */
[--C-:B---3--:R-:W-:Y:S01]  /*4570*/  FADD.FTZ R131, R72, -R134.reuse ;  /* 0x8000008648837221 */ /* 0x108fe20000010000 */
        /* <DEDUP_REMOVED lines=8> */
[----:B------:R-:W-:Y:S01]  /*4600*/  FADD.FTZ R135, R71, -R135 ;  /* 0x8000008747877221 */ /* 0x000fe20000010000 */
[----:B------:R-:W-:Y:S01]  /*4610*/  F2FP.F16.F32.PACK_AB R66, R27, R66 ;  /* 0x000000421b42723e */ /* 0x000fe200000000ff */
[----:B------:R-:W-:Y:S01]  /*4620*/  FADD.FTZ R136, R76, -R221 ;  /* 0x800000dd4c887221 */ /* 0x000fe20000010000 */
        /* <DEDUP_REMOVED lines=37> */
[----:B-1----:R-:W-:Y:S01]  /*4880*/  FMUL.FTZ R150, R36, R150 ;  /* 0x0000009624967220 */ /* 0x002fe20000410000 */
        /* <DEDUP_REMOVED lines=22> */
[----:B------:R1:W-:Y:S01]  /*49f0*/  STSM.16.MT88.4 [R34+0x24400], R56 ;  /* 0x0244003822007844 */ /* 0x0003e20000004200 */
[----:B------:R-:W-:Y:S02]  /*4a00*/  F2FP.F16.F32.PACK_AB R100, R102, R100 ;  /* 0x000000646664723e */ /* 0x000fe400000000ff */
[----:B------:R-:W-:Y:S01]  /*4a10*/  WARPGROUP.ARRIVE ;  /* 0x00000000000079c5 */ /* 0x000fe20000000000 */
[----:B------:R-:W-:Y:S02]  /*4a20*/  F2FP.F16.F32.PACK_AB R101, R103, R101 ;  /* 0x000000656765723e */ /* 0x000fe400000000ff */
[----:B------:R-:W-:Y:S02]  /*4a30*/  F2FP.F16.F32.PACK_AB R102, R106, R104 ;  /* 0x000000686a66723e */ /* 0x000fe400000000ff */
[----:B------:R-:W-:Y:S01]  /*4a40*/  F2FP.F16.F32.PACK_AB R103, R107, R105 ;  /* 0x000000696b67723e */ /* 0x000fe200000000ff */
[----:B------:R-:W-:Y:S01]  /*4a50*/  HGMMA.64x64x16.F32 R184, R24, gdesc[UR4].tnspB, R184, gsb0 ;  /* 0x40e0000418b87df0 */ /* 0x000fe200080008b8 */
[----:B------:R-:W-:Y:S01]  /*4a60*/  UMOV UR6, UR4 ;  /* 0x0000000400067c82 */ /* 0x000fe20008000000 */
[----:B------:R-:W-:Y:S01]  /*4a70*/  UMOV UR7, 0x40000040 ;  /* 0x4000004000077882 */ /* 0x000fe20000000000 */
[----:B------:R-:W-:Y:S01]  /*4a80*/  UIADD3 UR4, UR8, 0x100, URZ ;  /* 0x0000010008047890 */ /* 0x000fe2000fffe03f */
[----:B------:R-:W-:-:S02]  /*4a90*/  F2FP.F16.F32.PACK_AB R32, R32, R30 ;  /* 0x0000001e2020723e */ /* 0x000fc400000000ff */
[----:B------:R-:W-:Y:S02]  /*4aa0*/  F2FP.F16.F32.PACK_AB R33, R33, R31 ;  /* 0x0000001f2121723e */ /* 0x000fe400000000ff */
[----:B-1----:R-:W-:Y:S02]  /*4ab0*/  F2FP.F16.F32.PACK_AB R34, R137, R23 ;  /* 0x000000178922723e */ /* 0x002fe400000000ff */
[----:B------:R-:W-:Y:S02]  /*4ac0*/  F2FP.F16.F32.PACK_AB R35, R127, R125 ;  /* 0x0000007d7f23723e */ /* 0x000fe400000000ff */
[----:B------:R-:W-:Y:S02]  /*4ad0*/  F2FP.F16.F32.PACK_AB R120, R138, R140 ;  /* 0x0000008c8a78723e */ /* 0x000fe400000000ff */
[----:B------:R-:W-:Y:S02]  /*4ae0*/  F2FP.F16.F32.PACK_AB R121, R126, R129 ;  /* 0x000000817e79723e */ /* 0x000fe400000000ff */
[----:B------:R-:W-:-:S02]  /*4af0*/  F2FP.F16.F32.PACK_AB R122, R122, R124 ;  /* 0x0000007c7a7a723e */ /* 0x000fc400000000ff */
[----:B------:R-:W-:Y:S01]  /*4b00*/  F2FP.F16.F32.PACK_AB R123, R36, R123 ;  /* 0x0000007b247b723e */ /* 0x000fe200000000ff */
[----:B------:R-:W-:Y:S02]  /*4b10*/  WARPGROUP.DEPBAR.LE gsb0, 0x0 ;  /* 0x00008000000079c5 */ /* 0x000fe40000010000 */
[----:B------:R-:W-:Y:S02]  /*4b20*/  F2FP.F16.F32.PACK_AB R24, R22, R94 ;  /* 0x0000005e1618723e */ /* 0x000fe400000000ff */
[----:B------:R-:W-:Y:S02]  /*4b30*/  F2FP.F16.F32.PACK_AB R25, R21, R95 ;  /* 0x0000005f1519723e */ /* 0x000fe400000000ff */
[----:B------:R-:W-:Y:S02]  /*4b40*/  F2FP.F16.F32.PACK_AB R26, R98, R97 ;  /* 0x00000061621a723e */ /* 0x000fe400000000ff */
[----:B------:R-:W-:-:S04]  /*4b50*/  F2FP.F16.F32.PACK_AB R27, R99, R96 ;  /* 0x00000060631b723e */ /* 0x000fc800000000ff */
[----:B------:R-:W-:-:S06]  /*4b60*/  WARPGROUP.ARRIVE ;  /* 0x00000000000079c5 */ /* 0x000fcc0000000000 */
[----:B------:R-:W-:Y:S01]  /*4b70*/  HGMMA.64x64x16.F32 R184, R24, gdesc[UR4].tnspB, R184, gsb0 ;  /* 0x40e0000418b87df0 */ /* 0x000fe200080008b8 */
[----:B------:R-:W-:Y:S01]  /*4b80*/  UMOV UR6, UR4 ;  /* 0x0000000400067c82 */ /* 0x000fe20008000000 */
[----:B------:R-:W-:Y:S01]  /*4b90*/  UMOV UR7, 0x40000040 ;  /* 0x4000004000077882 */ /* 0x000fe20000000000 */
[----:B------:R-:W-:Y:S01]  /*4ba0*/  UIADD3 UR4, UR8, 0x180, URZ ;  /* 0x0000018008047890 */ /* 0x000fe2000fffe03f */
[----:B------:R-:W-:Y:S02]  /*4bb0*/  WARPGROUP.DEPBAR.LE gsb0, 0x0 ;  /* 0x00008000000079c5 */ /* 0x000fe40000010000 */
[----:B------:R-:W-:Y:S01]  /*4bc0*/  WARPGROUP.ARRIVE ;  /* 0x00000000000079c5 */ /* 0x000fe20000000000 */
[----:B------:R-:W-:Y:S02]  /*4bd0*/  F2FP.F16.F32.PACK_AB R24, R13, R108 ;  /* 0x0000006c0d18723e */ /* 0x000fe400000000ff */
[----:B------:R-:W-:Y:S02]  /*4be0*/  F2FP.F16.F32.PACK_AB R25, R19, R110 ;  /* 0x0000006e1319723e */ /* 0x000fe400000000ff */
[----:B------:R-:W-:Y:S01]  /*4bf0*/  F2FP.F16.F32.PACK_AB R26, R109, R20 ;  /* 0x000000146d1a723e */ /* 0x000fe200000000ff */
[----:B------:R-:W-:Y:S01]  /*4c00*/  HGMMA.64x64x16.F32 R184, R100, gdesc[UR4].tnspB, R184, gsb0 ;  /* 0x40e0000464b87df0 */ /* 0x000fe200080008b8 */
[----:B------:R-:W-:Y:S01]  /*4c10*/  F2FP.F16.F32.PACK_AB R27, R12, R18 ;  /* 0x000000120c1b723e */ /* 0x000fe200000000ff */
[----:B------:R-:W-:Y:S01]  /*4c20*/  UMOV UR6, UR4 ;  /* 0x0000000400067c82 */ /* 0x000fe20008000000 */
[----:B------:R-:W-:Y:S01]  /*4c30*/  UMOV UR7, 0x40000040 ;  /* 0x4000004000077882 */ /* 0x000fe20000000000 */
[----:B------:R-:W-:Y:S01]  /*4c40*/  UIADD3 UR4, UR8, 0x200, URZ ;  /* 0x0000020008047890 */ /* 0x000fe2000fffe03f */
[----:B------:R-:W-:-:S02]  /*4c50*/  WARPGROUP.DEPBAR.LE gsb0, 0x0 ;  /* 0x00008000000079c5 */ /* 0x000fc40000010000 */
[----:B------:R-:W-:-:S06]  /*4c60*/  WARPGROUP.ARRIVE ;  /* 0x00000000000079c5 */ /* 0x000fcc0000000000 */
[----:B------:R-:W-:Y:S01]  /*4c70*/  HGMMA.64x64x16.F32 R184, R24, gdesc[UR4].tnspB, R184, gsb0 ;  /* 0x40e0000418b87df0 */ /* 0x000fe200080008b8 */
[----:B------:R-:W-:Y:S01]  /*4c80*/  UMOV UR6, UR4 ;  /* 0x0000000400067c82 */ /* 0x000fe20008000000 */
[----:B------:R-:W-:Y:S01]  /*4c90*/  UMOV UR7, 0x40000040 ;  /* 0x4000004000077882 */ /* 0x000fe20000000000 */
[----:B------:R-:W-:Y:S01]  /*4ca0*/  UIADD3 UR4, UR8, 0x280, URZ ;  /* 0x0000028008047890 */ /* 0x000fe2000fffe03f */
[----:B------:R-:W-:Y:S02]  /*4cb0*/  WARPGROUP.DEPBAR.LE gsb0, 0x0 ;  /* 0x00008000000079c5 */ /* 0x000fe40000010000 */
[----:B------:R-:W-:Y:S02]  /*4cc0*/  F2FP.F16.F32.PACK_AB R24, R113, R111 ;  /* 0x0000006f7118723e */ /* 0x000fe400000000ff */
[----:B------:R-:W-:Y:S01]  /*4cd0*/  F2FP.F16.F32.PACK_AB R25, R10, R112 ;  /* 0x000000700a19723e */ /* 0x000fe200000000ff */
[----:B------:R-:W-:Y:S01]  /*4ce0*/  IMAD R10, R235, 0x2000, R231 ;  /* 0x00002000eb0a7824 */ /* 0x000fe200078e02e7 */
[----:B------:R-:W-:-:S02]  /*4cf0*/  F2FP.F16.F32.PACK_AB R26, R115, R114 ;  /* 0x00000072731a723e */ /* 0x000fc400000000ff */
[----:B------:R-:W-:Y:S02]  /*4d00*/  F2FP.F16.F32.PACK_AB R27, R117, R116 ;  /* 0x00000074751b723e */ /* 0x000fe400000000ff */
[----:B------:R-:W-:Y:S02]  /*4d10*/  SHF.R.U32.HI R10, RZ, 0x4, R10 ;  /* 0x00000004ff0a7819 */ /* 0x000fe4000001160a */
[----:B------:R-:W-:Y:S02]  /*4d20*/  WARPGROUP.ARRIVE ;  /* 0x00000000000079c5 */ /* 0x000fe40000000000 */
[----:B------:R-:W-:-:S04]  /*4d30*/  LOP3.LUT R10, R10, 0x3fff, RZ, 0xc0, !PT ;  /* 0x00003fff0a0a7812 */ /* 0x000fc800078ec0ff */
[----:B------:R-:W-:Y:S01]  /*4d40*/  HGMMA.64x64x16.F32 R184, R24, gdesc[UR4].tnspB, R184, gsb0 ;  /* 0x40e0000418b87df0 */ /* 0x000fe200080008b8 */
[----:B------:R-:W-:Y:S01]  /*4d50*/  UMOV UR6, UR4 ;  /* 0x0000000400067c82 */ /* 0x000fe20008000000 */
[----:B------:R-:W-:Y:S01]  /*4d60*/  UMOV UR7, 0x40000040 ;  /* 0x4000004000077882 */ /* 0x000fe20000000000 */
[----:B------:R-:W-:Y:S02]  /*4d70*/  UIADD3 UR4, UR8, 0x300, URZ ;  /* 0x0000030008047890 */ /* 0x000fe4000fffe03f */
[----:B------:R-:W-:Y:S01]  /*4d80*/  UIADD3 UR8, UR8, 0x380, URZ ;  /* 0x0000038008087890 */ /* 0x000fe2000fffe03f */
[----:B------:R-:W-:Y:S02]  /*4d90*/  WARPGROUP.DEPBAR.LE gsb0, 0x0 ;  /* 0x00008000000079c5 */ /* 0x000fe40000010000 */
[----:B------:R-:W-:Y:S02]  /*4da0*/  F2FP.F16.F32.PACK_AB R24, R118, R15 ;  /* 0x0000000f7618723e */ /* 0x000fe400000000ff */
[----:B------:R-:W-:-:S02]  /*4db0*/  F2FP.F16.F32.PACK_AB R25, R119, R17 ;  /* 0x000000117719723e */ /* 0x000fc400000000ff */
[----:B------:R-:W-:Y:S02]  /*4dc0*/  F2FP.F16.F32.PACK_AB R26, R14, R28 ;  /* 0x0000001c0e1a723e */ /* 0x000fe400000000ff */
[----:B------:R-:W-:Y:S02]  /*4dd0*/  F2FP.F16.F32.PACK_AB R27, R11, R29 ;  /* 0x0000001d0b1b723e */ /* 0x000fe400000000ff */
[----:B------:R-:W-:Y:S02]  /*4de0*/  LOP3.LUT R11, R10, 0x10000, RZ, 0xfc, !PT ;  /* 0x000100000a0b7812 */ /* 0x000fe400078efcff */
[----:B------:R-:W-:-:S03]  /*4df0*/  WARPGROUP.ARRIVE ;  /* 0x00000000000079c5 */ /* 0x000fc60000000000 */
[----:B------:R-:W-:-:S03]  /*4e00*/  IMAD R11, R0, 0x800, R11 ;  /* 0x00000800000b7824 */ /* 0x000fc600078e020b */
[----:B------:R-:W-:Y:S01]  /*4e10*/  HGMMA.64x64x16.F32 R184, R24, gdesc[UR4].tnspB, R184, gsb0 ;  /* 0x40e0000418b87df0 */ /* 0x000fe200080008b8 */
[----:B------:R-:W-:Y:S01]  /*4e20*/  UMOV UR6, UR4 ;  /* 0x0000000400067c82 */ /* 0x000fe20008000000 */
[----:B------:R-:W-:Y:S01]  /*4e30*/  UMOV UR7, 0x40000040 ;  /* 0x4000004000077882 */ /* 0x000fe20000000000 */
[----:B------:R-:W-:Y:S02]  /*4e40*/  R2UR UR4, R16 ;  /* 0x00000000100472ca */ /* 0x000fe400000e0000 */
[----:B------:R-:W-:-:S11]  /*4e50*/  R2UR UR9, R11 ;  /* 0x000000000b0972ca */ /* 0x000fd600000e0000 */
[----:B------:R-:W-:-:S04]  /*4e60*/  USHF.R.U32.HI UR4, URZ, 0x4, UR4 ;  /* 0x000000043f047899 */ /* 0x000fc80008011604 */
[----:B------:R-:W-:-:S03]  /*4e70*/  ULOP3.LUT UR10, UR4, 0x3fff, URZ, 0xc0, !UPT ;  /* 0x00003fff040a7892 */ /* 0x000fc6000f8ec03f */
[----:B------:R-:W-:Y:S01]  /*4e80*/  UMOV UR4, UR9 ;  /* 0x0000000900047c82 */ /* 0x000fe20008000000 */
[----:B------:R-:W-:Y:S02]  /*4e90*/  WARPGROUP.DEPBAR.LE gsb0, 0x0 ;  /* 0x00008000000079c5 */ /* 0x000fe40000010000 */
[----:B------:R-:W-:-:S06]  /*4ea0*/  WARPGROUP.ARRIVE ;  /* 0x00000000000079c5 */ /* 0x000fcc0000000000 */
[----:B------:R-:W-:Y:S01]  /*4eb0*/  HGMMA.64x64x16.F32 R184, R32, gdesc[UR4].tnspB, R184, gsb0 ;  /* 0x40e0000420b87df0 */ /* 0x000fe200080008b8 */
[----:B------:R-:W-:Y:S01]  /*4ec0*/  UMOV UR6, UR8 ;  /* 0x0000000800067c82 */ /* 0x000fe20008000000 */
[----:B------:R-:W-:Y:S01]  /*4ed0*/  UMOV UR7, 0x40000040 ;  /* 0x4000004000077882 */ /* 0x000fe20000000000 */
[----:B------:R-:W-:Y:S02]  /*4ee0*/  WARPGROUP.DEPBAR.LE gsb0, 0x0 ;  /* 0x00008000000079c5 */ /* 0x000fe40000010000 */
[----:B------:R-:W-:-:S06]  /*4ef0*/  WARPGROUP.ARRIVE ;  /* 0x00000000000079c5 */ /* 0x000fcc0000000000 */
[----:B------:R-:W-:Y:S01]  /*4f00*/  HGMMA.64x64x16.F32 R184, R120, gdesc[UR4].tnspB, R184, gsb0 ;  /* 0x40e0000478b87df0 */ /* 0x000fe200080008b8 */
[----:B------:R-:W-:Y:S01]  /*4f10*/  UMOV UR6, UR10 ;  /* 0x0000000a00067c82 */ /* 0x000fe20008000000 */
[----:B------:R-:W-:Y:S01]  /*4f20*/  UMOV UR7, 0x40000040 ;  /* 0x4000004000077882 */ /* 0x000fe20000000000 */
[----:B------:R-:W-:Y:S02]  /*4f30*/  WARPGROUP.DEPBAR.LE gsb0, 0x0 ;  /* 0x00008000000079c5 */ /* 0x000fe40000010000 */
[----:B------:R1:W-:Y:S06]  /*4f40*/  MEMBAR.ALL.CTA ;  /* 0x0000000000007992 */ /* 0x0003ec0000008000 */
[----:B-1----:R-:W1:Y:S02]  /*4f50*/  FENCE.VIEW.ASYNC.S ;  /* 0x00000000000073c6 */ /* 0x002e640000000000 */
[----:B-1----:R-:W-:Y:S06]  /*4f60*/  BAR.SYNC.DEFER_BLOCKING 0x9, 0x100 ;  /* 0x0244000000007b1d */ /* 0x002fec0000010000 */
        /* <DEDUP_REMOVED lines=54> */
.L_x_1707:
        /* <DEDUP_REMOVED lines=68> */
.L_x_1708:
        /* <DEDUP_REMOVED lines=11> */
.L_x_1698:
[----:B------:R-:W2:Y:S01]  /*57c0*/  S2UR UR6, SR_CTAID.X ;  /* 0x00000000000679c3 */ /* 0x000ea20000002500 */
[----:B------:R-:W-:Y:S01]  /*57d0*/  UIADD3 UR4, UR40, -UR41, URZ ;  /* 0x8000002928047290 */ /* 0x000fe2000fffe03f */
[----:B------:R-:W-:-:S03]  /*57e0*/  ULDC UR5, c[0x0][0x748] ;  /* 0x0001d20000057ab9 */ /* 0x000fc60000000800 */
[----:B--2---:R-:W-:-:S04]  /*57f0*/  ULEA UR4, UR6, UR4, 0x7 ;  /* 0x0000000406047291 */ /* 0x004fc8000f8e383f */
[----:B------:R-:W-:-:S04]  /*5800*/  UIADD3 UR4, UR4, UR5, URZ ;  /* 0x0000000504047290 */ /* 0x000fc8000fffe03f */
[----:B------:R-:W-:-:S04]  /*5810*/  USHF.R.S32.HI UR5, URZ, 0x1f, UR4 ;  /* 0x0000001f3f057899 */ /* 0x000fc80008011404 */
[----:B------:R-:W-:-:S04]  /*5820*/  ULEA.HI UR5, UR5, UR4, URZ, 0x7 ;  /* 0x0000000405057291 */ /* 0x000fc8000f8f383f */
[----:B------:R-:W-:-:S06]  /*5830*/  USHF.R.S32.HI UR5, URZ, 0x7, UR5 ;  /* 0x000000073f057899 */ /* 0x000fcc0008011405 */
[----:B------:R-:W-:-:S05]  /*5840*/  IMAD.U32 R5, RZ, RZ, UR5 ;  /* 0x00000005ff057e24 */ /* 0x000fca000f8e00ff */
[----:B------:R-:W-:-:S04]  /*5850*/  VIMNMX R6, R5, UR42, PT ;  /* 0x0000002a05067c48 */ /* 0x000fc8000bfe0100 */
[----:B------:R-:W-:Y:S01]  /*5860*/  ISETP.LE.AND P0, PT, R6, UR43, PT ;  /* 0x0000002b06007c0c */ /* 0x000fe2000bf03270 */
[----:B------:R2:W-:-:S12]  /*5870*/  STL [R1+0x28], R6 ;  /* 0x0000280601007387 */ /* 0x0005d80000100800 */
[----:B--2---:R-:W-:Y:S05]  /*5880*/  @P0 BRA `(.L_x_1710) ;  /* 0x00000038005c0947 */ /* 0x004fea0003800000 */
[----:B------:R-:W2:Y:S04]  /*5890*/  LDL R11, [R1+0x44] ;  /* 0x00004400010b7983 */ /* 0x000ea80000100800 */
[----:B------:R-:W2:Y:S04]  /*58a0*/  LDL R10, [R1+0x4c] ;  /* 0x00004c00010a7983 */ /* 0x000ea80000100800 */
[----:B------:R-:W3:Y:S01]  /*58b0*/  LDL R9, [R1+0x48] ;  /* 0x0000480001097983 */ /* 0x000ee20000100800 */
[----:B------:R-:W-:Y:S01]  /*58c0*/  UIMAD UR4, UR6, -0x80, UR41 ;  /* 0xffffff80060478a4 */ /* 0x000fe2000f8e0229 */
[----:B------:R-:W-:Y:S01]  /*58d0*/  IMAD.MOV.U32 R237, RZ, RZ, 0x40000040 ;  /* 0x40000040ffed7424 */ /* 0x000fe200078e00ff */
[----:B------:R-:W4:Y:S01]  /*58e0*/  S2R R5, SR_TID.X ;  /* 0x0000000000057919 */ /* 0x000f220000002100 */
[----:B------:R-:W-:-:S03]  /*58f0*/  IMAD.MOV.U32 R233, RZ, RZ, 0x40000040 ;  /* 0x40000040ffe97424 */ /* 0x000fc600078e00ff */
[----:B------:R-:W-:Y:S02]  /*5900*/  IMAD.U32 R13, RZ, RZ, UR4 ;  /* 0x00000004ff0d7e24 */ /* 0x000fe4000f8e00ff */
[----:B----4-:R-:W-:-:S05]  /*5910*/  VIADD R7, R5, 0xffffff80 ;  /* 0xffffff8005077836 */ /* 0x010fca0000000000 */
[----:B-1----:R-:W-:-:S04]  /*5920*/  SHF.R.S32.HI R8, RZ, 0x1f, R7 ;  /* 0x0000001fff087819 */ /* 0x002fc80000011407 */
[----:B------:R-:W-:Y:S02]  /*5930*/  LEA.HI R5, R8, R7, RZ, 0x5 ;  /* 0x0000000708057211 */ /* 0x000fe400078f28ff */
[----:B--2---:R-:W-:Y:S02]  /*5940*/  LEA.HI R6, R10, R11, RZ, 0x5 ;  /* 0x0000000b0a067211 */ /* 0x004fe400078f28ff */
[--C-:B---3--:R-:W-:Y:S02]  /*5950*/  SHF.R.S32.HI R11, RZ, 0x2, R9.reuse ;  /* 0x00000002ff0b7819 */ /* 0x108fe40000011409 */
[----:B------:R-:W-:Y:S02]  /*5960*/  SHF.R.S32.HI R10, RZ, 0x1f, R9 ;  /* 0x0000001fff0a7819 */ /* 0x000fe40000011409 */
[----:B------:R-:W1:Y:S01]  /*5970*/  S2R R9, SR_TID.X ;  /* 0x0000000000097919 */ /* 0x000e620000002100 */
[----:B------:R-:W-:Y:S02]  /*5980*/  SHF.R.S32.HI R12, RZ, 0x5, R6 ;  /* 0x00000005ff0c7819 */ /* 0x000fe40000011406 */
[----:B------:R-:W-:-:S02]  /*5990*/  LOP3.LUT R6, R5, 0xffffffe0, RZ, 0xc0, !PT ;  /* 0xffffffe005067812 */ /* 0x000fc400078ec0ff */
[----:B------:R-:W-:Y:S01]  /*59a0*/  LEA.HI R10, R10, R11, RZ, 0x3 ;  /* 0x0000000b0a0a7211 */ /* 0x000fe200078f18ff */
[C---:B-1----:R-:W-:Y:S02]  /*59b0*/  VIADD R14, R9.reuse, 0xffffff80 ;  /* 0xffffff80090e7836 */ /* 0x042fe40000000000 */
[----:B------:R-:W-:Y:S02]  /*59c0*/  VIADD R15, R9, 0xffffff80 ;  /* 0xffffff80090f7836 */ /* 0x000fe40000000000 */
[----:B------:R-:W-:Y:S01]  /*59d0*/  IMAD.IADD R9, R7, 0x1, -R6 ;  /* 0x0000000107097824 */ /* 0x000fe200078e0a06 */
[----:B------:R-:W-:Y:S01]  /*59e0*/  SHF.R.S32.HI R14, RZ, 0x1f, R14 ;  /* 0x0000001fff0e7819 */ /* 0x000fe2000001140e */
[----:B------:R-:W-:Y:S01]  /*59f0*/  IMAD R6, R12, -0x10, R13 ;  /* 0xfffffff00c067824 */ /* 0x000fe200078e020d */
[----:B------:R-:W-:Y:S02]  /*5a00*/  LOP3.LUT R12, R10, 0xfffffff8, RZ, 0xc0, !PT ;  /* 0xfffffff80a0c7812 */ /* 0x000fe400078ec0ff */
[----:B------:R-:W-:-:S02]  /*5a10*/  LEA.HI R14, R14, R15, RZ, 0x7 ;  /* 0x0000000f0e0e7211 */ /* 0x000fc400078f38ff */
[----:B------:R-:W-:Y:S02]  /*5a20*/  SHF.R.S32.HI R10, RZ, 0x1f, R9 ;  /* 0x0000001fff0a7819 */ /* 0x000fe40000011409 */
[----:B------:R-:W-:Y:S02]  /*5a30*/  SHF.R.S32.HI R14, RZ, 0x7, R14 ;  /* 0x00000007ff0e7819 */ /* 0x000fe4000001140e */
[----:B------:R-:W-:Y:S02]  /*5a40*/  IADD3 R6, R6, R12, -R11 ;  /* 0x0000000c06067210 */ /* 0x000fe40007ffe80b */
[----:B------:R-:W-:Y:S02]  /*5a50*/  LEA.HI R5, R14, R14, RZ, 0x1 ;  /* 0x0000000e0e057211 */ /* 0x000fe400078f08ff */
[CC--:B------:R-:W-:Y:S02]  /*5a60*/  LEA.HI R11, R10.reuse, R9.reuse, RZ, 0x3 ;  /* 0x000000090a0b7211 */ /* 0x0c0fe400078f18ff */
[----:B------:R-:W-:-:S02]  /*5a70*/  LEA.HI R10, R10, R9, RZ, 0x2 ;  /* 0x000000090a0a7211 */ /* 0x000fc400078f10ff */
[----:B------:R-:W-:Y:S02]  /*5a80*/  LOP3.LUT R5, R5, 0xfffffffe, RZ, 0xc0, !PT ;  /* 0xfffffffe05057812 */ /* 0x000fe400078ec0ff */
[--C-:B------:R-:W-:Y:S02]  /*5a90*/  SHF.R.S32.HI R9, RZ, 0x3, R11.reuse ;  /* 0x00000003ff097819 */ /* 0x100fe4000001140b */
[----:B------:R-:W-:Y:S01]  /*5aa0*/  SHF.R.S32.HI R12, RZ, 0x1f, R11 ;  /* 0x0000001fff0c7819 */ /* 0x000fe2000001140b */
[----:B------:R-:W-:Y:S01]  /*5ab0*/  IMAD.IADD R5, R14, 0x1, -R5 ;  /* 0x000000010e057824 */ /* 0x000fe200078e0a05 */
[----:B------:R-:W-:Y:S02]  /*5ac0*/  SHF.R.S32.HI R11, RZ, 0x2, R10 ;  /* 0x00000002ff0b7819 */ /* 0x000fe4000001140a */
[----:B------:R-:W-:Y:S01]  /*5ad0*/  LEA.HI R12, R12, R9, RZ, 0x4 ;  /* 0x000000090c0c7211 */ /* 0x000fe200078f20ff */
[----:B------:R-:W-:Y:S01]  /*5ae0*/  IMAD R5, R5, -0x40, R6 ;  /* 0xffffffc005057824 */ /* 0x000fe200078e0206 */
[----:B------:R-:W-:Y:S01]  /*5af0*/  LEA.HI R10, R10, R11, RZ, 0x1 ;  /* 0x0000000b0a0a7211 */ /* 0x000fe200078f08ff */
[C---:B------:R-:W-:Y:S01]  /*5b00*/  VIADD R15, R11.reuse, 0x18 ;  /* 0x000000180b0f7836 */ /* 0x040fe20000000000 */
[----:B------:R-:W-:Y:S01]  /*5b10*/  LEA.HI R6, R8, R7, RZ, 0x2 ;  /* 0x0000000708067211 */ /* 0x000fe200078f10ff */
[----:B------:R-:W-:Y:S01]  /*5b20*/  VIADD R8, R11, 0x8 ;  /* 0x000000080b087836 */ /* 0x000fe20000000000 */
[----:B------:R-:W-:-:S02]  /*5b30*/  LOP3.LUT R12, R12, 0x1ffffff0, RZ, 0xc0, !PT ;  /* 0x1ffffff00c0c7812 */ /* 0x000fc400078ec0ff */
[----:B------:R-:W-:Y:S02]  /*5b40*/  LOP3.LUT R10, R10, 0xfffffffe, RZ, 0xc0, !PT ;  /* 0xfffffffe0a0a7812 */ /* 0x000fe400078ec0ff */
[----:B------:R-:W-:Y:S01]  /*5b50*/  LOP3.LUT R6, R6, 0xfffffffc, RZ, 0xc0, !PT ;  /* 0xfffffffc06067812 */ /* 0x000fe200078ec0ff */
[----:B------:R-:W-:Y:S01]  /*5b60*/  IMAD.IADD R9, R9, 0x1, -R12 ;  /* 0x0000000109097824 */ /* 0x000fe200078e0a0c */
[----:B------:R-:W-:Y:S01]  /*5b70*/  LEA.HI R13, R8, R8, RZ, 0x1 ;  /* 0x00000008080d7211 */ /* 0x000fe200078f08ff */
[----:B------:R-:W-:Y:S01]  /*5b80*/  IMAD.IADD R10, R11, 0x1, -R10 ;  /* 0x000000010b0a7824 */ /* 0x000fe200078e0a0a */
[----:B------:R-:W-:Y:S01]  /*5b90*/  LEA.HI R17, R15, R15, RZ, 0x1 ;  /* 0x0000000f0f117211 */ /* 0x000fe200078f08ff */
[----:B------:R-:W-:Y:S02]  /*5ba0*/  VIADD R12, R11, 0x10 ;  /* 0x000000100b0c7836 */ /* 0x000fe40000000000 */
[----:B------:R-:W-:Y:S01]  /*5bb0*/  IMAD.IADD R6, R7, 0x1, -R6 ;  /* 0x0000000107067824 */ /* 0x000fe200078e0a06 */
[----:B------:R-:W-:Y:S01]  /*5bc0*/  LOP3.LUT R7, R13, 0xfffffffe, RZ, 0xc0, !PT ;  /* 0xfffffffe0d077812 */ /* 0x000fe200078ec0ff */
[----:B------:R-:W-:Y:S01]  /*5bd0*/  IMAD R10, R9, 0x8, R10 ;  /* 0x00000008090a7824 */ /* 0x000fe200078e020a */
[----:B------:R-:W-:-:S02]  /*5be0*/  LEA.HI R9, R12, R12, RZ, 0x1 ;  /* 0x0000000c0c097211 */ /* 0x000fc400078f08ff */
[----:B------:R-:W-:Y:S01]  /*5bf0*/  SHF.R.S32.HI R18, RZ, 0x1f, R17 ;  /* 0x0000001fff127819 */ /* 0x000fe20000011411 */
[----:B------:R-:W-:Y:S01]  /*5c00*/  IMAD.IADD R8, R8, 0x1, -R7 ;  /* 0x0000000108087824 */ /* 0x000fe200078e0a07 */
[----:B------:R1:W-:Y:S01]  /*5c10*/  STL [R1+0x3c], R10 ;  /* 0x00003c0a01007387 */ /* 0x0003e20000100800 */
[----:B------:R-:W-:Y:S02]  /*5c20*/  SHF.R.S32.HI R7, RZ, 0x1, R13 ;  /* 0x00000001ff077819 */ /* 0x000fe4000001140d */
[--C-:B------:R-:W-:Y:S02]  /*5c30*/  SHF.R.S32.HI R11, RZ, 0x1, R9.reuse ;  /* 0x00000001ff0b7819 */ /* 0x100fe40000011409 */
[----:B------:R-:W-:-:S04]  /*5c40*/  SHF.R.S32.HI R14, RZ, 0x1f, R9 ;  /* 0x0000001fff0e7819 */ /* 0x000fc80000011409 */
[----:B------:R-:W-:Y:S02]  /*5c50*/  LEA.HI R14, R14, R11, RZ, 0x4 ;  /* 0x0000000b0e0e7211 */ /* 0x000fe400078f20ff */
[----:B-1----:R-:W-:Y:S02]  /*5c60*/  SHF.R.S32.HI R10, RZ, 0x1f, R13 ;  /* 0x0000001fff0a7819 */ /* 0x002fe4000001140d */
[----:B------:R-:W-:Y:S02]  /*5c70*/  LOP3.LUT R13, R9, 0xfffffffe, RZ, 0xc0, !PT ;  /* 0xfffffffe090d7812 */ /* 0x000fe400078ec0ff */
[----:B------:R-:W-:Y:S02]  /*5c80*/  LEA.HI R10, R10, R7, RZ, 0x4 ;  /* 0x000000070a0a7211 */ /* 0x000fe400078f20ff */
[----:B------:R-:W-:Y:S01]  /*5c90*/  SHF.R.S32.HI R9, RZ, 0x1, R17 ;  /* 0x00000001ff097819 */ /* 0x000fe20000011411 */
[----:B------:R-:W-:Y:S01]  /*5ca0*/  IMAD.IADD R13, R12, 0x1, -R13 ;  /* 0x000000010c0d7824 */ /* 0x000fe200078e0a0d */
        /* <DEDUP_REMOVED lines=10> */
[----:B------:R1:W-:Y:S01]  /*5d50*/  STL [R1+0x38], R10 ;  /* 0x0000380a01007387 */ /* 0x0003e20000100800 */
[----:B------:R-:W-:-:S02]  /*5d60*/  IMAD.IADD R9, R9, 0x1, -R18 ;  /* 0x0000000109097824 */ /* 0x000fc400078e0a12 */
[----:B------:R-:W-:Y:S01]  /*5d70*/  IMAD R8, R235, 0x2000, R16 ;  /* 0x00002000eb087824 */ /* 0x000fe200078e0210 */
[----:B------:R2:W-:Y:S01]  /*5d80*/  STL [R1+0x34], R7 ;  /* 0x0000340701007387 */ /* 0x0005e20000100800 */
[----:B------:R-:W-:Y:S02]  /*5d90*/  IMAD.MOV.U32 R15, RZ, RZ, 0x40000040 ;  /* 0x40000040ff0f7424 */ /* 0x000fe400078e00ff */
[----:B------:R-:W-:Y:S02]  /*5da0*/  IMAD.MOV.U32 R13, RZ, RZ, 0x40000040 ;  /* 0x40000040ff0d7424 */ /* 0x000fe400078e00ff */
[----:B------:R-:W-:Y:S02]  /*5db0*/  IMAD.MOV.U32 R11, RZ, RZ, 0x40000040 ;  /* 0x40000040ff0b7424 */ /* 0x000fe400078e00ff */
[----:B-1----:R-:W-:Y:S02]  /*5dc0*/  IMAD R10, R9, 0x8, R12 ;  /* 0x00000008090a7824 */ /* 0x002fe400078e020c */
[----:B------:R-:W-:-:S02]  /*5dd0*/  VIADD R9, R8, 0x4000 ;  /* 0x0000400008097836 */ /* 0x000fc40000000000 */
[----:B--2---:R-:W-:Y:S01]  /*5de0*/  VIADD R7, R8, 0x20c00 ;  /* 0x00020c0008077836 */ /* 0x004fe20000000000 */
[----:B------:R-:W-:Y:S01]  /*5df0*/  SHF.R.U32.HI R8, RZ, 0x4, R8 ;  /* 0x00000004ff087819 */ /* 0x000fe20000011608 */
[----:B------:R1:W-:Y:S01]  /*5e00*/  STL [R1+0x30], R10 ;  /* 0x0000300a01007387 */ /* 0x0003e20000100800 */
[----:B------:R-:W-:Y:S01]  /*5e10*/  SHF.R.U32.HI R9, RZ, 0x4, R9 ;  /* 0x00000004ff097819 */ /* 0x000fe20000011609 */
[C---:B------:R-:W-:Y:S01]  /*5e20*/  VIADD R18, R6.reuse, 0x8 ;  /* 0x0000000806127836 */ /* 0x040fe20000000000 */
[----:B------:R-:W-:Y:S01]  /*5e30*/  SHF.R.U32.HI R7, RZ, 0x4, R7 ;  /* 0x00000004ff077819 */ /* 0x000fe20000011607 */
[----:B------:R-:W-:Y:S01]  /*5e40*/  VIADD R18, R6, 0x14 ;  /* 0x0000001406127836 */ /* 0x000fe20000000000 */
[----:B------:R-:W-:Y:S02]  /*5e50*/  LOP3.LUT R8, R8, 0x3fff, RZ, 0xc0, !PT ;  /* 0x00003fff08087812 */ /* 0x000fe400078ec0ff */
[----:B------:R-:W-:Y:S02]  /*5e60*/  LOP3.LUT R9, R9, 0x3fff, RZ, 0xc0, !PT ;  /* 0x00003fff09097812 */ /* 0x000fe400078ec0ff */
[----:B------:R-:W-:-:S02]  /*5e70*/  LOP3.LUT R7, R7, 0x3fff, RZ, 0xc0, !PT ;  /* 0x00003fff07077812 */ /* 0x000fc400078ec0ff */
[----:B------:R-:W-:Y:S02]  /*5e80*/  LOP3.LUT R8, R8, 0x10000, RZ, 0xfc, !PT ;  /* 0x0001000008087812 */ /* 0x000fe400078efcff */
[----:B------:R-:W-:Y:S01]  /*5e90*/  LOP3.LUT R17, R9, 0x10000, RZ, 0xfc, !PT ;  /* 0x0001000009117812 */ /* 0x000fe200078efcff */
[----:B------:R-:W-:Y:S01]  /*5ea0*/  IMAD.MOV.U32 R9, RZ, RZ, 0x40000040 ;  /* 0x40000040ff097424 */ /* 0x000fe200078e00ff */
[----:B------:R-:W-:Y:S01]  /*5eb0*/  LOP3.LUT R7, R7, 0x10000, RZ, 0xfc, !PT ;  /* 0x0001000007077812 */ /* 0x000fe200078efcff */
[C---:B------:R-:W-:Y:S01]  /*5ec0*/  VIADD R14, R8.reuse, 0x2 ;  /* 0x00000002080e7836 */ /* 0x040fe20000000000 */
[----:B------:R2:W-:Y:S01]  /*5ed0*/  STL [R1+0x24], R8 ;  /* 0x0000240801007387 */ /* 0x0005e20000100800 */
[C---:B------:R-:W-:Y:S02]  /*5ee0*/  VIADD R12, R8.reuse, 0x4 ;  /* 0x00000004080c7836 */ /* 0x040fe40000000000 */
[----:B-1----:R-:W-:Y:S01]  /*5ef0*/  VIADD R10, R8, 0x6 ;  /* 0x00000006080a7836 */ /* 0x002fe20000000000 */
[----:B------:R1:W-:Y:S01]  /*5f00*/  STL [R1+0x40], R7 ;  /* 0x0000400701007387 */ /* 0x0003e20000100800 */
[----:B------:R-:W-:-:S02]  /*5f10*/  VIADD R236, R17, 0x4 ;  /* 0x0000000411ec7836 */ /* 0x000fc40000000000 */
[C---:B------:R-:W-:Y:S01]  /*5f20*/  VIADD R232, R17.reuse, 0x6 ;  /* 0x0000000611e87836 */ /* 0x040fe20000000000 */
[----:B------:R3:W-:Y:S01]  /*5f30*/  STL [R1+0x20], R17 ;  /* 0x0000201101007387 */ /* 0x0007e20000100800 */
[----:B--2---:R-:W-:-:S03]  /*5f40*/  VIADD R8, R17, 0x2 ;  /* 0x0000000211087836 */ /* 0x004fc60000000000 */
[----:B------:R2:W-:Y:S01]  /*5f50*/  STL.64 [R1+0x18], R14 ;  /* 0x0000180e01007387 */ /* 0x0005e20000100a00 */
[----:B-1----:R-:W-:-:S03]  /*5f60*/  VIADD R7, R6, 0x4 ;  /* 0x0000000406077836 */ /* 0x002fc60000000000 */
[----:B------:R2:W-:Y:S01]  /*5f70*/  STL.64 [R1+0x10], R12 ;  /* 0x0000100c01007387 */ /* 0x0005e20000100a00 */
[C---:B------:R-:W-:Y:S02]  /*5f80*/  VIADD R7, R6.reuse, 0x10 ;  /* 0x0000001006077836 */ /* 0x040fe40000000000 */
[C---:B---3--:R-:W-:Y:S01]  /*5f90*/  VIADD R17, R6.reuse, 0xc ;  /* 0x0000000c06117836 */ /* 0x048fe20000000000 */
[----:B------:R2:W-:Y:S01]  /*5fa0*/  STL.64 [R1+0x8], R10 ;  /* 0x0000080a01007387 */ /* 0x0005e20000100a00 */
[C---:B------:R-:W-:Y:S02]  /*5fb0*/  VIADD R17, R6.reuse, 0x18 ;  /* 0x0000001806117836 */ /* 0x040fe40000000000 */
[----:B------:R-:W-:Y:S01]  /*5fc0*/  VIADD R7, R6, 0x1c ;  /* 0x0000001c06077836 */ /* 0x000fe20000000000 */
[----:B------:R2:W-:Y:S06]  /*5fd0*/  STL.64 [R1], R8 ;  /* 0x0000000801007387 */ /* 0x0005ec0000100a00 */
.L_x_1721:
[----:B------:R-:W-:-:S05]  /*5fe0*/  IMAD.U32 R7, RZ, RZ, UR36 ;  /* 0x00000024ff077e24 */ /* 0x000fca000f8e00ff */
[----:B------:R-:W-:-:S04]  /*5ff0*/  LOP3.LUT R7, R7, 0x1, RZ, 0xfc, !PT ;  /* 0x0000000107077812 */ /* 0x000fc800078efcff */
[----:B------:R-:W-:-:S13]  /*6000*/  ISETP.NE.AND P0, PT, R7, 0x3, PT ;  /* 0x000000030700780c */ /* 0x000fda0003f05270 */
[----:B------:R-:W-:Y:S05]  /*6010*/  @!P0 BRA `(.L_x_1711) ;  /* 0x0000000000048947 */ /* 0x000fea0003800000 */
[----:B------:R-:W-:Y:S01]  /*6020*/  BPT.TRAP 0x1 ;  /* 0x000000040000795c */ /* 0x000fe20000300000 */
.L_x_1711:
[----:B------:R-:W-:Y:S01]  /*6030*/  IMAD R7, R0, 0x8, R16 ;  /* 0x0000000800077824 */ /* 0x000fe200078e0210 */
[----:B------:R-:W-:-:S04]  /*6040*/  SHF.L.U32 R20, R4, 0x1f, RZ ;  /* 0x0000001f04147819 */ /* 0x000fc800000006ff */
[----:B------:R1:W3:Y:S01]  /*6050*/  SYNCS.PHASECHK.TRANS64.TRYWAIT P1, [R7+URZ+0x30c10], R20 ;  /* 0x030c1014070075a7 */ /* 0x0002e2000802017f */
[----:B------:R-:W-:Y:S05]  /*6060*/  @!P0 BRA `(.L_x_1712) ;  /* 0x0000000000048947 */ /* 0x000fea0003800000 */
[----:B------:R-:W-:Y:S01]  /*6070*/  BPT.TRAP 0x1 ;  /* 0x000000040000795c */ /* 0x000fe20000300000 */
.L_x_1712:
[----:B--2---:R-:W-:-:S05]  /*6080*/  VIADD R8, R16, 0x10000 ;  /* 0x0001000010087836 */ /* 0x004fca0000000000 */
[----:B------:R-:W-:-:S04]  /*6090*/  SHF.R.U32.HI R8, RZ, 0x4, R8 ;  /* 0x00000004ff087819 */ /* 0x000fc80000011608 */
[----:B------:R-:W-:-:S04]  /*60a0*/  LOP3.LUT R8, R8, 0x3fff, RZ, 0xc0, !PT ;  /* 0x00003fff08087812 */ /* 0x000fc800078ec0ff */
[----:B------:R-:W-:Y:S01]  /*60b0*/  LOP3.LUT R9, R8, 0x10000, RZ, 0xfc, !PT ;  /* 0x0001000008097812 */ /* 0x000fe200078efcff */
[----:B---3--:R-:W-:Y:S06]  /*60c0*/  @P1 BRA `(.L_x_1713) ;  /* 0x0000000000081947 */ /* 0x008fec0003800000 */
[----:B------:R-:W2:Y:S02]  /*60d0*/  SYNCS.PHASECHK.TRANS64.TRYWAIT P1, [R7+URZ+0x30c10], R20 ;  /* 0x030c1014070075a7 */ /* 0x000ea4000802017f */
[----:B--2---:R-:W-:Y:S05]  /*60e0*/  @!P1 BRA `(.L_x_1714) ;  /* 0x000000cc00909947 */ /* 0x004fea0003800000 */
.L_x_1713:
        /* <DEDUP_REMOVED lines=9> */
[----:B------:R-:W2:Y:S01]  /*6180*/  LDL.64 R14, [R1+0x8] ;  /* 0x00000800010e7983 */ /* 0x000ea20000100a00 */
        /* <DEDUP_REMOVED lines=53> */
.L_x_1715:
[----:B------:R1:W1:Y:S01]  /*64e0*/  SYNCS.PHASECHK.TRANS64.TRYWAIT P1, [R7+URZ+0x30c30], R20 ;  /* 0x030c3014070075a7 */ /* 0x000262000802017f */
[----:B------:R-:W-:Y:S05]  /*64f0*/  @!P0 BRA `(.L_x_1716) ;  /* 0x0000000000048947 */ /* 0x000fea0003800000 */
[----:B------:R-:W-:Y:S01]  /*6500*/  BPT.TRAP 0x1 ;  /* 0x000000040000795c */ /* 0x000fe20000300000 */
.L_x_1716:
        /* <DEDUP_REMOVED lines=8> */
.L_x_1717:
[----:B------:R-:W5:Y:S04]  /*6590*/  LDL R12, [R1+0x20] ;  /* 0x00002000010c7983 */ /* 0x000f680000100800 */
[----:B------:R-:W4:Y:S01]  /*65a0*/  LDL.64 R10, [R1] ;  /* 0x00000000010a7983 */ /* 0x000f220000100a00 */
[----:B------:R-:W-:Y:S01]  /*65b0*/  R2UR UR6, R9 ;  /* 0x00000000090672ca */ /* 0x000fe200000e0000 */
[----:B------:R-:W-:Y:S01]  /*65c0*/  WARPGROUP.ARRIVE ;  /* 0x00000000000079c5 */ /* 0x000fe20000000000 */
[----:B------:R-:W-:Y:S01]  /*65d0*/  UMOV UR5, 0x40000040 ;  /* 0x4000004000057882 */ /* 0x000fe20000000000 */
[----:B------:R-:W-:Y:S01]  /*65e0*/  UMOV UR7, 0x40000040 ;  /* 0x4000004000077882 */ /* 0x000fe20000000000 */
[----:B------:R-:W-:Y:S01]  /*65f0*/  UMOV UR11, 0x40000040 ;  /* 0x40000040000b7882 */ /* 0x000fe20000000000 */
[C---:B------:R-:W-:Y:S01]  /*6600*/  VIADD R13, R6.reuse, 0x14 ;  /* 0x00000014060d7836 */ /* 0x040fe20000000000 */
[----:B--2---:R-:W1:Y:S01]  /*6610*/  SHFL.IDX PT, R17, R15, R6, 0x1f ;  /* 0x00001f060f117589 */ /* 0x004e6200000e0000 */
[C---:B------:R-:W-:Y:S01]  /*6620*/  VIADD R14, R6.reuse, 0x18 ;  /* 0x00000018060e7836 */ /* 0x040fe20000000000 */
[C---:B------:R-:W-:Y:S01]  /*6630*/  ISETP.GT.AND P2, PT, R5.reuse, RZ, PT ;  /* 0x000000ff0500720c */ /* 0x040fe20003f44270 */
[C---:B------:R-:W-:Y:S01]  /*6640*/  VIADD R21, R6.reuse, 0x4 ;  /* 0x0000000406157836 */ /* 0x040fe20000000000 */
[----:B------:R-:W-:Y:S01]  /*6650*/  ISETP.GT.AND P1, PT, R5, 0x8, PT ;  /* 0x000000080500780c */ /* 0x000fe20003f24270 */
[C---:B------:R-:W-:Y:S01]  /*6660*/  VIADD R19, R6.reuse, 0x8 ;  /* 0x0000000806137836 */ /* 0x040fe20000000000 */
[----:B------:R-:W2:Y:S01]  /*6670*/  SHFL.IDX PT, R13, R15, R13, 0x1f ;  /* 0x00001f0d0f0d7589 */ /* 0x000ea200000e0000 */
[----:B------:R-:W-:Y:S01]  /*6680*/  VIADD R18, R6, 0x1c ;  /* 0x0000001c06127836 */ /* 0x000fe20000000000 */
[----:B------:R-:W-:Y:S01]  /*6690*/  FSEL R101, R101, -INF , P2 ;  /* 0xff80000065657808 */ /* 0x000fe20001000000 */
[----:B------:R-:W-:Y:S01]  /*66a0*/  IMAD R220, R0, 0x400, R220 ;  /* 0x0000040000dc7824 */ /* 0x000fe200078e02dc */
[----:B------:R-:W2:Y:S01]  /*66b0*/  SHFL.IDX PT, R9, R15, R21, 0x1f ;  /* 0x00001f150f097589 */ /* 0x000ea200000e0000 */
[----:B------:R-:W-:-:S02]  /*66c0*/  FSEL R93, R93, -INF , P2 ;  /* 0xff8000005d5d7808 */ /* 0x000fc40001000000 */
[----:B------:R-:W-:Y:S01]  /*66d0*/  FSEL R222, R88, -INF , P2 ;  /* 0xff80000058de7808 */ /* 0x000fe20001000000 */
[----:B------:R-:W2:Y:S01]  /*66e0*/  SHFL.IDX PT, R14, R15, R14, 0x1f ;  /* 0x00001f0e0f0e7589 */ /* 0x000ea200000e0000 */
[----:B------:R-:W-:Y:S02]  /*66f0*/  FSEL R90, R90, -INF , P1 ;  /* 0xff8000005a5a7808 */ /* 0x000fe40000800000 */
[----:B------:R-:W-:Y:S01]  /*6700*/  FSEL R96, R96, -INF , P2 ;  /* 0xff80000060607808 */ /* 0x000fe20001000000 */
[----:B---3--:R-:W-:Y:S01]  /*6710*/  SHFL.IDX PT, R20, R234, R21, 0x1f ;  /* 0x00001f15ea147589 */ /* 0x008fe200000e0000 */
[----:B------:R-:W-:Y:S02]  /*6720*/  FSEL R104, R104, -INF , P2 ;  /* 0xff80000068687808 */ /* 0x000fe40001000000 */
[----:B------:R-:W-:Y:S01]  /*6730*/  FSEL R98, R98, -INF , P1 ;  /* 0xff80000062627808 */ /* 0x000fe20000800000 */
[----:B------:R-:W3:Y:S01]  /*6740*/  SHFL.IDX PT, R22, R234, R19, 0x1f ;  /* 0x00001f13ea167589 */ /* 0x000ee200000e0000 */
        /* <DEDUP_REMOVED lines=40> */
[----:B-----5:R-:W-:Y:S01]  /*69d0*/  R2UR UR4, R12 ;  /* 0x000000000c0472ca */ /* 0x020fe200000e0000 */
[----:B------:R-:W-:Y:S01]  /*69e0*/  VIADD R12, R6, 0x10 ;  /* 0x00000010060c7836 */ /* 0x000fe20000000000 */
[----:B----4-:R-:W-:Y:S02]  /*69f0*/  R2UR UR8, R10 ;  /* 0x000000000a0872ca */ /* 0x010fe400000e0000 */
[----:B------:R-:W-:Y:S01]  /*6a00*/  R2UR UR9, R11 ;  /* 0x000000000b0972ca */ /* 0x000fe200000e0000 */
[----:B------:R-:W-:Y:S01]  /*6a10*/  VIADD R11, R6, 0xc ;  /* 0x0000000c060b7836 */ /* 0x000fe20000000000 */
[----:B------:R-:W4:Y:S04]  /*6a20*/  SHFL.IDX PT, R10, R15, R19, 0x1f ;  /* 0x00001f130f0a7589 */ /* 0x000f2800000e0000 */
[----:B------:R-:W5:Y:S03]  /*6a30*/  SHFL.IDX PT, R12, R15, R12, 0x1f ;  /* 0x00001f0c0f0c7589 */ /* 0x000f6600000e0000 */
[----:B------:R-:W-:Y:S01]  /*6a40*/  HGMMA.64x128x16.F32 R24, gdesc[UR4], RZ, !UPT, gsb0 ;  /* 0x01e00000041879f0 */ /* 0x000fe2000c0008ff */
[----:B------:R-:W-:Y:S01]  /*6a50*/  UIADD3 UR4, UR6, 0x2, URZ ;  /* 0x0000000206047890 */ /* 0x000fe2000fffe03f */
[----:B------:R-:W5:Y:S01]  /*6a60*/  SHFL.IDX PT, R11, R15, R11, 0x1f ;  /* 0x00001f0b0f0b7589 */ /* 0x000f6200000e0000 */
[----:B------:R-:W-:-:S02]  /*6a70*/  ULDC UR5, c[0x0][0x744] ;  /* 0x0001d10000057ab9 */ /* 0x000fc40000000800 */
[--C-:B-1----:R-:W-:Y:S01]  /*6a80*/  FFMA.FTZ R222, R222, UR5, -R17.reuse ;  /* 0x00000005dede7c23 */ /* 0x102fe20008010811 */
[----:B------:R-:W1:Y:S02]  /*6a90*/  SHFL.IDX PT, R15, R15, R18, 0x1f ;  /* 0x00001f120f0f7589 */ /* 0x000e6400000e0000 */
[----:B------:R-:W-:Y:S01]  /*6aa0*/  UMOV UR10, UR4 ;  /* 0x00000004000a7c82 */ /* 0x000fe20008000000 */
[----:B------:R-:W-:Y:S01]  /*6ab0*/  UIADD3 UR4, UR6, 0x4, URZ ;  /* 0x0000000406047890 */ /* 0x000fe2000fffe03f */
[----:B------:R-:W-:Y:S01]  /*6ac0*/  FFMA.FTZ R90, R90, UR5, -R17 ;  /* 0x000000055a5a7c23 */ /* 0x000fe20008010811 */
[----:B------:R-:W1:Y:S01]  /*6ad0*/  SHFL.IDX PT, R18, R234, R6, 0x1f ;  /* 0x00001f06ea127589 */ /* 0x000e6200000e0000 */
[----:B--2---:R-:W-:Y:S01]  /*6ae0*/  FFMA.FTZ R97, R97, UR5, -R13 ;  /* 0x0000000561617c23 */ /* 0x004fe2000801080d */
[----:B------:R-:W-:Y:S01]  /*6af0*/  UIADD3 UR6, UR6, 0x6, URZ ;  /* 0x0000000606067890 */ /* 0x000fe2000fffe03f */
[----:B------:R2:W-:Y:S01]  /*6b00*/  MUFU.EX2 R225, R90 ;  /* 0x0000005a00e17308 */ /* 0x0005e20000000800 */
[--C-:B------:R-:W-:Y:S01]  /*6b10*/  FFMA.FTZ R89, R89, UR5, -R9.reuse ;  /* 0x0000000559597c23 */ /* 0x100fe20008010809 */
[----:B------:R-:W-:Y:S01]  /*6b20*/  FFMA.FTZ R9, R91, UR5, -R9 ;  /* 0x000000055b097c23 */ /* 0x000fe20008010809 */
[----:B------:R-:W-:Y:S01]  /*6b30*/  FFMA.FTZ R100, R100, UR5, -R14 ;  /* 0x0000000564647c23 */ /* 0x000fe2000801080e */
[----:B---3--:R-:W-:Y:S01]  /*6b40*/  FFMA.FTZ R21, R108, UR5, -R22 ;  /* 0x000000056c157c23 */ /* 0x008fe20008010816 */
[--C-:B----4-:R-:W-:Y:S01]  /*6b50*/  FFMA.FTZ R231, R231, UR5, -R10.reuse ;  /* 0x00000005e7e77c23 */ /* 0x110fe2000801080a */
[----:B------:R-:W-:Y:S01]  /*6b60*/  FFMA.FTZ R10, R94, UR5, -R10 ;  /* 0x000000055e0a7c23 */ /* 0x000fe2000801080a */
[----:B------:R-:W-:Y:S01]  /*6b70*/  FFMA.FTZ R22, R110, UR5, -R22 ;  /* 0x000000056e167c23 */ /* 0x000fe20008010816 */
[----:B------:R-:W-:Y:S01]  /*6b80*/  MUFU.EX2 R227, R97 ;  /* 0x0000006100e37308 */ /* 0x000fe20000000800 */
[--C-:B-----5:R-:W-:Y:S01]  /*6b90*/  FFMA.FTZ R96, R96, UR5, -R12.reuse ;  /* 0x0000000560607c23 */ /* 0x120fe2000801080c */
[----:B------:R-:W-:Y:S01]  /*6ba0*/  FFMA.FTZ R12, R98, UR5, -R12 ;  /* 0x00000005620c7c23 */ /* 0x000fe2000801080c */
[----:B------:R-:W-:Y:S01]  /*6bb0*/  FFMA.FTZ R14, R102, UR5, -R14 ;  /* 0x00000005660e7c23 */ /* 0x000fe2000801080e */
[----:B------:R-:W3:Y:S01]  /*6bc0*/  SHFL.IDX PT, R98, R223, R6, 0x1f ;  /* 0x00001f06df627589 */ /* 0x000ee200000e0000 */
[--C-:B------:R-:W-:Y:S01]  /*6bd0*/  FFMA.FTZ R93, R93, UR5, -R11.reuse ;  /* 0x000000055d5d7c23 */ /* 0x100fe2000801080b */
[----:B------:R-:W-:Y:S01]  /*6be0*/  FFMA.FTZ R11, R95, UR5, -R11 ;  /* 0x000000055f0b7c23 */ /* 0x000fe2000801080b */
[----:B------:R-:W-:Y:S01]  /*6bf0*/  FFMA.FTZ R13, R99, UR5, -R13 ;  /* 0x00000005630d7c23 */ /* 0x000fe2000801080d */
[----:B------:R-:W-:Y:S01]  /*6c00*/  MUFU.EX2 R224, R89 ;  /* 0x0000005900e07308 */ /* 0x000fe20000000800 */
[--C-:B-1----:R-:W-:Y:S01]  /*6c10*/  FFMA.FTZ R101, R101, UR5, -R15.reuse ;  /* 0x0000000565657c23 */ /* 0x102fe2000801080f */
[----:B------:R-:W-:Y:S01]  /*6c20*/  FFMA.FTZ R15, R103, UR5, -R15 ;  /* 0x00000005670f7c23 */ /* 0x000fe2000801080f */
[----:B------:R-:W-:Y:S01]  /*6c30*/  VIADD R103, R6, 0xc ;  /* 0x0000000c06677836 */ /* 0x000fe20000000000 */
[----:B------:R-:W-:Y:S01]  /*6c40*/  FSEL R99, R121, -INF , P2 ;  /* 0xff80000079637808 */ /* 0x000fe20001000000 */
[--C-:B------:R-:W-:Y:S01]  /*6c50*/  FFMA.FTZ R17, R104, UR5, -R18.reuse ;  /* 0x0000000568117c23 */ /* 0x100fe20008010812 */
[----:B------:R-:W-:Y:S01]  /*6c60*/  FFMA.FTZ R18, R106, UR5, -R18 ;  /* 0x000000056a127c23 */ /* 0x000fe20008010812 */
[C---:B------:R-:W-:Y:S01]  /*6c70*/  VIADD R106, R6.reuse, 0x10 ;  /* 0x00000010066a7836 */ /* 0x040fe20000000000 */
[----:B------:R1:W-:Y:S01]  /*6c80*/  MUFU.EX2 R226, R101 ;  /* 0x0000006500e27308 */ /* 0x0003e20000000800 */
[----:B------:R-:W-:Y:S01]  /*6c90*/  VIADD R104, R6, 0x18 ;  /* 0x0000001806687836 */ /* 0x000fe20000000000 */
[----:B------:R-:W4:Y:S01]  /*6ca0*/  SHFL.IDX PT, R88, R234, R103, 0x1f ;  /* 0x00001f67ea587589 */ /* 0x000f2200000e0000 */
[--C-:B------:R-:W-:Y:S01]  /*6cb0*/  FFMA.FTZ R19, R105, UR5, -R20.reuse ;  /* 0x0000000569137c23 */ /* 0x100fe20008010814 */
[----:B------:R-:W-:Y:S01]  /*6cc0*/  FFMA.FTZ R20, R107, UR5, -R20 ;  /* 0x000000056b147c23 */ /* 0x000fe20008010814 */
[----:B------:R-:W-:Y:S01]  /*6cd0*/  FSEL R107, R129, -INF , P2 ;  /* 0xff800000816b7808 */ /* 0x000fe20001000000 */
[----:B--2---:R-:W2:Y:S01]  /*6ce0*/  SHFL.IDX PT, R90, R234, R106, 0x1f ;  /* 0x00001f6aea5a7589 */ /* 0x004ea200000e0000 */
[----:B------:R-:W-:Y:S01]  /*6cf0*/  FSEL R105, R128, -INF , P2 ;  /* 0xff80000080697808 */ /* 0x000fe20001000000 */
[----:B------:R5:W-:Y:S01]  /*6d00*/  MUFU.EX2 R228, R93 ;  /* 0x0000005d00e47308 */ /* 0x000be20000000800 */
[----:B-1----:R-:W-:Y:S01]  /*6d10*/  VIADD R101, R6, 0x14 ;  /* 0x0000001406657836 */ /* 0x002fe20000000000 */
[----:B------:R-:W1:Y:S01]  /*6d20*/  SHFL.IDX PT, R94, R234, R104, 0x1f ;  /* 0x00001f68ea5e7589 */ /* 0x000e6200000e0000 */
[----:B---3--:R-:W-:Y:S01]  /*6d30*/  FFMA.FTZ R97, R120, UR5, -R98 ;  /* 0x0000000578617c23 */ /* 0x008fe20008010862 */
[----:B------:R-:W-:-:S02]  /*6d40*/  FSEL R120, R144, -INF , P2 ;  /* 0xff80000090787808 */ /* 0x000fc40001000000 */
[----:B------:R-:W3:Y:S01]  /*6d50*/  SHFL.IDX PT, R92, R234, R101, 0x1f ;  /* 0x00001f65ea5c7589 */ /* 0x000ee200000e0000 */
[C---:B------:R-:W-:Y:S01]  /*6d60*/  VIADD R144, R6.reuse, 0x14 ;  /* 0x0000001406907836 */ /* 0x040fe20000000000 */
[----:B------:R3:W-:Y:S01]  /*6d70*/  MUFU.EX2 R229, R100 ;  /* 0x0000006400e57308 */ /* 0x0007e20000000800 */
[----:B-----5:R-:W-:Y:S01]  /*6d80*/  VIADD R93, R6, 0x1c ;  /* 0x0000001c065d7836 */ /* 0x020fe20000000000 */
[----:B------:R-:W5:Y:S01]  /*6d90*/  SHFL.IDX PT, R103, R223, R103, 0x1f ;  /* 0x00001f67df677589 */ /* 0x000f6200000e0000 */
[----:B------:R-:W-:Y:S01]  /*6da0*/  FFMA.FTZ R98, R122, UR5, -R98 ;  /* 0x000000057a627c23 */ /* 0x000fe20008010862 */
[----:B------:R-:W-:Y:S02]  /*6db0*/  FSEL R122, R141, -INF , P2 ;  /* 0xff8000008d7a7808 */ /* 0x000fe40001000000 */
[----:B------:R1:W5:Y:S02]  /*6dc0*/  SHFL.IDX PT, R234, R234, R93, 0x1f ;  /* 0x00001f5deaea7589 */ /* 0x00036400000e0000 */
[----:B------:R5:W-:Y:S02]  /*6dd0*/  MUFU.EX2 R230, R96 ;  /* 0x0000006000e67308 */ /* 0x000be40000000800 */
[----:B------:R3:W-:Y:S01]  /*6de0*/  SHFL.IDX PT, R110, R223, R104, 0x1f ;  /* 0x00001f68df6e7589 */ /* 0x0007e200000e0000 */
[--C-:B----4-:R-:W-:Y:S01]  /*6df0*/  FFMA.FTZ R23, R109, UR5, -R88.reuse ;  /* 0x000000056d177c23 */ /* 0x110fe20008010858 */
[----:B------:R-:W-:Y:S01]  /*6e00*/  FSEL R109, R125, -INF , P2 ;  /* 0xff8000007d6d7808 */ /* 0x000fe20001000000 */
[----:B------:R-:W-:Y:S01]  /*6e10*/  FFMA.FTZ R88, R111, UR5, -R88 ;  /* 0x000000056f587c23 */ /* 0x000fe20008010858 */
[--C-:B--2---:R-:W-:Y:S01]  /*6e20*/  FFMA.FTZ R89, R112, UR5, -R90.reuse ;  /* 0x0000000570597c23 */ /* 0x104fe2000801085a */
[----:B------:R-:W-:Y:S01]  /*6e30*/  FFMA.FTZ R90, R114, UR5, -R90 ;  /* 0x00000005725a7c23 */ /* 0x000fe2000801085a */
[----:B------:R-:W-:Y:S01]  /*6e40*/  VIADD R114, R6, 0x8 ;  /* 0x0000000806727836 */ /* 0x000fe20000000000 */
[----:B------:R2:W4:Y:S01]  /*6e50*/  SHFL.IDX PT, R108, R223, R101, 0x1f ;  /* 0x00001f65df6c7589 */ /* 0x00052200000e0000 */
[--C-:B-1----:R-:W-:Y:S01]  /*6e60*/  FFMA.FTZ R93, R116, UR5, -R94.reuse ;  /* 0x00000005745d7c23 */ /* 0x102fe2000801085e */
[----:B------:R-:W-:Y:S01]  /*6e70*/  FFMA.FTZ R94, R118, UR5, -R94 ;  /* 0x00000005765e7c23 */ /* 0x000fe2000801085e */
[----:B------:R-:W-:Y:S01]  /*6e80*/  FSEL R118, R145, -INF , P2 ;  /* 0xff80000091767808 */ /* 0x000fe20001000000 */
[----:B------:R-:W1:Y:S01]  /*6e90*/  SHFL.IDX PT, R102, R223, R114, 0x1f ;  /* 0x00001f72df667589 */ /* 0x000e6200000e0000 */
[----:B---3--:R-:W-:Y:S01]  /*6ea0*/  FFMA.FTZ R91, R113, UR5, -R92 ;  /* 0x00000005715b7c23 */ /* 0x008fe2000801085c */
[----:B------:R-:W-:Y:S01]  /*6eb0*/  VIADD R113, R6, 0x4 ;  /* 0x0000000406717836 */ /* 0x000fe20000000000 */
[----:B------:R-:W-:Y:S01]  /*6ec0*/  FSEL R104, R127, -INF , P1 ;  /* 0xff8000007f687808 */ /* 0x000fe20000800000 */
[----:B------:R-:W3:Y:S01]  /*6ed0*/  SHFL.IDX PT, R106, R223, R106, 0x1f ;  /* 0x00001f6adf6a7589 */ /* 0x000ee200000e0000 */
[--C-:B-----5:R-:W-:Y:S01]  /*6ee0*/  FFMA.FTZ R109, R109, UR5, -R103.reuse ;  /* 0x000000056d6d7c23 */ /* 0x120fe20008010867 */
[----:B--2---:R-:W-:Y:S01]  /*6ef0*/  FSEL R101, R124, -INF , P2 ;  /* 0xff8000007c657808 */ /* 0x004fe20001000000 */
[----:B------:R-:W-:Y:S01]  /*6f00*/  VIADD R145, R6, 0x10 ;  /* 0x0000001006917836 */ /* 0x000fe20000000000 */
[----:B------:R-:W2:Y:S01]  /*6f10*/  SHFL.IDX PT, R100, R223, R113, 0x1f ;  /* 0x00001f71df647589 */ /* 0x000ea200000e0000 */
[--C-:B------:R-:W-:Y:S01]  /*6f20*/  FFMA.FTZ R95, R117, UR5, -R234.reuse ;  /* 0x00000005755f7c23 */ /* 0x100fe200080108ea */
[----:B------:R-:W-:Y:S01]  /*6f30*/  FFMA.FTZ R104, R104, UR5, -R103 ;  /* 0x0000000568687c23 */ /* 0x000fe20008010867 */
[----:B------:R-:W-:Y:S01]  /*6f40*/  FFMA.FTZ R96, R119, UR5, -R234 ;  /* 0x0000000577607c23 */ /* 0x000fe200080108ea */
[----:B------:R-:W5:Y:S01]  /*6f50*/  SHFL.IDX PT, R117, R219, R144, 0x1f ;  /* 0x00001f90db757589 */ /* 0x000f6200000e0000 */
[----:B------:R1:W-:Y:S01]  /*6f60*/  MUFU.EX2 R103, R109 ;  /* 0x0000006d00677308 */ /* 0x0003e20000000800 */
[----:B------:R-:W-:Y:S01]  /*6f70*/  VIADD R234, R6, 0x1c ;  /* 0x0000001c06ea7836 */ /* 0x000fe20000000000 */
[----:B------:R-:W-:Y:S01]  /*6f80*/  FSEL R116, R148, -INF , P2 ;  /* 0xff80000094747808 */ /* 0x000fe20001000000 */
[----:B------:R-:W-:Y:S01]  /*6f90*/  VIADD R148, R6, 0xc ;  /* 0x0000000c06947836 */ /* 0x000fe20000000000 */
[----:B------:R-:W-:Y:S01]  /*6fa0*/  FSEL R111, R133, -INF , P2 ;  /* 0xff800000856f7808 */ /* 0x000fe20001000000 */
[----:B------:R-:W-:Y:S01]  /*6fb0*/  FFMA.FTZ R92, R115, UR5, -R92 ;  /* 0x00000005735c7c23 */ /* 0x000fe2000801085c */
[----:B------:R5:W5:Y:S01]  /*6fc0*/  SHFL.IDX PT, R112, R223, R234, 0x1f ;  /* 0x00001feadf707589 */ /* 0x000b6200000e0000 */
[--C-:B----4-:R-:W-:Y:S01]  /*6fd0*/  FFMA.FTZ R107, R107, UR5, -R108.reuse ;  /* 0x000000056b6b7c23 */ /* 0x110fe2000801086c */
[----:B------:R-:W-:Y:S01]  /*6fe0*/  FFMA.FTZ R108, R131, UR5, -R108 ;  /* 0x00000005836c7c23 */ /* 0x000fe2000801086c */
[----:B-1----:R-:W-:Y:S01]  /*6ff0*/  FSEL R109, R132, -INF , P2 ;  /* 0xff800000846d7808 */ /* 0x002fe20001000000 */
[----:B------:R-:W1:Y:S01]  /*7000*/  SHFL.IDX PT, R131, R219, R6, 0x1f ;  /* 0x00001f06db837589 */ /* 0x000e6200000e0000 */
[--C-:B------:R-:W-:Y:S01]  /*7010*/  FFMA.FTZ R101, R101, UR5, -R102.reuse ;  /* 0x0000000565657c23 */ /* 0x100fe20008010866 */
[----:B------:R-:W-:Y:S01]  /*7020*/  FFMA.FTZ R102, R126, UR5, -R102 ;  /* 0x000000057e667c23 */ /* 0x000fe20008010866 */
[----:B------:R-:W-:Y:S01]  /*7030*/  FSEL R125, R140, -INF , P2 ;  /* 0xff8000008c7d7808 */ /* 0x000fe20001000000 */
[--C-:B------:R-:W-:Y:S01]  /*7040*/  FFMA.FTZ R109, R109, UR5, -R110.reuse ;  /* 0x000000056d6d7c23 */ /* 0x100fe2000801086e */
[----:B------:R-:W-:Y:S01]  /*7050*/  FFMA.FTZ R110, R134, UR5, -R110 ;  /* 0x00000005866e7c23 */ /* 0x000fe2000801086e */
[----:B------:R-:W4:Y:S01]  /*7060*/  SHFL.IDX PT, R121, R219, R148, 0x1f ;  /* 0x00001f94db797589 */ /* 0x000f2200000e0000 */
[--C-:B---3--:R-:W-:Y:S01]  /*7070*/  FFMA.FTZ R105, R105, UR5, -R106.reuse ;  /* 0x0000000569697c23 */ /* 0x108fe2000801086a */
[----:B------:R-:W-:Y:S01]  /*7080*/  FFMA.FTZ R106, R130, UR5, -R106 ;  /* 0x00000005826a7c23 */ /* 0x000fe2000801086a */
[--C-:B--2---:R-:W-:Y:S01]  /*7090*/  FFMA.FTZ R99, R99, UR5, -R100.reuse ;  /* 0x0000000563637c23 */ /* 0x104fe20008010864 */
[----:B------:R-:W-:Y:S01]  /*70a0*/  FFMA.FTZ R100, R123, UR5, -R100 ;  /* 0x000000057b647c23 */ /* 0x000fe20008010864 */
[----:B------:R2:W3:Y:S01]  /*70b0*/  SHFL.IDX PT, R134, R219, R113, 0x1f ;  /* 0x00001f71db867589 */ /* 0x0004e200000e0000 */
[----:B------:R-:W-:Y:S01]  /*70c0*/  FSEL R130, R136, -INF , P2 ;  /* 0xff80000088827808 */ /* 0x000fe20001000000 */
[--C-:B-----5:R-:W-:Y:S01]  /*70d0*/  FFMA.FTZ R118, R118, UR5, -R117.reuse ;  /* 0x0000000576767c23 */ /* 0x120fe20008010875 */
[----:B------:R-:W-:Y:S01]  /*70e0*/  FFMA.FTZ R117, R147, UR5, -R117 ;  /* 0x0000000593757c23 */ /* 0x000fe20008010875 */
[----:B------:R5:W3:Y:S01]  /*70f0*/  SHFL.IDX PT, R123, R219, R114, 0x1f ;  /* 0x00001f72db7b7589 */ /* 0x000ae200000e0000 */
[C---:B------:R-:W-:Y:S01]  /*7100*/  VIADD R223, R6.reuse, 0x18 ;  /* 0x0000001806df7836 */ /* 0x040fe20000000000 */
[----:B------:R-:W3:Y:S02]  /*7110*/  MUFU.EX2 R10, R10 ;  /* 0x0000000a000a7308 */ /* 0x000ee40000000800 */
[----:B------:R-:W3:Y:S01]  /*7120*/  LDL R147, [R1+0x2c] ;  /* 0x00002c0001937983 */ /* 0x000ee20000100800 */
[----:B------:R-:W-:Y:S01]  /*7130*/  FFMA.FTZ R111, R111, UR5, -R112 ;  /* 0x000000056f6f7c23 */ /* 0x000fe20008010870 */
[----:B--2---:R-:W-:Y:S01]  /*7140*/  FSEL R113, R151, -INF , P1 ;  /* 0xff80000097717808 */ /* 0x004fe20000800000 */
[----:B------:R-:W-:-:S02]  /*7150*/  VIADD R151, R6, 0x4 ;  /* 0x0000000406977836 */ /* 0x000fc40000000000 */
[----:B------:R-:W-:Y:S01]  /*7160*/  FFMA.FTZ R112, R135, UR5, -R112 ;  /* 0x0000000587707c23 */ /* 0x000fe20008010870 */
[----:B------:R-:W-:Y:S01]  /*7170*/  FSEL R135, R137, -INF , P2 ;  /* 0xff80000089877808 */ /* 0x000fe20001000000 */
[--C-:B-1----:R-:W-:Y:S01]  /*7180*/  FFMA.FTZ R130, R130, UR5, -R131.reuse ;  /* 0x0000000582827c23 */ /* 0x102fe20008010883 */
[----:B-----5:R-:W-:Y:S01]  /*7190*/  FSEL R114, R149, -INF , P2 ;  /* 0xff80000095727808 */ /* 0x020fe20001000000 */
[----:B------:R-:W-:Y:S02]  /*71a0*/  VIADD R149, R6, 0x8 ;  /* 0x0000000806957836 */ /* 0x000fe40000000000 */
[----:B------:R-:W-:Y:S01]  /*71b0*/  FFMA.FTZ R131, R138, UR5, -R131 ;  /* 0x000000058a837c23 */ /* 0x000fe20008010883 */
[----:B------:R-:W1:Y:S01]  /*71c0*/  SHFL.IDX PT, R119, R219, R145, 0x1f ;  /* 0x00001f91db777589 */ /* 0x000e6200000e0000 */
[--C-:B----4-:R-:W-:Y:S01]  /*71d0*/  FFMA.FTZ R122, R122, UR5, -R121.reuse ;  /* 0x000000057a7a7c23 */ /* 0x110fe20008010879 */
[----:B------:R-:W-:Y:S01]  /*71e0*/  FFMA.FTZ R121, R143, UR5, -R121 ;  /* 0x000000058f797c23 */ /* 0x000fe20008010879 */
[----:B------:R-:W2:Y:S01]  /*71f0*/  MUFU.EX2 R11, R11 ;  /* 0x0000000b000b7308 */ /* 0x000ea20000000800 */
[----:B------:R-:W4:Y:S01]  /*7200*/  SHFL.IDX PT, R115, R219, R223, 0x1f ;  /* 0x00001fdfdb737589 */ /* 0x000f2200000e0000 */
[----:B---3--:R-:W-:Y:S01]  /*7210*/  FFMA.FTZ R135, R135, UR5, -R134 ;  /* 0x0000000587877c23 */ /* 0x008fe20008010886 */
[----:B------:R-:W-:-:S02]  /*7220*/  WARPGROUP.DEPBAR.LE gsb0, 0x0 ;  /* 0x00008000000079c5 */ /* 0x000fc40000010000 */
[----:B------:R-:W-:Y:S01]  /*7230*/  WARPGROUP.ARRIVE ;  /* 0x00000000000079c5 */ /* 0x000fe20000000000 */
[----:B------:R-:W-:Y:S01]  /*7240*/  FFMA.FTZ R134, R139, UR5, -R134 ;  /* 0x000000058b867c23 */ /* 0x000fe20008010886 */
[--C-:B------:R-:W-:Y:S01]  /*7250*/  FFMA.FTZ R125, R125, UR5, -R123.reuse ;  /* 0x000000057d7d7c23 */ /* 0x100fe2000801087b */
[----:B------:R-:W-:Y:S01]  /*7260*/  FFMA.FTZ R123, R142, UR5, -R123 ;  /* 0x000000058e7b7c23 */ /* 0x000fe2000801087b */
[----:B------:R-:W3:Y:S01]  /*7270*/  SHFL.IDX PT, R219, R219, R234, 0x1f ;  /* 0x00001feadbdb7589 */ /* 0x000ee200000e0000 */
[----:B------:R-:W5:Y:S01]  /*7280*/  MUFU.EX2 R9, R9 ;  /* 0x0000000900097308 */ /* 0x000f620000000800 */
[----:B------:R-:W-:Y:S01]  /*7290*/  HGMMA.64x128x16.F32 R24, gdesc[UR8], R24, gsb0 ;  /* 0x01e00000081879f0 */ /* 0x000fe20008000818 */
[----:B------:R-:W-:Y:S01]  /*72a0*/  R2UR UR8, R236 ;  /* 0x00000000ec0872ca */ /* 0x000fe200000e0000 */
[----:B------:R-:W-:Y:S01]  /*72b0*/  UMOV UR10, UR4 ;  /* 0x00000004000a7c82 */ /* 0x000fe20008000000 */
[----:B------:R-:W-:Y:S01]  /*72c0*/  R2UR UR9, R237 ;  /* 0x00000000ed0972ca */ /* 0x000fe200000e0000 */
[----:B------:R-:W-:Y:S01]  /*72d0*/  UMOV UR11, 0x40000040 ;  /* 0x40000040000b7882 */ /* 0x000fe20000000000 */
[----:B------:R-:W-:-:S02]  /*72e0*/  R2UR UR4, R220 ;  /* 0x00000000dc0472ca */ /* 0x000fc400000e0000 */
[----:B------:R-:W5:Y:S01]  /*72f0*/  MUFU.EX2 R107, R107 ;  /* 0x0000006b006b7308 */ /* 0x000f620000000800 */
[--C-:B-1----:R-:W-:Y:S01]  /*7300*/  FFMA.FTZ R120, R120, UR5, -R119.reuse ;  /* 0x0000000578787c23 */ /* 0x102fe20008010877 */
[----:B------:R-:W-:Y:S01]  /*7310*/  FFMA.FTZ R119, R146, UR5, -R119 ;  /* 0x0000000592777c23 */ /* 0x000fe20008010877 */
[--C-:B----4-:R-:W-:Y:S01]  /*7320*/  FFMA.FTZ R116, R116, UR5, -R115.reuse ;  /* 0x0000000574747c23 */ /* 0x110fe20008010873 */
[----:B------:R-:W-:-:S04]  /*7330*/  FFMA.FTZ R115, R150, UR5, -R115 ;  /* 0x0000000596737c23 */ /* 0x000fc80008010873 */
[----:B------:R-:W-:Y:S01]  /*7340*/  MUFU.EX2 R106, R106 ;  /* 0x0000006a006a7308 */ /* 0x000fe20000000800 */
[----:B---3--:R-:W-:-:S07]  /*7350*/  FFMA.FTZ R114, R114, UR5, -R219 ;  /* 0x0000000572727c23 */ /* 0x008fce00080108db */
[----:B------:R-:W1:Y:S01]  /*7360*/  MUFU.EX2 R14, R14 ;  /* 0x0000000e000e7308 */ /* 0x000e620000000800 */
[----:B------:R-:W-:-:S07]  /*7370*/  FFMA.FTZ R113, R113, UR5, -R219 ;  /* 0x0000000571717c23 */ /* 0x000fce00080108db */
[----:B------:R-:W3:Y:S08]  /*7380*/  MUFU.EX2 R15, R15 ;  /* 0x0000000f000f7308 */ /* 0x000ef00000000800 */
[----:B------:R-:W4:Y:S08]  /*7390*/  MUFU.EX2 R101, R101 ;  /* 0x0000006500657308 */ /* 0x000f300000000800 */
        /* <DEDUP_REMOVED lines=10> */
[----:B------:R-:W4:Y:S01]  /*7440*/  MUFU.EX2 R97, R97 ;  /* 0x0000006100617308 */ /* 0x000f220000000800 */
[----:B------:R-:W-:-:S02]  /*7450*/  WARPGROUP.DEPBAR.LE gsb0, 0x0 ;  /* 0x00008000000079c5 */ /* 0x000fc40000010000 */
[----:B------:R-:W-:-:S05]  /*7460*/  WARPGROUP.ARRIVE ;  /* 0x00000000000079c5 */ /* 0x000fca0000000000 */
[----:B------:R-:W-:Y:S01]  /*7470*/  MUFU.EX2 R98, R98 ;  /* 0x0000006200627308 */ /* 0x000fe20000000800 */
[----:B------:R-:W-:Y:S01]  /*7480*/  HGMMA.64x128x16.F32 R24, gdesc[UR8], R24, gsb0 ;  /* 0x01e00000081879f0 */ /* 0x000fe20008000818 */
[----:B------:R-:W-:Y:S01]  /*7490*/  R2UR UR8, R232 ;  /* 0x00000000e80872ca */ /* 0x000fe200000e0000 */
[----:B------:R-:W-:Y:S01]  /*74a0*/  UMOV UR10, UR6 ;  /* 0x00000006000a7c82 */ /* 0x000fe20008000000 */
[----:B------:R-:W-:Y:S01]  /*74b0*/  R2UR UR9, R233 ;  /* 0x00000000e90972ca */ /* 0x000fe200000e0000 */
[----:B------:R-:W-:-:S03]  /*74c0*/  UMOV UR11, 0x40000040 ;  /* 0x40000040000b7882 */ /* 0x000fc60000000000 */
[----:B------:R-:W4:Y:S08]  /*74d0*/  MUFU.EX2 R99, R99 ;  /* 0x0000006300637308 */ /* 0x000f300000000800 */
[----:B------:R-:W4:Y:S08]  /*74e0*/  MUFU.EX2 R100, R100 ;  /* 0x0000006400647308 */ /* 0x000f300000000800 */
        /* <DEDUP_REMOVED lines=20> */
[----:B------:R-:W-:Y:S01]  /*7630*/  MUFU.EX2 R112, R112 ;  /* 0x0000007000707308 */ /* 0x000fe20000000800 */
[----:B------:R-:W-:-:S02]  /*7640*/  WARPGROUP.DEPBAR.LE gsb0, 0x0 ;  /* 0x00008000000079c5 */ /* 0x000fc40000010000 */
[----:B------:R-:W2:Y:S04]  /*7650*/  LDS R221, [R221+0x400] ;  /* 0x00040000dddd7984 */ /* 0x000ea80000000800 */
[----:B------:R-:W5:Y:S04]  /*7660*/  LDS R218, [R218+0x400] ;  /* 0x00040000dada7984 */ /* 0x000f680000000800 */
[----:B------:R-:W-:Y:S04]  /*7670*/  LDS R217, [R217+0x400] ;  /* 0x00040000d9d97984 */ /* 0x000fe80000000800 */
[----:B------:R-:W-:Y:S04]  /*7680*/  LDS R216, [R216+0x400] ;  /* 0x00040000d8d87984 */ /* 0x000fe80000000800 */
[----:B--2---:R-:W2:Y:S04]  /*7690*/  SHFL.IDX PT, R124, R221, R6, 0x1f ;  /* 0x00001f06dd7c7589 */ /* 0x004ea800000e0000 */
[----:B------:R-:W1:Y:S04]  /*76a0*/  SHFL.IDX PT, R126, R221, R151, 0x1f ;  /* 0x00001f97dd7e7589 */ /* 0x000e6800000e0000 */
[----:B------:R-:W4:Y:S04]  /*76b0*/  SHFL.IDX PT, R133, R221, R149, 0x1f ;  /* 0x00001f95dd857589 */ /* 0x000f2800000e0000 */
[----:B------:R-:W3:Y:S04]  /*76c0*/  SHFL.IDX PT, R128, R221, R148, 0x1f ;  /* 0x00001f94dd807589 */ /* 0x000ee800000e0000 */
[----:B------:R-:W3:Y:S04]  /*76d0*/  SHFL.IDX PT, R129, R221, R145, 0x1f ;  /* 0x00001f91dd817589 */ /* 0x000ee800000e0000 */
[----:B-----5:R-:W5:Y:S01]  /*76e0*/  SHFL.IDX PT, R137, R218, R148, 0x1f ;  /* 0x00001f94da897589 */ /* 0x020f6200000e0000 */
[--C-:B--2---:R-:W-:Y:S01]  /*76f0*/  FADD.FTZ R24, R24, -R124.reuse ;  /* 0x8000007c18187221 */ /* 0x104fe20000010000 */
[----:B------:R-:W-:-:S02]  /*7700*/  FADD.FTZ R26, R26, -R124 ;  /* 0x8000007c1a1a7221 */ /* 0x000fc40000010000 */
[----:B------:R-:W2:Y:S01]  /*7710*/  SHFL.IDX PT, R139, R218, R149, 0x1f ;  /* 0x00001f95da8b7589 */ /* 0x000ea200000e0000 */
[--C-:B-1----:R-:W-:Y:S01]  /*7720*/  FADD.FTZ R124, R25, -R126.reuse ;  /* 0x8000007e197c7221 */ /* 0x102fe20000010000 */
[----:B------:R-:W-:Y:S02]  /*7730*/  FADD.FTZ R126, R27, -R126 ;  /* 0x8000007e1b7e7221 */ /* 0x000fe40000010000 */
[----:B------:R-:W-:Y:S01]  /*7740*/  SHFL.IDX PT, R132, R221, R144, 0x1f ;  /* 0x00001f90dd847589 */ /* 0x000fe200000e0000 */
[--C-:B----4-:R-:W-:Y:S01]  /*7750*/  FADD.FTZ R127, R28, -R133.reuse ;  /* 0x800000851c7f7221 */ /* 0x110fe20000010000 */
[----:B------:R-:W-:Y:S01]  /*7760*/  FADD.FTZ R25, R30, -R133 ;  /* 0x800000851e197221 */ /* 0x000fe20000010000 */
[----:B------:R1:W4:Y:S01]  /*7770*/  MUFU.EX2 R28, R130 ;  /* 0x00000082001c7308 */ /* 0x0003220000000800 */
[----:B------:R-:W4:Y:S01]  /*7780*/  SHFL.IDX PT, R136, R218, R223, 0x1f ;  /* 0x00001fdfda887589 */ /* 0x000f2200000e0000 */
[----:B---3--:R-:W-:-:S03]  /*7790*/  FADD.FTZ R27, R31, -R128 ;  /* 0x800000801f1b7221 */ /* 0x008fc60000010000 */
[----:B------:R-:W3:Y:S03]  /*77a0*/  SHFL.IDX PT, R143, R221, R223, 0x1f ;  /* 0x00001fdfdd8f7589 */ /* 0x000ee600000e0000 */
[----:B------:R2:W3:Y:S01]  /*77b0*/  MUFU.EX2 R30, R135 ;  /* 0x00000087001e7308 */ /* 0x0004e20000000800 */
[----:B-1----:R-:W-:Y:S01]  /*77c0*/  FADD.FTZ R130, R29, -R128 ;  /* 0x800000801d827221 */ /* 0x002fe20000010000 */
[----:B------:R-:W-:Y:S01]  /*77d0*/  FADD.FTZ R128, R32, -R129 ;  /* 0x8000008120807221 */ /* 0x000fe20000010000 */
[----:B------:R-:W1:Y:S01]  /*77e0*/  SHFL.IDX PT, R141, R218, R6, 0x1f ;  /* 0x00001f06da8d7589 */ /* 0x000e6200000e0000 */
[--C-:B-----5:R-:W-:Y:S01]  /*77f0*/  FADD.FTZ R45, R45, -R137.reuse ;  /* 0x800000892d2d7221 */ /* 0x120fe20000010000 */
[----:B------:R-:W-:Y:S01]  /*7800*/  FADD.FTZ R47, R47, -R137 ;  /* 0x800000892f2f7221 */ /* 0x000fe20000010000 */
[----:B------:R-:W-:Y:S01]  /*7810*/  FADD.FTZ R129, R34, -R129 ;  /* 0x8000008122817221 */ /* 0x000fe20000010000 */
[----:B------:R-:W5:Y:S01]  /*7820*/  SHFL.IDX PT, R32, R218, R144, 0x1f ;  /* 0x00001f90da207589 */ /* 0x000f6200000e0000 */
[--C-:B--2---:R-:W-:Y:S01]  /*7830*/  FADD.FTZ R44, R44, -R139.reuse ;  /* 0x8000008b2c2c7221 */ /* 0x104fe20000010000 */
[----:B------:R-:W-:Y:S01]  /*7840*/  FADD.FTZ R46, R46, -R139 ;  /* 0x8000008b2e2e7221 */ /* 0x000fe20000010000 */
[----:B------:R2:W5:Y:S01]  /*7850*/  MUFU.EX2 R29, R131 ;  /* 0x00000083001d7308 */ /* 0x0005620000000800 */
[----:B------:R-:W5:Y:S04]  /*7860*/  SHFL.IDX PT, R138, R218, R145, 0x1f ;  /* 0x00001f91da8a7589 */ /* 0x000f6800000e0000 */
[----:B------:R-:W5:Y:S01]  /*7870*/  SHFL.IDX PT, R135, R217, R6, 0x1f ;  /* 0x00001f06d9877589 */ /* 0x000f6200000e0000 */
[--C-:B----4-:R-:W-:Y:S01]  /*7880*/  FADD.FTZ R52, R52, -R136.reuse ;  /* 0x8000008834347221 */ /* 0x110fe20000010000 */
[----:B------:R-:W-:-:S02]  /*7890*/  FADD.FTZ R54, R54, -R136 ;  /* 0x8000008836367221 */ /* 0x000fc40000010000 */
[----:B------:R-:W4:Y:S01]  /*78a0*/  SHFL.IDX PT, R142, R221, R234, 0x1f ;  /* 0x00001feadd8e7589 */ /* 0x000f2200000e0000 */
[--C-:B--2---:R-:W-:Y:S01]  /*78b0*/  FADD.FTZ R131, R33, -R132.reuse ;  /* 0x8000008421837221 */ /* 0x104fe20000010000 */
[----:B------:R-:W-:Y:S01]  /*78c0*/  FADD.FTZ R132, R35, -R132 ;  /* 0x8000008423847221 */ /* 0x000fe20000010000 */
[--C-:B---3--:R-:W-:Y:S01]  /*78d0*/  FADD.FTZ R133, R36, -R143.reuse ;  /* 0x8000008f24857221 */ /* 0x108fe20000010000 */
[----:B------:R-:W2:Y:S01]  /*78e0*/  SHFL.IDX PT, R137, R217, R149, 0x1f ;  /* 0x00001f95d9897589 */ /* 0x000ea200000e0000 */
[----:B------:R-:W-:Y:S01]  /*78f0*/  FADD.FTZ R38, R38, -R143 ;  /* 0x8000008f26267221 */ /* 0x000fe20000010000 */
[----:B------:R-:W3:Y:S02]  /*7900*/  MUFU.EX2 R31, R134 ;  /* 0x00000086001f7308 */ /* 0x000ee40000000800 */
[----:B------:R-:W-:Y:S01]  /*7910*/  SHFL.IDX PT, R139, R216, R145, 0x1f ;  /* 0x00001f91d88b7589 */ /* 0x000fe200000e0000 */
[--C-:B-1----:R-:W-:Y:S01]  /*7920*/  FADD.FTZ R40, R40, -R141.reuse ;  /* 0x8000008d28287221 */ /* 0x102fe20000010000 */
[----:B------:R-:W-:-:S02]  /*7930*/  FADD.FTZ R42, R42, -R141 ;  /* 0x8000008d2a2a7221 */ /* 0x000fc40000010000 */
[----:B------:R-:W1:Y:S01]  /*7940*/  SHFL.IDX PT, R34, R217, R151, 0x1f ;  /* 0x00001f97d9227589 */ /* 0x000e6200000e0000 */
[--C-:B-----5:R-:W-:Y:S01]  /*7950*/  FADD.FTZ R49, R49, -R32.reuse ;  /* 0x8000002031317221 */ /* 0x120fe20000010000 */
[----:B------:R-:W-:Y:S01]  /*7960*/  FADD.FTZ R51, R51, -R32 ;  /* 0x8000002033337221 */ /* 0x000fe20000010000 */
[--C-:B------:R-:W-:Y:S01]  /*7970*/  FADD.FTZ R48, R48, -R138.reuse ;  /* 0x8000008a30307221 */ /* 0x100fe20000010000 */
[----:B------:R-:W-:Y:S01]  /*7980*/  FADD.FTZ R50, R50, -R138 ;  /* 0x8000008a32327221 */ /* 0x000fe20000010000 */
[----:B------:R-:W5:Y:S01]  /*7990*/  SHFL.IDX PT, R35, R217, R148, 0x1f ;  /* 0x00001f94d9237589 */ /* 0x000f6200000e0000 */
[----:B------:R3:W5:Y:S01]  /*79a0*/  MUFU.EX2 R32, R125 ;  /* 0x0000007d00207308 */ /* 0x0007620000000800 */
[--C-:B------:R-:W-:Y:S01]  /*79b0*/  FADD.FTZ R56, R56, -R135.reuse ;  /* 0x8000008738387221 */ /* 0x100fe20000010000 */
[----:B------:R-:W-:Y:S01]  /*79c0*/  FADD.FTZ R58, R58, -R135 ;  /* 0x800000873a3a7221 */ /* 0x000fe20000010000 */
[----:B------:R-:W5:Y:S01]  /*79d0*/  SHFL.IDX PT, R136, R217, R145, 0x1f ;  /* 0x00001f91d9887589 */ /* 0x000f6200000e0000 */
[----:B----4-:R-:W-:-:S03]  /*79e0*/  FADD.FTZ R37, R37, -R142 ;  /* 0x8000008e25257221 */ /* 0x010fc60000010000 */
[----:B------:R-:W-:Y:S01]  /*79f0*/  SHFL.IDX PT, R140, R218, R151, 0x1f ;  /* 0x00001f97da8c7589 */ /* 0x000fe200000e0000 */
[----:B------:R-:W-:Y:S01]  /*7a00*/  FMUL.FTZ R25, R10, R25 ;  /* 0x000000190a197220 */ /* 0x000fe20000410000 */
[--C-:B--2---:R-:W-:Y:S01]  /*7a10*/  FADD.FTZ R60, R60, -R137.reuse ;  /* 0x800000893c3c7221 */ /* 0x104fe20000010000 */
[----:B------:R-:W-:Y:S01]  /*7a20*/  FADD.FTZ R62, R62, -R137 ;  /* 0x800000893e3e7221 */ /* 0x000fe20000010000 */
[----:B---3--:R-:W-:Y:S01]  /*7a30*/  SHFL.IDX PT, R125, R216, R6, 0x1f ;  /* 0x00001f06d87d7589 */ /* 0x008fe200000e0000 */
[----:B------:R-:W-:Y:S01]  /*7a40*/  FMUL.FTZ R27, R11, R27 ;  /* 0x0000001b0b1b7220 */ /* 0x000fe20000410000 */
[----:B------:R-:W-:Y:S01]  /*7a50*/  FMUL.FTZ R26, R225, R26 ;  /* 0x0000001ae11a7220 */ /* 0x000fe20000410000 */
[----:B------:R-:W-:Y:S01]  /*7a60*/  MUFU.EX2 R119, R119 ;  /* 0x0000007700777308 */ /* 0x000fe20000000800 */
[----:B------:R-:W-:Y:S01]  /*7a70*/  SHFL.IDX PT, R135, R216, R151, 0x1f ;  /* 0x00001f97d8877589 */ /* 0x000fe200000e0000 */
[----:B------:R-:W-:Y:S01]  /*7a80*/  FADD.FTZ R39, R39, -R142 ;  /* 0x8000008e27277221 */ /* 0x000fe20000010000 */
[--C-:B-1----:R-:W-:Y:S01]  /*7a90*/  FADD.FTZ R57, R57, -R34.reuse ;  /* 0x8000002239397221 */ /* 0x102fe20000010000 */
[----:B------:R-:W-:Y:S01]  /*7aa0*/  FADD.FTZ R59, R59, -R34 ;  /* 0x800000223b3b7221 */ /* 0x000fe20000010000 */
[----:B------:R-:W-:Y:S04]  /*7ab0*/  SHFL.IDX PT, R138, R216, R149, 0x1f ;  /* 0x00001f95d88a7589 */ /* 0x000fe800000e0000 */
[----:B------:R-:W-:Y:S01]  /*7ac0*/  SHFL.IDX PT, R143, R216, R148, 0x1f ;  /* 0x00001f94d88f7589 */ /* 0x000fe200000e0000 */
[--C-:B-----5:R-:W-:Y:S01]  /*7ad0*/  FADD.FTZ R61, R61, -R35.reuse ;  /* 0x800000233d3d7221 */ /* 0x120fe20000010000 */
[----:B------:R-:W-:-:S02]  /*7ae0*/  FADD.FTZ R63, R63, -R35 ;  /* 0x800000233f3f7221 */ /* 0x000fc40000010000 */
[----:B------:R-:W-:Y:S04]  /*7af0*/  SHFL.IDX PT, R141, R216, R144, 0x1f ;  /* 0x00001f90d88d7589 */ /* 0x000fe800000e0000 */
[----:B------:R-:W-:Y:S04]  /*7b00*/  SHFL.IDX PT, R145, R216, R223, 0x1f ;  /* 0x00001fdfd8917589 */ /* 0x000fe800000e0000 */
[----:B------:R-:W1:Y:S04]  /*7b10*/  SHFL.IDX PT, R33, R218, R234, 0x1f ;  /* 0x00001feada217589 */ /* 0x000e6800000e0000 */
[----:B------:R-:W2:Y:S04]  /*7b20*/  SHFL.IDX PT, R134, R217, R144, 0x1f ;  /* 0x00001f90d9867589 */ /* 0x000ea800000e0000 */
[----:B------:R-:W3:Y:S01]  /*7b30*/  SHFL.IDX PT, R36, R217, R223, 0x1f ;  /* 0x00001fdfd9247589 */ /* 0x000ee200000e0000 */
[----:B------:R-:W-:Y:S01]  /*7b40*/  FADD.FTZ R137, R80, -R139 ;  /* 0x8000008b50897221 */ /* 0x000fe20000010000 */
[----:B------:R3:W4:Y:S01]  /*7b50*/  MUFU.EX2 R34, R122 ;  /* 0x0000007a00227308 */ /* 0x0007220000000800 */
[----:B------:R-:W-:Y:S01]  /*7b60*/  FMUL.FTZ R37, R226, R37 ;  /* 0x00000025e2257220 */ /* 0x000fe20000410000 */
[----:B------:R-:W5:Y:S01]  /*7b70*/  SHFL.IDX PT, R216, R216, R234, 0x1f ;  /* 0x00001fead8d87589 */ /* 0x000f6200000e0000 */
[--C-:B------:R-:W-:Y:S01]  /*7b80*/  FADD.FTZ R66, R66, -R136.reuse ;  /* 0x8000008842427221 */ /* 0x100fe20000010000 */
[----:B------:R-:W-:-:S04]  /*7b90*/  FADD.FTZ R64, R64, -R136 ;  /* 0x8000008840407221 */ /* 0x000fc80000010000 */
[----:B------:R-:W-:Y:S01]  /*7ba0*/  MUFU.EX2 R118, R118 ;  /* 0x0000007600767308 */ /* 0x000fe20000000800 */
[----:B------:R-:W4:Y:S01]  /*7bb0*/  SHFL.IDX PT, R217, R217, R234, 0x1f ;  /* 0x00001fead9d97589 */ /* 0x000f2200000e0000 */
[----:B------:R-:W-:Y:S01]  /*7bc0*/  FADD.FTZ R139, R82, -R139 ;  /* 0x8000008b528b7221 */ /* 0x000fe20000010000 */
[----:B------:R-:W-:-:S05]  /*7bd0*/  FMUL.FTZ R82, R229, R133 ;  /* 0x00000085e5527220 */ /* 0x000fca0000410000 */
[----:B------:R-:W-:Y:S01]  /*7be0*/  MUFU.EX2 R117, R117 ;  /* 0x0000007500757308 */ /* 0x000fe20000000800 */
[--C-:B-1----:R-:W-:Y:S01]  /*7bf0*/  FADD.FTZ R53, R53, -R33.reuse ;  /* 0x8000002135357221 */ /* 0x102fe20000010000 */
[----:B------:R-:W-:Y:S01]  /*7c00*/  FADD.FTZ R55, R55, -R33 ;  /* 0x8000002137377221 */ /* 0x000fe20000010000 */
[----:B--2---:R-:W-:Y:S01]  /*7c10*/  FADD.FTZ R65, R65, -R134 ;  /* 0x8000008641417221 */ /* 0x004fe20000010000 */
[----:B------:R-:W-:-:S04]  /*7c20*/  F2FP.F16.F32.PACK_AB R82, R37, R82 ;  /* 0x000000522552723e */ /* 0x000fc800000000ff */
[----:B------:R-:W-:Y:S01]  /*7c30*/  MUFU.EX2 R116, R116 ;  /* 0x0000007400747308 */ /* 0x000fe20000000800 */
[----:B---3--:R-:W-:Y:S01]  /*7c40*/  FADD.FTZ R122, R68, -R36 ;  /* 0x80000024447a7221 */ /* 0x008fe20000010000 */
[--C-:B-----5:R-:W-:Y:S01]  /*7c50*/  FADD.FTZ R146, R85, -R216.reuse ;  /* 0x800000d855927221 */ /* 0x120fe20000010000 */
[----:B------:R-:W-:Y:S01]  /*7c60*/  FMUL.FTZ R85, R9, R126 ;  /* 0x0000007e09557220 */ /* 0x000fe20000410000 */
[----:B------:R-:W-:-:S04]  /*7c70*/  FADD.FTZ R216, R87, -R216 ;  /* 0x800000d857d87221 */ /* 0x000fc80000010000 */
[----:B------:R-:W-:Y:S01]  /*7c80*/  MUFU.EX2 R115, R115 ;  /* 0x0000007300737308 */ /* 0x000fe20000000800 */
[----:B------:R-:W-:Y:S01]  /*7c90*/  F2FP.F16.F32.PACK_AB R87, R27, R25 ;  /* 0x000000191b57723e */ /* 0x000fe200000000ff */
[----:B------:R-:W-:Y:S01]  /*7ca0*/  FMUL.FTZ R25, R107, R65 ;  /* 0x000000416b197220 */ /* 0x000fe20000410000 */
[----:B------:R-:W-:Y:S01]  /*7cb0*/  FMUL.FTZ R38, R14, R38 ;  /* 0x000000260e267220 */ /* 0x000fe20000410000 */
[--C-:B------:R-:W-:Y:S01]  /*7cc0*/  FADD.FTZ R41, R41, -R140.reuse ;  /* 0x8000008c29297221 */ /* 0x100fe20000010000 */
[----:B------:R-:W-:-:S03]  /*7cd0*/  FADD.FTZ R43, R43, -R140 ;  /* 0x8000008c2b2b7221 */ /* 0x000fc60000010000 */
[----:B------:R1:W-:Y:S01]  /*7ce0*/  MUFU.EX2 R35, R121 ;  /* 0x0000007900237308 */ /* 0x0003e20000000800 */
[----:B------:R-:W-:Y:S01]  /*7cf0*/  F2FP.F16.F32.PACK_AB R85, R85, R26 ;  /* 0x0000001a5555723e */ /* 0x000fe200000000ff */
[----:B------:R-:W-:-:S06]  /*7d00*/  FMUL.FTZ R65, R106, R66 ;  /* 0x000000426a417220 */ /* 0x000fcc0000410000 */
[----:B------:R2:W3:Y:S01]  /*7d10*/  MUFU.EX2 R33, R123 ;  /* 0x0000007b00217308 */ /* 0x0004e20000000800 */
[----:B-1----:R-:W-:Y:S01]  /*7d20*/  FADD.FTZ R121, R67, -R134 ;  /* 0x8000008643797221 */ /* 0x002fe20000010000 */
[----:B------:R-:W-:Y:S01]  /*7d30*/  FADD.FTZ R67, R70, -R36 ;  /* 0x8000002446437221 */ /* 0x000fe20000010000 */
[----:B----4-:R-:W-:-:S05]  /*7d40*/  FADD.FTZ R70, R69, -R217 ;  /* 0x800000d945467221 */ /* 0x010fca0000010000 */
[----:B------:R1:W4:Y:S01]  /*7d50*/  MUFU.EX2 R36, R120 ;  /* 0x0000007800247308 */ /* 0x0003220000000800 */
[----:B------:R-:W-:Y:S01]  /*7d60*/  FMUL.FTZ R39, R15, R39 ;  /* 0x000000270f277220 */ /* 0x000fe20000410000 */
[----:B------:R-:W-:Y:S01]  /*7d70*/  FMUL.FTZ R60, R101, R60 ;  /* 0x0000003c653c7220 */ /* 0x000fe20000410000 */
[----:B------:R-:W-:-:S05]  /*7d80*/  FMUL.FTZ R61, R103, R61 ;  /* 0x0000003d673d7220 */ /* 0x000fca0000410000 */
[----:B------:R-:W5:Y:S01]  /*7d90*/  MUFU.EX2 R114, R114 ;  /* 0x0000007200727308 */ /* 0x000f620000000800 */
[----:B------:R-:W-:Y:S01]  /*7da0*/  FMUL.FTZ R62, R102, R62 ;  /* 0x0000003e663e7220 */ /* 0x000fe20000410000 */
[----:B------:R-:W-:Y:S01]  /*7db0*/  FMUL.FTZ R63, R104, R63 ;  /* 0x0000003f683f7220 */ /* 0x000fe20000410000 */
[----:B------:R-:W-:-:S05]  /*7dc0*/  FMUL.FTZ R64, R105, R64 ;  /* 0x0000004069407220 */ /* 0x000fca0000410000 */
[----:B------:R-:W5:Y:S01]  /*7dd0*/  MUFU.EX2 R37, R113 ;  /* 0x0000007100257308 */ /* 0x000f620000000800 */
[----:B------:R-:W-:Y:S01]  /*7de0*/  FMUL.FTZ R26, R108, R121 ;  /* 0x000000796c1a7220 */ /* 0x000fe20000410000 */
[----:B------:R-:W-:Y:S01]  /*7df0*/  FMUL.FTZ R66, R109, R122 ;  /* 0x0000007a6d427220 */ /* 0x000fe20000410000 */
[----:B------:R-:W-:Y:S01]  /*7e00*/  FMUL.FTZ R27, R111, R70 ;  /* 0x000000466f1b7220 */ /* 0x000fe20000410000 */
[----:B--2---:R-:W-:Y:S01]  /*7e10*/  FADD.FTZ R123, R72, -R125 ;  /* 0x8000007d487b7221 */ /* 0x004fe20000010000 */
[----:B------:R-:W-:Y:S01]  /*7e20*/  FADD.FTZ R134, R73, -R135 ;  /* 0x8000008749867221 */ /* 0x000fe20000010000 */
[----:B------:R-:W-:Y:S01]  /*7e30*/  FADD.FTZ R125, R74, -R125 ;  /* 0x8000007d4a7d7221 */ /* 0x000fe20000010000 */
[----:B------:R-:W-:Y:S01]  /*7e40*/  FADD.FTZ R135, R75, -R135 ;  /* 0x800000874b877221 */ /* 0x000fe20000010000 */
[----:B------:R-:W-:Y:S01]  /*7e50*/  FADD.FTZ R136, R76, -R138 ;  /* 0x8000008a4c887221 */ /* 0x000fe20000010000 */
        /* <DEDUP_REMOVED lines=55> */
[----:B---3--:R-:W-:Y:S01]  /*81d0*/  FMUL.FTZ R63, R33, R138 ;  /* 0x0000008a213f7220 */ /* 0x008fe20000410000 */
[----:B------:R-:W-:Y:S01]  /*81e0*/  F2FP.F16.F32.PACK_AB R81, R132, R81 ;  /* 0x000000518451723e */ /* 0x000fe200000000ff */
[----:B------:R-:W-:Y:S01]  /*81f0*/  FMUL.FTZ R38, R35, R143 ;  /* 0x0000008f23267220 */ /* 0x000fe20000410000 */
[----:B------:R-:W-:Y:S01]  /*8200*/  F2FP.F16.F32.PACK_AB R68, R57, R56 ;  /* 0x000000383944723e */ /* 0x000fe200000000ff */
[----:B----4-:R-:W-:Y:S01]  /*8210*/  FMUL.FTZ R56, R36, R137 ;  /* 0x0000008924387220 */ /* 0x010fe20000410000 */
        /* <DEDUP_REMOVED lines=14> */
[----:B------:R-:W-:-:S02]  /*8300*/  F2FP.F16.F32.PACK_AB R79, R47, R46 ;  /* 0x0000002e2f4f723e */ /* 0x000fc400000000ff */
[----:B------:R-:W-:Y:S02]  /*8310*/  F2FP.F16.F32.PACK_AB R72, R49, R48 ;  /* 0x000000303148723e */ /* 0x000fe400000000ff */
        /* <DEDUP_REMOVED lines=18> */
[----:B------:R-:W-:Y:S04]  /*8440*/  STSM.16.MT88.4 [R39+0x23400], R64 ;  /* 0x0234004027007844 */ /* 0x000fe80000004200 */
[----:B------:R-:W-:Y:S04]  /*8450*/  STSM.16.MT88.4 [R39+0x23c00], R60 ;  /* 0x023c003c27007844 */ /* 0x000fe80000004200 */
[----:B------:R1:W-:Y:S01]  /*8460*/  STSM.16.MT88.4 [R39+0x24400], R56 ;  /* 0x0244003827007844 */ /* 0x0003e20000004200 */
[----:B------:R-:W-:Y:S01]  /*8470*/  WARPGROUP.ARRIVE ;  /* 0x00000000000079c5 */ /* 0x000fe20000000000 */
[----:B------:R-:W-:Y:S01]  /*8480*/  UMOV UR6, UR4 ;  /* 0x0000000400067c82 */ /* 0x000fe20008000000 */
[----:B------:R-:W-:Y:S01]  /*8490*/  UMOV UR7, 0x40000040 ;  /* 0x4000004000077882 */ /* 0x000fe20000000000 */
[----:B------:R-:W2:Y:S03]  /*84a0*/  LDL R38, [R1+0x40] ;  /* 0x0000400001267983 */ /* 0x000ea60000100800 */
[----:B------:R-:W-:Y:S01]  /*84b0*/  HGMMA.64x64x16.F32 R184, R24, gdesc[UR4].tnspB, R184, gsb0 ;  /* 0x40e0000418b87df0 */ /* 0x000fe200080008b8 */
[----:B------:R-:W-:Y:S01]  /*84c0*/  UIADD3 UR6, UR4, 0x80, URZ ;  /* 0x0000008004067890 */ /* 0x000fe2000fffe03f */
[----:B------:R-:W-:Y:S01]  /*84d0*/  UMOV UR7, 0x40000040 ;  /* 0x4000004000077882 */ /* 0x000fe20000000000 */
[----:B------:R-:W-:-:S02]  /*84e0*/  WARPGROUP.DEPBAR.LE gsb0, 0x0 ;  /* 0x00008000000079c5 */ /* 0x000fc40000010000 */
        /* <DEDUP_REMOVED lines=61> */
[----:B--2---:R-:W-:-:S05]  /*88c0*/  IMAD R9, R0, 0x800, R38 ;  /* 0x0000080000097824 */ /* 0x004fca00078e0226 */
        /* <DEDUP_REMOVED lines=65> */
.L_x_1719:
        /* <DEDUP_REMOVED lines=70> */
.L_x_1720:
[----:B--2---:R-:W2:Y:S01]  /*9140*/  LDL R8, [R1+0x28] ;  /* 0x0000280001087983 */ /* 0x004ea20000100800 */
[----:B------:R-:W-:Y:S01]  /*9150*/  UIADD3 UR43, UR43, 0x1, URZ ;  /* 0x000000012b2b7890 */ /* 0x000fe2000fffe03f */
[----:B------:R-:W-:Y:S02]  /*9160*/  VIADD R7, R7, 0x30c20 ;  /* 0x00030c2007077836 */ /* 0x000fe40000000000 */
[----:B------:R-:W-:-:S03]  /*9170*/  VIADD R0, R0, 0x1 ;  /* 0x0000000100007836 */ /* 0x000fc60000000000 */
[----:B------:R-:W-:Y:S02]  /*9180*/  PRMT R7, RZ, 0x654, R7 ;  /* 0x00000654ff077816 */ /* 0x000fe40000000007 */
[C---:B------:R-:W-:Y:S02]  /*9190*/  ISETP.NE.AND P0, PT, R0.reuse, 0x2, PT ;  /* 0x000000020000780c */ /* 0x040fe40003f05270 */
[----:B------:R1:W-:Y:S02]  /*91a0*/  SYNCS.ARRIVE.TRANS64.RED.A1T0 RZ, [R7+URZ], RZ ;  /* 0x000000ff07ff79a7 */ /* 0x0003e4000810043f */
[----:B------:R-:W-:Y:S02]  /*91b0*/  SEL R0, R0, RZ, P0 ;  /* 0x000000ff00007207 */ /* 0x000fe40000000000 */
[----:B-1----:R-:W-:-:S04]  /*91c0*/  SEL R7, RZ, 0x1, P0 ;  /* 0x00000001ff077807 */ /* 0x002fc80000000000 */
[----:B------:R-:W-:Y:S02]  /*91d0*/  LOP3.LUT R4, R4, R7, RZ, 0x3c, !PT ;  /* 0x0000000704047212 */ /* 0x000fe400078e3cff */
[----:B--2---:R-:W-:-:S13]  /*91e0*/  ISETP.LE.AND P1, PT, R8, UR43, PT ;  /* 0x0000002b08007c0c */ /* 0x004fda000bf23270 */
[----:B------:R-:W-:Y:S05]  /*91f0*/  @!P1 BRA `(.L_x_1721) ;  /* 0xffffffcc00789947 */ /* 0x000fea000383ffff */
.L_x_1710:
[----:B------:R-:W-:-:S06]  /*9200*/  UISETP.GE.AND UP0, UPT, UR43, UR42, UPT ;  /* 0x0000002a2b00728c */ /* 0x000fcc000bf06270 */
[----:B------:R-:W-:-:S13]  /*9210*/  PLOP3.LUT P0, PT, PT, PT, UP0, 0x80, 0x0 ;  /* 0x000000000000781c */ /* 0x000fda0003f0f008 */
[----:B------:R-:W-:Y:S05]  /*9220*/  @P0 BRA `(.L_x_1722) ;  /* 0x0000004000b80947 */ /* 0x000fea0003800000 */
[----:B-1----:R-:W2:Y:S04]  /*9230*/  LDL.LU R8, [R1+0x48] ;  /* 0x0000480001087983 */ /* 0x002ea80000300800 */
[----:B------:R-:W3:Y:S04]  /*9240*/  LDL.LU R12, [R1+0x44] ;  /* 0x00004400010c7983 */ /* 0x000ee80000300800 */
[----:B------:R-:W3:Y:S01]  /*9250*/  LDL.LU R11, [R1+0x4c] ;  /* 0x00004c00010b7983 */ /* 0x000ee20000300800 */
[----:B------:R-:W-:Y:S01]  /*9260*/  IMAD R235, R235, 0x2000, R16 ;  /* 0x00002000ebeb7824 */ /* 0x000fe200078e0210 */
[----:B------:R-:W1:Y:S01]  /*9270*/  S2UR UR4, SR_CTAID.X ;  /* 0x00000000000479c3 */ /* 0x000e620000002500 */
[----:B------:R-:W-:Y:S01]  /*9280*/  IMAD.MOV.U32 R237, RZ, RZ, 0x40000040 ;  /* 0x40000040ffed7424 */ /* 0x000fe200078e00ff */
[----:B------:R-:W4:Y:S01]  /*9290*/  S2R R5, SR_TID.X ;  /* 0x0000000000057919 */ /* 0x000f220000002100 */
[----:B------:R-:W-:-:S02]  /*92a0*/  IMAD.MOV.U32 R233, RZ, RZ, 0x40000040 ;  /* 0x40000040ffe97424 */ /* 0x000fc400078e00ff */
[----:B------:R-:W-:Y:S01]  /*92b0*/  IMAD.MOV.U32 R229, RZ, RZ, 0x40000040 ;  /* 0x40000040ffe57424 */ /* 0x000fe200078e00ff */
[----:B------:R-:W5:Y:S01]  /*92c0*/  S2R R7, SR_TID.X ;  /* 0x0000000000077919 */ /* 0x000f620000002100 */
[----:B-1----:R-:W-:Y:S01]  /*92d0*/  UIMAD UR4, UR4, -0x80, UR41 ;  /* 0xffffff80040478a4 */ /* 0x002fe2000f8e0229 */
[----:B----4-:R-:W-:Y:S02]  /*92e0*/  VIADD R5, R5, 0xffffff80 ;  /* 0xffffff8005057836 */ /* 0x010fe40000000000 */
[----:B-----5:R-:W-:-:S03]  /*92f0*/  VIADD R13, R7, 0xffffff80 ;  /* 0xffffff80070d7836 */ /* 0x020fc60000000000 */
[----:B------:R-:W-:Y:S01]  /*9300*/  SHF.R.S32.HI R6, RZ, 0x1f, R5 ;  /* 0x0000001fff067819 */ /* 0x000fe20000011405 */
[----:B------:R-:W-:Y:S01]  /*9310*/  VIADD R14, R7, 0xffffff80 ;  /* 0xffffff80070e7836 */ /* 0x000fe20000000000 */
[----:B------:R-:W-:Y:S02]  /*9320*/  SHF.R.S32.HI R13, RZ, 0x1f, R13 ;  /* 0x0000001fff0d7819 */ /* 0x000fe4000001140d */
[----:B------:R-:W-:Y:S02]  /*9330*/  LEA.HI R7, R6, R5, RZ, 0x5 ;  /* 0x0000000506077211 */ /* 0x000fe400078f28ff */
[----:B------:R-:W-:-:S04]  /*9340*/  LEA.HI R13, R13, R14, RZ, 0x7 ;  /* 0x0000000e0d0d7211 */ /* 0x000fc800078f38ff */
[----:B------:R-:W-:Y:S02]  /*9350*/  SHF.R.S32.HI R13, RZ, 0x7, R13 ;  /* 0x00000007ff0d7819 */ /* 0x000fe4000001140d */
[--C-:B--2---:R-:W-:Y:S02]  /*9360*/  SHF.R.S32.HI R9, RZ, 0x2, R8.reuse ;  /* 0x00000002ff097819 */ /* 0x104fe40000011408 */
[----:B------:R-:W-:-:S04]  /*9370*/  SHF.R.S32.HI R8, RZ, 0x1f, R8 ;  /* 0x0000001fff087819 */ /* 0x000fc80000011408 */
[----:B------:R-:W-:Y:S02]  /*9380*/  LEA.HI R10, R8, R9, RZ, 0x3 ;  /* 0x00000009080a7211 */ /* 0x000fe400078f18ff */
[----:B------:R-:W-:Y:S02]  /*9390*/  LOP3.LUT R8, R7, 0xffffffe0, RZ, 0xc0, !PT ;  /* 0xffffffe007087812 */ /* 0x000fe400078ec0ff */
[----:B------:R-:W-:Y:S02]  /*93a0*/  LEA.HI R7, R13, R13, RZ, 0x1 ;  /* 0x0000000d0d077211 */ /* 0x000fe400078f08ff */
[----:B------:R-:W-:Y:S01]  /*93b0*/  LOP3.LUT R10, R10, 0xfffffff8, RZ, 0xc0, !PT ;  /* 0xfffffff80a0a7812 */ /* 0x000fe200078ec0ff */
[----:B------:R-:W-:Y:S01]  /*93c0*/  IMAD.IADD R8, R5, 0x1, -R8 ;  /* 0x0000000105087824 */ /* 0x000fe200078e0a08 */
[----:B---3--:R-:W-:Y:S02]  /*93d0*/  LEA.HI R11, R11, R12, RZ, 0x5 ;  /* 0x0000000c0b0b7211 */ /* 0x008fe400078f28ff */
[----:B------:R-:W-:Y:S01]  /*93e0*/  LOP3.LUT R12, R7, 0x3fffffe, RZ, 0xc0, !PT ;  /* 0x03fffffe070c7812 */ /* 0x000fe200078ec0ff */
[----:B------:R-:W-:Y:S01]  /*93f0*/  IMAD.IADD R10, R9, 0x1, -R10 ;  /* 0x00000001090a7824 */ /* 0x000fe200078e0a0a */
[----:B------:R-:W-:-:S02]  /*9400*/  SHF.R.S32.HI R7, RZ, 0x1f, R8 ;  /* 0x0000001fff077819 */ /* 0x000fc40000011408 */
[----:B------:R-:W-:Y:S01]  /*9410*/  LEA.HI R9, R6, R5, RZ, 0x2 ;  /* 0x0000000506097211 */ /* 0x000fe200078f10ff */
[----:B------:R-:W-:Y:S01]  /*9420*/  IMAD.IADD R13, R13, 0x1, -R12 ;  /* 0x000000010d0d7824 */ /* 0x000fe200078e0a0c */
[----:B------:R-:W-:Y:S02]  /*9430*/  SHF.R.S32.HI R11, RZ, 0x5, R11 ;  /* 0x00000005ff0b7819 */ /* 0x000fe4000001140b */
[CC--:B------:R-:W-:Y:S02]  /*9440*/  LEA.HI R6, R7.reuse, R8.reuse, RZ, 0x3 ;  /* 0x0000000807067211 */ /* 0x0c0fe400078f18ff */
[----:B------:R-:W-:Y:S01]  /*9450*/  LEA.HI R8, R7, R8, RZ, 0x2 ;  /* 0x0000000807087211 */ /* 0x000fe200078f10ff */
[----:B------:R-:W-:Y:S01]  /*9460*/  IMAD R10, R11, 0x10, R10 ;  /* 0x000000100b0a7824 */ /* 0x000fe200078e020a */
[----:B------:R-:W-:Y:S02]  /*9470*/  LOP3.LUT R12, R9, 0xfffffffc, RZ, 0xc0, !PT ;  /* 0xfffffffc090c7812 */ /* 0x000fe400078ec0ff */
[----:B------:R-:W-:Y:S01]  /*9480*/  SHF.R.S32.HI R9, RZ, 0x2, R8 ;  /* 0x00000002ff097819 */ /* 0x000fe20000011408 */
[----:B------:R-:W-:Y:S01]  /*9490*/  IMAD R20, R13, 0x40, R10 ;  /* 0x000000400d147824 */ /* 0x000fe200078e020a */
[----:B------:R-:W-:Y:S01]  /*94a0*/  SHF.R.S32.HI R7, RZ, 0x3, R6 ;  /* 0x00000003ff077819 */ /* 0x000fe20000011406 */
[----:B------:R-:W-:Y:S01]  /*94b0*/  IMAD.IADD R5, R5, 0x1, -R12 ;  /* 0x0000000105057824 */ /* 0x000fe200078e0a0c */
[----:B------:R-:W-:Y:S01]  /*94c0*/  SHF.R.S32.HI R6, RZ, 0x1f, R6 ;  /* 0x0000001fff067819 */ /* 0x000fe20000011406 */
[C---:B------:R-:W-:Y:S01]  /*94d0*/  VIADD R10, R9.reuse, 0x8 ;  /* 0x00000008090a7836 */ /* 0x040fe20000000000 */
[----:B------:R-:W-:Y:S01]  /*94e0*/  LEA.HI R8, R8, R9, RZ, 0x1 ;  /* 0x0000000908087211 */ /* 0x000fe200078f08ff */
[C---:B------:R-:W-:Y:S01]  /*94f0*/  VIADD R12, R9.reuse, 0x10 ;  /* 0x00000010090c7836 */ /* 0x040fe20000000000 */
[----:B------:R-:W-:Y:S01]  /*9500*/  LEA.HI R6, R6, R7, RZ, 0x4 ;  /* 0x0000000706067211 */ /* 0x000fe200078f20ff */
[----:B------:R-:W-:Y:S01]  /*9510*/  VIADD R17, R9, 0x18 ;  /* 0x0000001809117836 */ /* 0x000fe20000000000 */
[----:B------:R-:W-:-:S02]  /*9520*/  LEA.HI R11, R10, R10, RZ, 0x1 ;  /* 0x0000000a0a0b7211 */ /* 0x000fc400078f08ff */
[----:B------:R-:W-:Y:S02]  /*9530*/  LEA.HI R14, R12, R12, RZ, 0x1 ;  /* 0x0000000c0c0e7211 */ /* 0x000fe400078f08ff */
[----:B------:R-:W-:Y:S02]  /*9540*/  LOP3.LUT R13, R11, 0xfffffffe, RZ, 0xc0, !PT ;  /* 0xfffffffe0b0d7812 */ /* 0x000fe400078ec0ff */
[----:B------:R-:W-:Y:S02]  /*9550*/  LOP3.LUT R6, R6, 0x1ffffff0, RZ, 0xc0, !PT ;  /* 0x1ffffff006067812 */ /* 0x000fe400078ec0ff */
[----:B------:R-:W-:Y:S01]  /*9560*/  LOP3.LUT R8, R8, 0xfffffffe, RZ, 0xc0, !PT ;  /* 0xfffffffe08087812 */ /* 0x000fe200078ec0ff */
[----:B------:R-:W-:Y:S01]  /*9570*/  IMAD.IADD R13, R10, 0x1, -R13 ;  /* 0x000000010a0d7824 */ /* 0x000fe200078e0a0d */
[----:B------:R-:W-:Y:S01]  /*9580*/  LOP3.LUT R15, R14, 0xfffffffe, RZ, 0xc0, !PT ;  /* 0xfffffffe0e0f7812 */ /* 0x000fe200078ec0ff */
[----:B------:R-:W-:Y:S01]  /*9590*/  IMAD.IADD R7, R7, 0x1, -R6 ;  /* 0x0000000107077824 */ /* 0x000fe200078e0a06 */
[----:B------:R-:W-:Y:S01]  /*95a0*/  LEA.HI R10, R17, R17, RZ, 0x1 ;  /* 0x00000011110a7211 */ /* 0x000fe200078f08ff */
[----:B------:R-:W-:Y:S01]  /*95b0*/  IMAD.IADD R8, R9, 0x1, -R8 ;  /* 0x0000000109087824 */ /* 0x000fe200078e0a08 */
[----:B------:R-:W-:Y:S01]  /*95c0*/  SHF.R.S32.HI R6, RZ, 0x1, R11 ;  /* 0x00000001ff067819 */ /* 0x000fe2000001140b */
[----:B------:R-:W-:Y:S01]  /*95d0*/  IMAD.IADD R15, R12, 0x1, -R15 ;  /* 0x000000010c0f7824 */ /* 0x000fe200078e0a0f */
[----:B------:R-:W-:Y:S01]  /*95e0*/  SHF.R.S32.HI R11, RZ, 0x1f, R11 ;  /* 0x0000001fff0b7819 */ /* 0x000fe2000001140b */
[----:B------:R-:W-:Y:S01]  /*95f0*/  IMAD R7, R7, 0x8, R8 ;  /* 0x0000000807077824 */ /* 0x000fe200078e0208 */
[----:B------:R-:W-:-:S02]  /*9600*/  SHF.R.S32.HI R9, RZ, 0x1, R14 ;  /* 0x00000001ff097819 */ /* 0x000fc4000001140e */
[----:B------:R-:W-:Y:S02]  /*9610*/  SHF.R.S32.HI R14, RZ, 0x1f, R14 ;  /* 0x0000001fff0e7819 */ /* 0x000fe4000001140e */
[--C-:B------:R-:W-:Y:S01]  /*9620*/  SHF.R.S32.HI R12, RZ, 0x1, R10.reuse ;  /* 0x00000001ff0c7819 */ /* 0x100fe2000001140a */
[----:B------:R1:W-:Y:S01]  /*9630*/  STL [R1+0x28], R7 ;  /* 0x0000280701007387 */ /* 0x0003e20000100800 */
[----:B------:R-:W-:Y:S02]  /*9640*/  SHF.R.S32.HI R19, RZ, 0x1f, R10 ;  /* 0x0000001fff137819 */ /* 0x000fe4000001140a */
[----:B------:R-:W-:Y:S02]  /*9650*/  LEA.HI R11, R11, R6, RZ, 0x4 ;  /* 0x000000060b0b7211 */ /* 0x000fe400078f20ff */
[----:B------:R-:W-:Y:S02]  /*9660*/  LEA.HI R14, R14, R9, RZ, 0x4 ;  /* 0x000000090e0e7211 */ /* 0x000fe400078f20ff */
[----:B------:R-:W-:-:S02]  /*9670*/  LEA.HI R19, R19, R12, RZ, 0x4 ;  /* 0x0000000c13137211 */ /* 0x000fc400078f20ff */
[----:B------:R-:W-:Y:S02]  /*9680*/  LOP3.LUT R11, R11, 0x1ffffff0, RZ, 0xc0, !PT ;  /* 0x1ffffff00b0b7812 */ /* 0x000fe400078ec0ff */
[----:B------:R-:W-:Y:S02]  /*9690*/  LOP3.LUT R14, R14, 0x1ffffff0, RZ, 0xc0, !PT ;  /* 0x1ffffff00e0e7812 */ /* 0x000fe400078ec0ff */
[----:B------:R-:W-:Y:S01]  /*96a0*/  LOP3.LUT R18, R10, 0xfffffffe, RZ, 0xc0, !PT ;  /* 0xfffffffe0a127812 */ /* 0x000fe200078ec0ff */
[----:B------:R-:W-:Y:S01]  /*96b0*/  IMAD.IADD R6, R6, 0x1, -R11 ;  /* 0x0000000106067824 */ /* 0x000fe200078e0a0b */
[----:B------:R-:W-:Y:S01]  /*96c0*/  LOP3.LUT R19, R19, 0x1ffffff0, RZ, 0xc0, !PT ;  /* 0x1ffffff013137812 */ /* 0x000fe200078ec0ff */
[----:B------:R-:W-:Y:S02]  /*96d0*/  IMAD.IADD R14, R9, 0x1, -R14 ;  /* 0x00000001090e7824 */ /* 0x000fe400078e0a0e */
[----:B------:R-:W-:Y:S02]  /*96e0*/  IMAD.IADD R18, R17, 0x1, -R18 ;  /* 0x0000000111127824 */ /* 0x000fe400078e0a12 */
[----:B------:R-:W-:Y:S01]  /*96f0*/  IMAD.IADD R19, R12, 0x1, -R19 ;  /* 0x000000010c137824 */ /* 0x000fe200078e0a13 */
[----:B------:R-:W2:Y:S01]  /*9700*/  S2R R17, SR_CTAID.X ;  /* 0x0000000000117919 */ /* 0x000ea20000002500 */
[----:B------:R-:W-:-:S02]  /*9710*/  IMAD R8, R6, 0x8, R13 ;  /* 0x0000000806087824 */ /* 0x000fc400078e020d */
[----:B------:R-:W-:Y:S02]  /*9720*/  IMAD R6, R14, 0x8, R15 ;  /* 0x000000080e067824 */ /* 0x000fe400078e020f */
[----:B-1----:R-:W-:Y:S01]  /*9730*/  IMAD R7, R19, 0x8, R18 ;  /* 0x0000000813077824 */ /* 0x002fe200078e0212 */
[----:B------:R-:W-:Y:S01]  /*9740*/  STL [R1+0x24], R8 ;  /* 0x0000240801007387 */ /* 0x000fe20000100800 */
[----:B------:R-:W-:Y:S02]  /*9750*/  IMAD.MOV.U32 R11, RZ, RZ, 0x40000040 ;  /* 0x40000040ff0b7424 */ /* 0x000fe400078e00ff */
[----:B------:R-:W-:Y:S01]  /*9760*/  IMAD.MOV.U32 R9, RZ, RZ, 0x40000040 ;  /* 0x40000040ff097424 */ /* 0x000fe200078e00ff */
[----:B------:R1:W-:Y:S01]  /*9770*/  STL [R1+0x20], R6 ;  /* 0x0000200601007387 */ /* 0x0003e20000100800 */
[C---:B------:R-:W-:Y:S02]  /*9780*/  VIADD R13, R5.reuse, 0x8 ;  /* 0x00000008050d7836 */ /* 0x040fe40000000000 */
[----:B------:R-:W-:Y:S01]  /*9790*/  VIADD R13, R5, 0x14 ;  /* 0x00000014050d7836 */ /* 0x000fe20000000000 */
[----:B------:R3:W-:Y:S01]  /*97a0*/  STL [R1+0x1c], R7 ;  /* 0x00001c0701007387 */ /* 0x0007e20000100800 */
[----:B-1----:R-:W-:-:S02]  /*97b0*/  VIADD R6, R235, 0x4000 ;  /* 0x00004000eb067836 */ /* 0x002fc40000000000 */
[----:B---3--:R-:W-:Y:S01]  /*97c0*/  VIADD R7, R235, 0x20c00 ;  /* 0x00020c00eb077836 */ /* 0x008fe20000000000 */
[----:B------:R-:W-:Y:S02]  /*97d0*/  SHF.R.U32.HI R235, RZ, 0x4, R235 ;  /* 0x00000004ffeb7819 */ /* 0x000fe400000116eb */
[----:B------:R-:W-:Y:S02]  /*97e0*/  SHF.R.U32.HI R6, RZ, 0x4, R6 ;  /* 0x00000004ff067819 */ /* 0x000fe40000011606 */
[----:B------:R-:W-:Y:S02]  /*97f0*/  SHF.R.U32.HI R7, RZ, 0x4, R7 ;  /* 0x00000004ff077819 */ /* 0x000fe40000011607 */
[----:B------:R-:W-:Y:S01]  /*9800*/  LOP3.LUT R235, R235, 0x3fff, RZ, 0xc0, !PT ;  /* 0x00003fffebeb7812 */ /* 0x000fe200078ec0ff */
[----:B--2---:R-:W-:Y:S01]  /*9810*/  IMAD R230, R17, -0x80, -R20 ;  /* 0xffffff8011e67824 */ /* 0x004fe200078e0a14 */
[----:B------:R-:W-:Y:S02]  /*9820*/  LOP3.LUT R7, R7, 0x3fff, RZ, 0xc0, !PT ;  /* 0x00003fff07077812 */ /* 0x000fe400078ec0ff */
[----:B------:R-:W-:-:S02]  /*9830*/  LOP3.LUT R6, R6, 0x3fff, RZ, 0xc0, !PT ;  /* 0x00003fff06067812 */ /* 0x000fc400078ec0ff */
[----:B------:R-:W-:Y:S01]  /*9840*/  LOP3.LUT R12, R235, 0x10000, RZ, 0xfc, !PT ;  /* 0x00010000eb0c7812 */ /* 0x000fe200078efcff */
[----:B------:R-:W-:Y:S01]  /*9850*/  IMAD.MOV.U32 R235, RZ, RZ, 0x40000040 ;  /* 0x40000040ffeb7424 */ /* 0x000fe200078e00ff */
        /* <DEDUP_REMOVED lines=9> */
[----:B------:R3:W-:Y:S01]  /*98f0*/  STL [R1+0x10], R6 ;  /* 0x0000100601007387 */ /* 0x0007e20000100800 */
[----:B------:R-:W-:Y:S02]  /*9900*/  VIADD R228, R6, 0x6 ;  /* 0x0000000606e47836 */ /* 0x000fe40000000000 */
[C---:B-1----:R-:W-:Y:S01]  /*9910*/  VIADD R12, R5.reuse, 0xc ;  /* 0x0000000c050c7836 */ /* 0x042fe20000000000 */
[----:B------:R1:W-:Y:S01]  /*9920*/  STL.64 [R1+0x8], R10 ;  /* 0x0000080a01007387 */ /* 0x0003e20000100a00 */
[C---:B------:R-:W-:Y:S02]  /*9930*/  VIADD R12, R5.reuse, 0x18 ;  /* 0x00000018050c7836 */ /* 0x040fe40000000000 */
[C---:B--2---:R-:W-:Y:S01]  /*9940*/  VIADD R7, R5.reuse, 0x4 ;  /* 0x0000000405077836 */ /* 0x044fe20000000000 */
[----:B------:R1:W-:Y:S01]  /*9950*/  STL.64 [R1], R8 ;  /* 0x0000000801007387 */ /* 0x0003e20000100a00 */
[C---:B------:R-:W-:Y:S01]  /*9960*/  VIADD R7, R5.reuse, 0x10 ;  /* 0x0000001005077836 */ /* 0x040fe20000000000 */
[----:B---3--:R-:W-:Y:S01]  /*9970*/  IADD3 R6, -R20, UR4, RZ ;  /* 0x0000000414067c10 */ /* 0x008fe2000fffe1ff */
[----:B------:R-:W-:-:S07]  /*9980*/  VIADD R7, R5, 0x1c ;  /* 0x0000001c05077836 */ /* 0x000fce0000000000 */
.L_x_1733:
[----:B------:R-:W-:-:S05]  /*9990*/  IMAD.U32 R7, RZ, RZ, UR36 ;  /* 0x00000024ff077e24 */ /* 0x000fca000f8e00ff */
[----:B------:R-:W-:-:S04]  /*99a0*/  LOP3.LUT R7, R7, 0x1, RZ, 0xfc, !PT ;  /* 0x0000000107077812 */ /* 0x000fc800078efcff */
[----:B------:R-:W-:-:S13]  /*99b0*/  ISETP.NE.AND P6, PT, R7, 0x3, PT ;  /* 0x000000030700780c */ /* 0x000fda0003fc5270 */
[----:B--2---:R-:W-:Y:S05]  /*99c0*/  @!P6 BRA `(.L_x_1723) ;  /* 0x000000000004e947 */ /* 0x004fea0003800000 */
[----:B------:R-:W-:Y:S01]  /*99d0*/  BPT.TRAP 0x1 ;  /* 0x000000040000795c */ /* 0x000fe20000300000 */
.L_x_1723:
[----:B------:R-:W-:Y:S01]  /*99e0*/  IMAD R7, R0, 0x8, R16 ;  /* 0x0000000800077824 */ /* 0x000fe200078e0210 */
[----:B------:R-:W-:-:S04]  /*99f0*/  SHF.L.U32 R20, R4, 0x1f, RZ ;  /* 0x0000001f04147819 */ /* 0x000fc800000006ff */
[----:B------:R2:W3:Y:S01]  /*9a00*/  SYNCS.PHASECHK.TRANS64.TRYWAIT P0, [R7+URZ+0x30c10], R20 ;  /* 0x030c1014070075a7 */ /* 0x0004e2000800017f */
[----:B------:R-:W-:Y:S05]  /*9a10*/  @!P6 BRA `(.L_x_1724) ;  /* 0x000000000004e947 */ /* 0x000fea0003800000 */
[----:B------:R-:W-:Y:S01]  /*9a20*/  BPT.TRAP 0x1 ;  /* 0x000000040000795c */ /* 0x000fe20000300000 */
.L_x_1724:
[----:B-1----:R-:W-:-:S05]  /*9a30*/  VIADD R8, R16, 0x10000 ;  /* 0x0001000010087836 */ /* 0x002fca0000000000 */
[----:B------:R-:W-:-:S04]  /*9a40*/  SHF.R.U32.HI R8, RZ, 0x4, R8 ;  /* 0x00000004ff087819 */ /* 0x000fc80000011608 */
[----:B------:R-:W-:-:S04]  /*9a50*/  LOP3.LUT R8, R8, 0x3fff, RZ, 0xc0, !PT ;  /* 0x00003fff08087812 */ /* 0x000fc800078ec0ff */
[----:B------:R-:W-:Y:S01]  /*9a60*/  LOP3.LUT R9, R8, 0x10000, RZ, 0xfc, !PT ;  /* 0x0001000008097812 */ /* 0x000fe200078efcff */
[----:B---3--:R-:W-:Y:S06]  /*9a70*/  @P0 BRA `(.L_x_1725) ;  /* 0x0000000000080947 */ /* 0x008fec0003800000 */
[----:B------:R-:W1:Y:S02]  /*9a80*/  SYNCS.PHASECHK.TRANS64.TRYWAIT P0, [R7+URZ+0x30c10], R20 ;  /* 0x030c1014070075a7 */ /* 0x000e64000800017f */
[----:B-1----:R-:W-:Y:S05]  /*9a90*/  @!P0 BRA `(.L_x_1726) ;  /* 0x00000094004c8947 */ /* 0x002fea0003800000 */
.L_x_1725:
        /* <DEDUP_REMOVED lines=26> */
[----:B-----5:R-:W-:Y:S02]  /*9c40*/  IMAD R12, R0, 0x80, R12 ;  /* 0x00000080000c7824 */ /* 0x020fe400078e020c */
[C---:B------:R-:W-:Y:S02]  /*9c50*/  IMAD R223, R3.reuse, 0x2, R10 ;  /* 0x0000000203df7824 */ /* 0x040fe400078e020a */
[----:B------:R-:W-:Y:S02]  /*9c60*/  IMAD R219, R3, 0x2, R12 ;  /* 0x0000000203db7824 */ /* 0x000fe400078e020c */
[----:B------:R-:W-:-:S02]  /*9c70*/  IMAD R17, R223, 0x4, R16 ;  /* 0x00000004df117824 */ /* 0x000fc400078e0210 */
[----:B------:R-:W-:Y:S02]  /*9c80*/  IMAD R18, R0, 0x80, R11 ;  /* 0x0000008000127824 */ /* 0x000fe400078e020b */
[----:B------:R-:W-:Y:S02]  /*9c90*/  IMAD R231, R219, 0x4, R16 ;  /* 0x00000004dbe77824 */ /* 0x000fe400078e0210 */
[----:B------:R-:W-:Y:S02]  /*9ca0*/  IMAD R9, R3, 0x2, R18 ;  /* 0x0000000203097824 */ /* 0x000fe400078e0212 */
[----:B------:R-:W-:Y:S02]  /*9cb0*/  IMAD R223, R223, 0x4, R216 ;  /* 0x00000004dfdf7824 */ /* 0x000fe400078e02d8 */
[----:B------:R-:W-:Y:S02]  /*9cc0*/  IMAD R221, R9, 0x4, R16 ;  /* 0x0000000409dd7824 */ /* 0x000fe400078e0210 */
[----:B------:R-:W-:Y:S01]  /*9cd0*/  IMAD R219, R219, 0x4, R216 ;  /* 0x00000004dbdb7824 */ /* 0x000fe200078e02d8 */
[----:B------:R-:W-:-:S02]  /*9ce0*/  WARPGROUP.DEPBAR.LE gsb0, 0x0 ;  /* 0x00008000000079c5 */ /* 0x000fc40000010000 */
[----:B------:R-:W-:-:S06]  /*9cf0*/  WARPGROUP.ARRIVE ;  /* 0x00000000000079c5 */ /* 0x000fcc0000000000 */
[----:B------:R-:W-:Y:S01]  /*9d00*/  HGMMA.64x128x16.F32 R88, gdesc[UR8], R88, gsb0 ;  /* 0x01e00000085879f0 */ /* 0x000fe20008000858 */
[----:B------:R-:W-:Y:S01]  /*9d10*/  R2UR UR8, R14 ;  /* 0x000000000e0872ca */ /* 0x000fe200000e0000 */
[----:B------:R-:W-:Y:S01]  /*9d20*/  UMOV UR10, UR4 ;  /* 0x00000004000a7c82 */ /* 0x000fe20008000000 */
[----:B------:R-:W-:Y:S01]  /*9d30*/  R2UR UR9, R15 ;  /* 0x000000000f0972ca */ /* 0x000fe200000e0000 */
[----:B------:R-:W-:Y:S01]  /*9d40*/  UMOV UR11, 0x40000040 ;  /* 0x40000040000b7882 */ /* 0x000fe20000000000 */
[----:B------:R-:W-:Y:S01]  /*9d50*/  R2UR UR4, R236 ;  /* 0x00000000ec0472ca */ /* 0x000fe200000e0000 */
[----:B------:R-:W-:-:S04]  /*9d60*/  IMAD R14, R0, 0x80, R13 ;  /* 0x00000080000e7824 */ /* 0x000fc800078e020d */
[----:B------:R-:W-:-:S04]  /*9d70*/  IMAD R217, R3, 0x2, R14 ;  /* 0x0000000203d97824 */ /* 0x000fc800078e020e */
[C---:B------:R-:W-:Y:S02]  /*9d80*/  IMAD R220, R217.reuse, 0x4, R16 ;  /* 0x00000004d9dc7824 */ /* 0x040fe400078e0210 */
        /* <DEDUP_REMOVED lines=15> */
.L_x_1727:
[----:B------:R1:W1:Y:S01]  /*9e80*/  SYNCS.PHASECHK.TRANS64.TRYWAIT P0, [R7+URZ+0x30c30], R20 ;  /* 0x030c3014070075a7 */ /* 0x000262000800017f */
[----:B------:R-:W-:Y:S05]  /*9e90*/  @!P6 BRA `(.L_x_1728) ;  /* 0x000000000004e947 */ /* 0x000fea0003800000 */
[----:B------:R-:W-:Y:S01]  /*9ea0*/  BPT.TRAP 0x1 ;  /* 0x000000040000795c */ /* 0x000fe20000300000 */
.L_x_1728:
        /* <DEDUP_REMOVED lines=8> */
.L_x_1729:
        /* <DEDUP_REMOVED lines=8> */
[----:B------:R-:W1:Y:S01]  /*9fb0*/  LDC R13, c[0x0][0x74c] ;  /* 0x0001d300ff0d7b82 */ /* 0x000e620000000800 */
[----:B------:R-:W-:Y:S01]  /*9fc0*/  ISETP.GT.AND P2, PT, R230, RZ, PT ;  /* 0x000000ffe600720c */ /* 0x000fe20003f44270 */
[----:B------:R-:W-:Y:S01]  /*9fd0*/  IMAD R9, R0, 0x400, R9 ;  /* 0x0000040000097824 */ /* 0x000fe200078e0209 */
[----:B------:R-:W-:Y:S01]  /*9fe0*/  ISETP.GT.AND P1, PT, R6, RZ, PT ;  /* 0x000000ff0600720c */ /* 0x000fe20003f24270 */
[C---:B------:R-:W-:Y:S01]  /*9ff0*/  VIADD R21, R5.reuse, 0x1c ;  /* 0x0000001c05157836 */ /* 0x040fe20000000000 */
[----:B------:R-:W-:Y:S01]  /*a000*/  ISETP.GT.AND P0, PT, R230, 0x8, PT ;  /* 0x00000008e600780c */ /* 0x000fe20003f04270 */
[----:B------:R-:W-:Y:S01]  /*a010*/  VIADD R14, R5, 0x4 ;  /* 0x00000004050e7836 */ /* 0x000fe20000000000 */
[----:B------:R-:W-:-:S02]  /*a020*/  ISETP.GT.AND P3, PT, R6, 0x8, PT ;  /* 0x000000080600780c */ /* 0x000fc40003f64270 */
[----:B------:R-:W-:Y:S02]  /*a030*/  R2UR UR8, R9 ;  /* 0x00000000090872ca */ /* 0x000fe400000e0000 */
[----:B--2---:R-:W2:Y:S01]  /*a040*/  SHFL.IDX PT, R9, R17, R5, 0x1f ;  /* 0x00001f0511097589 */ /* 0x004ea200000e0000 */
[----:B-1----:R-:W-:Y:S02]  /*a050*/  IADD3 R13, -R13, 0x8, RZ ;  /* 0x000000080d0d7810 */ /* 0x002fe40007ffe1ff */
[----:B-----5:R-:W-:Y:S02]  /*a060*/  R2UR UR4, R10 ;  /* 0x000000000a0472ca */ /* 0x020fe400000e0000 */
[----:B------:R-:W1:Y:S11]  /*a070*/  LDC.64 R10, c[0x0][0x748] ;  /* 0x0001d200ff0a7b82 */ /* 0x000e760000000a00 */
[----:B------:R-:W-:Y:S01]  /*a080*/  HGMMA.64x128x16.F32 R24, gdesc[UR4], RZ, !UPT, gsb0 ;  /* 0x01e00000041879f0 */ /* 0x000fe2000c0008ff */
[----:B------:R-:W-:Y:S01]  /*a090*/  ULEA UR4, UR43, -UR40, 0x7 ;  /* 0x800000282b047291 */ /* 0x000fe2000f8e383f */
[----:B------:R-:W-:-:S05]  /*a0a0*/  ULDC UR5, c[0x0][0x744] ;  /* 0x0001d10000057ab9 */ /* 0x000fca0000000800 */
[----:B------:R-:W-:Y:S01]  /*a0b0*/  LEA R12, R3, UR4, 0x1 ;  /* 0x00000004030c7c11 */ /* 0x000fe2000f8e08ff */
[----:B------:R-:W-:-:S04]  /*a0c0*/  UIADD3 UR4, UR6, 0x2, URZ ;  /* 0x0000000206047890 */ /* 0x000fc8000fffe03f */
[----:B------:R-:W-:-:S03]  /*a0d0*/  IMAD.IADD R12, R6, 0x1, R12 ;  /* 0x00000001060c7824 */ /* 0x000fc600078e020c */
[----:B------:R-:W-:Y:S01]  /*a0e0*/  UMOV UR14, UR4 ;  /* 0x00000004000e7c82 */ /* 0x000fe20008000000 */
[----:B------:R-:W-:Y:S01]  /*a0f0*/  UIADD3 UR4, UR6, 0x4, URZ ;  /* 0x0000000406047890 */ /* 0x000fe2000fffe03f */
[C-C-:B-1----:R-:W-:Y:S01]  /*a100*/  IMAD.IADD R225, R10.reuse, 0x1, -R12.reuse ;  /* 0x000000010ae17824 */ /* 0x142fe200078e0a0c */
[----:B------:R-:W-:Y:S01]  /*a110*/  IADD3 R224, RZ, -R12, -R11 ;  /* 0x8000000cffe07210 */ /* 0x000fe20007ffe80b */
[--C-:B------:R-:W-:Y:S01]  /*a120*/  IMAD.IADD R222, R13, 0x1, -R12.reuse ;  /* 0x000000010dde7824 */ /* 0x100fe200078e0a0c */
[----:B------:R-:W-:Y:S01]  /*a130*/  IADD3 R218, R10, 0x8, -R12 ;  /* 0x000000080ada7810 */ /* 0x000fe20007ffe80c */
[----:B------:R-:W-:Y:S01]  /*a140*/  VIADD R13, R5, 0xc ;  /* 0x0000000c050d7836 */ /* 0x000fe20000000000 */
[----:B------:R-:W-:Y:S01]  /*a150*/  SEL R225, R225, 0x80, !P2 ;  /* 0x00000080e1e17807 */ /* 0x000fe20005000000 */
[----:B------:R-:W-:Y:S01]  /*a160*/  UIADD3 UR6, UR6, 0x6, URZ ;  /* 0x0000000606067890 */ /* 0x000fe2000fffe03f */
[----:B------:R-:W-:Y:S01]  /*a170*/  SEL R224, R224, 0x80, P1 ;  /* 0x00000080e0e07807 */ /* 0x000fe20000800000 */
[----:B------:R-:W-:Y:S01]  /*a180*/  SHFL.IDX PT, R11, R17, R14, 0x1f ;  /* 0x00001f0e110b7589 */ /* 0x000fe200000e0000 */
[----:B------:R-:W-:-:S02]  /*a190*/  SEL R218, R218, 0x80, !P0 ;  /* 0x00000080dada7807 */ /* 0x000fc40004000000 */
[----:B------:R-:W-:Y:S01]  /*a1a0*/  ISETP.GE.AND P1, PT, R225, RZ, PT ;  /* 0x000000ffe100720c */ /* 0x000fe20003f26270 */
[----:B------:R1:W5:Y:S01]  /*a1b0*/  SHFL.IDX PT, R10, R17, R13, 0x1f ;  /* 0x00001f0d110a7589 */ /* 0x00036200000e0000 */
[----:B------:R-:W-:Y:S02]  /*a1c0*/  SEL R222, R222, 0x80, P3 ;  /* 0x00000080dede7807 */ /* 0x000fe40001800000 */
[----:B------:R-:W-:Y:S02]  /*a1d0*/  ISETP.GE.AND P0, PT, R218, 0x1, PT ;  /* 0x00000001da00780c */ /* 0x000fe40003f06270 */
[----:B------:R-:W-:Y:S02]  /*a1e0*/  ISETP.GT.OR P1, PT, R224, RZ, !P1 ;  /* 0x000000ffe000720c */ /* 0x000fe40004f24670 */
[----:B------:R-:W-:Y:S02]  /*a1f0*/  ISETP.GT.OR P0, PT, R222, 0x1, !P0 ;  /* 0x00000001de00780c */ /* 0x000fe40004704670 */
[----:B------:R-:W-:Y:S01]  /*a200*/  FSEL R88, R88, -INF , !P1 ;  /* 0xff80000058587808 */ /* 0x000fe20004800000 */
[----:B-1----:R-:W-:Y:S01]  /*a210*/  VIADD R13, R5, 0x10 ;  /* 0x00000010050d7836 */ /* 0x002fe20000000000 */
[----:B------:R-:W-:-:S02]  /*a220*/  ISETP.GE.AND P1, PT, R225, 0x8, PT ;  /* 0x00000008e100780c */ /* 0x000fc40003f26270 */
[----:B------:R-:W-:Y:S01]  /*a230*/  FSEL R91, R91, -INF , !P0 ;  /* 0xff8000005b5b7808 */ /* 0x000fe20004000000 */
[----:B--2---:R-:W-:Y:S01]  /*a240*/  FFMA.FTZ R88, R88, UR5, -R9 ;  /* 0x0000000558587c23 */ /* 0x004fe20008010809 */
[----:B------:R-:W-:Y:S01]  /*a250*/  ISETP.GE.AND P0, PT, R218, 0x9, PT ;  /* 0x00000009da00780c */ /* 0x000fe20003f06270 */
[----:B------:R-:W1:Y:S01]  /*a260*/  SHFL.IDX PT, R18, R17, R13, 0x1f ;  /* 0x00001f0d11127589 */ /* 0x000e6200000e0000 */
[----:B------:R-:W-:Y:S01]  /*a270*/  ISETP.GT.OR P1, PT, R224, 0x8, !P1 ;  /* 0x00000008e000780c */ /* 0x000fe20004f24670 */
[----:B------:R2:W-:Y:S01]  /*a280*/  MUFU.EX2 R227, R88 ;  /* 0x0000005800e37308 */ /* 0x0005e20000000800 */
[----:B------:R-:W-:Y:S02]  /*a290*/  ISETP.GE.AND P3, PT, R218, RZ, PT ;  /* 0x000000ffda00720c */ /* 0x000fe40003f66270 */
[----:B------:R-:W-:Y:S02]  /*a2a0*/  ISETP.GT.OR P0, PT, R222, 0x9, !P0 ;  /* 0x00000009de00780c */ /* 0x000fe40004704670 */
[----:B------:R-:W-:-:S02]  /*a2b0*/  FSEL R92, R92, -INF , !P1 ;  /* 0xff8000005c5c7808 */ /* 0x000fc40004800000 */
[----:B------:R-:W-:Y:S02]  /*a2c0*/  ISETP.GE.AND P2, PT, R225, 0x1, PT ;  /* 0x00000001e100780c */ /* 0x000fe40003f46270 */
[----:B------:R-:W-:Y:S01]  /*a2d0*/  ISETP.GT.OR P3, PT, R222, RZ, !P3 ;  /* 0x000000ffde00720c */ /* 0x000fe20005f64670 */
[----:B--2---:R-:W-:Y:S01]  /*a2e0*/  SHFL.IDX PT, R88, R17, R21, 0x1f ;  /* 0x00001f1511587589 */ /* 0x004fe200000e0000 */
[----:B------:R-:W-:Y:S02]  /*a2f0*/  ISETP.GE.AND P1, PT, R218, 0x10, PT ;  /* 0x00000010da00780c */ /* 0x000fe40003f26270 */
[----:B------:R-:W-:Y:S02]  /*a300*/  FSEL R95, R95, -INF , !P0 ;  /* 0xff8000005f5f7808 */ /* 0x000fe40004000000 */
[----:B------:R-:W-:Y:S02]  /*a310*/  ISETP.GT.OR P2, PT, R224, 0x1, !P2 ;  /* 0x00000001e000780c */ /* 0x000fe40005744670 */
[----:B------:R-:W-:Y:S01]  /*a320*/  FSEL R90, R90, -INF , !P3 ;  /* 0xff8000005a5a7808 */ /* 0x000fe20005800000 */
[----:B-----5:R-:W-:Y:S01]  /*a330*/  FFMA.FTZ R14, R95, UR5, -R10 ;  /* 0x000000055f0e7c23 */ /* 0x020fe2000801080a */
[----:B------:R-:W-:-:S02]  /*a340*/  ISETP.GE.AND P0, PT, R225, 0x10, PT ;  /* 0x00000010e100780c */ /* 0x000fc40003f06270 */
[----:B------:R-:W-:Y:S01]  /*a350*/  ISETP.GT.OR P1, PT, R222, 0x10, !P1 ;  /* 0x00000010de00780c */ /* 0x000fe20004f24670 */
[----:B------:R-:W-:Y:S01]  /*a360*/  FFMA.FTZ R9, R90, UR5, -R9 ;  /* 0x000000055a097c23 */ /* 0x000fe20008010809 */
[----:B------:R-:W-:Y:S01]  /*a370*/  ISETP.GE.AND P3, PT, R218, 0x8, PT ;  /* 0x00000008da00780c */ /* 0x000fe20003f66270 */
[----:B------:R-:W-:Y:S01]  /*a380*/  VIADD R90, R5, 0x8 ;  /* 0x00000008055a7836 */ /* 0x000fe20000000000 */
[----:B------:R-:W-:Y:S01]  /*a390*/  FSEL R226, R89, -INF , !P2 ;  /* 0xff80000059e27808 */ /* 0x000fe20005000000 */
[----:B------:R-:W-:Y:S01]  /*a3a0*/  MUFU.EX2 R14, R14 ;  /* 0x0000000e000e7308 */ /* 0x000fe20000000800 */
[----:B------:R-:W-:Y:S01]  /*a3b0*/  ISETP.GT.OR P0, PT, R224, 0x10, !P0 ;  /* 0x00000010e000780c */ /* 0x000fe20004704670 */
[----:B---3--:R-:W-:Y:S01]  /*a3c0*/  SHFL.IDX PT, R89, R231, R5, 0x1f ;  /* 0x00001f05e7597589 */ /* 0x008fe200000e0000 */
[----:B------:R-:W-:Y:S01]  /*a3d0*/  FSEL R98, R98, -INF , !P1 ;  /* 0xff80000062627808 */ /* 0x000fe20004800000 */
[--C-:B------:R-:W-:Y:S01]  /*a3e0*/  FFMA.FTZ R226, R226, UR5, -R11.reuse ;  /* 0x00000005e2e27c23 */ /* 0x100fe2000801080b */
[----:B------:R-:W-:Y:S01]  /*a3f0*/  ISETP.GE.AND P2, PT, R225, 0x9, PT ;  /* 0x00000009e100780c */ /* 0x000fe20003f46270 */
[----:B------:R-:W2:Y:S01]  /*a400*/  SHFL.IDX PT, R12, R17, R90, 0x1f ;  /* 0x00001f5a110c7589 */ /* 0x000ea200000e0000 */
[----:B------:R-:W-:Y:S01]  /*a410*/  ISETP.GT.OR P3, PT, R222, 0x8, !P3 ;  /* 0x00000008de00780c */ /* 0x000fe20005f64670 */
[----:B------:R-:W-:Y:S01]  /*a420*/  FFMA.FTZ R11, R91, UR5, -R11 ;  /* 0x000000055b0b7c23 */ /* 0x000fe2000801080b */
[----:B------:R-:W-:Y:S01]  /*a430*/  ISETP.GE.AND P1, PT, R218, 0x11, PT ;  /* 0x00000011da00780c */ /* 0x000fe20003f26270 */
[----:B------:R-:W3:Y:S01]  /*a440*/  MUFU.EX2 R9, R9 ;  /* 0x0000000900097308 */ /* 0x000ee20000000800 */
[----:B------:R-:W-:Y:S01]  /*a450*/  FSEL R15, R96, -INF , !P0 ;  /* 0xff800000600f7808 */ /* 0x000fe20004000000 */
[----:B------:R-:W-:Y:S01]  /*a460*/  VIADD R96, R5, 0x14 ;  /* 0x0000001405607836 */ /* 0x000fe20000000000 */
[----:B------:R-:W-:-:S02]  /*a470*/  ISETP.GT.OR P2, PT, R224, 0x9, !P2 ;  /* 0x00000009e000780c */ /* 0x000fc40005744670 */
[----:B------:R-:W-:Y:S01]  /*a480*/  FSEL R94, R94, -INF , !P3 ;  /* 0xff8000005e5e7808 */ /* 0x000fe20005800000 */
[--C-:B-1----:R-:W-:Y:S01]  /*a490*/  FFMA.FTZ R15, R15, UR5, -R18.reuse ;  /* 0x000000050f0f7c23 */ /* 0x102fe20008010812 */
[----:B------:R-:W-:Y:S01]  /*a4a0*/  ISETP.GE.AND P0, PT, R225, 0x11, PT ;  /* 0x00000011e100780c */ /* 0x000fe20003f06270 */
[----:B------:R-:W-:Y:S01]  /*a4b0*/  FFMA.FTZ R18, R98, UR5, -R18 ;  /* 0x0000000562127c23 */ /* 0x000fe20008010812 */
[----:B------:R-:W-:Y:S01]  /*a4c0*/  ISETP.GT.OR P1, PT, R222, 0x11, !P1 ;  /* 0x00000011de00780c */ /* 0x000fe20004f24670 */
[----:B------:R-:W-:Y:S01]  /*a4d0*/  VIADD R98, R5, 0x18 ;  /* 0x0000001805627836 */ /* 0x000fe20000000000 */
[----:B------:R-:W-:Y:S01]  /*a4e0*/  ISETP.GE.AND P3, PT, R218, 0x18, PT ;  /* 0x00000018da00780c */ /* 0x000fe20003f66270 */
[----:B------:R-:W1:Y:S01]  /*a4f0*/  SHFL.IDX PT, R19, R17, R96, 0x1f ;  /* 0x00001f6011137589 */ /* 0x000e6200000e0000 */
[----:B------:R-:W-:Y:S01]  /*a500*/  FSEL R93, R93, -INF , !P2 ;  /* 0xff8000005d5d7808 */ /* 0x000fe20005000000 */
[----:B------:R-:W-:Y:S01]  /*a510*/  MUFU.EX2 R11, R11 ;  /* 0x0000000b000b7308 */ /* 0x000fe20000000800 */
[----:B------:R-:W-:Y:S01]  /*a520*/  ISETP.GT.OR P0, PT, R224, 0x11, !P0 ;  /* 0x00000011e000780c */ /* 0x000fe20004704670 */
[----:B------:R1:W5:Y:S01]  /*a530*/  SHFL.IDX PT, R20, R17, R98, 0x1f ;  /* 0x00001f6211147589 */ /* 0x00036200000e0000 */
[----:B------:R-:W-:Y:S01]  /*a540*/  FSEL R99, R99, -INF , !P1 ;  /* 0xff80000063637808 */ /* 0x000fe20004800000 */
[----:B------:R-:W-:Y:S01]  /*a550*/  FFMA.FTZ R13, R93, UR5, -R10 ;  /* 0x000000055d0d7c23 */ /* 0x000fe2000801080a */
[----:B------:R-:W-:Y:S01]  /*a560*/  ISETP.GE.AND P2, PT, R225, 0x18, PT ;  /* 0x00000018e100780c */ /* 0x000fe20003f46270 */
[----:B------:R-:W-:Y:S01]  /*a570*/  SHFL.IDX PT, R93, R231, R90, 0x1f ;  /* 0x00001f5ae75d7589 */ /* 0x000fe200000e0000 */
[----:B------:R-:W-:Y:S01]  /*a580*/  ISETP.GT.OR P1, PT, R222, 0x18, !P3 ;  /* 0x00000018de00780c */ /* 0x000fe20005f24670 */
[--C-:B--2---:R-:W-:Y:S01]  /*a590*/  FFMA.FTZ R92, R92, UR5, -R12.reuse ;  /* 0x000000055c5c7c23 */ /* 0x104fe2000801080c */
[----:B------:R-:W-:Y:S01]  /*a5a0*/  FSEL R97, R97, -INF , !P0 ;  /* 0xff80000061617808 */ /* 0x000fe20004000000 */
[----:B------:R-:W-:Y:S01]  /*a5b0*/  FFMA.FTZ R12, R94, UR5, -R12 ;  /* 0x000000055e0c7c23 */ /* 0x000fe2000801080c */
[----:B------:R-:W-:Y:S01]  /*a5c0*/  ISETP.GT.OR P0, PT, R224, 0x18, !P2 ;  /* 0x00000018e000780c */ /* 0x000fe20005704670 */
[----:B------:R-:W-:Y:S01]  /*a5d0*/  VIADD R94, R5, 0xc ;  /* 0x0000000c055e7836 */ /* 0x000fe20000000000 */
[----:B------:R-:W-:Y:S01]  /*a5e0*/  FSEL R102, R102, -INF , !P1 ;  /* 0xff80000066667808 */ /* 0x000fe20004800000 */
[----:B------:R2:W-:Y:S01]  /*a5f0*/  MUFU.EX2 R10, R92 ;  /* 0x0000005c000a7308 */ /* 0x0005e20000000800 */
[----:B------:R-:W-:-:S02]  /*a600*/  ISETP.GE.AND P1, PT, R225, 0x20, PT ;  /* 0x00000020e100780c */ /* 0x000fc40003f26270 */
[----:B------:R-:W-:Y:S01]  /*a610*/  FSEL R21, R100, -INF , !P0 ;  /* 0xff80000064157808 */ /* 0x000fe20004000000 */
[----:B------:R4:W-:Y:S01]  /*a620*/  SHFL.IDX PT, R95, R231, R94, 0x1f ;  /* 0x00001f5ee75f7589 */ /* 0x0009e200000e0000 */
[----:B------:R-:W-:Y:S02]  /*a630*/  ISETP.GE.AND P0, PT, R225, 0x19, PT ;  /* 0x00000019e100780c */ /* 0x000fe40003f06270 */
[C---:B------:R-:W-:Y:S01]  /*a640*/  ISETP.GT.OR P1, PT, R224.reuse, 0x20, !P1 ;  /* 0x00000020e000780c */ /* 0x040fe20004f24670 */
[--C-:B-1----:R-:W-:Y:S01]  /*a650*/  FFMA.FTZ R17, R97, UR5, -R19.reuse ;  /* 0x0000000561117c23 */ /* 0x102fe20008010813 */
[----:B------:R-:W-:Y:S01]  /*a660*/  ISETP.GT.OR P0, PT, R224, 0x19, !P0 ;  /* 0x00000019e000780c */ /* 0x000fe20004704670 */
[----:B------:R-:W-:Y:S01]  /*a670*/  FFMA.FTZ R19, R99, UR5, -R19 ;  /* 0x0000000563137c23 */ /* 0x000fe20008010813 */
[----:B------:R-:W-:Y:S01]  /*a680*/  FSEL R23, R104, -INF , !P1 ;  /* 0xff80000068177808 */ /* 0x000fe20004800000 */
[--C-:B-----5:R-:W-:Y:S01]  /*a690*/  FFMA.FTZ R21, R21, UR5, -R20.reuse ;  /* 0x0000000515157c23 */ /* 0x120fe20008010814 */
[C---:B------:R-:W-:Y:S01]  /*a6a0*/  ISETP.GE.AND P3, PT, R218.reuse, 0x20, PT ;  /* 0x00000020da00780c */ /* 0x040fe20003f66270 */
[----:B----4-:R-:W-:Y:S01]  /*a6b0*/  VIADD R94, R5, 0x10 ;  /* 0x00000010055e7836 */ /* 0x010fe20000000000 */
[----:B------:R-:W-:Y:S01]  /*a6c0*/  ISETP.GE.AND P1, PT, R218, 0x21, PT ;  /* 0x00000021da00780c */ /* 0x000fe20003f26270 */
[----:B------:R-:W-:Y:S01]  /*a6d0*/  FFMA.FTZ R20, R102, UR5, -R20 ;  /* 0x0000000566147c23 */ /* 0x000fe20008010814 */
[----:B------:R-:W-:Y:S01]  /*a6e0*/  FSEL R22, R101, -INF , !P0 ;  /* 0xff80000065167808 */ /* 0x000fe20004000000 */
[----:B------:R-:W-:Y:S01]  /*a6f0*/  VIADD R102, R5, 0x4 ;  /* 0x0000000405667836 */ /* 0x000fe20000000000 */
[C---:B------:R-:W-:Y:S01]  /*a700*/  ISETP.GT.OR P0, PT, R222.reuse, 0x20, !P3 ;  /* 0x00000020de00780c */ /* 0x040fe20005f04670 */
[----:B------:R-:W-:Y:S01]  /*a710*/  SHFL.IDX PT, R101, R231, R98, 0x1f ;  /* 0x00001f62e7657589 */ /* 0x000fe200000e0000 */
[----:B------:R-:W-:Y:S01]  /*a720*/  ISETP.GT.OR P1, PT, R222, 0x21, !P1 ;  /* 0x00000021de00780c */ /* 0x000fe20004f24670 */
[----:B------:R-:W-:Y:S01]  /*a730*/  FFMA.FTZ R22, R22, UR5, -R88 ;  /* 0x0000000516167c23 */ /* 0x000fe20008010858 */
[----:B------:R-:W-:-:S02]  /*a740*/  WARPGROUP.DEPBAR.LE gsb0, 0x0 ;  /* 0x00008000000079c5 */ /* 0x000fc40000010000 */
[----:B------:R-:W-:Y:S01]  /*a750*/  WARPGROUP.ARRIVE ;  /* 0x00000000000079c5 */ /* 0x000fe20000000000 */
[----:B------:R-:W-:Y:S01]  /*a760*/  ISETP.GE.AND P3, PT, R218, 0x28, PT ;  /* 0x00000028da00780c */ /* 0x000fe20003f66270 */
[----:B------:R-:W-:Y:S01]  /*a770*/  SHFL.IDX PT, R97, R231, R94, 0x1f ;  /* 0x00001f5ee7617589 */ /* 0x000fe200000e0000 */
[----:B------:R-:W-:Y:S01]  /*a780*/  FSEL R107, R107, -INF , !P1 ;  /* 0xff8000006b6b7808 */ /* 0x000fe20004800000 */
[----:B------:R-:W-:Y:S01]  /*a790*/  FFMA.FTZ R23, R23, UR5, -R89 ;  /* 0x0000000517177c23 */ /* 0x000fe20008010859 */
[----:B------:R-:W-:Y:S01]  /*a7a0*/  ISETP.GT.OR P1, PT, R222, 0x28, !P3 ;  /* 0x00000028de00780c */ /* 0x000fe20005f24670 */
[----:B------:R-:W-:Y:S01]  /*a7b0*/  HGMMA.64x128x16.F32 R24, gdesc[UR12], R24, gsb0 ;  /* 0x01e000000c1879f0 */ /* 0x000fe20008000818 */
[----:B------:R-:W-:Y:S01]  /*a7c0*/  R2UR UR12, R232 ;  /* 0x00000000e80c72ca */ /* 0x000fe200000e0000 */
[----:B------:R-:W-:Y:S01]  /*a7d0*/  UMOV UR14, UR4 ;  /* 0x00000004000e7c82 */ /* 0x000fe20008000000 */
[----:B------:R-:W-:Y:S01]  /*a7e0*/  R2UR UR13, R233 ;  /* 0x00000000e90d72ca */ /* 0x000fe200000e0000 */
[----:B------:R-:W-:Y:S01]  /*a7f0*/  UMOV UR15, 0x40000040 ;  /* 0x40000040000f7882 */ /* 0x000fe20000000000 */
[----:B------:R-:W-:Y:S01]  /*a800*/  FSEL R110, R110, -INF , !P1 ;  /* 0xff8000006e6e7808 */ /* 0x000fe20004800000 */
[----:B------:R-:W1:Y:S01]  /*a810*/  SHFL.IDX PT, R91, R231, R102, 0x1f ;  /* 0x00001f66e75b7589 */ /* 0x000e6200000e0000 */
[C---:B------:R-:W-:Y:S01]  /*a820*/  ISETP.GE.AND P1, PT, R218.reuse, 0x29, PT ;  /* 0x00000029da00780c */ /* 0x040fe20003f26270 */
[----:B------:R-:W4:Y:S01]  /*a830*/  MUFU.EX2 R12, R12 ;  /* 0x0000000c000c7308 */ /* 0x000f220000000800 */
[----:B------:R-:W-:Y:S01]  /*a840*/  ISETP.GE.AND P2, PT, R218, 0x19, PT ;  /* 0x00000019da00780c */ /* 0x000fe20003f46270 */
[----:B------:R-:W5:Y:S01]  /*a850*/  SHFL.IDX PT, R99, R231, R96, 0x1f ;  /* 0x00001f60e7637589 */ /* 0x000f6200000e0000 */
[----:B------:R-:W-:-:S02]  /*a860*/  ISETP.GT.OR P1, PT, R222, 0x29, !P1 ;  /* 0x00000029de00780c */ /* 0x000fc40004f24670 */
[----:B------:R-:W-:Y:S01]  /*a870*/  FSEL R106, R106, -INF , !P0 ;  /* 0xff8000006a6a7808 */ /* 0x000fe20004000000 */
[----:B------:R-:W-:Y:S01]  /*a880*/  SHFL.IDX PT, R104, R220, R5, 0x1f ;  /* 0x00001f05dc687589 */ /* 0x000fe200000e0000 */
[----:B------:R-:W-:Y:S01]  /*a890*/  ISETP.GT.OR P2, PT, R222, 0x19, !P2 ;  /* 0x00000019de00780c */ /* 0x000fe20005744670 */
[----:B------:R-:W4:Y:S01]  /*a8a0*/  MUFU.EX2 R20, R20 ;  /* 0x0000001400147308 */ /* 0x000f220000000800 */
[----:B------:R-:W-:Y:S01]  /*a8b0*/  ISETP.GE.AND P0, PT, R225, 0x21, PT ;  /* 0x00000021e100780c */ /* 0x000fe20003f06270 */
[----:B------:R-:W-:Y:S01]  /*a8c0*/  FFMA.FTZ R89, R106, UR5, -R89 ;  /* 0x000000056a597c23 */ /* 0x000fe20008010859 */
[----:B------:R-:W-:Y:S02]  /*a8d0*/  FSEL R111, R111, -INF , !P1 ;  /* 0xff8000006f6f7808 */ /* 0x000fe40004800000 */
[----:B------:R-:W-:Y:S02]  /*a8e0*/  ISETP.GE.AND P1, PT, R218, 0x30, PT ;  /* 0x00000030da00780c */ /* 0x000fe40003f26270 */
[----:B------:R-:W-:Y:S01]  /*a8f0*/  FSEL R103, R103, -INF , !P2 ;  /* 0xff80000067677808 */ /* 0x000fe20005000000 */
[----:B------:R-:W-:Y:S01]  /*a900*/  MUFU.EX2 R21, R21 ;  /* 0x0000001500157308 */ /* 0x000fe20000000800 */
[----:B------:R-:W-:-:S02]  /*a910*/  ISETP.GT.OR P0, PT, R224, 0x21, !P0 ;  /* 0x00000021e000780c */ /* 0x000fc40004704670 */
[----:B------:R-:W-:Y:S01]  /*a920*/  ISETP.GE.AND P2, PT, R225, 0x28, PT ;  /* 0x00000028e100780c */ /* 0x000fe20003f46270 */
[----:B------:R-:W-:Y:S01]  /*a930*/  FFMA.FTZ R88, R103, UR5, -R88 ;  /* 0x0000000567587c23 */ /* 0x000fe20008010858 */
[----:B------:R-:W-:Y:S01]  /*a940*/  ISETP.GT.OR P1, PT, R222, 0x30, !P1 ;  /* 0x00000030de00780c */ /* 0x000fe20004f24670 */
[----:B------:R-:W-:Y:S01]  /*a950*/  VIADD R103, R5, 0x1c ;  /* 0x0000001c05677836 */ /* 0x000fe20000000000 */
[----:B------:R-:W-:Y:S01]  /*a960*/  FSEL R90, R105, -INF , !P0 ;  /* 0xff800000695a7808 */ /* 0x000fe20004000000 */
[----:B------:R-:W-:Y:S01]  /*a970*/  MUFU.EX2 R22, R22 ;  /* 0x0000001600167308 */ /* 0x000fe20000000800 */
[----:B------:R-:W-:Y:S02]  /*a980*/  ISETP.GT.OR P0, PT, R224, 0x28, !P2 ;  /* 0x00000028e000780c */ /* 0x000fe40005704670 */
[----:B------:R-:W-:Y:S01]  /*a990*/  FSEL R114, R114, -INF , !P1 ;  /* 0xff80000072727808 */ /* 0x000fe20004800000 */
[----:B------:R-:W-:Y:S01]  /*a9a0*/  SHFL.IDX PT, R231, R231, R103, 0x1f ;  /* 0x00001f67e7e77589 */ /* 0x000fe200000e0000 */
[C---:B------:R-:W-:Y:S01]  /*a9b0*/  ISETP.GE.AND P1, PT, R225.reuse, 0x31, PT ;  /* 0x00000031e100780c */ /* 0x040fe20003f26270 */
[--C-:B-1----:R-:W-:Y:S01]  /*a9c0*/  FFMA.FTZ R90, R90, UR5, -R91.reuse ;  /* 0x000000055a5a7c23 */ /* 0x102fe2000801085b */
[----:B--2---:R-:W-:Y:S01]  /*a9d0*/  FSEL R92, R108, -INF , !P0 ;  /* 0xff8000006c5c7808 */ /* 0x004fe20004000000 */
[----:B------:R-:W1:Y:S01]  /*a9e0*/  SHFL.IDX PT, R103, R220, R102, 0x1f ;  /* 0x00001f66dc677589 */ /* 0x000e6200000e0000 */
[----:B------:R-:W-:Y:S01]  /*a9f0*/  ISETP.GE.AND P0, PT, R225, 0x29, PT ;  /* 0x00000029e100780c */ /* 0x000fe20003f06270 */
[----:B------:R-:W-:Y:S01]  /*aa00*/  FFMA.FTZ R91, R107, UR5, -R91 ;  /* 0x000000056b5b7c23 */ /* 0x000fe2000801085b */
[----:B------:R-:W-:Y:S01]  /*aa10*/  ISETP.GT.OR P1, PT, R224, 0x31, !P1 ;  /* 0x00000031e000780c */ /* 0x000fe20004f24670 */
[--C-:B------:R-:W-:Y:S01]  /*aa20*/  FFMA.FTZ R92, R92, UR5, -R93.reuse ;  /* 0x000000055c5c7c23 */ /* 0x100fe2000801085d */
[----:B------:R-:W-:Y:S01]  /*aa30*/  ISETP.GT.OR P0, PT, R224, 0x29, !P0 ;  /* 0x00000029e000780c */ /* 0x000fe20004704670 */
[----:B------:R-:W-:Y:S01]  /*aa40*/  FFMA.FTZ R93, R110, UR5, -R93 ;  /* 0x000000056e5d7c23 */ /* 0x000fe2000801085d */
[----:B------:R-:W-:Y:S01]  /*aa50*/  ISETP.GE.AND P2, PT, R225, 0x38, PT ;  /* 0x00000038e100780c */ /* 0x000fe20003f46270 */
[----:B------:R-:W2:Y:S01]  /*aa60*/  MUFU.EX2 R88, R88 ;  /* 0x0000005800587308 */ /* 0x000ea20000000800 */
[----:B------:R-:W-:-:S02]  /*aa70*/  FSEL R98, R113, -INF , !P1 ;  /* 0xff80000071627808 */ /* 0x000fc40004800000 */
[----:B------:R-:W-:Y:S02]  /*aa80*/  ISETP.GE.AND P3, PT, R218, 0x31, PT ;  /* 0x00000031da00780c */ /* 0x000fe40003f66270 */
[----:B------:R-:W-:Y:S01]  /*aa90*/  ISETP.GE.AND P1, PT, R225, 0x41, PT ;  /* 0x00000041e100780c */ /* 0x000fe20003f26270 */
[----:B-----5:R-:W-:Y:S01]  /*aaa0*/  FFMA.FTZ R98, R98, UR5, -R99 ;  /* 0x0000000562627c23 */ /* 0x020fe20008010863 */
[----:B------:R-:W-:Y:S01]  /*aab0*/  FSEL R94, R109, -INF , !P0 ;  /* 0xff8000006d5e7808 */ /* 0x000fe20004000000 */
[----:B------:R-:W-:Y:S01]  /*aac0*/  VIADD R109, R5, 0xc ;  /* 0x0000000c056d7836 */ /* 0x000fe20000000000 */
[----:B------:R-:W-:Y:S01]  /*aad0*/  ISETP.GT.OR P2, PT, R224, 0x38, !P2 ;  /* 0x00000038e000780c */ /* 0x000fe20005744670 */
[----:B------:R-:W-:Y:S01]  /*aae0*/  MUFU.EX2 R226, R226 ;  /* 0x000000e200e27308 */ /* 0x000fe20000000800 */
[----:B------:R-:W-:Y:S01]  /*aaf0*/  ISETP.GE.AND P0, PT, R225, 0x30, PT ;  /* 0x00000030e100780c */ /* 0x000fe20003f06270 */
[--C-:B------:R-:W-:Y:S01]  /*ab00*/  FFMA.FTZ R94, R94, UR5, -R95.reuse ;  /* 0x000000055e5e7c23 */ /* 0x100fe2000801085f */
[----:B------:R-:W-:Y:S01]  /*ab10*/  ISETP.GT.OR P3, PT, R222, 0x31, !P3 ;  /* 0x00000031de00780c */ /* 0x000fe20005f64670 */
[----:B------:R-:W-:Y:S01]  /*ab20*/  FFMA.FTZ R95, R111, UR5, -R95 ;  /* 0x000000056f5f7c23 */ /* 0x000fe2000801085f */
[----:B------:R-:W-:Y:S01]  /*ab30*/  ISETP.GT.OR P1, PT, R224, 0x41, !P1 ;  /* 0x00000041e000780c */ /* 0x000fe20004f24670 */
[----:B------:R5:W3:Y:S01]  /*ab40*/  SHFL.IDX PT, R111, R220, R109, 0x1f ;  /* 0x00001f6ddc6f7589 */ /* 0x000ae200000e0000 */
[----:B------:R-:W-:Y:S01]  /*ab50*/  FSEL R100, R116, -INF , !P2 ;  /* 0xff80000074647808 */ /* 0x000fe20005000000 */
[----:B------:R-:W-:Y:S01]  /*ab60*/  MUFU.EX2 R13, R13 ;  /* 0x0000000d000d7308 */ /* 0x000fe20000000800 */
[----:B------:R-:W-:-:S02]  /*ab70*/  ISETP.GT.OR P0, PT, R224, 0x30, !P0 ;  /* 0x00000030e000780c */ /* 0x000fc40004704670 */
[----:B------:R-:W-:Y:S01]  /*ab80*/  FSEL R115, R115, -INF , !P3 ;  /* 0xff80000073737808 */ /* 0x000fe20005800000 */
[----:B------:R-:W-:Y:S01]  /*ab90*/  FFMA.FTZ R100, R100, UR5, -R101 ;  /* 0x0000000564647c23 */ /* 0x000fe20008010865 */
[----:B------:R-:W-:Y:S02]  /*aba0*/  ISETP.GE.AND P2, PT, R225, 0x48, PT ;  /* 0x00000048e100780c */ /* 0x000fe40003f46270 */
[----:B------:R-:W-:Y:S01]  /*abb0*/  FSEL R121, R121, -INF , !P1 ;  /* 0xff80000079797808 */ /* 0x000fe20004800000 */
[----:B-----5:R-:W-:Y:S01]  /*abc0*/  VIADD R109, R5, 0x10 ;  /* 0x00000010056d7836 */ /* 0x020fe20000000000 */
[----:B------:R-:W-:Y:S01]  /*abd0*/  ISETP.GE.AND P3, PT, R225, 0x49, PT ;  /* 0x00000049e100780c */ /* 0x000fe20003f66270 */
[----:B------:R-:W-:Y:S01]  /*abe0*/  FFMA.FTZ R99, R115, UR5, -R99 ;  /* 0x0000000573637c23 */ /* 0x000fe20008010863 */
[----:B------:R-:W-:Y:S01]  /*abf0*/  ISETP.GE.AND P1, PT, R225, 0x59, PT ;  /* 0x00000059e100780c */ /* 0x000fe20003f26270 */
[----:B-1----:R-:W-:Y:S01]  /*ac00*/  FFMA.FTZ R106, R121, UR5, -R103 ;  /* 0x00000005796a7c23 */ /* 0x002fe20008010867 */
[----:B------:R-:W-:Y:S01]  /*ac10*/  FSEL R96, R112, -INF , !P0 ;  /* 0xff80000070607808 */ /* 0x000fe20004000000 */
[----:B------:R-:W-:Y:S01]  /*ac20*/  VIADD R112, R5, 0x8 ;  /* 0x0000000805707836 */ /* 0x000fe20000000000 */
[C---:B------:R-:W-:Y:S01]  /*ac30*/  ISETP.GT.OR P2, PT, R224.reuse, 0x48, !P2 ;  /* 0x00000048e000780c */ /* 0x040fe20005744670 */
[----:B------:R3:W-:Y:S01]  /*ac40*/  SHFL.IDX PT, R113, R220, R109, 0x1f ;  /* 0x00001f6ddc717589 */ /* 0x0007e200000e0000 */
[----:B------:R-:W-:Y:S01]  /*ac50*/  ISETP.GT.OR P3, PT, R224, 0x49, !P3 ;  /* 0x00000049e000780c */ /* 0x000fe20005f64670 */
[--C-:B------:R-:W-:Y:S01]  /*ac60*/  FFMA.FTZ R96, R96, UR5, -R97.reuse ;  /* 0x0000000560607c23 */ /* 0x100fe20008010861 */
[----:B------:R-:W-:Y:S01]  /*ac70*/  ISETP.GT.OR P1, PT, R224, 0x59, !P1 ;  /* 0x00000059e000780c */ /* 0x000fe20004f24670 */
[----:B------:R-:W1:Y:S01]  /*ac80*/  SHFL.IDX PT, R110, R220, R112, 0x1f ;  /* 0x00001f70dc6e7589 */ /* 0x000e6200000e0000 */
[----:B------:R-:W-:Y:S01]  /*ac90*/  FSEL R124, R124, -INF , !P2 ;  /* 0xff8000007c7c7808 */ /* 0x000fe20005000000 */
[----:B------:R-:W-:Y:S01]  /*aca0*/  FFMA.FTZ R97, R114, UR5, -R97 ;  /* 0x0000000572617c23 */ /* 0x000fe20008010861 */
[----:B------:R-:W-:Y:S01]  /*acb0*/  ISETP.GE.AND P2, PT, R225, 0x60, PT ;  /* 0x00000060e100780c */ /* 0x000fe20003f46270 */
[----:B------:R-:W-:Y:S01]  /*acc0*/  MUFU.EX2 R15, R15 ;  /* 0x0000000f000f7308 */ /* 0x000fe20000000800 */
[----:B------:R-:W-:-:S02]  /*acd0*/  FSEL R125, R125, -INF , !P3 ;  /* 0xff8000007d7d7808 */ /* 0x000fc40005800000 */
[----:B------:R-:W-:Y:S02]  /*ace0*/  FSEL R133, R133, -INF , !P1 ;  /* 0xff80000085857808 */ /* 0x000fe40004800000 */
[----:B------:R-:W-:Y:S01]  /*acf0*/  ISETP.GE.AND P3, PT, R225, 0x61, PT ;  /* 0x00000061e100780c */ /* 0x000fe20003f66270 */
[----:B---3--:R-:W-:Y:S01]  /*ad00*/  FFMA.FTZ R109, R125, UR5, -R111 ;  /* 0x000000057d6d7c23 */ /* 0x008fe2000801086f */
[----:B------:R-:W-:Y:S01]  /*ad10*/  ISETP.GE.AND P1, PT, R218, 0x39, PT ;  /* 0x00000039da00780c */ /* 0x000fe20003f26270 */
[----:B------:R-:W-:Y:S01]  /*ad20*/  MUFU.EX2 R18, R18 ;  /* 0x0000001200127308 */ /* 0x000fe20000000800 */
[C---:B------:R-:W-:Y:S02]  /*ad30*/  ISETP.GT.OR P2, PT, R224.reuse, 0x60, !P2 ;  /* 0x00000060e000780c */ /* 0x040fe40005744670 */
[----:B------:R-:W-:Y:S02]  /*ad40*/  ISETP.GT.OR P3, PT, R224, 0x61, !P3 ;  /* 0x00000061e000780c */ /* 0x000fe40005f64670 */
[----:B------:R-:W-:-:S02]  /*ad50*/  ISETP.GT.OR P1, PT, R222, 0x39, !P1 ;  /* 0x00000039de00780c */ /* 0x000fc40004f24670 */
[----:B------:R-:W-:Y:S01]  /*ad60*/  FSEL R136, R136, -INF , !P2 ;  /* 0xff80000088887808 */ /* 0x000fe20005000000 */
[----:B------:R-:W-:Y:S01]  /*ad70*/  MUFU.EX2 R109, R109 ;  /* 0x0000006d006d7308 */ /* 0x000fe20000000800 */
[----:B------:R-:W-:Y:S02]  /*ad80*/  ISETP.GE.AND P0, PT, R218, 0x38, PT ;  /* 0x00000038da00780c */ /* 0x000fe40003f06270 */
[C---:B------:R-:W-:Y:S01]  /*ad90*/  ISETP.GE.AND P5, PT, R225.reuse, 0x39, PT ;  /* 0x00000039e100780c */ /* 0x040fe20003fa6270 */
[----:B-1----:R-:W-:Y:S01]  /*ada0*/  FFMA.FTZ R108, R124, UR5, -R110 ;  /* 0x000000057c6c7c23 */ /* 0x002fe2000801086e */
[----:B------:R-:W-:Y:S02]  /*adb0*/  ISETP.GE.AND P4, PT, R225, 0x40, PT ;  /* 0x00000040e100780c */ /* 0x000fe40003f86270 */
[----:B------:R-:W-:Y:S01]  /*adc0*/  ISETP.GE.AND P2, PT, R218, 0x40, PT ;  /* 0x00000040da00780c */ /* 0x000fe20003f46270 */
[----:B------:R-:W-:Y:S01]  /*add0*/  MUFU.EX2 R17, R17 ;  /* 0x0000001100117308 */ /* 0x000fe20000000800 */
[----:B------:R-:W-:-:S02]  /*ade0*/  FSEL R137, R137, -INF , !P3 ;  /* 0xff80000089897808 */ /* 0x000fc40005800000 */
[----:B------:R-:W-:Y:S02]  /*adf0*/  FSEL R119, R119, -INF , !P1 ;  /* 0xff80000077777808 */ /* 0x000fe40004800000 */
[C---:B------:R-:W-:Y:S02]  /*ae00*/  ISETP.GE.AND P3, PT, R218.reuse, 0x41, PT ;  /* 0x00000041da00780c */ /* 0x040fe40003f66270 */
[----:B------:R-:W-:Y:S01]  /*ae10*/  ISETP.GE.AND P1, PT, R218, 0x48, PT ;  /* 0x00000048da00780c */ /* 0x000fe20003f26270 */
[----:B------:R-:W-:Y:S01]  /*ae20*/  FFMA.FTZ R119, R119, UR5, -R231 ;  /* 0x0000000577777c23 */ /* 0x000fe200080108e7 */
[----:B------:R-:W-:Y:S01]  /*ae30*/  ISETP.GT.OR P0, PT, R222, 0x38, !P0 ;  /* 0x00000038de00780c */ /* 0x000fe20004704670 */
[----:B------:R-:W-:Y:S01]  /*ae40*/  MUFU.EX2 R108, R108 ;  /* 0x0000006c006c7308 */ /* 0x000fe20000000800 */
[C---:B------:R-:W-:Y:S02]  /*ae50*/  ISETP.GT.OR P5, PT, R224.reuse, 0x39, !P5 ;  /* 0x00000039e000780c */ /* 0x040fe40006fa4670 */
[----:B------:R-:W-:-:S02]  /*ae60*/  ISETP.GT.OR P4, PT, R224, 0x40, !P4 ;  /* 0x00000040e000780c */ /* 0x000fc40006784670 */
[C---:B------:R-:W-:Y:S02]  /*ae70*/  ISETP.GT.OR P2, PT, R222.reuse, 0x40, !P2 ;  /* 0x00000040de00780c */ /* 0x040fe40005744670 */
[C---:B------:R-:W-:Y:S01]  /*ae80*/  ISETP.GT.OR P3, PT, R222.reuse, 0x41, !P3 ;  /* 0x00000041de00780c */ /* 0x040fe20005f64670 */
[----:B------:R-:W-:Y:S01]  /*ae90*/  MUFU.EX2 R19, R19 ;  /* 0x0000001300137308 */ /* 0x000fe20000000800 */
[----:B------:R-:W-:Y:S01]  /*aea0*/  ISETP.GT.OR P1, PT, R222, 0x48, !P1 ;  /* 0x00000048de00780c */ /* 0x000fe20004f24670 */
[----:B------:R-:W-:Y:S02]  /*aeb0*/  WARPGROUP.DEPBAR.LE gsb0, 0x0 ;  /* 0x00008000000079c5 */ /* 0x000fe40000010000 */
[----:B------:R-:W-:Y:S01]  /*aec0*/  WARPGROUP.ARRIVE ;  /* 0x00000000000079c5 */ /* 0x000fe20000000000 */
[----:B------:R-:W-:Y:S02]  /*aed0*/  FSEL R118, R118, -INF , !P0 ;  /* 0xff80000076767808 */ /* 0x000fe40004000000 */
[----:B------:R-:W-:Y:S01]  /*aee0*/  FSEL R117, R117, -INF , !P5 ;  /* 0xff80000075757808 */ /* 0x000fe20006800000 */
[----:B------:R-:W-:Y:S01]  /*aef0*/  MUFU.EX2 R106, R106 ;  /* 0x0000006a006a7308 */ /* 0x000fe20000000800 */
[----:B------:R-:W-:Y:S01]  /*af00*/  FSEL R120, R120, -INF , !P4 ;  /* 0xff80000078787808 */ /* 0x000fe20006000000 */
[----:B------:R-:W-:Y:S01]  /*af10*/  HGMMA.64x128x16.F32 R24, gdesc[UR12], R24, gsb0 ;  /* 0x01e000000c1879f0 */ /* 0x000fe20008000818 */
[----:B------:R-:W-:Y:S01]  /*af20*/  R2UR UR12, R228 ;  /* 0x00000000e40c72ca */ /* 0x000fe200000e0000 */
[----:B------:R-:W-:Y:S01]  /*af30*/  UMOV UR14, UR6 ;  /* 0x00000006000e7c82 */ /* 0x000fe20008000000 */
[----:B------:R-:W-:Y:S01]  /*af40*/  R2UR UR13, R229 ;  /* 0x00000000e50d72ca */ /* 0x000fe200000e0000 */
[----:B------:R-:W-:Y:S01]  /*af50*/  UMOV UR15, 0x40000040 ;  /* 0x40000040000f7882 */ /* 0x000fe20000000000 */
[----:B------:R-:W-:Y:S01]  /*af60*/  FSEL R105, R122, -INF , !P2 ;  /* 0xff8000007a697808 */ /* 0x000fe20005000000 */
[--C-:B------:R-:W-:Y:S01]  /*af70*/  FFMA.FTZ R120, R120, UR5, -R104.reuse ;  /* 0x0000000578787c23 */ /* 0x100fe20008010868 */
[----:B------:R-:W-:Y:S01]  /*af80*/  ISETP.GE.AND P0, PT, R225, 0x50, PT ;  /* 0x00000050e100780c */ /* 0x000fe20003f06270 */
[----:B------:R-:W-:Y:S01]  /*af90*/  FFMA.FTZ R102, R117, UR5, -R231 ;  /* 0x0000000575667c23 */ /* 0x000fe200080108e7 */
[----:B------:R-:W-:Y:S01]  /*afa0*/  ISETP.GE.AND P5, PT, R225, 0x51, PT ;  /* 0x00000051e100780c */ /* 0x000fe20003fa6270 */
[----:B------:R-:W-:Y:S01]  /*afb0*/  VIADD R231, R5, 0x14 ;  /* 0x0000001405e77836 */ /* 0x000fe20000000000 */
[C---:B------:R-:W-:Y:S01]  /*afc0*/  ISETP.GE.AND P4, PT, R225.reuse, 0x58, PT ;  /* 0x00000058e100780c */ /* 0x040fe20003f86270 */
[----:B------:R-:W-:Y:S01]  /*afd0*/  FFMA.FTZ R101, R118, UR5, -R101 ;  /* 0x0000000576657c23 */ /* 0x000fe20008010865 */
[----:B------:R-:W-:Y:S01]  /*afe0*/  ISETP.GE.AND P2, PT, R225, 0x71, PT ;  /* 0x00000071e100780c */ /* 0x000fe20003f46270 */
[----:B------:R-:W-:Y:S01]  /*aff0*/  FFMA.FTZ R105, R105, UR5, -R104 ;  /* 0x0000000569697c23 */ /* 0x000fe20008010868 */
[----:B------:R-:W-:Y:S01]  /*b000*/  FSEL R107, R123, -INF , !P3 ;  /* 0xff8000007b6b7808 */ /* 0x000fe20005800000 */
[----:B------:R-:W-:Y:S01]  /*b010*/  VIADD R123, R5, 0x4 ;  /* 0x00000004057b7836 */ /* 0x000fe20000000000 */
[----:B------:R-:W-:Y:S01]  /*b020*/  FSEL R126, R126, -INF , !P1 ;  /* 0xff8000007e7e7808 */ /* 0x000fe20004800000 */
[----:B------:R-:W-:Y:S01]  /*b030*/  MUFU.EX2 R104, R119 ;  /* 0x0000007700687308 */ /* 0x000fe20000000800 */
[----:B------:R-:W-:Y:S01]  /*b040*/  ISETP.GE.AND P3, PT, R225, 0x78, PT ;  /* 0x00000078e100780c */ /* 0x000fe20003f66270 */
[----:B------:R-:W-:Y:S01]  /*b050*/  FFMA.FTZ R107, R107, UR5, -R103 ;  /* 0x000000056b6b7c23 */ /* 0x000fe20008010867 */
[----:B------:R-:W-:Y:S01]  /*b060*/  ISETP.GE.AND P1, PT, R225, 0x79, PT ;  /* 0x00000079e100780c */ /* 0x000fe20003f26270 */
[----:B------:R-:W-:Y:S01]  /*b070*/  FFMA.FTZ R110, R126, UR5, -R110 ;  /* 0x000000057e6e7c23 */ /* 0x000fe2000801086e */
[----:B------:R-:W-:-:S02]  /*b080*/  ISETP.GT.OR P0, PT, R224, 0x50, !P0 ;  /* 0x00000050e000780c */ /* 0x000fc40004704670 */
[C---:B------:R-:W-:Y:S01]  /*b090*/  ISETP.GT.OR P5, PT, R224.reuse, 0x51, !P5 ;  /* 0x00000051e000780c */ /* 0x040fe20006fa4670 */
[----:B------:R1:W-:Y:S01]  /*b0a0*/  MUFU.EX2 R103, R120 ;  /* 0x0000007800677308 */ /* 0x0003e20000000800 */
[C---:B------:R-:W-:Y:S02]  /*b0b0*/  ISETP.GT.OR P4, PT, R224.reuse, 0x58, !P4 ;  /* 0x00000058e000780c */ /* 0x040fe40006784670 */
[C---:B------:R-:W-:Y:S02]  /*b0c0*/  ISETP.GT.OR P2, PT, R224.reuse, 0x71, !P2 ;  /* 0x00000071e000780c */ /* 0x040fe40005744670 */
[C---:B------:R-:W-:Y:S02]  /*b0d0*/  ISETP.GT.OR P3, PT, R224.reuse, 0x78, !P3 ;  /* 0x00000078e000780c */ /* 0x040fe40005f64670 */
[----:B------:R-:W-:Y:S01]  /*b0e0*/  ISETP.GT.OR P1, PT, R224, 0x79, !P1 ;  /* 0x00000079e000780c */ /* 0x000fe20004f24670 */
[----:B------:R-:W3:Y:S01]  /*b0f0*/  MUFU.EX2 R110, R110 ;  /* 0x0000006e006e7308 */ /* 0x000ee20000000800 */
[----:B------:R-:W-:-:S02]  /*b100*/  FSEL R128, R128, -INF , !P0 ;  /* 0xff80000080807808 */ /* 0x000fc40004000000 */
[----:B------:R-:W-:Y:S02]  /*b110*/  FSEL R129, R129, -INF , !P5 ;  /* 0xff80000081817808 */ /* 0x000fe40006800000 */
[----:B------:R-:W-:Y:S02]  /*b120*/  FSEL R132, R132, -INF , !P4 ;  /* 0xff80000084847808 */ /* 0x000fe40006000000 */
[----:B------:R-:W-:Y:S01]  /*b130*/  FSEL R124, R145, -INF , !P2 ;  /* 0xff800000917c7808 */ /* 0x000fe20005000000 */
[----:B------:R-:W-:Y:S01]  /*b140*/  MUFU.EX2 R105, R105 ;  /* 0x0000006900697308 */ /* 0x000fe20000000800 */
[C---:B------:R-:W-:Y:S02]  /*b150*/  ISETP.GE.AND P0, PT, R225.reuse, 0x68, PT ;  /* 0x00000068e100780c */ /* 0x040fe40003f06270 */
[C---:B------:R-:W-:Y:S02]  /*b160*/  ISETP.GE.AND P5, PT, R225.reuse, 0x69, PT ;  /* 0x00000069e100780c */ /* 0x040fe40003fa6270 */
[----:B------:R-:W-:Y:S01]  /*b170*/  ISETP.GE.AND P4, PT, R225, 0x70, PT ;  /* 0x00000070e100780c */ /* 0x000fe20003f86270 */
[----:B------:R-:W-:Y:S01]  /*b180*/  VIADD R225, R5, 0x1c ;  /* 0x0000001c05e17836 */ /* 0x000fe20000000000 */
[----:B------:R-:W-:Y:S01]  /*b190*/  ISETP.GE.AND P2, PT, R218, 0x58, PT ;  /* 0x00000058da00780c */ /* 0x000fe20003f46270 */
[----:B------:R-:W-:Y:S01]  /*b1a0*/  MUFU.EX2 R107, R107 ;  /* 0x0000006b006b7308 */ /* 0x000fe20000000800 */
[----:B------:R-:W-:-:S02]  /*b1b0*/  FSEL R122, R148, -INF , !P3 ;  /* 0xff800000947a7808 */ /* 0x000fc40005800000 */
[----:B-1----:R-:W-:Y:S01]  /*b1c0*/  FSEL R120, R149, -INF , !P1 ;  /* 0xff80000095787808 */ /* 0x002fe20004800000 */
[----:B------:R-:W-:Y:S01]  /*b1d0*/  SHFL.IDX PT, R148, R221, R5, 0x1f ;  /* 0x00001f05dd947589 */ /* 0x000fe200000e0000 */
[C---:B------:R-:W-:Y:S02]  /*b1e0*/  ISETP.GE.AND P3, PT, R218.reuse, 0x59, PT ;  /* 0x00000059da00780c */ /* 0x040fe40003f66270 */
[----:B------:R-:W-:Y:S01]  /*b1f0*/  ISETP.GE.AND P1, PT, R218, 0x60, PT ;  /* 0x00000060da00780c */ /* 0x000fe20003f26270 */
[----:B------:R-:W-:Y:S01]  /*b200*/  MUFU.EX2 R23, R23 ;  /* 0x0000001700177308 */ /* 0x000fe20000000800 */
[C---:B------:R-:W-:Y:S02]  /*b210*/  ISETP.GT.OR P0, PT, R224.reuse, 0x68, !P0 ;  /* 0x00000068e000780c */ /* 0x040fe40004704670 */
[C---:B------:R-:W-:Y:S02]  /*b220*/  ISETP.GT.OR P5, PT, R224.reuse, 0x69, !P5 ;  /* 0x00000069e000780c */ /* 0x040fe40006fa4670 */
[----:B------:R-:W-:Y:S01]  /*b230*/  ISETP.GT.OR P4, PT, R224, 0x70, !P4 ;  /* 0x00000070e000780c */ /* 0x000fe20006784670 */
[----:B------:R-:W-:Y:S01]  /*b240*/  VIADD R224, R5, 0x18 ;  /* 0x0000001805e07836 */ /* 0x000fe20000000000 */
[C---:B------:R-:W-:Y:S01]  /*b250*/  ISETP.GT.OR P2, PT, R222.reuse, 0x58, !P2 ;  /* 0x00000058de00780c */ /* 0x040fe20005744670 */
[----:B------:R-:W-:Y:S01]  /*b260*/  MUFU.EX2 R89, R89 ;  /* 0x0000005900597308 */ /* 0x000fe20000000800 */
[----:B------:R-:W-:-:S02]  /*b270*/  ISETP.GT.OR P3, PT, R222, 0x59, !P3 ;  /* 0x00000059de00780c */ /* 0x000fc40005f64670 */
[----:B------:R-:W-:Y:S02]  /*b280*/  ISETP.GT.OR P1, PT, R222, 0x60, !P1 ;  /* 0x00000060de00780c */ /* 0x000fe40004f24670 */
[----:B------:R-:W-:Y:S02]  /*b290*/  FSEL R117, R134, -INF , !P2 ;  /* 0xff80000086757808 */ /* 0x000fe40005000000 */
[----:B------:R-:W-:Y:S01]  /*b2a0*/  FSEL R134, R135, -INF , !P3 ;  /* 0xff80000087867808 */ /* 0x000fe20005800000 */
[----:B------:R-:W-:Y:S01]  /*b2b0*/  MUFU.EX2 R90, R90 ;  /* 0x0000005a005a7308 */ /* 0x000fe20000000800 */
[----:B------:R-:W-:Y:S01]  /*b2c0*/  FSEL R114, R138, -INF , !P1 ;  /* 0xff8000008a727808 */ /* 0x000fe20004800000 */
[----:B------:R-:W-:Y:S01]  /*b2d0*/  SHFL.IDX PT, R135, R220, R231, 0x1f ;  /* 0x00001fe7dc877589 */ /* 0x000fe200000e0000 */
[----:B------:R-:W-:Y:S02]  /*b2e0*/  FSEL R116, R141, -INF , !P5 ;  /* 0xff8000008d747808 */ /* 0x000fe40006800000 */
[----:B------:R-:W-:Y:S01]  /*b2f0*/  ISETP.GE.AND P5, PT, R218, 0x50, PT ;  /* 0x00000050da00780c */ /* 0x000fe20003fa6270 */
[----:B------:R-:W1:Y:S01]  /*b300*/  SHFL.IDX PT, R138, R220, R224, 0x1f ;  /* 0x00001fe0dc8a7589 */ /* 0x000e6200000e0000 */
[----:B------:R-:W-:Y:S01]  /*b310*/  FSEL R126, R144, -INF , !P4 ;  /* 0xff800000907e7808 */ /* 0x000fe20006000000 */
[----:B------:R-:W-:Y:S01]  /*b320*/  MUFU.EX2 R91, R91 ;  /* 0x0000005b005b7308 */ /* 0x000fe20000000800 */
[----:B------:R-:W-:Y:S01]  /*b330*/  ISETP.GE.AND P4, PT, R218, 0x51, PT ;  /* 0x00000051da00780c */ /* 0x000fe20003f86270 */
[----:B------:R-:W5:Y:S01]  /*b340*/  SHFL.IDX PT, R220, R220, R225, 0x1f ;  /* 0x00001fe1dcdc7589 */ /* 0x000f6200000e0000 */
[----:B------:R-:W-:-:S02]  /*b350*/  ISETP.GT.OR P5, PT, R222, 0x50, !P5 ;  /* 0x00000050de00780c */ /* 0x000fc40006fa4670 */
[----:B------:R-:W-:Y:S02]  /*b360*/  FSEL R140, R140, -INF , !P0 ;  /* 0xff8000008c8c7808 */ /* 0x000fe40004000000 */
[----:B------:R-:W-:Y:S01]  /*b370*/  ISETP.GT.OR P4, PT, R222, 0x51, !P4 ;  /* 0x00000051de00780c */ /* 0x000fe20006784670 */
[----:B------:R-:W-:Y:S01]  /*b380*/  MUFU.EX2 R92, R92 ;  /* 0x0000005c005c7308 */ /* 0x000fe20000000800 */
[----:B------:R-:W-:Y:S02]  /*b390*/  ISETP.GE.AND P0, PT, R218, 0x49, PT ;  /* 0x00000049da00780c */ /* 0x000fe40003f06270 */
[----:B------:R-:W-:Y:S02]  /*b3a0*/  FSEL R115, R130, -INF , !P5 ;  /* 0xff80000082737808 */ /* 0x000fe40006800000 */
[----:B------:R-:W-:Y:S01]  /*b3b0*/  FSEL R118, R131, -INF , !P4 ;  /* 0xff80000083767808 */ /* 0x000fe20006000000 */
[----:B------:R4:W-:Y:S01]  /*b3c0*/  SHFL.IDX PT, R130, R221, R112, 0x1f ;  /* 0x00001f70dd827589 */ /* 0x0009e200000e0000 */
[----:B------:R-:W-:Y:S01]  /*b3d0*/  ISETP.GT.OR P0, PT, R222, 0x49, !P0 ;  /* 0x00000049de00780c */ /* 0x000fe20004704670 */
[----:B------:R-:W-:Y:S01]  /*b3e0*/  MUFU.EX2 R93, R93 ;  /* 0x0000005d005d7308 */ /* 0x000fe20000000800 */
[----:B------:R-:W-:Y:S01]  /*b3f0*/  ISETP.GE.AND P3, PT, R218, 0x71, PT ;  /* 0x00000071da00780c */ /* 0x000fe20003f66270 */
[----:B------:R-:W2:Y:S01]  /*b400*/  SHFL.IDX PT, R131, R221, R123, 0x1f ;  /* 0x00001f7bdd837589 */ /* 0x000ea200000e0000 */
[----:B------:R-:W-:-:S02]  /*b410*/  FSEL R127, R127, -INF , !P0 ;  /* 0xff8000007f7f7808 */ /* 0x000fc40004000000 */
[----:B------:R-:W-:Y:S01]  /*b420*/  ISETP.GE.AND P0, PT, R218, 0x61, PT ;  /* 0x00000061da00780c */ /* 0x000fe20003f06270 */
[--C-:B-1----:R-:W-:Y:S01]  /*b430*/  FFMA.FTZ R145, R132, UR5, -R138.reuse ;  /* 0x0000000584917c23 */ /* 0x102fe2000801088a */
[----:B------:R-:W-:Y:S01]  /*b440*/  FFMA.FTZ R117, R117, UR5, -R138 ;  /* 0x0000000575757c23 */ /* 0x000fe2000801088a */
[--C-:B----4-:R-:W-:Y:S01]  /*b450*/  FFMA.FTZ R112, R128, UR5, -R113.reuse ;  /* 0x0000000580707c23 */ /* 0x110fe20008010871 */
[----:B------:R-:W-:Y:S01]  /*b460*/  FFMA.FTZ R113, R115, UR5, -R113 ;  /* 0x0000000573717c23 */ /* 0x000fe20008010871 */
[--C-:B------:R-:W-:Y:S01]  /*b470*/  FFMA.FTZ R115, R129, UR5, -R135.reuse ;  /* 0x0000000581737c23 */ /* 0x100fe20008010887 */
[----:B------:R-:W-:Y:S01]  /*b480*/  FFMA.FTZ R128, R118, UR5, -R135 ;  /* 0x0000000576807c23 */ /* 0x000fe20008010887 */
[----:B------:R-:W-:Y:S01]  /*b490*/  SHFL.IDX PT, R138, R221, R224, 0x1f ;  /* 0x00001fe0dd8a7589 */ /* 0x000fe200000e0000 */
[----:B------:R-:W-:Y:S01]  /*b4a0*/  ISETP.GT.OR P0, PT, R222, 0x61, !P0 ;  /* 0x00000061de00780c */ /* 0x000fe20004704670 */
[--C-:B-----5:R-:W-:Y:S01]  /*b4b0*/  FFMA.FTZ R118, R133, UR5, -R220.reuse ;  /* 0x0000000585767c23 */ /* 0x120fe200080108dc */
[----:B------:R-:W-:Y:S01]  /*b4c0*/  ISETP.GE.AND P1, PT, R218, 0x78, PT ;  /* 0x00000078da00780c */ /* 0x000fe20003f26270 */
[----:B------:R-:W1:Y:S01]  /*b4d0*/  SHFL.IDX PT, R135, R221, R231, 0x1f ;  /* 0x00001fe7dd877589 */ /* 0x000e6200000e0000 */
[----:B------:R-:W-:Y:S01]  /*b4e0*/  FSEL R141, R139, -INF , !P0 ;  /* 0xff8000008b8d7808 */ /* 0x000fe20004000000 */
[----:B------:R-:W-:Y:S01]  /*b4f0*/  FFMA.FTZ R134, R134, UR5, -R220 ;  /* 0x0000000586867c23 */ /* 0x000fe200080108dc */
[C---:B------:R-:W-:Y:S01]  /*b500*/  ISETP.GE.AND P0, PT, R218.reuse, 0x79, PT ;  /* 0x00000079da00780c */ /* 0x040fe20003f06270 */
[----:B------:R-:W-:Y:S01]  /*b510*/  VIADD R220, R5, 0x4 ;  /* 0x0000000405dc7836 */ /* 0x000fe20000000000 */
[----:B------:R-:W-:Y:S01]  /*b520*/  ISETP.GE.AND P5, PT, R218, 0x68, PT ;  /* 0x00000068da00780c */ /* 0x000fe20003fa6270 */
[----:B------:R-:W-:Y:S01]  /*b530*/  FFMA.FTZ R139, R136, UR5, -R148 ;  /* 0x00000005888b7c23 */ /* 0x000fe20008010894 */
[----:B------:R-:W-:Y:S01]  /*b540*/  ISETP.GT.OR P0, PT, R222, 0x79, !P0 ;  /* 0x00000079de00780c */ /* 0x000fe20004704670 */
[----:B------:R-:W-:Y:S01]  /*b550*/  FFMA.FTZ R111, R127, UR5, -R111 ;  /* 0x000000057f6f7c23 */ /* 0x000fe2000801086f */
[C---:B------:R-:W-:Y:S01]  /*b560*/  ISETP.GE.AND P4, PT, R218.reuse, 0x69, PT ;  /* 0x00000069da00780c */ /* 0x040fe20003f86270 */
[----:B--2---:R-:W-:Y:S01]  /*b570*/  FFMA.FTZ R141, R141, UR5, -R131 ;  /* 0x000000058d8d7c23 */ /* 0x004fe20008010883 */
[----:B------:R-:W-:Y:S01]  /*b580*/  ISETP.GE.AND P2, PT, R218, 0x70, PT ;  /* 0x00000070da00780c */ /* 0x000fe20003f46270 */
[----:B------:R-:W-:Y:S01]  /*b590*/  VIADD R218, R5, 0x10 ;  /* 0x0000001005da7836 */ /* 0x000fe20000000000 */
[----:B------:R-:W-:Y:S01]  /*b5a0*/  ISETP.GT.OR P3, PT, R222, 0x71, !P3 ;  /* 0x00000071de00780c */ /* 0x000fe20005f64670 */
[----:B------:R-:W-:Y:S01]  /*b5b0*/  FFMA.FTZ R132, R140, UR5, -R130 ;  /* 0x000000058c847c23 */ /* 0x000fe20008010882 */
[C---:B------:R-:W-:Y:S01]  /*b5c0*/  ISETP.GT.OR P1, PT, R222.reuse, 0x78, !P1 ;  /* 0x00000078de00780c */ /* 0x040fe20004f24670 */
[----:B------:R-:W2:Y:S01]  /*b5d0*/  MUFU.EX2 R111, R111 ;  /* 0x0000006f006f7308 */ /* 0x000ea20000000800 */
[----:B------:R-:W-:-:S02]  /*b5e0*/  ISETP.GT.OR P5, PT, R222, 0x68, !P5 ;  /* 0x00000068de00780c */ /* 0x000fc40006fa4670 */
[----:B------:R-:W-:Y:S01]  /*b5f0*/  FSEL R119, R151, -INF , !P0 ;  /* 0xff80000097777808 */ /* 0x000fe20004000000 */
[----:B------:R-:W-:Y:S02]  /*b600*/  WARPGROUP.DEPBAR.LE gsb0, 0x0 ;  /* 0x00008000000079c5 */ /* 0x000fe40000010000 */
[----:B------:R-:W-:Y:S01]  /*b610*/  WARPGROUP.ARRIVE ;  /* 0x00000000000079c5 */ /* 0x000fe20000000000 */
[C---:B------:R-:W-:Y:S01]  /*b620*/  ISETP.GT.OR P4, PT, R222.reuse, 0x69, !P4 ;  /* 0x00000069de00780c */ /* 0x040fe20006784670 */
[C---:B------:R-:W-:Y:S01]  /*b630*/  VIADD R151, R5.reuse, 0x8 ;  /* 0x0000000805977836 */ /* 0x040fe20000000000 */
[----:B------:R-:W-:Y:S01]  /*b640*/  ISETP.GT.OR P2, PT, R222, 0x70, !P2 ;  /* 0x00000070de00780c */ /* 0x000fe20005744670 */
[----:B------:R-:W-:Y:S01]  /*b650*/  VIADD R222, R5, 0xc ;  /* 0x0000000c05de7836 */ /* 0x000fe20000000000 */
[----:B------:R-:W-:Y:S01]  /*b660*/  FSEL R123, R147, -INF , !P3 ;  /* 0xff800000937b7808 */ /* 0x000fe20005800000 */
[----:B------:R-:W-:Y:S01]  /*b670*/  HGMMA.64x128x16.F32 R24, gdesc[UR12], R24, gsb0 ;  /* 0x01e000000c1879f0 */ /* 0x000fe20008000818 */
[----:B------:R-:W-:Y:S01]  /*b680*/  FSEL R121, R150, -INF , !P1 ;  /* 0xff80000096797808 */ /* 0x000fe20004800000 */
[----:B-1----:R-:W-:Y:S01]  /*b690*/  FFMA.FTZ R124, R124, UR5, -R135 ;  /* 0x000000057c7c7c23 */ /* 0x002fe20008010887 */
[----:B------:R-:W-:Y:S01]  /*b6a0*/  FSEL R144, R142, -INF , !P5 ;  /* 0xff8000008e907808 */ /* 0x000fe20006800000 */
[----:B------:R-:W-:Y:S01]  /*b6b0*/  FFMA.FTZ R142, R137, UR5, -R131 ;  /* 0x00000005898e7c23 */ /* 0x000fe20008010883 */
[----:B------:R-:W-:Y:S01]  /*b6c0*/  FSEL R127, R143, -INF , !P4 ;  /* 0xff8000008f7f7808 */ /* 0x000fe20006000000 */
[----:B------:R-:W1:Y:S01]  /*b6d0*/  SHFL.IDX PT, R147, R221, R222, 0x1f ;  /* 0x00001fdedd937589 */ /* 0x000e6200000e0000 */
[----:B------:R-:W-:Y:S01]  /*b6e0*/  FFMA.FTZ R123, R123, UR5, -R135 ;  /* 0x000000057b7b7c23 */ /* 0x000fe20008010887 */
[--C-:B------:R-:W-:Y:S01]  /*b6f0*/  FFMA.FTZ R122, R122, UR5, -R138.reuse ;  /* 0x000000057a7a7c23 */ /* 0x100fe2000801088a */
[----:B------:R-:W-:Y:S01]  /*b700*/  FFMA.FTZ R121, R121, UR5, -R138 ;  /* 0x0000000579797c23 */ /* 0x000fe2000801088a */
[----:B------:R-:W4:Y:S01]  /*b710*/  SHFL.IDX PT, R143, R221, R218, 0x1f ;  /* 0x00001fdadd8f7589 */ /* 0x000f2200000e0000 */
[----:B------:R-:W-:Y:S01]  /*b720*/  FSEL R125, R146, -INF , !P2 ;  /* 0xff800000927d7808 */ /* 0x000fe20005000000 */
[----:B------:R-:W-:Y:S01]  /*b730*/  FFMA.FTZ R146, R114, UR5, -R148 ;  /* 0x0000000572927c23 */ /* 0x000fe20008010894 */
[----:B------:R-:W-:Y:S01]  /*b740*/  FFMA.FTZ R130, R144, UR5, -R130 ;  /* 0x0000000590827c23 */ /* 0x000fe20008010882 */
[----:B------:R1:W-:Y:S01]  /*b750*/  MUFU.EX2 R114, R128 ;  /* 0x0000008000727308 */ /* 0x0003e20000000800 */
[----:B------:R-:W5:Y:S07]  /*b760*/  SHFL.IDX PT, R221, R221, R225, 0x1f ;  /* 0x00001fe1dddd7589 */ /* 0x000f6e00000e0000 */
[----:B------:R-:W2:Y:S01]  /*b770*/  MUFU.EX2 R112, R112 ;  /* 0x0000007000707308 */ /* 0x000ea20000000800 */
[--C-:B-1----:R-:W-:Y:S01]  /*b780*/  FFMA.FTZ R128, R116, UR5, -R147.reuse ;  /* 0x0000000574807c23 */ /* 0x102fe20008010893 */
[----:B------:R-:W-:-:S06]  /*b790*/  FFMA.FTZ R127, R127, UR5, -R147 ;  /* 0x000000057f7f7c23 */ /* 0x000fcc0008010893 */
[----:B------:R1:W-:Y:S01]  /*b7a0*/  MUFU.EX2 R116, R145 ;  /* 0x0000009100747308 */ /* 0x0003e20000000800 */
[--C-:B----4-:R-:W-:Y:S01]  /*b7b0*/  FFMA.FTZ R126, R126, UR5, -R143.reuse ;  /* 0x000000057e7e7c23 */ /* 0x110fe2000801088f */
[----:B------:R-:W-:Y:S01]  /*b7c0*/  FFMA.FTZ R125, R125, UR5, -R143 ;  /* 0x000000057d7d7c23 */ /* 0x000fe2000801088f */
[----:B-----5:R-:W-:-:S05]  /*b7d0*/  FFMA.FTZ R120, R120, UR5, -R221 ;  /* 0x0000000578787c23 */ /* 0x020fca00080108dd */
[----:B------:R-:W4:Y:S01]  /*b7e0*/  MUFU.EX2 R115, R115 ;  /* 0x0000007300737308 */ /* 0x000f220000000800 */
[----:B------:R-:W-:-:S07]  /*b7f0*/  FFMA.FTZ R119, R119, UR5, -R221 ;  /* 0x0000000577777c23 */ /* 0x000fce00080108dd */
        /* <DEDUP_REMOVED lines=12> */
[----:B------:R-:W5:Y:S05]  /*b8c0*/  LDS R223, [R223+0x400] ;  /* 0x00040000dfdf7984 */ /* 0x000f6a0000000800 */
[----:B------:R-:W-:Y:S01]  /*b8d0*/  MUFU.EX2 R117, R117 ;  /* 0x0000007500757308 */ /* 0x000fe20000000800 */
[----:B------:R-:W-:Y:S04]  /*b8e0*/  LDS R219, [R219+0x400] ;  /* 0x00040000dbdb7984 */ /* 0x000fe80000000800 */
[----:B------:R-:W-:Y:S04]  /*b8f0*/  LDS R217, [R217+0x400] ;  /* 0x00040000d9d97984 */ /* 0x000fe80000000800 */
[----:B------:R-:W-:Y:S04]  /*b900*/  LDS R216, [R216+0x400] ;  /* 0x00040000d8d87984 */ /* 0x000fe80000000800 */
[----:B-----5:R-:W5:Y:S04]  /*b910*/  SHFL.IDX PT, R129, R223, R5, 0x1f ;  /* 0x00001f05df817589 */ /* 0x020f6800000e0000 */
[----:B------:R-:W3:Y:S04]  /*b920*/  SHFL.IDX PT, R131, R223, R220, 0x1f ;  /* 0x00001fdcdf837589 */ /* 0x000ee800000e0000 */
[----:B------:R-:W2:Y:S04]  /*b930*/  SHFL.IDX PT, R136, R223, R151, 0x1f ;  /* 0x00001f97df887589 */ /* 0x000ea800000e0000 */
[----:B------:R-:W1:Y:S04]  /*b940*/  SHFL.IDX PT, R137, R223, R222, 0x1f ;  /* 0x00001fdedf897589 */ /* 0x000e6800000e0000 */
[----:B------:R-:W4:Y:S04]  /*b950*/  SHFL.IDX PT, R135, R223, R218, 0x1f ;  /* 0x00001fdadf877589 */ /* 0x000f2800000e0000 */
[----:B------:R-:W4:Y:S01]  /*b960*/  SHFL.IDX PT, R138, R223, R231, 0x1f ;  /* 0x00001fe7df8a7589 */ /* 0x000f2200000e0000 */
[--C-:B-----5:R-:W-:Y:S01]  /*b970*/  FADD.FTZ R24, R24, -R129.reuse ;  /* 0x8000008118187221 */ /* 0x120fe20000010000 */
[----:B------:R-:W-:-:S02]  /*b980*/  FADD.FTZ R26, R26, -R129 ;  /* 0x800000811a1a7221 */ /* 0x000fc40000010000 */
[----:B------:R-:W5:Y:S01]  /*b990*/  SHFL.IDX PT, R149, R219, R5, 0x1f ;  /* 0x00001f05db957589 */ /* 0x000f6200000e0000 */
[--C-:B---3--:R-:W-:Y:S01]  /*b9a0*/  FADD.FTZ R129, R25, -R131.reuse ;  /* 0x8000008319817221 */ /* 0x108fe20000010000 */
[----:B------:R-:W-:Y:S02]  /*b9b0*/  FADD.FTZ R131, R27, -R131 ;  /* 0x800000831b837221 */ /* 0x000fe40000010000 */
[----:B------:R-:W-:Y:S01]  /*b9c0*/  SHFL.IDX PT, R148, R219, R220, 0x1f ;  /* 0x00001fdcdb947589 */ /* 0x000fe200000e0000 */
[--C-:B--2---:R-:W-:Y:S01]  /*b9d0*/  FADD.FTZ R133, R28, -R136.reuse ;  /* 0x800000881c857221 */ /* 0x104fe20000010000 */
[----:B------:R-:W-:Y:S01]  /*b9e0*/  FADD.FTZ R25, R30, -R136 ;  /* 0x800000881e197221 */ /* 0x000fe20000010000 */
[----:B------:R4:W-:Y:S01]  /*b9f0*/  MUFU.EX2 R28, R134 ;  /* 0x00000086001c7308 */ /* 0x0009e20000000800 */
[----:B------:R-:W-:Y:S01]  /*ba00*/  SHFL.IDX PT, R147, R219, R151, 0x1f ;  /* 0x00001f97db937589 */ /* 0x000fe200000e0000 */
[--C-:B-1----:R-:W-:Y:S01]  /*ba10*/  FADD.FTZ R136, R29, -R137.reuse ;  /* 0x800000891d887221 */ /* 0x102fe20000010000 */
[----:B------:R-:W-:-:S02]  /*ba20*/  FADD.FTZ R27, R31, -R137 ;  /* 0x800000891f1b7221 */ /* 0x000fc40000010000 */
[----:B------:R-:W1:Y:S03]  /*ba30*/  SHFL.IDX PT, R145, R219, R222, 0x1f ;  /* 0x00001fdedb917589 */ /* 0x000e6600000e0000 */
[----:B------:R2:W-:Y:S01]  /*ba40*/  MUFU.EX2 R29, R139 ;  /* 0x0000008b001d7308 */ /* 0x0005e20000000800 */
[--C-:B----4-:R-:W-:Y:S01]  /*ba50*/  FADD.FTZ R134, R32, -R135.reuse ;  /* 0x8000008720867221 */ /* 0x110fe20000010000 */
[--C-:B------:R-:W-:Y:S01]  /*ba60*/  FADD.FTZ R137, R33, -R138.reuse ;  /* 0x8000008a21897221 */ /* 0x100fe20000010000 */
[----:B------:R-:W3:Y:S01]  /*ba70*/  SHFL.IDX PT, R32, R219, R218, 0x1f ;  /* 0x00001fdadb207589 */ /* 0x000ee200000e0000 */
[----:B------:R-:W-:Y:S01]  /*ba80*/  FADD.FTZ R135, R34, -R135 ;  /* 0x8000008722877221 */ /* 0x000fe20000010000 */
[----:B------:R-:W-:Y:S02]  /*ba90*/  FADD.FTZ R138, R35, -R138 ;  /* 0x8000008a238a7221 */ /* 0x000fe40000010000 */
[----:B------:R-:W4:Y:S01]  /*baa0*/  SHFL.IDX PT, R144, R219, R231, 0x1f ;  /* 0x00001fe7db907589 */ /* 0x000f2200000e0000 */
[----:B------:R-:W-:Y:S01]  /*bab0*/  MUFU.EX2 R30, R146 ;  /* 0x00000092001e7308 */ /* 0x000fe20000000800 */
[--C-:B-----5:R-:W-:Y:S01]  /*bac0*/  FADD.FTZ R40, R40, -R149.reuse ;  /* 0x8000009528287221 */ /* 0x120fe20000010000 */
[----:B------:R-:W-:Y:S01]  /*bad0*/  FADD.FTZ R42, R42, -R149 ;  /* 0x800000952a2a7221 */ /* 0x000fe20000010000 */
[----:B------:R-:W5:Y:S04]  /*bae0*/  SHFL.IDX PT, R143, R219, R224, 0x1f ;  /* 0x00001fe0db8f7589 */ /* 0x000f6800000e0000 */
[----:B------:R-:W2:Y:S01]  /*baf0*/  SHFL.IDX PT, R140, R223, R224, 0x1f ;  /* 0x00001fe0df8c7589 */ /* 0x000ea200000e0000 */
[----:B------:R-:W-:Y:S03]  /*bb00*/  MUFU.EX2 R31, R142 ;  /* 0x0000008e001f7308 */ /* 0x000fe60000000800 */
[----:B------:R-:W2:Y:S01]  /*bb10*/  SHFL.IDX PT, R150, R223, R225, 0x1f ;  /* 0x00001fe1df967589 */ /* 0x000ea200000e0000 */
[----:B------:R-:W-:Y:S01]  /*bb20*/  FMUL.FTZ R26, R9, R26 ;  /* 0x0000001a091a7220 */ /* 0x000fe20000410000 */
[--C-:B-1----:R-:W-:Y:S01]  /*bb30*/  FADD.FTZ R45, R45, -R145.reuse ;  /* 0x800000912d2d7221 */ /* 0x102fe20000010000 */
[----:B------:R-:W-:Y:S01]  /*bb40*/  FADD.FTZ R47, R47, -R145 ;  /* 0x800000912f2f7221 */ /* 0x000fe20000010000 */
[----:B------:R1:W2:Y:S01]  /*bb50*/  SHFL.IDX PT, R33, R219, R225, 0x1f ;  /* 0x00001fe1db217589 */ /* 0x0002a200000e0000 */
[----:B------:R-:W-:Y:S01]  /*bb60*/  FMUL.FTZ R25, R12, R25 ;  /* 0x000000190c197220 */ /* 0x000fe20000410000 */
[--C-:B------:R-:W-:Y:S01]  /*bb70*/  FADD.FTZ R41, R41, -R148.reuse ;  /* 0x8000009429297221 */ /* 0x100fe20000010000 */
[----:B------:R-:W-:Y:S01]  /*bb80*/  FADD.FTZ R43, R43, -R148 ;  /* 0x800000942b2b7221 */ /* 0x000fe20000010000 */
[----:B------:R-:W2:Y:S01]  /*bb90*/  SHFL.IDX PT, R145, R217, R151, 0x1f ;  /* 0x00001f97d9917589 */ /* 0x000ea200000e0000 */
[--C-:B---3--:R-:W-:Y:S01]  /*bba0*/  FADD.FTZ R48, R48, -R32.reuse ;  /* 0x8000002030307221 */ /* 0x108fe20000010000 */
[----:B------:R-:W-:Y:S01]  /*bbb0*/  FADD.FTZ R50, R50, -R32 ;  /* 0x8000002032327221 */ /* 0x000fe20000010000 */
[----:B------:R-:W-:Y:S01]  /*bbc0*/  MUFU.EX2 R125, R125 ;  /* 0x0000007d007d7308 */ /* 0x000fe20000000800 */
[--C-:B----4-:R-:W-:Y:S01]  /*bbd0*/  FADD.FTZ R49, R49, -R144.reuse ;  /* 0x8000009031317221 */ /* 0x110fe20000010000 */
[----:B------:R-:W-:Y:S01]  /*bbe0*/  FADD.FTZ R51, R51, -R144 ;  /* 0x8000009033337221 */ /* 0x000fe20000010000 */
[----:B-1----:R-:W3:Y:S01]  /*bbf0*/  LDL R219, [R1+0x2c] ;  /* 0x00002c0001db7983 */ /* 0x002ee20000100800 */
[----:B------:R-:W-:Y:S01]  /*bc00*/  FADD.FTZ R44, R44, -R147 ;  /* 0x800000932c2c7221 */ /* 0x000fe20000010000 */
[--C-:B-----5:R-:W-:Y:S01]  /*bc10*/  FADD.FTZ R52, R52, -R143.reuse ;  /* 0x8000008f34347221 */ /* 0x120fe20000010000 */
[----:B------:R-:W-:Y:S01]  /*bc20*/  FADD.FTZ R54, R54, -R143 ;  /* 0x8000008f36367221 */ /* 0x000fe20000010000 */
[----:B------:R-:W1:Y:S01]  /*bc30*/  SHFL.IDX PT, R34, R217, R5, 0x1f ;  /* 0x00001f05d9227589 */ /* 0x000e6200000e0000 */
[----:B------:R-:W-:Y:S01]  /*bc40*/  MUFU.EX2 R32, R141 ;  /* 0x0000008d00207308 */ /* 0x000fe20000000800 */
[--C-:B--2---:R-:W-:Y:S01]  /*bc50*/  FADD.FTZ R139, R36, -R140.reuse ;  /* 0x8000008c248b7221 */ /* 0x104fe20000010000 */
[----:B------:R-:W-:Y:S01]  /*bc60*/  FADD.FTZ R38, R38, -R140 ;  /* 0x8000008c26267221 */ /* 0x000fe20000010000 */
[----:B------:R-:W2:Y:S01]  /*bc70*/  SHFL.IDX PT, R35, R217, R220, 0x1f ;  /* 0x00001fdcd9237589 */ /* 0x000ea200000e0000 */
[----:B------:R-:W-:Y:S01]  /*bc80*/  FADD.FTZ R46, R46, -R147 ;  /* 0x800000932e2e7221 */ /* 0x000fe20000010000 */
[--C-:B------:R-:W-:Y:S01]  /*bc90*/  FADD.FTZ R140, R37, -R150.reuse ;  /* 0x80000096258c7221 */ /* 0x100fe20000010000 */
[----:B------:R-:W-:Y:S01]  /*bca0*/  FADD.FTZ R39, R39, -R150 ;  /* 0x8000009627277221 */ /* 0x000fe20000010000 */
[----:B------:R-:W4:Y:S01]  /*bcb0*/  SHFL.IDX PT, R36, R217, R222, 0x1f ;  /* 0x00001fded9247589 */ /* 0x000f2200000e0000 */
[--C-:B------:R-:W-:Y:S01]  /*bcc0*/  FADD.FTZ R53, R53, -R33.reuse ;  /* 0x8000002135357221 */ /* 0x100fe20000010000 */
[----:B------:R-:W-:-:S02]  /*bcd0*/  FADD.FTZ R55, R55, -R33 ;  /* 0x8000002137377221 */ /* 0x000fc40000010000 */
[----:B------:R-:W5:Y:S01]  /*bce0*/  SHFL.IDX PT, R144, R217, R218, 0x1f ;  /* 0x00001fdad9907589 */ /* 0x000f6200000e0000 */
[----:B------:R1:W5:Y:S01]  /*bcf0*/  MUFU.EX2 R33, R132 ;  /* 0x0000008400217308 */ /* 0x0003620000000800 */
[--C-:B------:R-:W-:Y:S01]  /*bd00*/  FADD.FTZ R60, R60, -R145.reuse ;  /* 0x800000913c3c7221 */ /* 0x100fe20000010000 */
[----:B------:R-:W-:Y:S01]  /*bd10*/  FADD.FTZ R62, R62, -R145 ;  /* 0x800000913e3e7221 */ /* 0x000fe20000010000 */
[----:B------:R-:W-:Y:S04]  /*bd20*/  SHFL.IDX PT, R37, R217, R224, 0x1f ;  /* 0x00001fe0d9257589 */ /* 0x000fe800000e0000 */
[----:B------:R-:W-:Y:S04]  /*bd30*/  SHFL.IDX PT, R143, R217, R225, 0x1f ;  /* 0x00001fe1d98f7589 */ /* 0x000fe800000e0000 */
[----:B-1----:R-:W-:Y:S01]  /*bd40*/  SHFL.IDX PT, R132, R217, R231, 0x1f ;  /* 0x00001fe7d9847589 */ /* 0x002fe200000e0000 */
[--C-:B------:R-:W-:Y:S01]  /*bd50*/  FADD.FTZ R56, R56, -R34.reuse ;  /* 0x8000002238387221 */ /* 0x100fe20000010000 */
[----:B------:R-:W-:-:S02]  /*bd60*/  FADD.FTZ R58, R58, -R34 ;  /* 0x800000223a3a7221 */ /* 0x000fc40000010000 */
[----:B------:R-:W-:Y:S01]  /*bd70*/  SHFL.IDX PT, R145, R216, R218, 0x1f ;  /* 0x00001fdad8917589 */ /* 0x000fe200000e0000 */
[--C-:B--2---:R-:W-:Y:S01]  /*bd80*/  FADD.FTZ R57, R57, -R35.reuse ;  /* 0x8000002339397221 */ /* 0x104fe20000010000 */
[----:B------:R-:W-:Y:S01]  /*bd90*/  FADD.FTZ R59, R59, -R35 ;  /* 0x800000233b3b7221 */ /* 0x000fe20000010000 */
[----:B------:R1:W-:Y:S01]  /*bda0*/  MUFU.EX2 R34, R130 ;  /* 0x0000008200227308 */ /* 0x0003e20000000800 */
[----:B------:R-:W2:Y:S01]  /*bdb0*/  SHFL.IDX PT, R217, R216, R224, 0x1f ;  /* 0x00001fe0d8d97589 */ /* 0x000ea200000e0000 */
[--C-:B----4-:R-:W-:Y:S01]  /*bdc0*/  FADD.FTZ R61, R61, -R36.reuse ;  /* 0x800000243d3d7221 */ /* 0x110fe20000010000 */
[----:B------:R-:W-:Y:S02]  /*bdd0*/  FADD.FTZ R63, R63, -R36 ;  /* 0x800000243f3f7221 */ /* 0x000fe40000010000 */
[----:B------:R-:W4:Y:S01]  /*bde0*/  SHFL.IDX PT, R218, R216, R225, 0x1f ;  /* 0x00001fe1d8da7589 */ /* 0x000f2200000e0000 */
[----:B-----5:R-:W-:-:S03]  /*bdf0*/  FADD.FTZ R64, R64, -R144 ;  /* 0x8000009040407221 */ /* 0x020fc60000010000 */
[----:B------:R2:W5:Y:S01]  /*be00*/  SHFL.IDX PT, R146, R216, R151, 0x1f ;  /* 0x00001f97d8927589 */ /* 0x00056200000e0000 */
[----:B------:R-:W5:Y:S03]  /*be10*/  MUFU.EX2 R35, R128 ;  /* 0x0000008000237308 */ /* 0x000f660000000800 */
[----:B------:R-:W5:Y:S04]  /*be20*/  SHFL.IDX PT, R149, R216, R222, 0x1f ;  /* 0x00001fded8957589 */ /* 0x000f6800000e0000 */
[----:B------:R-:W5:Y:S04]  /*be30*/  SHFL.IDX PT, R150, R216, R231, 0x1f ;  /* 0x00001fe7d8967589 */ /* 0x000f6800000e0000 */
[----:B------:R-:W5:Y:S04]  /*be40*/  SHFL.IDX PT, R141, R216, R5, 0x1f ;  /* 0x00001f05d88d7589 */ /* 0x000f6800000e0000 */
[----:B------:R1:W5:Y:S01]  /*be50*/  SHFL.IDX PT, R142, R216, R220, 0x1f ;  /* 0x00001fdcd88e7589 */ /* 0x00036200000e0000 */
[--C-:B--2---:R-:W-:Y:S01]  /*be60*/  FADD.FTZ R151, R84, -R217.reuse ;  /* 0x800000d954977221 */ /* 0x104fe20000010000 */
[----:B------:R2:W5:Y:S01]  /*be70*/  MUFU.EX2 R36, R127 ;  /* 0x0000007f00247308 */ /* 0x0005620000000800 */
[----:B------:R-:W-:Y:S01]  /*be80*/  FMUL.FTZ R38, R20, R38 ;  /* 0x0000002614267220 */ /* 0x000fe20000410000 */
[----:B------:R-:W-:Y:S01]  /*be90*/  FMUL.FTZ R39, R88, R39 ;  /* 0x0000002758277220 */ /* 0x000fe20000410000 */
[----:B------:R-:W-:Y:S01]  /*bea0*/  FADD.FTZ R66, R66, -R144 ;  /* 0x8000009042427221 */ /* 0x000fe20000010000 */
[----:B-1----:R-:W-:Y:S01]  /*beb0*/  FADD.FTZ R216, R86, -R217 ;  /* 0x800000d956d87221 */ /* 0x002fe20000010000 */
[----:B----4-:R-:W-:Y:S01]  /*bec0*/  FADD.FTZ R217, R85, -R218 ;  /* 0x800000da55d97221 */ /* 0x010fe20000010000 */
[----:B------:R-:W-:Y:S01]  /*bed0*/  FMUL.FTZ R85, R11, R131 ;  /* 0x000000830b557220 */ /* 0x000fe20000410000 */
[----:B------:R-:W-:-:S04]  /*bee0*/  FADD.FTZ R65, R65, -R132 ;  /* 0x8000008441417221 */ /* 0x000fc80000010000 */
[----:B------:R-:W-:Y:S01]  /*bef0*/  F2FP.F16.F32.PACK_AB R85, R85, R26 ;  /* 0x0000001a5555723e */ /* 0x000fe200000000ff */
[----:B------:R-:W-:Y:S01]  /*bf00*/  FMUL.FTZ R26, R14, R27 ;  /* 0x0000001b0e1a7220 */ /* 0x000fe20000410000 */
[----:B------:R-:W-:Y:S01]  /*bf10*/  FADD.FTZ R218, R87, -R218 ;  /* 0x800000da57da7221 */ /* 0x000fe20000010000 */
[----:B------:R-:W-:Y:S01]  /*bf20*/  FADD.FTZ R130, R67, -R132 ;  /* 0x8000008443827221 */ /* 0x000fe20000010000 */
[--C-:B------:R-:W-:Y:S01]  /*bf30*/  FADD.FTZ R132, R68, -R37.reuse ;  /* 0x8000002544847221 */ /* 0x100fe20000010000 */
[----:B------:R-:W-:Y:S01]  /*bf40*/  FADD.FTZ R67, R70, -R37 ;  /* 0x8000002546437221 */ /* 0x000fe20000010000 */
[----:B------:R-:W-:Y:S01]  /*bf50*/  F2FP.F16.F32.PACK_AB R87, R26, R25 ;  /* 0x000000191a57723e */ /* 0x000fe200000000ff */
[----:B------:R-:W-:Y:S01]  /*bf60*/  FMUL.FTZ R62, R110, R62 ;  /* 0x0000003e6e3e7220 */ /* 0x000fe20000410000 */
[----:B------:R-:W-:Y:S01]  /*bf70*/  FMUL.FTZ R63, R111, R63 ;  /* 0x0000003f6f3f7220 */ /* 0x000fe20000410000 */
[----:B------:R-:W-:Y:S01]  /*bf80*/  FMUL.FTZ R64, R112, R64 ;  /* 0x0000004070407220 */ /* 0x000fe20000410000 */
[----:B------:R-:W-:Y:S01]  /*bf90*/  FMUL.FTZ R25, R115, R65 ;  /* 0x0000004173197220 */ /* 0x000fe20000410000 */
[--C-:B------:R-:W-:Y:S01]  /*bfa0*/  FADD.FTZ R70, R69, -R143.reuse ;  /* 0x8000008f45467221 */ /* 0x100fe20000010000 */
[----:B--2---:R-:W-:Y:S01]  /*bfb0*/  FADD.FTZ R127, R71, -R143 ;  /* 0x8000008f477f7221 */ /* 0x004fe20000010000 */
[----:B------:R1:W2:Y:S01]  /*bfc0*/  MUFU.EX2 R37, R126 ;  /* 0x0000007e00257308 */ /* 0x0002a20000000800 */
[----:B-----5:R-:W-:Y:S01]  /*bfd0*/  FADD.FTZ R143, R76, -R146 ;  /* 0x800000924c8f7221 */ /* 0x020fe20000010000 */
[----:B------:R-:W-:Y:S01]  /*bfe0*/  FADD.FTZ R148, R77, -R149 ;  /* 0x800000954d947221 */ /* 0x000fe20000010000 */
[----:B------:R-:W-:-:S05]  /*bff0*/  F2FP.F16.F32.PACK_AB R71, R63, R62 ;  /* 0x0000003e3f47723e */ /* 0x000fca00000000ff */
[----:B------:R-:W4:Y:S01]  /*c000*/  MUFU.EX2 R124, R124 ;  /* 0x0000007c007c7308 */ /* 0x000f220000000800 */
[----:B------:R-:W-:Y:S01]  /*c010*/  F2FP.F16.F32.PACK_AB R64, R25, R64 ;  /* 0x000000401940723e */ /* 0x000fe200000000ff */
[----:B------:R-:W-:Y:S01]  /*c020*/  FADD.FTZ R146, R78, -R146 ;  /* 0x800000924e927221 */ /* 0x000fe20000010000 */
[----:B------:R-:W-:-:S05]  /*c030*/  FADD.FTZ R149, R79, -R149 ;  /* 0x800000954f957221 */ /* 0x000fca0000010000 */
[----:B------:R-:W5:Y:S01]  /*c040*/  MUFU.EX2 R123, R123 ;  /* 0x0000007b007b7308 */ /* 0x000f620000000800 */
[----:B------:R-:W-:Y:S01]  /*c050*/  FMUL.FTZ R62, R33, R143 ;  /* 0x0000008f213e7220 */ /* 0x000fe20000410000 */
[----:B------:R-:W-:-:S06]  /*c060*/  FMUL.FTZ R25, R35, R148 ;  /* 0x0000009423197220 */ /* 0x000fcc0000410000 */
[----:B------:R-:W5:Y:S01]  /*c070*/  MUFU.EX2 R122, R122 ;  /* 0x0000007a007a7308 */ /* 0x000f620000000800 */
[----:B------:R-:W-:Y:S01]  /*c080*/  FADD.FTZ R144, R80, -R145 ;  /* 0x8000009150907221 */ /* 0x000fe20000010000 */
[----:B------:R-:W-:-:S06]  /*c090*/  FADD.FTZ R147, R81, -R150 ;  /* 0x8000009651937221 */ /* 0x000fcc0000010000 */
[----:B------:R-:W5:Y:S01]  /*c0a0*/  MUFU.EX2 R121, R121 ;  /* 0x0000007900797308 */ /* 0x000f620000000800 */
[----:B------:R-:W-:-:S07]  /*c0b0*/  FADD.FTZ R145, R82, -R145 ;  /* 0x8000009152917221 */ /* 0x000fce0000010000 */
[----:B------:R-:W5:Y:S01]  /*c0c0*/  MUFU.EX2 R120, R120 ;  /* 0x0000007800787308 */ /* 0x000f620000000800 */
[----:B------:R-:W-:-:S07]  /*c0d0*/  FADD.FTZ R150, R83, -R150 ;  /* 0x8000009653967221 */ /* 0x000fce0000010000 */
[----:B------:R-:W5:Y:S01]  /*c0e0*/  MUFU.EX2 R119, R119 ;  /* 0x0000007700777308 */ /* 0x000f620000000800 */
[----:B------:R-:W-:Y:S01]  /*c0f0*/  FMUL.FTZ R82, R21, R139 ;  /* 0x0000008b15527220 */ /* 0x000fe20000410000 */
[----:B------:R-:W-:Y:S01]  /*c100*/  FMUL.FTZ R27, R22, R140 ;  /* 0x0000008c161b7220 */ /* 0x000fe20000410000 */
[----:B------:R-:W-:Y:S01]  /*c110*/  F2FP.F16.F32.PACK_AB R83, R39, R38 ;  /* 0x000000262753723e */ /* 0x000fe200000000ff */
[----:B------:R-:W-:Y:S01]  /*c120*/  FMUL.FTZ R63, R34, R146 ;  /* 0x00000092223f7220 */ /* 0x000fe20000410000 */
[----:B------:R-:W-:Y:S01]  /*c130*/  FMUL.FTZ R38, R36, R149 ;  /* 0x0000009524267220 */ /* 0x000fe20000410000 */
[--C-:B------:R-:W-:Y:S01]  /*c140*/  FADD.FTZ R128, R72, -R141.reuse ;  /* 0x8000008d48807221 */ /* 0x100fe20000010000 */
[----:B-1----:R-:W-:Y:S01]  /*c150*/  FADD.FTZ R126, R74, -R141 ;  /* 0x8000008d4a7e7221 */ /* 0x002fe20000010000 */
[----:B------:R-:W-:Y:S01]  /*c160*/  FMUL.FTZ R84, R227, R24 ;  /* 0x00000018e3547220 */ /* 0x000fe20000410000 */
[----:B------:R-:W-:Y:S01]  /*c170*/  FMUL.FTZ R129, R226, R129 ;  /* 0x00000081e2817220 */ /* 0x000fe20000410000 */
[----:B------:R-:W-:Y:S01]  /*c180*/  FMUL.FTZ R86, R10, R133 ;  /* 0x000000850a567220 */ /* 0x000fe20000410000 */
[----:B------:R-:W-:Y:S01]  /*c190*/  FMUL.FTZ R136, R13, R136 ;  /* 0x000000880d887220 */ /* 0x000fe20000410000 */
[----:B------:R-:W-:Y:S01]  /*c1a0*/  FMUL.FTZ R60, R108, R60 ;  /* 0x0000003c6c3c7220 */ /* 0x000fe20000410000 */
[----:B------:R-:W-:Y:S01]  /*c1b0*/  FMUL.FTZ R61, R109, R61 ;  /* 0x0000003d6d3d7220 */ /* 0x000fe20000410000 */
        /* <DEDUP_REMOVED lines=51> */
[----:B----4-:R-:W-:Y:S01]  /*c4f0*/  FMUL.FTZ R147, R124, R147 ;  /* 0x000000937c937220 */ /* 0x010fe20000410000 */
[----:B------:R-:W-:Y:S01]  /*c500*/  F2FP.F16.F32.PACK_AB R79, R47, R46 ;  /* 0x0000002e2f4f723e */ /* 0x000fe200000000ff */
[----:B-----5:R-:W-:Y:S01]  /*c510*/  FMUL.FTZ R150, R123, R150 ;  /* 0x000000967b967220 */ /* 0x020fe20000410000 */
[----:B------:R-:W-:Y:S01]  /*c520*/  FMUL.FTZ R58, R122, R151 ;  /* 0x000000977a3a7220 */ /* 0x000fe20000410000 */
[----:B------:R-:W-:Y:S01]  /*c530*/  FMUL.FTZ R59, R121, R216 ;  /* 0x000000d8793b7220 */ /* 0x000fe20000410000 */
[----:B------:R-:W-:Y:S01]  /*c540*/  FMUL.FTZ R217, R120, R217 ;  /* 0x000000d978d97220 */ /* 0x000fe20000410000 */
[----:B------:R-:W-:Y:S01]  /*c550*/  FMUL.FTZ R218, R119, R218 ;  /* 0x000000da77da7220 */ /* 0x000fe20000410000 */
[----:B------:R-:W-:Y:S01]  /*c560*/  F2FP.F16.F32.PACK_AB R72, R49, R48 ;  /* 0x000000303148723e */ /* 0x000fe200000000ff */
[----:B------:R-:W-:Y:S01]  /*c570*/  UMOV UR6, UR8 ;  /* 0x0000000800067c82 */ /* 0x000fe20008000000 */
[----:B------:R-:W-:Y:S01]  /*c580*/  F2FP.F16.F32.PACK_AB R73, R51, R50 ;  /* 0x000000323349723e */ /* 0x000fe200000000ff */
[----:B------:R-:W-:Y:S01]  /*c590*/  UMOV UR7, 0x40000040 ;  /* 0x4000004000077882 */ /* 0x000fe20000000000 */
[----:B------:R-:W-:Y:S01]  /*c5a0*/  F2FP.F16.F32.PACK_AB R74, R53, R52 ;  /* 0x00000034354a723e */ /* 0x000fe200000000ff */
[----:B------:R-:W-:Y:S01]  /*c5b0*/  UIADD3 UR4, UR8, 0x80, URZ ;  /* 0x0000008008047890 */ /* 0x000fe2000fffe03f */
[----:B------:R-:W-:Y:S01]  /*c5c0*/  F2FP.F16.F32.PACK_AB R75, R55, R54 ;  /* 0x00000036374b723e */ /* 0x000fe200000000ff */
[----:B------:R-:W2:Y:S01]  /*c5d0*/  LDL R39, [R1+0x18] ;  /* 0x0000180001277983 */ /* 0x000ea20000100800 */
        /* <DEDUP_REMOVED lines=11> */
[----:B------:R-:W-:Y:S01]  /*c690*/  F2FP.F16.F32.PACK_AB R27, R14, R12 ;  /* 0x0000000c0e1b723e */ /* 0x000fe200000000ff */
[----:B---3--:R-:W-:-:S04]  /*c6a0*/  IMAD R25, R0, 0x4000, R219 ;  /* 0x0000400000197824 */ /* 0x008fc800078e02db */
[----:B------:R-:W-:Y:S01]  /*c6b0*/  IMAD R38, R25, 0x2, R16 ;  /* 0x0000000219267824 */ /* 0x000fe200078e0210 */
[----:B------:R-:W-:-:S04]  /*c6c0*/  F2FP.F16.F32.PACK_AB R25, R11, R9 ;  /* 0x000000090b19723e */ /* 0x000fc800000000ff */
        /* <DEDUP_REMOVED lines=79> */
[----:B------:R-:W-:Y:S01]  /*cbc0*/  R2UR UR4, R16 ;  /* 0x00000000100472ca */ /* 0x000fe200000e0000 */
[----:B--2---:R-:W-:-:S05]  /*cbd0*/  IMAD R9, R0, 0x800, R39 ;  /* 0x0000080000097824 */ /* 0x004fca00078e0227 */
        /* <DEDUP_REMOVED lines=65> */
.L_x_1731:
        /* <DEDUP_REMOVED lines=70> */
.L_x_1732:
        /* <DEDUP_REMOVED lines=12> */
.L_x_1722:
        /* <DEDUP_REMOVED lines=34> */
.L_x_1690:
[----:B------:R-:W-:Y:S05]  /*d730*/  @P0 BRA `(.L_x_1734) ;  /* 0x0000001000a00947 */ /* 0x000fea0003800000 */
[----:B------:R-:W3:Y:S01]  /*d740*/  S2R R0, SR_TID.X ;  /* 0x0000000000007919 */ /* 0x000ee20000002100 */
[----:B------:R-:W4:Y:S01]  /*d750*/  S2UR UR5, SR_CgaCtaId ;  /* 0x00000000000579c3 */ /* 0x000f220000008800 */
[----:B------:R-:W-:Y:S01]  /*d760*/  UMOV UR4, 0x400 ;  /* 0x0000040000047882 */ /* 0x000fe20000000000 */
[----:B------:R-:W-:-:S06]  /*d770*/  F2FP.F16.F32.PACK_AB R184, R185, R184 ;  /* 0x000000b8b9b8723e */ /* 0x000fcc00000000ff */
[----:B------:R-:W-:Y:S01]  /*d780*/  BAR.SYNC.DEFER_BLOCKING 0x1, 0x100 ;  /* 0x0044000000007b1d */ /* 0x000fe20000010000 */
        /* <DEDUP_REMOVED lines=10> */
[----:B----4-:R-:W-:Y:S01]  /*d830*/  ULEA UR6, UR5, UR4, 0x18 ;  /* 0x0000000405067291 */ /* 0x010fe2000f8ec03f */
[----:B------:R-:W-:Y:S02]  /*d840*/  F2FP.F16.F32.PACK_AB R202, R205, R204 ;  /* 0x000000cccdca723e */ /* 0x000fe400000000ff */
[----:B------:R-:W-:Y:S01]  /*d850*/  F2FP.F16.F32.PACK_AB R203, R207, R206 ;  /* 0x000000cecfcb723e */ /* 0x000fe200000000ff */
[----:B------:R-:W-:Y:S01]  /*d860*/  ULDC.64 UR4, c[0x0][0x870] ;  /* 0x00021c0000047ab9 */ /* 0x000fe20000000a00 */
[----:B------:R-:W-:Y:S01]  /*d870*/  F2FP.F16.F32.PACK_AB R209, R211, R210 ;  /* 0x000000d2d3d1723e */ /* 0x000fe200000000ff */
[----:B---3--:R-:W-:Y:S01]  /*d880*/  VIADD R11, R0, 0xffffff80 ;  /* 0xffffff80000b7836 */ /* 0x008fe20000000000 */
[----:B------:R-:W-:-:S02]  /*d890*/  F2FP.F16.F32.PACK_AB R152, R153, R152 ;  /* 0x000000989998723e */ /* 0x000fc400000000ff */
[----:B------:R-:W-:Y:S02]  /*d8a0*/  F2FP.F16.F32.PACK_AB R210, R213, R212 ;  /* 0x000000d4d5d2723e */ /* 0x000fe400000000ff */
[----:B------:R-:W-:Y:S02]  /*d8b0*/  SHF.R.S32.HI R10, RZ, 0x1f, R11 ;  /* 0x0000001fff0a7819 */ /* 0x000fe4000001140b */
[----:B------:R-:W-:Y:S02]  /*d8c0*/  F2FP.F16.F32.PACK_AB R211, R215, R214 ;  /* 0x000000d6d7d3723e */ /* 0x000fe400000000ff */
[CC--:B------:R-:W-:Y:S02]  /*d8d0*/  LEA.HI R7, R10.reuse, R11.reuse, RZ, 0x4 ;  /* 0x0000000b0a077211 */ /* 0x0c0fe400078f20ff */
[----:B------:R-:W-:Y:S02]  /*d8e0*/  LEA.HI R4, R10, R11, RZ, 0x5 ;  /* 0x0000000b0a047211 */ /* 0x000fe400078f28ff */
[----:B------:R-:W-:-:S02]  /*d8f0*/  LOP3.LUT R0, R7, 0xfffffff0, RZ, 0xc0, !PT ;  /* 0xfffffff007007812 */ /* 0x000fc400078ec0ff */
[----:B------:R-:W-:Y:S02]  /*d900*/  SHF.R.U32.HI R7, RZ, 0x1, R7 ;  /* 0x00000001ff077819 */ /* 0x000fe40000011607 */
[----:B------:R-:W-:Y:S01]  /*d910*/  F2FP.F16.F32.PACK_AB R153, R155, R154 ;  /* 0x0000009a9b99723e */ /* 0x000fe200000000ff */
[----:B------:R-:W-:Y:S01]  /*d920*/  IMAD.IADD R0, R11, 0x1, -R0 ;  /* 0x000000010b007824 */ /* 0x000fe200078e0a00 */
[----:B------:R-:W-:Y:S02]  /*d930*/  F2FP.F16.F32.PACK_AB R160, R161, R160 ;  /* 0x000000a0a1a0723e */ /* 0x000fe400000000ff */
        /* <DEDUP_REMOVED lines=13> */
[----:B------:R-:W-:Y:S01]  /*da10*/  R2P PR, R5, 0x6 ;  /* 0x0000000605007804 */ /* 0x000fe20000000000 */
[----:B------:R-:W-:Y:S01]  /*da20*/  IMAD.MOV.U32 R5, RZ, RZ, 0x40 ;  /* 0x00000040ff057424 */ /* 0x000fe200078e00ff */
[----:B------:R-:W-:Y:S02]  /*da30*/  F2FP.F16.F32.PACK_AB R169, R171, R170 ;  /* 0x000000aaaba9723e */ /* 0x000fe400000000ff */
[----:B------:R-:W-:Y:S02]  /*da40*/  LOP3.LUT R0, R0, 0x1c0, RZ, 0xc0, !PT ;  /* 0x000001c000007812 */ /* 0x000fe400078ec0ff */
[----:B------:R-:W-:Y:S02]  /*da50*/  SEL R5, R5, 0xffffffc0, !P2 ;  /* 0xffffffc005057807 */ /* 0x000fe40005000000 */
[----:B------:R-:W-:-:S02]  /*da60*/  LOP3.LUT R7, R0, 0x8, R7, 0xf8, !PT ;  /* 0x0000000800077812 */ /* 0x000fc400078ef807 */
[----:B--2---:R-:W-:Y:S01]  /*da70*/  SHF.R.U32.HI R2, RZ, 0x3, R0 ;  /* 0x00000003ff027819 */ /* 0x004fe20000011600 */
[----:B------:R-:W-:Y:S01]  /*da80*/  IMAD.SHL.U32 R0, R4, 0x20, RZ ;  /* 0x0000002004007824 */ /* 0x000fe200078e00ff */
[----:B------:R-:W-:Y:S02]  /*da90*/  F2FP.F16.F32.PACK_AB R176, R177, R176 ;  /* 0x000000b0b1b0723e */ /* 0x000fe400000000ff */
[----:B------:R-:W-:Y:S02]  /*daa0*/  LOP3.LUT R2, R7, R2, RZ, 0x3c, !PT ;  /* 0x0000000207027212 */ /* 0x000fe400078e3cff */
[----:B------:R-:W-:Y:S02]  /*dab0*/  LOP3.LUT R0, R0, 0x7ffffc00, RZ, 0xc0, !PT ;  /* 0x7ffffc0000007812 */ /* 0x000fe400078ec0ff */
[----:B------:R-:W-:Y:S02]  /*dac0*/  F2FP.F16.F32.PACK_AB R170, R173, R172 ;  /* 0x000000acadaa723e */ /* 0x000fe400000000ff */
[----:B------:R-:W-:Y:S01]  /*dad0*/  IADD3 R0, R2, R3, R0 ;  /* 0x0000000302007210 */ /* 0x000fe20007ffe000 */
[----:B------:R-:W-:Y:S01]  /*dae0*/  IMAD.MOV.U32 R3, RZ, RZ, 0x20 ;  /* 0x00000020ff037424 */ /* 0x000fe200078e00ff */
[----:B------:R-:W-:-:S02]  /*daf0*/  F2FP.F16.F32.PACK_AB R171, R175, R174 ;  /* 0x000000aeafab723e */ /* 0x000fc400000000ff */
[----:B------:R-:W-:Y:S02]  /*db00*/  LEA R0, R0, UR6, 0x1 ;  /* 0x0000000600007c11 */ /* 0x000fe4000f8e08ff */
[----:B------:R-:W-:Y:S02]  /*db10*/  SEL R3, R3, 0xffffffe0, !P1 ;  /* 0xffffffe003037807 */ /* 0x000fe40004800000 */
[--C-:B------:R-:W-:Y:S01]  /*db20*/  IADD3 R6, R5, 0x4000, R0.reuse ;  /* 0x0000400005067810 */ /* 0x100fe20007ffe000 */
[----:B------:R-:W-:Y:S01]  /*db30*/  STSM.16.M88.4 [R0+0x4000], R184 ;  /* 0x004000b800007844 */ /* 0x000fe20000000200 */
[----:B------:R-:W-:Y:S02]  /*db40*/  IADD3 R2, R3, 0x4000, R0 ;  /* 0x0000400003027810 */ /* 0x000fe40007ffe000 */
[----:B------:R-:W-:Y:S01]  /*db50*/  F2FP.F16.F32.PACK_AB R177, R179, R178 ;  /* 0x000000b2b3b1723e */ /* 0x000fe200000000ff */
[----:B------:R-:W-:Y:S01]  /*db60*/  IMAD.IADD R3, R3, 0x1, R6 ;  /* 0x0000000103037824 */ /* 0x000fe200078e0206 */
[----:B------:R-:W-:Y:S01]  /*db70*/  F2FP.F16.F32.PACK_AB R178, R181, R180 ;  /* 0x000000b4b5b2723e */ /* 0x000fe200000000ff */
[----:B------:R-:W-:Y:S01]  /*db80*/  STSM.16.M88.4 [R2], R192 ;  /* 0x000000c002007844 */ /* 0x000fe20000000200 */
[----:B------:R-:W-:-:S02]  /*db90*/  F2FP.F16.F32.PACK_AB R179, R183, R182 ;  /* 0x000000b6b7b3723e */ /* 0x000fc400000000ff */
[----:B------:R-:W-:Y:S01]  /*dba0*/  ISETP.NE.U32.AND P4, PT, RZ, UR4, PT ;  /* 0x00000004ff007c0c */ /* 0x000fe2000bf85070 */
[----:B------:R-:W-:Y:S03]  /*dbb0*/  STSM.16.M88.4 [R6], R200 ;  /* 0x000000c806007844 */ /* 0x000fe60000000200 */
[----:B------:R-:W-:Y:S01]  /*dbc0*/  ISETP.NE.AND.EX P4, PT, RZ, UR5, PT, P4 ;  /* 0x00000005ff007c0c */ /* 0x000fe2000bf85340 */
[----:B------:R-:W-:Y:S01]  /*dbd0*/  STSM.16.M88.4 [R3], R208 ;  /* 0x000000d003007844 */ /* 0x000fe20000000200 */
[----:B------:R-:W-:Y:S02]  /*dbe0*/  ULDC.64 UR4, c[0x0][0x870] ;  /* 0x00021c0000047ab9 */ /* 0x000fe40000000a00 */
[----:B------:R-:W-:Y:S01]  /*dbf0*/  UIMAD.WIDE UR4, UR37, 0x4, UR4 ;  /* 0x00000004250478a5 */ /* 0x000fe2000f8e0204 */
[----:B------:R-:W-:Y:S04]  /*dc00*/  STSM.16.M88.4 [R0], R152 ;  /* 0x0000009800007844 */ /* 0x000fe80000000200 */
[----:B------:R-:W-:Y:S01]  /*dc10*/  STSM.16.M88.4 [R2+-0x4000], R160 ;  /* 0xffc000a002007844 */ /* 0x000fe20000000200 */
[----:B------:R-:W-:-:S02]  /*dc20*/  IMAD.U32 R4, RZ, RZ, UR4 ;  /* 0x00000004ff047e24 */ /* 0x000fc4000f8e00ff */
[----:B------:R-:W-:Y:S01]  /*dc30*/  IMAD.U32 R5, RZ, RZ, UR5 ;  /* 0x00000005ff057e24 */ /* 0x000fe2000f8e00ff */
[----:B------:R2:W-:Y:S01]  /*dc40*/  STSM.16.M88.4 [R6+-0x4000], R168 ;  /* 0xffc000a806007844 */ /* 0x0005e20000000200 */
[----:B------:R-:W-:-:S03]  /*dc50*/  ULDC.64 UR4, c[0x0][0x878] ;  /* 0x00021e0000047ab9 */ /* 0x000fc60000000a00 */
[----:B------:R3:W-:Y:S01]  /*dc60*/  STSM.16.M88.4 [R3+-0x4000], R176 ;  /* 0xffc000b003007844 */ /* 0x0007e20000000200 */
[----:B------:R-:W-:Y:S06]  /*dc70*/  BAR.SYNC.DEFER_BLOCKING 0x1, 0x100 ;  /* 0x0044000000007b1d */ /* 0x000fec0000010000 */
[----:B------:R-:W4:Y:S01]  /*dc80*/  @P4 LDG.E R7, desc[UR38][R4.64] ;  /* 0x0000002604074981 */ /* 0x000f22000c1e1900 */
[----:B------:R-:W-:Y:S01]  /*dc90*/  UISETP.NE.U32.AND UP0, UPT, UR4, URZ, UPT ;  /* 0x0000003f0400728c */ /* 0x000fe2000bf05070 */
[----:B------:R-:W-:Y:S01]  /*dca0*/  LEA.HI R19, R10, R11, RZ, 0x3 ;  /* 0x0000000b0a137211 */ /* 0x000fe200078f18ff */
[----:B------:R-:W-:-:S02]  /*dcb0*/  ULDC UR7, c[0x0][0x808] ;  /* 0x0002020000077ab9 */ /* 0x000fc40000000800 */
[----:B------:R-:W-:Y:S01]  /*dcc0*/  UISETP.NE.AND.EX UP0, UPT, UR5, URZ, UPT, UP0 ;  /* 0x0000003f0500728c */ /* 0x000fe2000bf05300 */
[----:B--2---:R-:W-:Y:S01]  /*dcd0*/  LOP3.LUT R6, R19, 0x1ffffff8, RZ, 0xc0, !PT ;  /* 0x1ffffff813067812 */ /* 0x004fe200078ec0ff */
[----:B------:R-:W2:Y:S01]  /*dce0*/  S2R R27, SR_CTAID.X ;  /* 0x00000000001b7919 */ /* 0x000ea20000002500 */
[----:B------:R-:W-:Y:S01]  /*dcf0*/  SHF.R.S32.HI R19, RZ, 0x3, R19 ;  /* 0x00000003ff137819 */ /* 0x000fe20000011413 */
[----:B------:R-:W-:Y:S01]  /*dd00*/  IMAD.U32 R0, RZ, RZ, UR7 ;  /* 0x00000007ff007e24 */ /* 0x000fe2000f8e00ff */
[----:B------:R-:W2:Y:S01]  /*dd10*/  S2R R31, SR_CTAID.Y ;  /* 0x00000000001f7919 */ /* 0x000ea20000002600 */
[----:B------:R-:W-:Y:S01]  /*dd20*/  IMAD.IADD R6, R11, 0x1, -R6 ;  /* 0x000000010b067824 */ /* 0x000fe200078e0a06 */
[----:B------:R-:W-:Y:S01]  /*dd30*/  PLOP3.LUT P0, PT, PT, PT, UP0, 0x80, 0x0 ;  /* 0x000000000000781c */ /* 0x000fe20003f0f008 */
[----:B-1----:R-:W-:-:S03]  /*dd40*/  IMAD.SHL.U32 R8, R19, 0x40, RZ ;  /* 0x0000004013087824 */ /* 0x002fc600078e00ff */
[----:B------:R-:W-:Y:S01]  /*dd50*/  @UP0 ULDC.64 UR4, c[0x0][0x878] ;  /* 0x00021e0000040ab9 */ /* 0x000fe20000000a00 */
[----:B------:R-:W-:Y:S01]  /*dd60*/  IMAD.SHL.U32 R20, R6, 0x8, RZ ;  /* 0x0000000806147824 */ /* 0x000fe200078e00ff */
[----:B------:R-:W-:Y:S01]  /*dd70*/  @UP0 UIMAD.WIDE UR4, UR37, 0x4, UR4 ;  /* 0x00000004250408a5 */ /* 0x000fe2000f8e0204 */
[----:B------:R-:W-:Y:S02]  /*dd80*/  LOP3.LUT R9, R8, 0x1c0, RZ, 0xc0, !PT ;  /* 0x000001c008097812 */ /* 0x000fe400078ec0ff */
[----:B------:R-:W-:Y:S02]  /*dd90*/  LEA.HI R8, R10, R11, RZ, 0x6 ;  /* 0x0000000b0a087211 */ /* 0x000fe400078f30ff */
[----:B------:R-:W-:Y:S01]  /*dda0*/  LOP3.LUT R6, R9, 0x38, R20, 0xf8, !PT ;  /* 0x0000003809067812 */ /* 0x000fe200078ef814 */
[----:B------:R-:W-:Y:S01]  /*ddb0*/  IMAD.U32 R2, RZ, RZ, UR4 ;  /* 0x00000004ff027e24 */ /* 0x000fe2000f8e00ff */
[----:B------:R-:W-:Y:S01]  /*ddc0*/  SHF.R.U32.HI R9, RZ, 0x3, R9 ;  /* 0x00000003ff097819 */ /* 0x000fe20000011609 */
[----:B---3--:R-:W-:-:S02]  /*ddd0*/  IMAD.U32 R3, RZ, RZ, UR5 ;  /* 0x00000005ff037e24 */ /* 0x008fc4000f8e00ff */
[----:B------:R-:W-:Y:S01]  /*dde0*/  IMAD.SHL.U32 R8, R8, 0x8, RZ ;  /* 0x0000000808087824 */ /* 0x000fe200078e00ff */
[----:B------:R-:W-:Y:S02]  /*ddf0*/  LOP3.LUT R9, R6, R9, RZ, 0x3c, !PT ;  /* 0x0000000906097212 */ /* 0x000fe400078e3cff */
[----:B------:R1:W5:Y:S02]  /*de00*/  @P0 LDG.E R0, desc[UR38][R2.64] ;  /* 0x0000002602000981 */ /* 0x000364000c1e1900 */
[----:B------:R-:W-:Y:S02]  /*de10*/  LOP3.LUT R8, R9, 0x7ffffe00, R8, 0xf8, !PT ;  /* 0x7ffffe0009087812 */ /* 0x000fe400078ef808 */
[----:B-1----:R-:W-:Y:S02]  /*de20*/  CS2R R2, SRZ ;  /* 0x0000000000027805 */ /* 0x002fe4000001ff00 */
[--C-:B----4-:R-:W-:Y:S01]  /*de30*/  @P4 SHF.R.S32.HI R3, RZ, 0x1f, R7.reuse ;  /* 0x0000001fff034819 */ /* 0x110fe20000011407 */
[----:B------:R-:W-:Y:S01]  /*de40*/  @P4 IMAD.MOV.U32 R2, RZ, RZ, R7 ;  /* 0x000000ffff024224 */ /* 0x000fe200078e0007 */
[----:B--2---:R-:W-:Y:S06]  /*de50*/  @P0 BRA `(.L_x_1735) ;  /* 0x0000000000100947 */ /* 0x004fec0003800000 */
[----:B------:R-:W-:Y:S05]  /*de60*/  @!P4 BRA `(.L_x_1735) ;  /* 0x00000000000cc947 */ /* 0x000fea0003800000 */
[----:B------:R-:W2:Y:S04]  /*de70*/  LDG.E R7, desc[UR38][R4.64] ;  /* 0x0000002604077981 */ /* 0x000ea8000c1e1900 */
[----:B-----5:R-:W2:Y:S02]  /*de80*/  LDG.E R0, desc[UR38][R4.64+0x4] ;  /* 0x0000042604007981 */ /* 0x020ea4000c1e1900 */
[----:B--2---:R-:W-:-:S07]  /*de90*/  IMAD.IADD R0, R0, 0x1, -R7 ;  /* 0x0000000100007824 */ /* 0x004fce00078e0a07 */
.L_x_1735:
[----:B------:R-:W-:Y:S01]  /*dea0*/  LEA R30, R8, UR6, 0x1 ;  /* 0x00000006081e7c11 */ /* 0x000fe2000f8e08ff */
[----:B------:R-:W1:Y:S01]  /*deb0*/  LDC R33, c[0x0][0x83c] ;  /* 0x00020f00ff217b82 */ /* 0x000e620000000800 */
[----:B------:R-:W-:Y:S01]  /*dec0*/  SHF.R.S32.HI R32, RZ, 0x1f, R31 ;  /* 0x0000001fff207819 */ /* 0x000fe2000001141f */
[----:B-----5:R-:W-:Y:S01]  /*ded0*/  IMAD R0, R27, -0x80, R0 ;  /* 0xffffff801b007824 */ /* 0x020fe200078e0200 */
[--C-:B------:R-:W-:Y:S01]  /*dee0*/  SHF.R.S32.HI R21, RZ, 0x1f, R20.reuse ;  /* 0x0000001fff157819 */ /* 0x100fe20000011414 */
[----:B------:R2:W3:Y:S01]  /*def0*/  LDS.128 R12, [R30+0x1000] ;  /* 0x001000001e0c7984 */ /* 0x0004e20000000c00 */
[----:B------:R-:W-:Y:S01]  /*df00*/  ULDC.64 UR4, c[0x0][0x850] ;  /* 0x0002140000047ab9 */ /* 0x000fe20000000a00 */
[----:B------:R-:W-:Y:S01]  /*df10*/  IADD3 R2, P0, R19, R2, RZ ;  /* 0x0000000213027210 */ /* 0x000fe20007f1e0ff */
[----:B------:R-:W-:Y:S01]  /*df20*/  IMAD R18, R32, UR4, RZ ;  /* 0x0000000420127c24 */ /* 0x000fe2000f8e02ff */
[----:B------:R2:W4:Y:S01]  /*df30*/  LDS.128 R8, [R30+0x2000] ;  /* 0x002000001e087984 */ /* 0x0005220000000c00 */
[----:B------:R-:W-:Y:S01]  /*df40*/  IMAD.WIDE.U32 R16, R31, UR4, R20 ;  /* 0x000000041f107c25 */ /* 0x000fe2000f8e0014 */
[----:B------:R-:W-:Y:S01]  /*df50*/  USHF.R.S32.HI UR4, URZ, 0x1f, UR37 ;  /* 0x0000001f3f047899 */ /* 0x000fe20008011425 */
[----:B------:R-:W-:Y:S01]  /*df60*/  VIMNMX R22, R0, 0x80, PT ;  /* 0x0000008000167848 */ /* 0x000fe20003fe0100 */
[----:B------:R2:W2:Y:S01]  /*df70*/  LDS.128 R4, [R30+0x3000] ;  /* 0x003000001e047984 */ /* 0x0004a20000000c00 */
[----:B------:R-:W2:Y:S01]  /*df80*/  LDC R35, c[0x0][0x80c] ;  /* 0x00020300ff237b82 */ /* 0x000ea20000000800 */
[C---:B------:R-:W-:Y:S01]  /*df90*/  VIADD R0, R19.reuse, 0x20 ;  /* 0x0000002013007836 */ /* 0x040fe20000000000 */
[-C--:B------:R-:W-:Y:S01]  /*dfa0*/  ISETP.GE.AND P3, PT, R19, R22.reuse, PT ;  /* 0x000000161300720c */ /* 0x080fe20003f66270 */
[----:B------:R-:W-:Y:S01]  /*dfb0*/  IMAD.U32 R34, RZ, RZ, UR4 ;  /* 0x00000004ff227e24 */ /* 0x000fe2000f8e00ff */
[----:B------:R-:W-:Y:S01]  /*dfc0*/  SEL R37, RZ, UR37, P4 ;  /* 0x00000025ff257c07 */ /* 0x000fe2000a000000 */
[----:B------:R-:W-:Y:S01]  /*dfd0*/  IMAD R23, R31, UR5, R18 ;  /* 0x000000051f177c24 */ /* 0x000fe2000f8e0212 */
[----:B------:R-:W-:Y:S01]  /*dfe0*/  ULDC.64 UR4, c[0x0][0x858] ;  /* 0x0002160000047ab9 */ /* 0x000fe20000000a00 */
[----:B------:R-:W-:Y:S01]  /*dff0*/  VIADD R18, R19, 0x40 ;  /* 0x0000004013127836 */ /* 0x000fe20000000000 */
[----:B------:R-:W-:Y:S01]  /*e000*/  SEL R34, R34, RZ, !P4 ;  /* 0x000000ff22227207 */ /* 0x000fe20006000000 */
[----:B------:R-:W-:Y:S01]  /*e010*/  IMAD.IADD R17, R17, 0x1, R23 ;  /* 0x0000000111117824 */ /* 0x000fe200078e0217 */
[-C--:B------:R-:W-:Y:S01]  /*e020*/  ISETP.GE.AND P2, PT, R0, R22.reuse, PT ;  /* 0x000000160000720c */ /* 0x080fe20003f46270 */
[----:B------:R-:W-:Y:S01]  /*e030*/  BSSY B0, `(.L_x_1736) ;  /* 0x0000019000007945 */ /* 0x000fe20003800000 */
[----:B-1----:R-:W-:Y:S01]  /*e040*/  ISETP.GE.OR P6, PT, R20, R33, P3 ;  /* 0x000000211400720c */ /* 0x002fe20001fc6670 */
[----:B------:R-:W-:Y:S01]  /*e050*/  IMAD R0, R34, UR4, RZ ;  /* 0x0000000422007c24 */ /* 0x000fe2000f8e02ff */
[C---:B------:R-:W-:Y:S01]  /*e060*/  LEA.HI.X.SX32 R3, R19.reuse, R3, 0x1, P0 ;  /* 0x0000000313037211 */ /* 0x040fe200000f0eff */
[----:B------:R-:W-:Y:S01]  /*e070*/  VIADD R19, R19, 0x60 ;  /* 0x0000006013137836 */ /* 0x000fe20000000000 */
[-C--:B------:R-:W-:Y:S01]  /*e080*/  ISETP.GE.AND P1, PT, R18, R22.reuse, PT ;  /* 0x000000161200720c */ /* 0x080fe20003f26270 */
[C---:B------:R-:W-:Y:S01]  /*e090*/  IMAD R23, R37.reuse, UR5, R0 ;  /* 0x0000000525177c24 */ /* 0x040fe2000f8e0200 */
[----:B------:R-:W-:Y:S01]  /*e0a0*/  ISETP.GE.OR P5, PT, R20, R33, P2 ;  /* 0x000000211400720c */ /* 0x000fe200017a6670 */
[----:B------:R-:W-:Y:S01]  /*e0b0*/  IMAD.WIDE.U32 R28, R37, UR4, R16 ;  /* 0x00000004251c7c25 */ /* 0x000fe2000f8e0010 */
[----:B------:R-:W-:-:S02]  /*e0c0*/  ISETP.GE.AND P0, PT, R19, R22, PT ;  /* 0x000000161300720c */ /* 0x000fc40003f06270 */
[----:B------:R-:W-:Y:S01]  /*e0d0*/  ISETP.GE.OR P4, PT, R20, R33, P1 ;  /* 0x000000211400720c */ /* 0x000fe20000f86670 */
[----:B------:R-:W-:-:S04]  /*e0e0*/  IMAD.WIDE R26, R27, 0x80, R2 ;  /* 0x000000801b1a7825 */ /* 0x000fc800078e0202 */
[----:B------:R-:W-:Y:S01]  /*e0f0*/  IMAD.IADD R23, R29, 0x1, R23 ;  /* 0x000000011d177824 */ /* 0x000fe200078e0217 */
[----:B--234-:R-:W-:Y:S07]  /*e100*/  @P6 BRA `(.L_x_1737) ;  /* 0x00000000002c6947 */ /* 0x01cfee0003800000 */
[----:B------:R-:W1:Y:S01]  /*e110*/  LDS.128 R16, [R30+0x4000] ;  /* 0x004000001e107984 */ /* 0x000e620000000c00 */
        /* <DEDUP_REMOVED lines=10> */
.L_x_1737:
[----:B------:R-:W-:Y:S05]  /*e1c0*/  BSYNC B0 ;  /* 0x0000000000007941 */ /* 0x000fea0003800000 */
.L_x_1736:
[----:B-1----:R1:W2:Y:S01]  /*e1d0*/  LDS.128 R16, [R30+0x5000] ;  /* 0x005000001e107984 */ /* 0x0022a20000000c00 */
[----:B------:R-:W-:Y:S01]  /*e1e0*/  BSSY B0, `(.L_x_1738) ;  /* 0x0000010000007945 */ /* 0x000fe20003800000 */
[----:B------:R-:W-:-:S03]  /*e1f0*/  ISETP.GE.OR P6, PT, R20, R33, P0 ;  /* 0x000000211400720c */ /* 0x000fc600007c6670 */
        /* <DEDUP_REMOVED lines=13> */
[----:B--2---:R3:W-:Y:S02]  /*e2d0*/  STG.E.128 desc[UR38][R24.64], R16 ;  /* 0x0000001018007986 */ /* 0x0047e4000c101d26 */
.L_x_1739:
[----:B------:R-:W-:Y:S05]  /*e2e0*/  BSYNC B0 ;  /* 0x0000000000007941 */ /* 0x000fea0003800000 */
.L_x_1738:
[----:B--23--:R2:W3:Y:S01]  /*e2f0*/  LDS.128 R16, [R30+0x6000] ;  /* 0x006000001e107984 */ /* 0x00c4e20000000c00 */
        /* <DEDUP_REMOVED lines=15> */
.L_x_1741:
[----:B------:R-:W-:Y:S05]  /*e3f0*/  BSYNC B0 ;  /* 0x0000000000007941 */ /* 0x000fea0003800000 */
.L_x_1740:
[----:B---34-:R3:W4:Y:S01]  /*e400*/  LDS.128 R16, [R30+0x7000] ;  /* 0x007000001e107984 */ /* 0x0187220000000c00 */
        /* <DEDUP_REMOVED lines=15> */
.L_x_1743:
[----:B------:R-:W-:Y:S05]  /*e500*/  BSYNC B0 ;  /* 0x0000000000007941 */ /* 0x000fea0003800000 */
.L_x_1742:
[----:B----4-:R4:W1:Y:S01]  /*e510*/  LDS.128 R16, [R30] ;  /* 0x000000001e107984 */ /* 0x0108620000000c00 */
[----:B------:R-:W-:Y:S01]  /*e520*/  ULDC.64 UR4, c[0x0][0x820] ;  /* 0x0002080000047ab9 */ /* 0x000fe20000000a00 */
[-C--:B------:R-:W-:Y:S01]  /*e530*/  ISETP.GE.OR P3, PT, R20, R35.reuse, P3 ;  /* 0x000000231400720c */ /* 0x080fe20001f66670 */
        /* <DEDUP_REMOVED lines=10> */
[C---:B------:R-:W-:Y:S02]  /*e5e0*/  IMAD R21, R37.reuse, UR5, R0 ;  /* 0x0000000525157c24 */ /* 0x040fe4000f8e0200 */
        /* <DEDUP_REMOVED lines=13> */
.L_x_1745:
[----:B------:R-:W-:Y:S05]  /*e6c0*/  BSYNC B0 ;  /* 0x0000000000007941 */ /* 0x000fea0003800000 */
.L_x_1744:
        /* <DEDUP_REMOVED lines=14> */
[----:B------:R1:W-:Y:S02]  /*e7b0*/  STG.E.128 desc[UR38][R16.64], R12 ;  /* 0x0000000c10007986 */ /* 0x0003e4000c101d26 */
.L_x_1747:
[----:B------:R-:W-:Y:S05]  /*e7c0*/  BSYNC B0 ;  /* 0x0000000000007941 */ /* 0x000fea0003800000 */
.L_x_1746:
        /* <DEDUP_REMOVED lines=15> */
.L_x_1749:
[----:B------:R-:W-:Y:S05]  /*e8c0*/  BSYNC B0 ;  /* 0x0000000000007941 */ /* 0x000fea0003800000 */
.L_x_1748:
        /* <DEDUP_REMOVED lines=15> */
.L_x_1734:
[----:B------:R-:W-:Y:S01]  /*e9c0*/  ULDC.64 UR4, c[0x0][0x870] ;  /* 0x00021c0000047ab9 */ /* 0x000fe20000000a00 */
[----:B------:R-:W-:Y:S01]  /*e9d0*/  ULDC.64 UR6, c[0x0][0x870] ;  /* 0x00021c0000067ab9 */ /* 0x000fe20000000a00 */
[----:B------:R-:W-:Y:S01]  /*e9e0*/  UIMAD.WIDE UR4, UR37, 0x4, UR4 ;  /* 0x00000004250478a5 */ /* 0x000fe2000f8e0204 */
[----:B------:R-:W-:-:S04]  /*e9f0*/  ISETP.NE.U32.AND P0, PT, RZ, UR6, PT ;  /* 0x00000006ff007c0c */ /* 0x000fc8000bf05070 */
[----:B------:R-:W-:Y:S01]  /*ea00*/  ISETP.NE.AND.EX P4, PT, RZ, UR7, PT, P0 ;  /* 0x00000007ff007c0c */ /* 0x000fe2000bf85300 */
[----:B------:R-:W-:Y:S02]  /*ea10*/  IMAD.U32 R4, RZ, RZ, UR4 ;  /* 0x00000004ff047e24 */ /* 0x000fe4000f8e00ff */
[----:B------:R-:W-:Y:S01]  /*ea20*/  IMAD.U32 R5, RZ, RZ, UR5 ;  /* 0x00000005ff057e24 */ /* 0x000fe2000f8e00ff */
[----:B------:R-:W-:Y:S02]  /*ea30*/  ULDC.64 UR4, c[0x0][0x878] ;  /* 0x00021e0000047ab9 */ /* 0x000fe40000000a00 */
[----:B------:R-:W-:-:S04]  /*ea40*/  UISETP.NE.U32.AND UP0, UPT, UR4, URZ, UPT ;  /* 0x0000003f0400728c */ /* 0x000fc8000bf05070 */
[----:B------:R-:W-:Y:S01]  /*ea50*/  UISETP.NE.AND.EX UP0, UPT, UR5, URZ, UPT, UP0 ;  /* 0x0000003f0500728c */ /* 0x000fe2000bf05300 */
[----:B------:R-:W-:Y:S02]  /*ea60*/  ULDC UR6, c[0x0][0x808] ;  /* 0x0002020000067ab9 */ /* 0x000fe40000000800 */
[----:B--2---:R-:W2:Y:S01]  /*ea70*/  @P4 LDG.E R9, desc[UR38][R4.64] ;  /* 0x0000002604094981 */ /* 0x004ea2000c1e1900 */
[----:B------:R-:W-:Y:S02]  /*ea80*/  IMAD.U32 R0, RZ, RZ, UR6 ;  /* 0x00000006ff007e24 */ /* 0x000fe4000f8e00ff */
[----:B------:R-:W-:-:S05]  /*ea90*/  PLOP3.LUT P0, PT, PT, PT, UP0, 0x80, 0x0 ;  /* 0x000000000000781c */ /* 0x000fca0003f0f008 */
[----:B------:R-:W-:Y:S02]  /*eaa0*/  @UP0 ULDC.64 UR4, c[0x0][0x878] ;  /* 0x00021e0000040ab9 */ /* 0x000fe40000000a00 */
[----:B------:R-:W-:-:S06]  /*eab0*/  @UP0 UIMAD.WIDE UR4, UR37, 0x4, UR4 ;  /* 0x00000004250408a5 */ /* 0x000fcc000f8e0204 */
[----:B------:R-:W-:Y:S02]  /*eac0*/  IMAD.U32 R6, RZ, RZ, UR4 ;  /* 0x00000004ff067e24 */ /* 0x000fe4000f8e00ff */
[----:B------:R-:W-:-:S05]  /*ead0*/  IMAD.U32 R7, RZ, RZ, UR5 ;  /* 0x00000005ff077e24 */ /* 0x000fca000f8e00ff */
[----:B------:R3:W5:Y:S01]  /*eae0*/  @P0 LDG.E R0, desc[UR38][R6.64] ;  /* 0x0000002606000981 */ /* 0x000762000c1e1900 */
[----:B------:R-:W1:Y:S01]  /*eaf0*/  S2R R2, SR_TID.X ;  /* 0x0000000000027919 */ /* 0x000e620000002100 */
[----:B------:R-:W4:Y:S01]  /*eb00*/  S2R R15, SR_CTAID.X ;  /* 0x00000000000f7919 */ /* 0x000f220000002500 */
[----:B------:R-:W2:Y:S01]  /*eb10*/  S2R R19, SR_CTAID.Y ;  /* 0x0000000000137919 */ /* 0x000ea20000002600 */
[----:B-1----:R-:W-:-:S05]  /*eb20*/  VIADD R8, R2, 0xffffff80 ;  /* 0xffffff8002087836 */ /* 0x002fca0000000000 */
[----:B------:R-:W-:-:S04]  /*eb30*/  SHF.R.S32.HI R3, RZ, 0x1f, R8 ;  /* 0x0000001fff037819 */ /* 0x000fc80000011408 */
[----:B------:R-:W-:Y:S02]  /*eb40*/  LEA.HI R10, R3, R8, RZ, 0x3 ;  /* 0x00000008030a7211 */ /* 0x000fe400078f18ff */
[----:B------:R-:W-:Y:S02]  /*eb50*/  CS2R R2, SRZ ;  /* 0x0000000000027805 */ /* 0x000fe4000001ff00 */
[----:B------:R-:W-:-:S05]  /*eb60*/  LOP3.LUT R11, R10, 0x1ffffff8, RZ, 0xc0, !PT ;  /* 0x1ffffff80a0b7812 */ /* 0x000fca00078ec0ff */
[----:B------:R-:W-:Y:S01]  /*eb70*/  IMAD.IADD R11, R8, 0x1, -R11 ;  /* 0x00000001080b7824 */ /* 0x000fe200078e0a0b */
[--C-:B--2---:R-:W-:Y:S01]  /*eb80*/  @P4 SHF.R.S32.HI R3, RZ, 0x1f, R9.reuse ;  /* 0x0000001fff034819 */ /* 0x104fe20000011409 */
[----:B------:R-:W-:Y:S01]  /*eb90*/  @P4 IMAD.MOV.U32 R2, RZ, RZ, R9 ;  /* 0x000000ffff024224 */ /* 0x000fe200078e0009 */
[----:B---34-:R-:W-:Y:S06]  /*eba0*/  @P0 BRA `(.L_x_1750) ;  /* 0x0000000000100947 */ /* 0x018fec0003800000 */
[----:B------:R-:W-:Y:S05]  /*ebb0*/  @!P4 BRA `(.L_x_1750) ;  /* 0x00000000000cc947 */ /* 0x000fea0003800000 */
[----:B------:R-:W2:Y:S04]  /*ebc0*/  LDG.E R7, desc[UR38][R4.64] ;  /* 0x0000002604077981 */ /* 0x000ea8000c1e1900 */
[----:B-----5:R-:W2:Y:S02]  /*ebd0*/  LDG.E R0, desc[UR38][R4.64+0x4] ;  /* 0x0000042604007981 */ /* 0x020ea4000c1e1900 */
[----:B--2---:R-:W-:-:S07]  /*ebe0*/  IMAD.IADD R0, R0, 0x1, -R7 ;  /* 0x0000000100007824 */ /* 0x004fce00078e0a07 */
.L_x_1750:
[----:B------:R-:W1:Y:S01]  /*ebf0*/  LDC R21, c[0x0][0x80c] ;  /* 0x00020300ff157b82 */ /* 0x000e620000000800 */
[----:B------:R-:W-:Y:S01]  /*ec00*/  SHF.R.S32.HI R7, RZ, 0x3, R10 ;  /* 0x00000003ff077819 */ /* 0x000fe2000001140a */
[----:B------:R-:W-:Y:S01]  /*ec10*/  IMAD.SHL.U32 R10, R11, 0x8, RZ ;  /* 0x000000080b0a7824 */ /* 0x000fe200078e00ff */
[----:B------:R-:W-:Y:S01]  /*ec20*/  SHF.R.S32.HI R14, RZ, 0x1f, R19 ;  /* 0x0000001fff0e7819 */ /* 0x000fe20000011413 */
[----:B------:R-:W-:Y:S01]  /*ec30*/  ULDC.64 UR4, c[0x0][0x820] ;  /* 0x0002080000047ab9 */ /* 0x000fe20000000a00 */
[----:B-----5:R-:W-:Y:S01]  /*ec40*/  IMAD R0, R15, -0x80, R0 ;  /* 0xffffff800f007824 */ /* 0x020fe200078e0200 */
[C---:B------:R-:W-:Y:S01]  /*ec50*/  IADD3 R2, P0, R7.reuse, R2, RZ ;  /* 0x0000000207027210 */ /* 0x040fe20007f1e0ff */
[C---:B------:R-:W-:Y:S01]  /*ec60*/  VIADD R13, R7.reuse, 0x20 ;  /* 0x00000020070d7836 */ /* 0x040fe20000000000 */
[--C-:B------:R-:W-:Y:S01]  /*ec70*/  SHF.R.S32.HI R11, RZ, 0x1f, R10.reuse ;  /* 0x0000001fff0b7819 */ /* 0x100fe2000001140a */
[----:B------:R-:W-:Y:S01]  /*ec80*/  IMAD R6, R14, UR4, RZ ;  /* 0x000000040e067c24 */ /* 0x000fe2000f8e02ff */
[----:B------:R-:W2:Y:S01]  /*ec90*/  LDC R23, c[0x0][0x83c] ;  /* 0x00020f00ff177b82 */ /* 0x000ea20000000800 */
[CC--:B------:R-:W-:Y:S01]  /*eca0*/  ISETP.GE.AND P3, PT, R7.reuse, R0.reuse, PT ;  /* 0x000000000700720c */ /* 0x0c0fe20003f66270 */
[C---:B------:R-:W-:Y:S01]  /*ecb0*/  VIADD R17, R7.reuse, 0x40 ;  /* 0x0000004007117836 */ /* 0x040fe20000000000 */
[----:B------:R-:W-:Y:S01]  /*ecc0*/  LEA.HI.X.SX32 R3, R7, R3, 0x1, P0 ;  /* 0x0000000307037211 */ /* 0x000fe200000f0eff */
[----:B------:R-:W-:Y:S01]  /*ecd0*/  IMAD.WIDE.U32 R4, R19, UR4, R10 ;  /* 0x0000000413047c25 */ /* 0x000fe2000f8e000a */
[----:B------:R-:W-:Y:S01]  /*ece0*/  USHF.R.S32.HI UR4, URZ, 0x1f, UR37 ;  /* 0x0000001f3f047899 */ /* 0x000fe20008011425 */
[-C--:B------:R-:W-:Y:S01]  /*ecf0*/  ISETP.GE.AND P2, PT, R13, R0.reuse, PT ;  /* 0x000000000d00720c */ /* 0x080fe20003f46270 */
[----:B------:R-:W-:Y:S01]  /*ed00*/  BSSY B0, `(.L_x_1751) ;  /* 0x000001d000007945 */ /* 0x000fe20003800000 */
[----:B------:R-:W-:Y:S01]  /*ed10*/  VIADD R7, R7, 0x60 ;  /* 0x0000006007077836 */ /* 0x000fe20000000000 */
[-C--:B------:R-:W-:Y:S01]  /*ed20*/  ISETP.GE.AND P1, PT, R17, R0.reuse, PT ;  /* 0x000000001100720c */ /* 0x080fe20003f26270 */
[----:B------:R-:W-:Y:S01]  /*ed30*/  IMAD R9, R19, UR5, R6 ;  /* 0x0000000513097c24 */ /* 0x000fe2000f8e0206 */
[----:B------:R-:W-:Y:S01]  /*ed40*/  SEL R17, RZ, UR37, P4 ;  /* 0x00000025ff117c07 */ /* 0x000fe2000a000000 */
[----:B------:R-:W-:Y:S01]  /*ed50*/  IMAD.U32 R12, RZ, RZ, UR4 ;  /* 0x00000004ff0c7e24 */ /* 0x000fe2000f8e00ff */
[----:B------:R-:W-:Y:S01]  /*ed60*/  ULDC.64 UR4, c[0x0][0x828] ;  /* 0x00020a0000047ab9 */ /* 0x000fe20000000a00 */
[----:B-1----:R-:W-:Y:S01]  /*ed70*/  ISETP.GE.OR P6, PT, R10, R21, P3 ;  /* 0x000000150a00720c */ /* 0x002fe20001fc6670 */
[----:B------:R-:W-:Y:S01]  /*ed80*/  IMAD.IADD R5, R5, 0x1, R9 ;  /* 0x0000000105057824 */ /* 0x000fe200078e0209 */
[----:B------:R-:W-:Y:S01]  /*ed90*/  ISETP.GE.AND P0, PT, R7, R0, PT ;  /* 0x000000000700720c */ /* 0x000fe20003f06270 */
[----:B------:R-:W-:Y:S01]  /*eda0*/  IMAD.WIDE R6, R15, 0x80, R2 ;  /* 0x000000800f067825 */ /* 0x000fe200078e0202 */
[----:B------:R-:W-:-:S02]  /*edb0*/  SEL R12, R12, RZ, !P4 ;  /* 0x000000ff0c0c7207 */ /* 0x000fc40006000000 */
[CC--:B------:R-:W-:Y:S01]  /*edc0*/  ISETP.GE.OR P5, PT, R10.reuse, R21.reuse, P2 ;  /* 0x000000150a00720c */ /* 0x0c0fe200017a6670 */
[----:B------:R-:W-:Y:S01]  /*edd0*/  IMAD.WIDE.U32 R8, R17, UR4, R4 ;  /* 0x0000000411087c25 */ /* 0x000fe2000f8e0004 */
[----:B------:R-:W-:-:S03]  /*ede0*/  ISETP.GE.OR P4, PT, R10, R21, P1 ;  /* 0x000000150a00720c */ /* 0x000fc60000f86670 */
[----:B------:R-:W-:-:S04]  /*edf0*/  IMAD R0, R12, UR4, RZ ;  /* 0x000000040c007c24 */ /* 0x000fc8000f8e02ff */
[----:B------:R-:W-:-:S04]  /*ee00*/  IMAD R13, R17, UR5, R0 ;  /* 0x00000005110d7c24 */ /* 0x000fc8000f8e0200 */
[----:B------:R-:W-:Y:S01]  /*ee10*/  IMAD.IADD R5, R9, 0x1, R13 ;  /* 0x0000000109057824 */ /* 0x000fe200078e020d */
[----:B--2---:R-:W-:Y:S06]  /*ee20*/  @P6 BRA `(.L_x_1752) ;  /* 0x0000000000286947 */ /* 0x004fec0003800000 */
        /* <DEDUP_REMOVED lines=10> */
.L_x_1752:
[----:B------:R-:W-:Y:S05]  /*eed0*/  BSYNC B0 ;  /* 0x0000000000007941 */ /* 0x000fea0003800000 */
.L_x_1751:
        /* <DEDUP_REMOVED lines=16> */
.L_x_1754:
[----:B------:R-:W-:Y:S05]  /*efe0*/  BSYNC B0 ;  /* 0x0000000000007941 */ /* 0x000fea0003800000 */
.L_x_1753:
        /* <DEDUP_REMOVED lines=11> */
[----:B--2---:R-:W-:Y:S01]  /*f0a0*/  LEA R20, P4, R2, UR4, 0x1 ;  /* 0x0000000402147c11 */ /* 0x004fe2000f8808ff */
[----:B------:R-:W-:-:S05]  /*f0b0*/  IMAD.IADD R3, R3, 0x1, R13 ;  /* 0x0000000103037824 */ /* 0x000fca00078e020d */
[----:B------:R-:W-:-:S05]  /*f0c0*/  LEA.HI.X R21, R2, UR5, R3, 0x1, P4 ;  /* 0x0000000502157c11 */ /* 0x000fca000a0f0c03 */
[----:B------:R3:W-:Y:S02]  /*f0d0*/  STG.E.128 desc[UR38][R20.64], RZ ;  /* 0x000000ff14007986 */ /* 0x0007e4000c101d26 */
.L_x_1756:
[----:B------:R-:W-:Y:S05]  /*f0e0*/  BSYNC B0 ;  /* 0x0000000000007941 */ /* 0x000fea0003800000 */
.L_x_1755:
        /* <DEDUP_REMOVED lines=15> */
.L_x_1758:
[----:B------:R-:W-:Y:S05]  /*f1e0*/  BSYNC B0 ;  /* 0x0000000000007941 */ /* 0x000fea0003800000 */
.L_x_1757:
        /* <DEDUP_REMOVED lines=26> */
.L_x_1760:
[----:B------:R-:W-:Y:S05]  /*f390*/  BSYNC B0 ;  /* 0x0000000000007941 */ /* 0x000fea0003800000 */
.L_x_1759:
        /* <DEDUP_REMOVED lines=15> */
.L_x_1762:
[----:B------:R-:W-:Y:S05]  /*f490*/  BSYNC B0 ;  /* 0x0000000000007941 */ /* 0x000fea0003800000 */
.L_x_1761:
        /* <DEDUP_REMOVED lines=15> */
.L_x_1764:
[----:B------:R-:W-:Y:S05]  /*f590*/  BSYNC B0 ;  /* 0x0000000000007941 */ /* 0x000fea0003800000 */
.L_x_1763:
        /* <DEDUP_REMOVED lines=15> */
.L_x_1679:
[----:B------:R-:W-:-:S08]  /*f690*/  NOP ;  /* 0x0000000000007918 */ /* 0x000fd00000000000 */
[----:B------:R-:W1:-:S00]  /*f6a0*/  USETMAXREG.DEALLOC.CTAPOOL 0x18 ;  /* 0x00000018000079c8 */ /* 0x000e4000080e0500 */
        /* <DEDUP_REMOVED lines=19> */
.L_x_1766:
        /* <DEDUP_REMOVED lines=13> */
.L_x_1768:
[----:B------:R-:W-:-:S05]  /*f8b0*/  ULDC UR4, c[0x0][0x8bc] ;  /* 0x00022f0000047ab9 */ /* 0x000fca0000000800 */
.L_x_1767:
[----:B-1----:R-:W-:-:S04]  /*f8c0*/  USHF.L.U32 UR11, UR14, 0x7, URZ ;  /* 0x000000070e0b7899 */ /* 0x002fc8000800063f */
[----:B------:R-:W-:-:S04]  /*f8d0*/  UISETP.GE.AND UP0, UPT, UR11, UR4, UPT ;  /* 0x000000040b00728c */ /* 0x000fc8000bf06270 */
[----:B--2---:R-:W-:-:S06]  /*f8e0*/  USEL UR12, UR12, 0xffffffff, !UP0 ;  /* 0xffffffff0c0c7887 */ /* 0x004fcc000c000000 */
[----:B------:R-:W-:-:S13]  /*f8f0*/  ISETP.LE.AND P0, PT, RZ, UR12, PT ;  /* 0x0000000cff007c0c */ /* 0x000fda000bf03270 */
[----:B------:R-:W-:Y:S05]  /*f900*/  @!P0 BRA `(.L_x_1684) ;  /* 0x0000003400248947 */ /* 0x000fea0003800000 */
[----:B------:R-:W-:Y:S01]  /*f910*/  ULDC.64 UR4, c[0x0][0x770] ;  /* 0x0001dc0000047ab9 */ /* 0x000fe20000000a00 */
[----:B------:R-:W1:Y:S01]  /*f920*/  S2UR UR13, SR_CTAID.Y ;  /* 0x00000000000d79c3 */ /* 0x000e620000002600 */
[----:B------:R-:W-:Y:S01]  /*f930*/  UISETP.NE.U32.AND UP0, UPT, UR4, URZ, UPT ;  /* 0x0000003f0400728c */ /* 0x000fe2000bf05070 */
[----:B------:R-:W-:-:S03]  /*f940*/  ULDC.64 UR8, c[0x0][0x788] ;  /* 0x0001e20000087ab9 */ /* 0x000fc60000000a00 */
        /* <DEDUP_REMOVED lines=8> */
[----:B------:R-:W-:-:S04]  /*f9d0*/  UISETP.NE.U32.AND UP1, UPT, UR4, URZ, UPT ;  /* 0x0000003f0400728c */ /* 0x000fc8000bf25070 */
[----:B------:R-:W-:-:S06]  /*f9e0*/  UISETP.NE.AND.EX UP1, UPT, UR5, URZ, UPT, UP1 ;  /* 0x0000003f0500728c */ /* 0x000fcc000bf25310 */
[----:B------:R-:W-:-:S05]  /*f9f0*/  PLOP3.LUT P2, PT, PT, PT, UP1, 0x80, 0x0 ;  /* 0x000000000000781c */ /* 0x000fca0003f4f018 */
[----:B------:R-:W-:Y:S02]  /*fa00*/  @UP1 ULDC.64 UR4, c[0x0][0x780] ;  /* 0x0001e00000041ab9 */ /* 0x000fe40000000a00 */
[----:B------:R-:W-:-:S06]  /*fa10*/  @UP1 UIMAD.WIDE UR4, UR12, 0x4, UR4 ;  /* 0x000000040c0418a5 */ /* 0x000fcc000f8e0204 */
[----:B------:R-:W-:Y:S02]  /*fa20*/  IMAD.U32 R4, RZ, RZ, UR4 ;  /* 0x00000004ff047e24 */ /* 0x000fe4000f8e00ff */
[----:B------:R-:W-:-:S05]  /*fa30*/  IMAD.U32 R5, RZ, RZ, UR5 ;  /* 0x00000005ff057e24 */ /* 0x000fca000f8e00ff */
[----:B------:R-:W3:Y:S01]  /*fa40*/  @P2 LDG.E R4, desc[UR38][R4.64] ;  /* 0x0000002604042981 */ /* 0x000ee2000c1e1900 */
[----:B------:R-:W-:Y:S01]  /*fa50*/  PLOP3.LUT P0, PT, PT, PT, UP0, 0x80, 0x0 ;  /* 0x000000000000781c */ /* 0x000fe20003f0f008 */
[----:B-1----:R-:W-:-:S12]  /*fa60*/  USHF.R.S32.HI UR16, URZ, 0x1f, UR13 ;  /* 0x0000001f3f107899 */ /* 0x002fd8000801140d */
[----:B--2---:R-:W-:Y:S02]  /*fa70*/  @P0 R2UR UR4, R0 ;  /* 0x00000000000402ca */ /* 0x004fe400000e0000 */
[----:B------:R-:W-:Y:S01]  /*fa80*/  ISETP.NE.U32.AND P0, PT, RZ, UR8, PT ;  /* 0x00000008ff007c0c */ /* 0x000fe2000bf05070 */
[----:B------:R-:W-:-:S03]  /*fa90*/  ULDC UR8, c[0x0][0x280] ;  /* 0x0000a00000087ab9 */ /* 0x000fc60000000800 */
[----:B------:R-:W-:-:S07]  /*faa0*/  ISETP.NE.AND.EX P0, PT, RZ, UR9, PT, P0 ;  /* 0x00000009ff007c0c */ /* 0x000fce000bf05300 */
[----:B------:R-:W-:-:S04]  /*fab0*/  @UP0 ULEA UR4, UR12, UR4, 0x7 ;  /* 0x000000040c040291 */ /* 0x000fc8000f8e383f */
[----:B------:R-:W-:-:S04]  /*fac0*/  @UP0 USHF.R.S32.HI UR5, URZ, 0x1f, UR4 ;  /* 0x0000001f3f050899 */ /* 0x000fc80008011404 */
[----:B------:R-:W-:-:S04]  /*fad0*/  @UP0 ULEA.HI UR5, UR5, UR4, URZ, 0x7 ;  /* 0x0000000405050291 */ /* 0x000fc8000f8f383f */
[----:B------:R-:W-:-:S04]  /*fae0*/  @UP0 USHF.L.U32 UR5, UR5, 0x6, URZ ;  /* 0x0000000605050899 */ /* 0x000fc8000800063f */
[----:B------:R-:W-:Y:S01]  /*faf0*/  @UP0 ULOP3.LUT UR7, UR5, 0xffffe000, URZ, 0xc0, !UPT ;  /* 0xffffe00005070892 */ /* 0x000fe2000f8ec03f */
[----:B---3--:R-:W-:-:S03]  /*fb00*/  @P2 R2UR UR8, R4 ;  /* 0x00000000040822ca */ /* 0x008fc600000e0000 */
[----:B------:R-:W-:Y:S01]  /*fb10*/  @UP0 USHF.R.S32.HI UR9, URZ, 0x1f, UR7 ;  /* 0x0000001f3f090899 */ /* 0x000fe20008011407 */
[----:B------:R-:W-:Y:S11]  /*fb20*/  @P2 BRA `(.L_x_1769) ;  /* 0x0000000000142947 */ /* 0x000ff60003800000 */
[----:B------:R-:W-:Y:S05]  /*fb30*/  @!P1 BRA `(.L_x_1769) ;  /* 0x0000000000109947 */ /* 0x000fea0003800000 */
[----:B------:R-:W2:Y:S04]  /*fb40*/  LDG.E R5, desc[UR38][R2.64] ;  /* 0x0000002602057981 */ /* 0x000ea8000c1e1900 */
[----:B------:R-:W2:Y:S02]  /*fb50*/  LDG.E R0, desc[UR38][R2.64+0x4] ;  /* 0x0000042602007981 */ /* 0x000ea4000c1e1900 */
[----:B--2---:R-:W-:-:S05]  /*fb60*/  IMAD.IADD R0, R0, 0x1, -R5 ;  /* 0x0000000100007824 */ /* 0x004fca00078e0a05 */
[----:B------:R-:W-:-:S15]  /*fb70*/  R2UR UR8, R0 ;  /* 0x00000000000872ca */ /* 0x000fde00000e0000 */
.L_x_1769:
[----:B------:R-:W-:Y:S01]  /*fb80*/  UMOV UR4, URZ ;  /* 0x0000003f00047c82 */ /* 0x000fe20008000000 */
[----:B------:R-:W-:Y:S01]  /*fb90*/  UMOV UR5, URZ ;  /* 0x0000003f00057c82 */ /* 0x000fe20008000000 */
[----:B------:R-:W-:Y:S01]  /*fba0*/  ULDC UR6, c[0x0][0x290] ;  /* 0x0000a40000067ab9 */ /* 0x000fe20000000800 */
[----:B------:R-:W-:Y:S01]  /*fbb0*/  @UP0 UMOV UR4, UR7 ;  /* 0x0000000700040c82 */ /* 0x000fe20008000000 */
[----:B------:R-:W-:Y:S01]  /*fbc0*/  @UP0 UMOV UR5, UR9 ;  /* 0x0000000900050c82 */ /* 0x000fe20008000000 */
        /* <DEDUP_REMOVED lines=8> */
.L_x_1770:
        /* <DEDUP_REMOVED lines=9> */
[----:B------:R-:W2:Y:S02]  /*fce0*/  LDG.E R5, desc[UR38][R2.64+0x4] ;  /* 0x0000042602057981 */ /* 0x000ea4000c1e1900 */
[----:B--2---:R-:W-:-:S05]  /*fcf0*/  IMAD.IADD R0, R5, 0x1, -R0 ;  /* 0x0000000105007824 */ /* 0x004fca00078e0a00 */
[----:B------:R-:W-:-:S15]  /*fd00*/  R2UR UR6, R0 ;  /* 0x00000000000672ca */ /* 0x000fde00000e0000 */
.L_x_1771:
[----:B------:R-:W-:Y:S01]  /*fd10*/  UIADD3 UR7, -UR6, UR8, UR11 ;  /* 0x0000000806077290 */ /* 0x000fe2000fffe10b */
[----:B------:R-:W-:Y:S01]  /*fd20*/  ISETP.LE.AND P0, PT, RZ, UR14, PT ;  /* 0x0000000eff007c0c */ /* 0x000fe2000bf03270 */
[----:B------:R-:W-:Y:S02]  /*fd30*/  ULDC UR9, c[0x0][0x74c] ;  /* 0x0001d30000097ab9 */ /* 0x000fe40000000800 */
[----:B------:R-:W-:Y:S02]  /*fd40*/  UIADD3 UR9, UR7, -UR9, URZ ;  /* 0x8000000907097290 */ /* 0x000fe4000fffe03f */
        /* <DEDUP_REMOVED lines=10> */
[----:B------:R-:W-:Y:S07]  /*fdf0*/  @!P0 BRA `(.L_x_1772) ;  /* 0x00000000001c8947 */ /* 0x000fee0003800000 */
[----:B------:R-:W-:Y:S01]  /*fe00*/  UIADD3 UR8, UR11, 0xff, UR8 ;  /* 0x000000ff0b087890 */ /* 0x000fe2000fffe008 */
[----:B------:R-:W-:-:S03]  /*fe10*/  ULDC UR9, c[0x0][0x748] ;  /* 0x0001d20000097ab9 */ /* 0x000fc60000000800 */
[----:B------:R-:W-:-:S04]  /*fe20*/  UIADD3 UR8, UR8, UR9, -UR6 ;  /* 0x0000000908087290 */ /* 0x000fc8000fffe806 */
[----:B------:R-:W-:-:S04]  /*fe30*/  USHF.R.S32.HI UR6, URZ, 0x1f, UR8 ;  /* 0x0000001f3f067899 */ /* 0x000fc80008011408 */
[----:B------:R-:W-:-:S04]  /*fe40*/  ULEA.HI UR6, UR6, UR8, URZ, 0x7 ;  /* 0x0000000806067291 */ /* 0x000fc8000f8f383f */
[----:B------:R-:W-:-:S06]  /*fe50*/  USHF.R.S32.HI UR6, URZ, 0x7, UR6 ;  /* 0x000000073f067899 */ /* 0x000fcc0008011406 */
[----:B------:R-:W-:-:S07]  /*fe60*/  VIMNMX R2, R2, UR6, PT ;  /* 0x0000000602027c48 */ /* 0x000fce000bfe0100 */
.L_x_1772:
[----:B------:R-:W-:-:S13]  /*fe70*/  ISETP.GT.AND P0, PT, R2, UR7, PT ;  /* 0x0000000702007c0c */ /* 0x000fda000bf04270 */
[----:B------:R-:W-:Y:S05]  /*fe80*/  @!P0 BRA `(.L_x_1684) ;  /* 0x0000002c00c48947 */ /* 0x000fea0003800000 */
[----:B------:R-:W-:Y:S01]  /*fe90*/  ULDC.64 UR14, c[0x0][0x2d8] ;  /* 0x0000b600000e7ab9 */ /* 0x000fe20000000a00 */
[----:B------:R-:W-:Y:S01]  /*fea0*/  VIADD R0, R2, -UR7 ;  /* 0x8000000702007c36 */ /* 0x000fe20008000000 */
[----:B------:R-:W-:Y:S02]  /*feb0*/  UIMAD UR10, UR16, UR14, URZ ;  /* 0x0000000e100a72a4 */ /* 0x000fe4000f8e023f */
[----:B------:R-:W-:Y:S02]  /*fec0*/  UIMAD.WIDE.U32 UR8, UR13, UR14, URZ ;  /* 0x0000000e0d0872a5 */ /* 0x000fe4000f8e003f */
[----:B------:R-:W-:Y:S01]  /*fed0*/  USHF.R.S32.HI UR6, URZ, 0x1f, UR12 ;  /* 0x0000001f3f067899 */ /* 0x000fe2000801140c */
[----:B------:R-:W-:Y:S01]  /*fee0*/  LOP3.LUT R0, R0, 0x1, RZ, 0xc0, !PT ;  /* 0x0000000100007812 */ /* 0x000fe200078ec0ff */
[----:B------:R-:W-:Y:S02]  /*fef0*/  UIMAD UR13, UR13, UR15, UR10 ;  /* 0x0000000f0d0d72a4 */ /* 0x000fe4000f8e020a */
[----:B------:R-:W-:Y:S01]  /*ff00*/  UIADD3 UR10, UP1, UR4, UR8, URZ ;  /* 0x00000008040a7290 */ /* 0x000fe2000ff3e03f */
[----:B------:R-:W-:Y:S01]  /*ff10*/  ISETP.NE.U32.AND P1, PT, R0, 0x1, PT ;  /* 0x000000010000780c */ /* 0x000fe20003f25070 */
[----:B------:R-:W-:-:S02]  /*ff20*/  UIADD3 UR13, UR9, UR13, URZ ;  /* 0x0000000d090d7290 */ /* 0x000fc4000fffe03f */
[----:B------:R-:W-:Y:S01]  /*ff30*/  USEL UR6, UR6, URZ, !UP0 ;  /* 0x0000003f06067287 */ /* 0x000fe2000c000000 */
[----:B------:R-:W-:Y:S01]  /*ff40*/  ULDC.64 UR26, c[0x0][0x2e0] ;  /* 0x0000b800001a7ab9 */ /* 0x000fe20000000a00 */
[----:B------:R-:W-:Y:S02]  /*ff50*/  USEL UR12, UR12, URZ, !UP0 ;  /* 0x0000003f0c0c7287 */ /* 0x000fe4000c000000 */
[----:B------:R-:W-:Y:S02]  /*ff60*/  UIADD3.X UR11, UR5, UR13, URZ, UP1, !UPT ;  /* 0x0000000d050b7290 */ /* 0x000fe40008ffe43f */
[----:B------:R-:W-:Y:S02]  /*ff70*/  UIMAD UR14, UR6, UR26, URZ ;  /* 0x0000001a060e72a4 */ /* 0x000fe4000f8e023f */
[----:B------:R-:W-:Y:S02]  /*ff80*/  UIMAD.WIDE.U32 UR10, UR12, UR26, UR10 ;  /* 0x0000001a0c0a72a5 */ /* 0x000fe4000f8e000a */
[----:B------:R-:W-:Y:S01]  /*ff90*/  UIMAD UR14, UR12, UR27, UR14 ;  /* 0x0000001b0c0e72a4 */ /* 0x000fe2000f8e020e */
[----:B------:R-:W-:-:S03]  /*ffa0*/  ELECT P0, URZ, PT ;  /* 0x00000000003f782f */ /* 0x000fc60003800000 */
        /* <DEDUP_REMOVED lines=20> */
.L_x_1775:
[----:B------:R-:W-:Y:S05]  /*100f0*/  BSYNC B0 ;  /* 0x0000000000007941 */ /* 0x000fea0003800000 */
.L_x_1774:
        /* <DEDUP_REMOVED lines=19> */
.L_x_1777:
[----:B------:R-:W-:Y:S05]  /*10230*/  BSYNC B0 ;  /* 0x0000000000007941 */ /* 0x000fea0003800000 */
.L_x_1776:
[----:B------:R-:W-:Y:S06]  /*10240*/  BAR.ARV 0xa, 0xa0 ;  /* 0x0282800000007b1d */ /* 0x000fec0000002000 */
[----:B------:R-:W-:Y:S04]  /*10250*/  BSSY B0, `(.L_x_1778) ;  /* 0x0000003000007945 */ /* 0x000fe80003800000 */
[----:B------:R-:W-:Y:S05]  /*10260*/  @!P0 BRA `(.L_x_1779) ;  /* 0x0000000000048947 */ /* 0x000fea0003800000 */
[----:B------:R-:W-:-:S04]  /*10270*/  DEPBAR.LE SB0, 0x0 ;  /* 0x000080000000791a */ /* 0x000fc80000000000 */
.L_x_1779:
[----:B------:R-:W-:Y:S05]  /*10280*/  BSYNC B0 ;  /* 0x0000000000007941 */ /* 0x000fea0003800000 */
.L_x_1778:
[----:B------:R-:W-:Y:S06]  /*10290*/  BAR.ARV 0xb, 0xa0 ;  /* 0x02c2800000007b1d */ /* 0x000fec0000002000 */
[----:B------:R-:W-:Y:S01]  /*102a0*/  UIADD3 UR15, UR7, 0x1, URZ ;  /* 0x00000001070f7890 */ /* 0x000fe2000fffe03f */
[----:B------:R-:W-:Y:S11]  /*102b0*/  BRA `(.L_x_1780) ;  /* 0x0000000000047947 */ /* 0x000ff60003800000 */
.L_x_1773:
[----:B------:R-:W-:-:S05]  /*102c0*/  UMOV UR15, UR7 ;  /* 0x00000007000f7c82 */ /* 0x000fca0008000000 */
.L_x_1780:
[----:B------:R-:W-:-:S06]  /*102d0*/  UIADD3 UR6, UR7, 0x1, URZ ;  /* 0x0000000107067890 */ /* 0x000fcc000fffe03f */
[----:B------:R-:W-:-:S13]  /*102e0*/  ISETP.NE.AND P1, PT, R2, UR6, PT ;  /* 0x0000000602007c0c */ /* 0x000fda000bf25270 */
[----:B------:R-:W-:Y:S05]  /*102f0*/  @!P1 BRA `(.L_x_1684) ;  /* 0x0000002800a89947 */ /* 0x000fea0003800000 */
[----:B------:R-:W-:Y:S01]  /*10300*/  UMOV UR16, UR8 ;  /* 0x0000000800107c82 */ /* 0x000fe20008000000 */
[----:B------:R-:W-:Y:S01]  /*10310*/  UMOV UR17, UR13 ;  /* 0x0000000d00117c82 */ /* 0x000fe20008000000 */
[----:B------:R-:W-:Y:S01]  /*10320*/  ULDC.64 UR18, c[0x0][0x2c0] ;  /* 0x0000b00000127ab9 */ /* 0x000fe20000000a00 */
[----:B------:R-:W-:Y:S01]  /*10330*/  UIMAD.WIDE.U32 UR16, UR12, UR26, UR16 ;  /* 0x0000001a0c1072a5 */ /* 0x000fe2000f8e0010 */
[----:B------:R-:W-:Y:S01]  /*10340*/  UMOV UR6, URZ ;  /* 0x0000003f00067c82 */ /* 0x000fe20008000000 */
[----:B------:R-:W-:Y:S02]  /*10350*/  ULDC.64 UR30, c[0x0][0x2c0] ;  /* 0x0000b000001e7ab9 */ /* 0x000fe40000000a00 */
[----:B------:R-:W-:-:S04]  /*10360*/  UIADD3 UR25, UP0, UR4, UR16, URZ ;  /* 0x0000001004197290 */ /* 0x000fc8000ff1e03f */
[----:B------:R-:W-:Y:S02]  /*10370*/  UIADD3.X UR16, UR5, UR14, UR17, UP0, !UPT ;  /* 0x0000000e05107290 */ /* 0x000fe400087fe411 */
[----:B------:R-:W-:Y:S02]  /*10380*/  ULEA UR24, UP0, UR25, UR18, 0x2 ;  /* 0x0000001219187291 */ /* 0x000fe4000f80103f */
[----:B------:R-:W-:Y:S02]  /*10390*/  USHF.L.U32 UR18, UR15, 0xd, URZ ;  /* 0x0000000d0f127899 */ /* 0x000fe4000800063f */
        /* <DEDUP_REMOVED lines=8> */
.L_x_1793:
        /* <DEDUP_REMOVED lines=9> */
[----:B------:R-:W-:Y:S01]  /*104b0*/  UMOV UR28, 0x400 ;  /* 0x00000400001c7882 */ /* 0x000fe20000000000 */
[----:B------:R-:W-:Y:S02]  /*104c0*/  UMOV UR42, 0x0 ;  /* 0x00000000002a7882 */ /* 0x000fe40000000000 */
[----:B------:R-:W-:Y:S02]  /*104d0*/  ULEA.HI.X.SX32 UR41, UR19, UR27, 0x1, UP0 ;  /* 0x0000001b13297291 */ /* 0x000fe400080f0e3f */
[----:B------:R-:W-:Y:S01]  /*104e0*/  ULEA UR40, UP0, UR37, UR30, 0x2 ;  /* 0x0000001e25287291 */ /* 0x000fe2000f80103f */
[----:B------:R-:W-:-:S03]  /*104f0*/  UMOV UR43, 0x14f00000 ;  /* 0x14f00000002b7882 */ /* 0x000fc60000000000 */
[----:B------:R-:W-:Y:S02]  /*10500*/  ULEA.HI.X UR41, UR37, UR31, UR41, 0x2, UP0 ;  /* 0x0000001f25297291 */ /* 0x000fe400080f1429 */
[----:B-1----:R-:W-:-:S03]  /*10510*/  ULEA UR28, UR29, UR28, 0x18 ;  /* 0x0000001c1d1c7291 */ /* 0x002fc6000f8ec03f */
[----:B------:R-:W-:Y:S01]  /*10520*/  UMOV UR29, 0x400 ;  /* 0x00000400001d7882 */ /* 0x000fe20000000000 */
[----:B------:R-:W-:-:S09]  /*10530*/  UIADD3 UR28, UR28, 0x8000, URZ ;  /* 0x000080001c1c7890 */ /* 0x000fd2000fffe03f */
[----:B------:R1:W-:Y:S02]  /*10540*/  UBLKRED.G.S.ADD.F32.RN [UR40], [UR28], UR29, desc[UR42] ;  /* 0x00002a281c0073bb */ /* 0x0003e400080a141d */
[----:B-1----:R0:W-:Y:S02]  /*10550*/  UTMACMDFLUSH ;  /* 0x00000000000079b7 */ /* 0x0021e40000000000 */
.L_x_1782:
[----:B------:R-:W-:Y:S05]  /*10560*/  BSYNC B0 ;  /* 0x0000000000007941 */ /* 0x000fea0003800000 */
.L_x_1781:
        /* <DEDUP_REMOVED lines=13> */
.L_x_1784:
[----:B------:R-:W-:Y:S05]  /*10640*/  BSYNC B0 ;  /* 0x0000000000007941 */ /* 0x000fea0003800000 */
.L_x_1783:
[----:B------:R-:W-:Y:S06]  /*10650*/  BAR.ARV 0xa, 0xa0 ;  /* 0x0282800000007b1d */ /* 0x000fec0000002000 */
[----:B------:R-:W-:Y:S04]  /*10660*/  BSSY B0, `(.L_x_1785) ;  /* 0x0000003000007945 */ /* 0x000fe80003800000 */
[----:B------:R-:W-:Y:S05]  /*10670*/  @!P0 BRA `(.L_x_1786) ;  /* 0x0000000000048947 */ /* 0x000fea0003800000 */
[----:B------:R-:W-:-:S04]  /*10680*/  DEPBAR.LE SB0, 0x0 ;  /* 0x000080000000791a */ /* 0x000fc80000000000 */
.L_x_1786:
[----:B------:R-:W-:Y:S05]  /*10690*/  BSYNC B0 ;  /* 0x0000000000007941 */ /* 0x000fea0003800000 */
.L_x_1785:
        /* <DEDUP_REMOVED lines=13> */
.L_x_1788:
[----:B------:R-:W-:Y:S05]  /*10770*/  BSYNC B0 ;  /* 0x0000000000007941 */ /* 0x000fea0003800000 */
.L_x_1787:
        /* <DEDUP_REMOVED lines=13> */
.L_x_1790:
[----:B------:R-:W-:Y:S05]  /*10850*/  BSYNC B0 ;  /* 0x0000000000007941 */ /* 0x000fea0003800000 */
.L_x_1789:
[----:B------:R-:W-:Y:S01]  /*10860*/  UIADD3 UR15, UR15, 0x2, URZ ;  /* 0x000000020f0f7890 */ /* 0x000fe2000fffe03f */
[----:B------:R-:W-:Y:S06]  /*10870*/  BAR.ARV 0xa, 0xa0 ;  /* 0x0282800000007b1d */ /* 0x000fec0000002000 */
[----:B------:R-:W-:Y:S01]  /*10880*/  BSSY B0, `(.L_x_1791) ;  /* 0x0000004000007945 */ /* 0x000fe20003800000 */
[----:B------:R-:W-:-:S03]  /*10890*/  ISETP.LE.AND P1, PT, R2, UR15, PT ;  /* 0x0000000f02007c0c */ /* 0x000fc6000bf23270 */
[----:B------:R-:W-:Y:S10]  /*108a0*/  @!P0 BRA `(.L_x_1792) ;  /* 0x0000000000048947 */ /* 0x000ff40003800000 */
[----:B------:R-:W-:-:S04]  /*108b0*/  DEPBAR.LE SB0, 0x0 ;  /* 0x000080000000791a */ /* 0x000fc80000000000 */
.L_x_1792:
[----:B------:R-:W-:Y:S05]  /*108c0*/  BSYNC B0 ;  /* 0x0000000000007941 */ /* 0x000fea0003800000 */
.L_x_1791:
[----:B------:R-:W-:Y:S06]  /*108d0*/  BAR.ARV 0xb, 0xa0 ;  /* 0x02c2800000007b1d */ /* 0x000fec0000002000 */
[----:B------:R-:W-:Y:S02]  /*108e0*/  UIADD3 UR19, UR19, 0x4000, URZ ;  /* 0x0000400013137890 */ /* 0x000fe4000fffe03f */
[----:B------:R-:W-:Y:S01]  /*108f0*/  UIADD3 UR6, UR6, 0x4000, URZ ;  /* 0x0000400006067890 */ /* 0x000fe2000fffe03f */
[----:B------:R-:W-:Y:S11]  /*10900*/  @!P1 BRA `(.L_x_1793) ;  /* 0xfffffff800c49947 */ /* 0x000ff6000383ffff */
[----:B------:R-:W-:Y:S05]  /*10910*/  BRA `(.L_x_1684) ;  /* 0x0000002400207947 */ /* 0x000fea0003800000 */
.L_x_1765:
[----:B------:R-:W-:Y:S01]  /*10920*/  ULDC.64 UR4, c[0x0][0x8d8] ;  /* 0x0002360000047ab9 */ /* 0x000fe20000000a00 */
[----:B------:R-:W1:Y:S01]  /*10930*/  S2UR UR21, SR_CTAID.X ;  /* 0x00000000001579c3 */ /* 0x000e620000002500 */
[----:B------:R-:W-:-:S04]  /*10940*/  ISETP.NE.U32.AND P0, PT, RZ, UR4, PT ;  /* 0x00000004ff007c0c */ /* 0x000fc8000bf05070 */
[----:B------:R-:W-:-:S03]  /*10950*/  ISETP.NE.AND.EX P0, PT, RZ, UR5, PT, P0 ;  /* 0x00000005ff007c0c */ /* 0x000fc6000bf05300 */
[----:B------:R-:W2:Y:S08]  /*10960*/  S2UR UR13, SR_CTAID.Z ;  /* 0x00000000000d79c3 */ /* 0x000eb00000002700 */
[----:B------:R-:W3:Y:S02]  /*10970*/  S2UR UR20, SR_CTAID.Y ;  /* 0x00000000001479c3 */ /* 0x000ee40000002600 */
        /* <DEDUP_REMOVED lines=8> */
.L_x_1794:
        /* <DEDUP_REMOVED lines=9> */
[----:B------:R-:W4:Y:S01]  /*10a90*/  LDG.E R4, desc[UR38][R2.64+0x4] ;  /* 0x0000042602047981 */ /* 0x000f22000c1e1900 */
[----:B--2---:R-:W-:Y:S02]  /*10aa0*/  R2UR UR4, R0 ;  /* 0x00000000000472ca */ /* 0x004fe400000e0000 */
[----:B----4-:R-:W-:-:S13]  /*10ab0*/  R2UR UR5, R4 ;  /* 0x00000000040572ca */ /* 0x010fda00000e0000 */
[----:B------:R-:W-:Y:S01]  /*10ac0*/  UIADD3 UR4, -UR4, UR5, URZ ;  /* 0x0000000504047290 */ /* 0x000fe2000fffe13f */
[----:B------:R-:W-:Y:S11]  /*10ad0*/  BRA `(.L_x_1795) ;  /* 0x0000000000047947 */ /* 0x000ff60003800000 */
.L_x_1796:
[----:B------:R-:W-:-:S05]  /*10ae0*/  ULDC UR4, c[0x0][0x8bc] ;  /* 0x00022f0000047ab9 */ /* 0x000fca0000000800 */
.L_x_1795:
[----:B-1----:R-:W-:Y:S01]  /*10af0*/  USHF.L.U32 UR8, UR21, 0x7, URZ ;  /* 0x0000000715087899 */ /* 0x002fe2000800063f */
[----:B------:R-:W-:Y:S02]  /*10b00*/  IMAD.MOV.U32 R10, RZ, RZ, 0x1 ;  /* 0x00000001ff0a7424 */ /* 0x000fe400078e00ff */
[----:B------:R-:W-:Y:S01]  /*10b10*/  IMAD.MOV.U32 R0, RZ, RZ, RZ ;  /* 0x000000ffff007224 */ /* 0x000fe200078e00ff */
[----:B------:R-:W-:-:S04]  /*10b20*/  UISETP.GE.AND UP0, UPT, UR8, UR4, UPT ;  /* 0x000000040800728c */ /* 0x000fc8000bf06270 */
[----:B--2---:R-:W-:-:S06]  /*10b30*/  USEL UR13, UR13, 0xffffffff, !UP0 ;  /* 0xffffffff0d0d7887 */ /* 0x004fcc000c000000 */
[----:B------:R-:W-:-:S13]  /*10b40*/  ISETP.LE.AND P0, PT, RZ, UR13, PT ;  /* 0x0000000dff007c0c */ /* 0x000fda000bf03270 */
[----:B------:R-:W-:Y:S05]  /*10b50*/  @!P0 BRA `(.L_x_1797) ;  /* 0x0000001c00fc8947 */ /* 0x000fea0003800000 */
[----:B------:R-:W-:Y:S01]  /*10b60*/  ULDC.64 UR18, c[0x0][0x770] ;  /* 0x0001dc0000127ab9 */ /* 0x000fe20000000a00 */
[----:B------:R-:W-:Y:S01]  /*10b70*/  ULDC.64 UR14, c[0x0][0x770] ;  /* 0x0001dc00000e7ab9 */ /* 0x000fe20000000a00 */
[----:B------:R-:W-:Y:S02]  /*10b80*/  UISETP.NE.U32.AND UP1, UPT, UR18, URZ, UPT ;  /* 0x0000003f1200728c */ /* 0x000fe4000bf25070 */
[----:B------:R-:W-:Y:S02]  /*10b90*/  UIMAD.WIDE UR14, UR13, 0x4, UR14 ;  /* 0x000000040d0e78a5 */ /* 0x000fe4000f8e020e */
[----:B------:R-:W-:Y:S01]  /*10ba0*/  UISETP.NE.AND.EX UP1, UPT, UR19, URZ, UPT, UP1 ;  /* 0x0000003f1300728c */ /* 0x000fe2000bf25310 */
[----:B------:R-:W-:Y:S01]  /*10bb0*/  ULDC.64 UR4, c[0x0][0x778] ;  /* 0x0001de0000047ab9 */ /* 0x000fe20000000a00 */
[----:B------:R-:W-:Y:S02]  /*10bc0*/  ULDC.64 UR6, c[0x0][0x780] ;  /* 0x0001e00000067ab9 */ /* 0x000fe40000000a00 */
[----:B------:R-:W-:Y:S01]  /*10bd0*/  IMAD.U32 R2, RZ, RZ, UR14 ;  /* 0x0000000eff027e24 */ /* 0x000fe2000f8e00ff */
[----:B------:R-:W-:Y:S01]  /*10be0*/  ULDC.64 UR16, c[0x0][0x778] ;  /* 0x0001de0000107ab9 */ /* 0x000fe20000000a00 */
[----:B------:R-:W-:Y:S01]  /*10bf0*/  PLOP3.LUT P1, PT, PT, PT, UP1, 0x80, 0x0 ;  /* 0x000000000000781c */ /* 0x000fe20003f2f018 */
[----:B------:R-:W-:Y:S01]  /*10c00*/  IMAD.U32 R3, RZ, RZ, UR15 ;  /* 0x0000000fff037e24 */ /* 0x000fe2000f8e00ff */
[----:B------:R-:W-:-:S02]  /*10c10*/  UISETP.NE.U32.AND UP0, UPT, UR4, URZ, UPT ;  /* 0x0000003f0400728c */ /* 0x000fc4000bf05070 */
[----:B------:R-:W-:Y:S02]  /*10c20*/  UISETP.NE.U32.AND UP2, UPT, UR6, URZ, UPT ;  /* 0x0000003f0600728c */ /* 0x000fe4000bf45070 */
[----:B------:R-:W-:Y:S02]  /*10c30*/  UISETP.NE.AND.EX UP0, UPT, UR5, URZ, UPT, UP0 ;  /* 0x0000003f0500728c */ /* 0x000fe4000bf05300 */
[----:B------:R-:W-:Y:S01]  /*10c40*/  UISETP.NE.AND.EX UP2, UPT, UR7, URZ, UPT, UP2 ;  /* 0x0000003f0700728c */ /* 0x000fe2000bf45320 */
[----:B------:R-:W-:-:S04]  /*10c50*/  ULDC.64 UR22, c[0x0][0x788] ;  /* 0x0001e20000167ab9 */ /* 0x000fc80000000a00 */
[----:B------:R-:W2:Y:S01]  /*10c60*/  @P1 LDG.E R6, desc[UR38][R2.64] ;  /* 0x0000002602061981 */ /* 0x000ea2000c1e1900 */
[----:B------:R-:W-:Y:S01]  /*10c70*/  PLOP3.LUT P2, PT, PT, PT, UP0, 0x80, 0x0 ;  /* 0x000000000000781c */ /* 0x000fe20003f4f008 */
[----:B------:R-:W-:Y:S01]  /*10c80*/  UIMAD.WIDE UR16, UR13, 0x4, UR16 ;  /* 0x000000040d1078a5 */ /* 0x000fe2000f8e0210 */
[----:B------:R-:W-:Y:S01]  /*10c90*/  PLOP3.LUT P3, PT, PT, PT, UP2, 0x80, 0x0 ;  /* 0x000000000000781c */ /* 0x000fe20003f6f028 */
[----:B------:R1:W4:Y:S02]  /*10ca0*/  @P1 LDG.E R0, desc[UR38][R2.64] ;  /* 0x0000002602001981 */ /* 0x000324000c1e1900 */
[----:B------:R-:W-:Y:S02]  /*10cb0*/  @UP2 ULDC.64 UR4, c[0x0][0x780] ;  /* 0x0001e00000042ab9 */ /* 0x000fe40000000a00 */
[----:B------:R-:W-:Y:S01]  /*10cc0*/  @UP2 UIMAD.WIDE UR4, UR13, 0x4, UR4 ;  /* 0x000000040d0428a5 */ /* 0x000fe2000f8e0204 */
[----:B-1----:R-:W-:Y:S02]  /*10cd0*/  IMAD.U32 R2, RZ, RZ, UR16 ;  /* 0x00000010ff027e24 */ /* 0x002fe4000f8e00ff */
[----:B------:R-:W-:-:S05]  /*10ce0*/  IMAD.U32 R3, RZ, RZ, UR17 ;  /* 0x00000011ff037e24 */ /* 0x000fca000f8e00ff */
[----:B------:R1:W5:Y:S02]  /*10cf0*/  @P2 LDG.E R4, desc[UR38][R2.64] ;  /* 0x0000002602042981 */ /* 0x000364000c1e1900 */
[----:B-1----:R-:W-:Y:S02]  /*10d00*/  IMAD.U32 R2, RZ, RZ, UR4 ;  /* 0x00000004ff027e24 */ /* 0x002fe4000f8e00ff */
[----:B------:R-:W-:-:S05]  /*10d10*/  IMAD.U32 R3, RZ, RZ, UR5 ;  /* 0x00000005ff037e24 */ /* 0x000fca000f8e00ff */
[----:B------:R-:W3:Y:S01]  /*10d20*/  @P3 LDG.E R5, desc[UR38][R2.64] ;  /* 0x0000002602053981 */ /* 0x000ee2000c1e1900 */
[----:B------:R-:W-:Y:S01]  /*10d30*/  ISETP.NE.U32.AND P0, PT, RZ, UR22, PT ;  /* 0x00000016ff007c0c */ /* 0x000fe2000bf05070 */
[----:B------:R-:W-:Y:S01]  /*10d40*/  UMOV UR7, URZ ;  /* 0x0000003f00077c82 */ /* 0x000fe20008000000 */
[----:B------:R-:W-:Y:S01]  /*10d50*/  UMOV UR11, URZ ;  /* 0x0000003f000b7c82 */ /* 0x000fe20008000000 */
[----:B------:R-:W-:Y:S01]  /*10d60*/  ULDC UR9, c[0x0][0x280] ;  /* 0x0000a00000097ab9 */ /* 0x000fe20000000800 */
[----:B------:R-:W-:Y:S02]  /*10d70*/  ISETP.NE.AND.EX P0, PT, RZ, UR23, PT, P0 ;  /* 0x00000017ff007c0c */ /* 0x000fe4000bf05300 */
[----:B--2---:R-:W-:Y:S02]  /*10d80*/  @P1 R2UR UR4, R6 ;  /* 0x00000000060412ca */ /* 0x004fe400000e0000 */
[----:B----4-:R-:W-:-:S11]  /*10d90*/  @P1 R2UR UR7, R0 ;  /* 0x00000000000712ca */ /* 0x010fd600000e0000 */
[----:B------:R-:W-:-:S04]  /*10da0*/  @UP1 ULEA UR4, UR13, UR4, 0x7 ;  /* 0x000000040d041291 */ /* 0x000fc8000f8e383f */
[----:B------:R-:W-:-:S04]  /*10db0*/  @UP1 USHF.R.S32.HI UR5, URZ, 0x1f, UR4 ;  /* 0x0000001f3f051899 */ /* 0x000fc80008011404 */
[----:B------:R-:W-:Y:S01]  /*10dc0*/  @UP1 ULEA.HI UR5, UR5, UR4, URZ, 0x7 ;  /* 0x0000000405051291 */ /* 0x000fe2000f8f383f */
[----:B-----5:R-:W-:-:S03]  /*10dd0*/  @P2 R2UR UR11, R4 ;  /* 0x00000000040b22ca */ /* 0x020fc600000e0000 */
[----:B------:R-:W-:-:S04]  /*10de0*/  @UP1 ULOP3.LUT UR6, UR5, 0xffffff80, URZ, 0xc0, !UPT ;  /* 0xffffff8005061892 */ /* 0x000fc8000f8ec03f */
[----:B------:R-:W-:Y:S01]  /*10df0*/  @UP1 USHF.R.S32.HI UR12, URZ, 0x1f, UR6 ;  /* 0x0000001f3f0c1899 */ /* 0x000fe20008011406 */
[----:B---3--:R-:W-:Y:S01]  /*10e00*/  @P3 R2UR UR9, R5 ;  /* 0x00000000050932ca */ /* 0x008fe200000e0000 */
[----:B------:R-:W-:-:S14]  /*10e10*/  @P3 BRA `(.L_x_1798) ;  /* 0x0000000000203947 */ /* 0x000fdc0003800000 */
[----:B------:R-:W-:Y:S05]  /*10e20*/  @!P1 BRA `(.L_x_1798) ;  /* 0x00000000001c9947 */ /* 0x000fea0003800000 */
[----:B------:R-:W-:Y:S02]  /*10e30*/  IMAD.U32 R2, RZ, RZ, UR14 ;  /* 0x0000000eff027e24 */ /* 0x000fe4000f8e00ff */
[----:B------:R-:W-:-:S05]  /*10e40*/  IMAD.U32 R3, RZ, RZ, UR15 ;  /* 0x0000000fff037e24 */ /* 0x000fca000f8e00ff */
[----:B------:R-:W2:Y:S04]  /*10e50*/  LDG.E R0, desc[UR38][R2.64] ;  /* 0x0000002602007981 */ /* 0x000ea8000c1e1900 */
[----:B------:R-:W3:Y:S01]  /*10e60*/  LDG.E R4, desc[UR38][R2.64+0x4] ;  /* 0x0000042602047981 */ /* 0x000ee2000c1e1900 */
[----:B--2---:R-:W-:Y:S02]  /*10e70*/  R2UR UR4, R0 ;  /* 0x00000000000472ca */ /* 0x004fe400000e0000 */
[----:B---3--:R-:W-:-:S13]  /*10e80*/  R2UR UR9, R4 ;  /* 0x00000000040972ca */ /* 0x008fda00000e0000 */
[----:B------:R-:W-:-:S12]  /*10e90*/  UIADD3 UR9, -UR4, UR9, URZ ;  /* 0x0000000904097290 */ /* 0x000fd8000fffe13f */
.L_x_1798:
        /* <DEDUP_REMOVED lines=13> */
.L_x_1799:
        /* <DEDUP_REMOVED lines=8> */
.L_x_1800:
        /* <DEDUP_REMOVED lines=9> */
[----:B------:R-:W-:-:S04]  /*11080*/  ULEA.HI UR6, UR12, UR6, URZ, 0x7 ;  /* 0x000000060c067291 */ /* 0x000fc8000f8f383f */
[----:B------:R-:W-:Y:S01]  /*11090*/  VIMNMX R4, RZ, UR14, !PT ;  /* 0x0000000eff047c48 */ /* 0x000fe2000ffe0100 */
[----:B------:R-:W-:Y:S01]  /*110a0*/  USHF.R.S32.HI UR6, URZ, 0x7, UR6 ;  /* 0x000000073f067899 */ /* 0x000fe20008011406 */
[----:B------:R-:W-:Y:S11]  /*110b0*/  @!P0 BRA `(.L_x_1801) ;  /* 0x0000000000208947 */ /* 0x000ff60003800000 */
[----:B------:R-:W-:Y:S01]  /*110c0*/  UIADD3 UR9, UR8, 0xff, UR9 ;  /* 0x000000ff08097890 */ /* 0x000fe2000fffe009 */
[----:B------:R-:W-:-:S03]  /*110d0*/  ULDC UR12, c[0x0][0x748] ;  /* 0x0001d200000c7ab9 */ /* 0x000fc60000000800 */
[----:B------:R-:W-:-:S04]  /*110e0*/  UIADD3 UR9, UR9, UR12, -UR10 ;  /* 0x0000000c09097290 */ /* 0x000fc8000fffe80a */
[----:B------:R-:W-:-:S04]  /*110f0*/  USHF.R.S32.HI UR10, URZ, 0x1f, UR9 ;  /* 0x0000001f3f0a7899 */ /* 0x000fc80008011409 */
[----:B------:R-:W-:-:S04]  /*11100*/  ULEA.HI UR10, UR10, UR9, URZ, 0x7 ;  /* 0x000000090a0a7291 */ /* 0x000fc8000f8f383f */
[----:B------:R-:W-:-:S04]  /*11110*/  USHF.R.S32.HI UR10, URZ, 0x7, UR10 ;  /* 0x000000073f0a7899 */ /* 0x000fc8000801140a */
[----:B------:R-:W-:-:S04]  /*11120*/  UISETP.LT.AND UP1, UPT, UR6, UR10, UPT ;  /* 0x0000000a0600728c */ /* 0x000fc8000bf21270 */
[----:B------:R-:W-:-:S12]  /*11130*/  USEL UR6, UR6, UR10, UP1 ;  /* 0x0000000a06067287 */ /* 0x000fd80008800000 */
.L_x_1801:
[----:B------:R-:W-:Y:S01]  /*11140*/  ISETP.LT.AND P0, PT, R4, UR6, PT ;  /* 0x0000000604007c0c */ /* 0x000fe2000bf01270 */
[----:B------:R-:W-:-:S12]  /*11150*/  IMAD.MOV.U32 R0, RZ, RZ, RZ ;  /* 0x000000ffff007224 */ /* 0x000fd800078e00ff */
[----:B------:R-:W-:Y:S05]  /*11160*/  @!P0 BRA `(.L_x_1797) ;  /* 0x0000001800788947 */ /* 0x000fea0003800000 */
[----:B------:R-:W-:Y:S01]  /*11170*/  USHF.R.S32.HI UR10, URZ, 0x1f, UR20 ;  /* 0x0000001f3f0a7899 */ /* 0x000fe20008011414 */
[----:B------:R-:W-:Y:S01]  /*11180*/  BSSY B0, `(.L_x_1797) ;  /* 0x000019c000007945 */ /* 0x000fe20003800000 */
[----:B------:R-:W-:Y:S01]  /*11190*/  ULDC.64 UR16, c[0x0][0x718] ;  /* 0x0001c60000107ab9 */ /* 0x000fe20000000a00 */
[----:B------:R-:W-:Y:S01]  /*111a0*/  UISETP.NE.U32.AND UP1, UPT, UR18, URZ, UPT ;  /* 0x0000003f1200728c */ /* 0x000fe2000bf25070 */
[----:B------:R-:W-:Y:S01]  /*111b0*/  IMAD.MOV.U32 R0, RZ, RZ, RZ ;  /* 0x000000ffff007224 */ /* 0x000fe200078e00ff */
[----:B------:R-:W-:Y:S01]  /*111c0*/  UIMAD UR9, UR10, UR16, URZ ;  /* 0x000000100a0972a4 */ /* 0x000fe2000f8e023f */
[----:B------:R-:W-:Y:S01]  /*111d0*/  ULDC UR12, c[0x0][0x2e8] ;  /* 0x0000ba00000c7ab9 */ /* 0x000fe20000000800 */
[----:B------:R-:W-:Y:S01]  /*111e0*/  UMOV UR14, UR4 ;  /* 0x00000004000e7c82 */ /* 0x000fe20008000000 */
[----:B------:R-:W-:Y:S01]  /*111f0*/  UMOV UR15, UR5 ;  /* 0x00000005000f7c82 */ /* 0x000fe20008000000 */
[----:B------:R-:W-:Y:S02]  /*11200*/  UIMAD UR22, UR20, UR17, UR9 ;  /* 0x00000011141672a4 */ /* 0x000fe4000f8e0209 */
[----:B------:R-:W-:-:S02]  /*11210*/  UISETP.NE.AND.EX UP1, UPT, UR19, URZ, UPT, UP1 ;  /* 0x0000003f1300728c */ /* 0x000fc4000bf25310 */
[----:B------:R-:W-:Y:S02]  /*11220*/  USHF.R.S32.HI UR9, URZ, 0x1f, UR13 ;  /* 0x0000001f3f097899 */ /* 0x000fe4000801140d */
[----:B------:R-:W-:Y:S02]  /*11230*/  UISETP.NE.AND UP2, UPT, UR12, 0x1, UPT ;  /* 0x000000010c00788c */ /* 0x000fe4000bf45270 */
[----:B------:R-:W-:Y:S01]  /*11240*/  UIMAD.WIDE.U32 UR4, UR20, UR16, UR14 ;  /* 0x00000010140472a5 */ /* 0x000fe2000f8e000e */
[----:B------:R-:W-:Y:S01]  /*11250*/  ULDC.64 UR18, c[0x0][0x730] ;  /* 0x0001cc0000127ab9 */ /* 0x000fe20000000a00 */
[----:B------:R-:W-:Y:S02]  /*11260*/  USEL UR9, UR9, URZ, !UP1 ;  /* 0x0000003f09097287 */ /* 0x000fe4000c800000 */
[----:B------:R-:W-:Y:S01]  /*11270*/  UIMAD UR10, UR10, UR18, URZ ;  /* 0x000000120a0a72a4 */ /* 0x000fe2000f8e023f */
[----:B------:R-:W-:Y:S01]  /*11280*/  ELECT P0, URZ, PT ;  /* 0x00000000003f782f */ /* 0x000fe20003800000 */
[----:B------:R-:W-:Y:S01]  /*11290*/  ULDC.64 UR16, c[0x0][0x720] ;  /* 0x0001c80000107ab9 */ /* 0x000fe20000000a00 */
[----:B------:R-:W-:-:S02]  /*112a0*/  USEL UR21, UR13, URZ, !UP1 ;  /* 0x0000003f0d157287 */ /* 0x000fc4000c800000 */
[----:B------:R-:W-:Y:S02]  /*112b0*/  UIADD3 UR23, UR5, UR22, URZ ;  /* 0x0000001605177290 */ /* 0x000fe4000fffe03f */
[----:B------:R-:W-:Y:S01]  /*112c0*/  UIMAD UR5, UR9, UR16, URZ ;  /* 0x00000010090572a4 */ /* 0x000fe2000f8e023f */
[----:B------:R-:W-:Y:S01]  /*112d0*/  UMOV UR22, UR4 ;  /* 0x0000000400167c82 */ /* 0x000fe20008000000 */
[----:B------:R-:W-:Y:S02]  /*112e0*/  UIMAD.WIDE.U32 UR14, UR20, UR18, UR14 ;  /* 0x00000012140e72a5 */ /* 0x000fe4000f8e000e */
[----:B------:R-:W-:Y:S02]  /*112f0*/  UIMAD UR10, UR20, UR19, UR10 ;  /* 0x00000013140a72a4 */ /* 0x000fe4000f8e020a */
[----:B------:R-:W-:Y:S01]  /*11300*/  UIMAD.WIDE.U32 UR22, UR16, UR21, UR22 ;  /* 0x00000015101672a5 */ /* 0x000fe2000f8e0016 */
[----:B------:R-:W-:Y:S02]  /*11310*/  ULDC.64 UR18, c[0x0][0x738] ;  /* 0x0001ce0000127ab9 */ /* 0x000fe40000000a00 */
[----:B------:R-:W-:Y:S01]  /*11320*/  @UP2 ULDC UR16, c[0x0][0x2ec] ;  /* 0x0000bb0000102ab9 */ /* 0x000fe20000000800 */
[----:B------:R-:W-:-:S02]  /*11330*/  UIMAD UR5, UR17, UR21, UR5 ;  /* 0x00000015110572a4 */ /* 0x000fc4000f8e0205 */
[----:B------:R-:W-:Y:S02]  /*11340*/  UIADD3 UR15, UR15, UR10, URZ ;  /* 0x0000000a0f0f7290 */ /* 0x000fe4000fffe03f */
[----:B------:R-:W-:Y:S02]  /*11350*/  UIMAD UR9, UR9, UR18, URZ ;  /* 0x00000012090972a4 */ /* 0x000fe4000f8e023f */
[----:B------:R-:W-:Y:S02]  /*11360*/  UIMAD.WIDE.U32 UR16, UR20, UR16, URZ ;  /* 0x00000010141072a5 */ /* 0x000fe4000f8e003f */
[----:B------:R-:W-:Y:S01]  /*11370*/  UIADD3 UR11, UR8, UR11, URZ ;  /* 0x0000000b080b7290 */ /* 0x000fe2000fffe03f */
[----:B------:R-:W-:Y:S02]  /*11380*/  UMOV UR12, UR20 ;  /* 0x00000014000c7c82 */ /* 0x000fe40008000000 */
[----:B------:R-:W-:Y:S01]  /*11390*/  @UP2 ULDC UR8, c[0x0][0x2f0] ;  /* 0x0000bc0000082ab9 */ /* 0x000fe20000000800 */
[----:B------:R-:W-:-:S02]  /*113a0*/  UIMAD UR4, UR19, UR21, UR9 ;  /* 0x00000015130472a4 */ /* 0x000fc4000f8e0209 */
[----:B------:R-:W-:Y:S02]  /*113b0*/  UIMAD.WIDE.U32 UR14, UR18, UR21, UR14 ;  /* 0x00000015120e72a5 */ /* 0x000fe4000f8e000e */
[----:B------:R-:W-:Y:S02]  /*113c0*/  USEL UR13, UR13, URZ, !UP0 ;  /* 0x0000003f0d0d7287 */ /* 0x000fe4000c000000 */
        /* <DEDUP_REMOVED lines=9> */
.L_x_1831:
        /* <DEDUP_REMOVED lines=15> */
.L_x_1804:
[----:B------:R-:W-:Y:S01]  /*11550*/  R2UR UR19, R4 ;  /* 0x00000000041372ca */ /* 0x000fe200000e0000 */
[----:B------:R-:W2:Y:S01]  /*11560*/  LDC.64 R12, c[0x0][0x198] ;  /* 0x00006600ff0c7b82 */ /* 0x000ea20000000a00 */
        /* <DEDUP_REMOVED lines=10> */
[----:B------:R-:W-:Y:S01]  /*11610*/  UMOV UR27, UR11 ;  /* 0x0000000b001b7c82 */ /* 0x000fe20008000000 */
[----:B------:R-:W-:Y:S01]  /*11620*/  USHF.L.U32 UR19, UR19, 0x7, URZ ;  /* 0x0000000713137899 */ /* 0x000fe2000800063f */
[----:B------:R-:W-:Y:S01]  /*11630*/  IMAD.MOV.U32 R16, RZ, RZ, RZ ;  /* 0x000000ffff107224 */ /* 0x000fe200078e00ff */
[----:B------:R-:W-:Y:S01]  /*11640*/  UMOV UR28, UR12 ;  /* 0x0000000c001c7c82 */ /* 0x000fe20008000000 */
[----:B------:R-:W-:Y:S01]  /*11650*/  UMOV UR29, UR13 ;  /* 0x0000000d001d7c82 */ /* 0x000fe20008000000 */
[----:B------:R-:W-:-:S02]  /*11660*/  UIADD3 UR8, UP0, UR19, UR22, URZ ;  /* 0x0000001613087290 */ /* 0x000fc4000ff1e03f */
[----:B------:R-:W-:Y:S01]  /*11670*/  IMAD.U32 R3, RZ, RZ, UR19 ;  /* 0x00000013ff037e24 */ /* 0x000fe2000f8e00ff */
[----:B------:R-:W-:Y:S01]  /*11680*/  UIADD3 UR19, UR19, UR7, URZ ;  /* 0x0000000713137290 */ /* 0x000fe2000fffe03f */
[----:B------:R-:W-:Y:S02]  /*11690*/  UMOV UR26, UR18 ;  /* 0x00000012001a7c82 */ /* 0x000fe40008000000 */
[----:B------:R-:W-:Y:S01]  /*116a0*/  PLOP3.LUT P1, PT, PT, PT, UP0, 0x80, 0x0 ;  /* 0x000000000000781c */ /* 0x000fe20003f2f008 */
[----:B-1----:R-:W-:Y:S01]  /*116b0*/  IMAD.U32 R0, RZ, RZ, UR8 ;  /* 0x00000008ff007e24 */ /* 0x002fe2000f8e00ff */
[----:B------:R-:W-:Y:S01]  /*116c0*/  R2UR UR8, R15 ;  /* 0x000000000f0872ca */ /* 0x000fe200000e0000 */
[----:B--2---:R-:W-:Y:S01]  /*116d0*/  IMAD.MOV.U32 R7, RZ, RZ, R12 ;  /* 0x000000ffff077224 */ /* 0x004fe200078e000c */
[----:B------:R-:W-:Y:S01]  /*116e0*/  LEA.HI.X.SX32 R3, R3, R14, 0x1, P1 ;  /* 0x0000000e03037211 */ /* 0x000fe200008f0eff */
[----:B------:R-:W-:Y:S01]  /*116f0*/  IMAD.MOV.U32 R6, RZ, RZ, R13 ;  /* 0x000000ffff067224 */ /* 0x000fe200078e000d */
[----:B------:R-:W-:-:S04]  /*11700*/  LEA R2, P1, R0, R9, 0x2 ;  /* 0x0000000900027211 */ /* 0x000fc800078210ff */
[----:B------:R-:W-:Y:S02]  /*11710*/  LEA.HI.X R0, R0, R8, R3, 0x2, P1 ;  /* 0x0000000800007211 */ /* 0x000fe400008f1403 */
[----:B------:R-:W-:Y:S02]  /*11720*/  R2UR UR30, R2 ;  /* 0x00000000021e72ca */ /* 0x000fe400000e0000 */
[----:B------:R-:W-:Y:S01]  /*11730*/  R2UR UR31, R0 ;  /* 0x00000000001f72ca */ /* 0x000fe200000e0000 */
[----:B------:R-:W-:Y:S01]  /*11740*/  UIADD3 UR16, UR8, 0x10000, URZ ;  /* 0x0001000008107890 */ /* 0x000fe2000fffe03f */
[C---:B------:R-:W-:Y:S01]  /*11750*/  IADD3 R0, P1, R7.reuse, 0x2f0, RZ ;  /* 0x000002f007007810 */ /* 0x040fe20007f3e0ff */
[----:B------:R-:W-:Y:S02]  /*11760*/  UIADD3 UR17, UR8, 0x30c10, URZ ;  /* 0x00030c1008117890 */ /* 0x000fe4000fffe03f */
[----:B------:R-:W-:Y:S01]  /*11770*/  UIADD3 UR42, UR8, 0x20000, URZ ;  /* 0x00020000082a7890 */ /* 0x000fe2000fffe03f */
[----:B------:R-:W-:Y:S01]  /*11780*/  R2UR UR44, R0 ;  /* 0x00000000002c72ca */ /* 0x000fe200000e0000 */
[----:B------:R-:W-:Y:S01]  /*11790*/  UIADD3 UR9, UR8, 0x30c00, URZ ;  /* 0x00030c0008097890 */ /* 0x000fe2000fffe03f */
[----:B------:R-:W-:Y:S01]  /*117a0*/  IADD3 R0, P2, R7, 0x3f0, RZ ;  /* 0x000003f007007810 */ /* 0x000fe20007f5e0ff */
[----:B------:R-:W-:Y:S01]  /*117b0*/  UIADD3 UR24, UR8, 0x4000, URZ ;  /* 0x0000400008187890 */ /* 0x000fe2000fffe03f */
[----:B------:R-:W-:-:S02]  /*117c0*/  UMOV UR43, UR17 ;  /* 0x00000011002b7c82 */ /* 0x000fc40008000000 */
[----:B------:R-:W-:Y:S01]  /*117d0*/  R2UR UR46, R0 ;  /* 0x00000000002e72ca */ /* 0x000fe200000e0000 */
[----:B------:R-:W-:Y:S01]  /*117e0*/  IMAD.X R0, RZ, RZ, R6, P1 ;  /* 0x000000ffff007224 */ /* 0x000fe200008e0606 */
[----:B------:R-:W-:Y:S01]  /*117f0*/  IADD3 R2, P1, R7, 0xf0, RZ ;  /* 0x000000f007027810 */ /* 0x000fe20007f3e0ff */
[----:B------:R-:W-:-:S03]  /*11800*/  UMOV UR25, UR9 ;  /* 0x0000000900197c82 */ /* 0x000fc60008000000 */
[----:B------:R-:W-:Y:S01]  /*11810*/  R2UR UR32, R2 ;  /* 0x00000000022072ca */ /* 0x000fe200000e0000 */
[--C-:B------:R-:W-:Y:S01]  /*11820*/  IMAD.X R3, RZ, RZ, R6.reuse, P1 ;  /* 0x000000ffff037224 */ /* 0x100fe200008e0606 */
[----:B------:R-:W-:Y:S01]  /*11830*/  R2UR UR45, R0 ;  /* 0x00000000002d72ca */ /* 0x000fe200000e0000 */
[----:B------:R-:W-:-:S03]  /*11840*/  IMAD.X R0, RZ, RZ, R6, P2 ;  /* 0x000000ffff007224 */ /* 0x000fc600010e0606 */
[----:B------:R-:W-:Y:S02]  /*11850*/  R2UR UR33, R3 ;  /* 0x00000000032172ca */ /* 0x000fe400000e0000 */
[----:B------:R-:W-:Y:S01]  /*11860*/  R2UR UR47, R0 ;  /* 0x00000000002f72ca */ /* 0x000fe200000e0000 */
[----:B------:R-:W-:-:S10]  /*11870*/  IMAD.MOV.U32 R0, RZ, RZ, 0x8000 ;  /* 0x00008000ff007424 */ /* 0x000fd400078e00ff */
[----:B------:R1:W-:Y:S01]  /*11880*/  UTMALDG.4D [UR16], [UR32], desc[UR34] ;  /* 0x00002210200075b4 */ /* 0x0003e20008019000 */
[----:B------:R1:W-:Y:S01]  /*11890*/  UBLKCP.S.G [UR42], [UR30], UR37 ;  /* 0x0000002a1e0073ba */ /* 0x0003e20008000225 */
[----:B------:R2:W-:Y:S01]  /*118a0*/  SYNCS.ARRIVE.TRANS64 RZ, [R15+URZ+0x30c00], R0 ;  /* 0x030c00000fff79a7 */ /* 0x0005e2000800003f */
[----:B------:R1:W-:Y:S01]  /*118b0*/  UTMALDG.4D [UR8], [UR44], desc[UR40] ;  /* 0x000028082c0075b4 */ /* 0x0003e20008019000 */
[----:B--2---:R-:W-:-:S04]  /*118c0*/  IMAD.U32 R0, RZ, RZ, UR6 ;  /* 0x00000006ff007e24 */ /* 0x004fc8000f8e00ff */
[----:B------:R-:W-:Y:S01]  /*118d0*/  VIADD R5, R0, 0xffffffff ;  /* 0xffffffff00057836 */ /* 0x000fe20000000000 */
[----:B------:R1:W-:Y:S04]  /*118e0*/  UTMALDG.4D [UR24], [UR46], desc[UR40] ;  /* 0x000028182e0075b4 */ /* 0x0003e80008019000 */
[----:B------:R-:W-:Y:S01]  /*118f0*/  ISETP.GE.AND P1, PT, R4, R5, PT ;  /* 0x000000050400720c */ /* 0x000fe20003f26270 */
[----:B------:R1:W-:-:S12]  /*11900*/  STL [R1+0x4], R5 ;  /* 0x0000040501007387 */ /* 0x0003d80000100800 */
[----:B-1----:R-:W-:Y:S05]  /*11910*/  @P1 BRA `(.L_x_1805) ;  /* 0x0000000c00c81947 */ /* 0x002fea0003800000 */
[----:B------:R-:W-:Y:S01]  /*11920*/  R2UR UR8, R4 ;  /* 0x00000000040872ca */ /* 0x000fe200000e0000 */
[----:B------:R-:W-:Y:S01]  /*11930*/  UIADD3 UR9, UR6, -0x2, URZ ;  /* 0xfffffffe06097890 */ /* 0x000fe2000fffe03f */
[----:B------:R-:W-:-:S05]  /*11940*/  IMAD.MOV.U32 R10, RZ, RZ, 0x1 ;  /* 0x00000001ff0a7424 */ /* 0x000fca00078e00ff */
[----:B------:R-:W-:-:S06]  /*11950*/  ISETP.NE.AND P1, PT, R4, UR9, PT ;  /* 0x0000000904007c0c */ /* 0x000fcc000bf25270 */
[----:B------:R-:W-:-:S04]  /*11960*/  ULOP3.LUT UR8, URZ, UR8, URZ, 0x33, !UPT ;  /* 0x000000083f087292 */ /* 0x000fc8000f8e333f */
[----:B------:R-:W-:-:S06]  /*11970*/  UIADD3 UR8, UR8, UR6, URZ ;  /* 0x0000000608087290 */ /* 0x000fcc000fffe03f */
[----:B------:R-:W-:-:S05]  /*11980*/  IMAD.U32 R0, RZ, RZ, UR8 ;  /* 0x00000008ff007e24 */ /* 0x000fca000f8e00ff */
[----:B------:R-:W-:Y:S01]  /*11990*/  LOP3.LUT R5, R0, 0x1, RZ, 0xc0, !PT ;  /* 0x0000000100057812 */ /* 0x000fe200078ec0ff */
[----:B------:R-:W-:-:S04]  /*119a0*/  IMAD.MOV.U32 R0, RZ, RZ, R4 ;  /* 0x000000ffff007224 */ /* 0x000fc800078e0004 */
[----:B------:R1:W-:Y:S01]  /*119b0*/  STL [R1+0x8], R5 ;  /* 0x0000080501007387 */ /* 0x0003e20000100800 */
[----:B------:R-:W-:Y:S05]  /*119c0*/  @!P1 BRA `(.L_x_1806) ;  /* 0x0000000800689947 */ /* 0x000fea0003800000 */
[----:B------:R-:W-:Y:S01]  /*119d0*/  R2UR UR9, R5 ;  /* 0x00000000050972ca */ /* 0x000fe200000e0000 */
[----:B------:R-:W-:Y:S02]  /*119e0*/  IMAD.MOV.U32 R0, RZ, RZ, R4 ;  /* 0x000000ffff007224 */ /* 0x000fe400078e0004 */
[----:B------:R-:W-:-:S10]  /*119f0*/  IMAD.MOV.U32 R10, RZ, RZ, 0x1 ;  /* 0x00000001ff0a7424 */ /* 0x000fd400078e00ff */
[----:B------:R-:W-:-:S06]  /*11a00*/  UIADD3 UR8, UR8, -UR9, URZ ;  /* 0x8000000908087290 */ /* 0x000fcc000fffe03f */
[----:B------:R-:W-:-:S07]  /*11a10*/  IMAD.U32 R17, RZ, RZ, UR8 ;  /* 0x00000008ff117e24 */ /* 0x000fce000f8e00ff */
.L_x_1815:
[----:B-123--:R-:W-:-:S04]  /*11a20*/  SHF.L.U32 R18, R10, 0x1f, RZ ;  /* 0x0000001f0a127819 */ /* 0x00efc800000006ff */
[----:B------:R-:W2:Y:S02]  /*11a30*/  SYNCS.PHASECHK.TRANS64.TRYWAIT P1, [R15+URZ+0x30c40], R18 ;  /* 0x030c40120f0075a7 */ /* 0x000ea4000802017f */
[----:B--2---:R-:W-:Y:S05]  /*11a40*/  @!P1 BRA `(.L_x_1807) ;  /* 0x00000014009c9947 */ /* 0x004fea0003800000 */
.L_x_1832:
[----:B------:R-:W-:Y:S05]  /*11a50*/  @P0 BRA `(.L_x_1808) ;  /* 0x00000000001c0947 */ /* 0x000fea0003800000 */
[----:B------:R-:W3:Y:S02]  /*11a60*/  S2R R2, SR_TID.X ;  /* 0x0000000000027919 */ /* 0x000ee40000002100 */
[----:B---3--:R-:W-:Y:S01]  /*11a70*/  LOP3.LUT R3, R2, 0x1f, RZ, 0xc0, !PT ;  /* 0x0000001f02037812 */ /* 0x008fe200078ec0ff */
[----:B------:R-:W-:-:S03]  /*11a80*/  IMAD.MOV.U32 R2, RZ, RZ, 0x4200 ;  /* 0x00004200ff027424 */ /* 0x000fc600078e00ff */
[----:B------:R-:W-:Y:S01]  /*11a90*/  ISETP.NE.AND P1, PT, R3, RZ, PT ;  /* 0x000000ff0300720c */ /* 0x000fe20003f25270 */
[----:B------:R3:W-:-:S12]  /*11aa0*/  SYNCS.ARRIVE.TRANS64 RZ, [R15+URZ+0x30c30], R2 ;  /* 0x030c30020fff79a7 */ /* 0x0007d8000800003f */
[----:B---3--:R-:W-:Y:S05]  /*11ab0*/  @!P1 BRA `(.L_x_1808) ;  /* 0x0000000000049947 */ /* 0x008fea0003800000 */
[----:B------:R-:W-:Y:S01]  /*11ac0*/  BPT.TRAP 0x1 ;  /* 0x000000040000795c */ /* 0x000fe20000300000 */
.L_x_1808:
[----:B------:R-:W3:Y:S01]  /*11ad0*/  LDC.64 R12, c[0x0][0x728] ;  /* 0x0001ca00ff0c7b82 */ /* 0x000ee20000000a00 */
[----:B------:R-:W-:Y:S01]  /*11ae0*/  IMAD.SHL.U32 R19, R0, 0x80, RZ ;  /* 0x0000008000137824 */ /* 0x000fe200078e00ff */
[----:B------:R-:W-:Y:S01]  /*11af0*/  R2UR UR8, R15 ;  /* 0x000000000f0872ca */ /* 0x000fe200000e0000 */
[----:B------:R-:W-:Y:S01]  /*11b00*/  UMOV UR28, 0x0 ;  /* 0x00000000001c7882 */ /* 0x000fe20000000000 */
[----:B------:R-:W-:Y:S01]  /*11b10*/  UMOV UR29, 0x14f00000 ;  /* 0x14f00000001d7882 */ /* 0x000fe20000000000 */
[----:B------:R-:W-:Y:S01]  /*11b20*/  UMOV UR18, URZ ;  /* 0x0000003f00127c82 */ /* 0x000fe20008000000 */
[C---:B------:R-:W-:Y:S01]  /*11b30*/  IADD3 R2, P1, R19.reuse, UR14, RZ ;  /* 0x0000000e13027c10 */ /* 0x040fe2000ff3e0ff */
[----:B------:R-:W-:Y:S01]  /*11b40*/  UMOV UR10, 0x20 ;  /* 0x00000020000a7882 */ /* 0x000fe20000000000 */
[----:B-1----:R-:W1:Y:S01]  /*11b50*/  LDC.64 R4, c[0x0][0x198] ;  /* 0x00006600ff047b82 */ /* 0x002e620000000a00 */
[----:B------:R-:W-:-:S06]  /*11b60*/  R2UR UR19, R19 ;  /* 0x00000000131372ca */ /* 0x000fcc00000e0000 */
[----:B------:R-:W-:Y:S02]  /*11b70*/  UIADD3 UR16, UR8, 0x18000, URZ ;  /* 0x0001800008107890 */ /* 0x000fe4000fffe03f */
[----:B------:R-:W-:Y:S02]  /*11b80*/  UIADD3 UR17, UR8, 0x30c30, URZ ;  /* 0x00030c3008117890 */ /* 0x000fe4000fffe03f */
[----:B------:R-:W-:-:S03]  /*11b90*/  UIADD3 UR8, UR8, 0x20400, URZ ;  /* 0x0002040008087890 */ /* 0x000fc6000fffe03f */
[----:B------:R-:W-:Y:S01]  /*11ba0*/  UIADD3 UR19, UR19, UR7, URZ ;  /* 0x0000000713137290 */ /* 0x000fe2000fffe03f */
[----:B---3--:R-:W-:Y:S01]  /*11bb0*/  LEA R3, P2, R2, R12, 0x2 ;  /* 0x0000000c02037211 */ /* 0x008fe200078410ff */
[----:B------:R-:W-:-:S03]  /*11bc0*/  UMOV UR9, UR17 ;  /* 0x0000001100097c82 */ /* 0x000fc60008000000 */
[----:B------:R-:W-:Y:S02]  /*11bd0*/  R2UR UR24, R3 ;  /* 0x00000000031872ca */ /* 0x000fe400000e0000 */
[----:B------:R-:W-:Y:S01]  /*11be0*/  LEA.HI.X.SX32 R3, R19, R11, 0x1, P1 ;  /* 0x0000000b13037211 */ /* 0x000fe200008f0eff */
[----:B-1----:R-:W-:Y:S02]  /*11bf0*/  IMAD.MOV.U32 R7, RZ, RZ, R4 ;  /* 0x000000ffff077224 */ /* 0x002fe400078e0004 */
        /* <DEDUP_REMOVED lines=10> */
[----:B-1-3--:R-:W-:Y:S05]  /*11ca0*/  @!P1 BRA `(.L_x_1809) ;  /* 0x0000001400189947 */ /* 0x00afea0003800000 */
.L_x_1833:
        /* <DEDUP_REMOVED lines=8> */
.L_x_1810:
[----:B------:R-:W-:Y:S01]  /*11d30*/  VIADD R19, R19, 0x80 ;  /* 0x0000008013137836 */ /* 0x000fe20000000000 */
[----:B------:R-:W-:Y:S01]  /*11d40*/  ULDC.64 UR8, c[0x0][0x700] ;  /* 0x0001c00000087ab9 */ /* 0x000fe20000000a00 */
[----:B------:R-:W-:Y:S01]  /*11d50*/  R2UR UR26, R15 ;  /* 0x000000000f1a72ca */ /* 0x000fe200000e0000 */
[----:B------:R-:W-:Y:S01]  /*11d60*/  IMAD.U32 R9, RZ, RZ, UR8 ;  /* 0x00000008ff097e24 */ /* 0x000fe2000f8e00ff */
[----:B------:R-:W-:Y:S01]  /*11d70*/  UMOV UR24, 0x0 ;  /* 0x0000000000187882 */ /* 0x000fe20000000000 */
[C---:B------:R-:W-:Y:S01]  /*11d80*/  IADD3 R2, P1, R19.reuse, UR22, RZ ;  /* 0x0000001613027c10 */ /* 0x040fe2000ff3e0ff */
[----:B------:R-:W-:Y:S01]  /*11d90*/  IMAD.U32 R8, RZ, RZ, UR9 ;  /* 0x00000009ff087e24 */ /* 0x000fe2000f8e00ff */
[----:B------:R-:W-:Y:S01]  /*11da0*/  SHF.R.S32.HI R20, RZ, 0x1f, R19 ;  /* 0x0000001fff147819 */ /* 0x000fe20000011413 */
[----:B------:R-:W-:Y:S01]  /*11db0*/  VIADD R21, R19, UR7 ;  /* 0x0000000713157c36 */ /* 0x000fe20008000000 */
[----:B------:R-:W-:Y:S01]  /*11dc0*/  LEA R3, P2, R2, R9, 0x2 ;  /* 0x0000000902037211 */ /* 0x000fe200078410ff */
[----:B------:R-:W-:Y:S01]  /*11dd0*/  UMOV UR25, 0x14f00000 ;  /* 0x14f0000000197882 */ /* 0x000fe20000000000 */
[----:B------:R-:W-:Y:S01]  /*11de0*/  UMOV UR18, URZ ;  /* 0x0000003f00127c82 */ /* 0x000fe20008000000 */
[----:B------:R-:W-:Y:S01]  /*11df0*/  UMOV UR10, 0x20 ;  /* 0x00000020000a7882 */ /* 0x000fe20000000000 */
[----:B------:R-:W-:Y:S01]  /*11e00*/  R2UR UR28, R3 ;  /* 0x00000000031c72ca */ /* 0x000fe200000e0000 */
[----:B------:R-:W-:Y:S01]  /*11e10*/  IMAD.X R3, R20, 0x1, R14, P1 ;  /* 0x0000000114037824 */ /* 0x000fe200008e060e */
[----:B------:R-:W-:Y:S01]  /*11e20*/  R2UR UR19, R21 ;  /* 0x00000000151372ca */ /* 0x000fe200000e0000 */
[----:B------:R-:W-:-:S02]  /*11e30*/  UIADD3 UR16, UR26, 0x14000, URZ ;  /* 0x000140001a107890 */ /* 0x000fc4000fffe03f */
[----:B------:R-:W-:Y:S01]  /*11e40*/  UIADD3 UR17, UR26, 0x30c18, URZ ;  /* 0x00030c181a117890 */ /* 0x000fe2000fffe03f */
[----:B------:R-:W-:Y:S01]  /*11e50*/  LEA.HI.X R3, R2, R8, R3, 0x2, P2 ;  /* 0x0000000802037211 */ /* 0x000fe200010f1403 */
[----:B------:R-:W-:Y:S01]  /*11e60*/  UIADD3 UR26, UR26, 0x20200, URZ ;  /* 0x000202001a1a7890 */ /* 0x000fe2000fffe03f */
[----:B------:R-:W-:Y:S02]  /*11e70*/  IADD3 R2, P1, R7, 0xf0, RZ ;  /* 0x000000f007027810 */ /* 0x000fe40007f3e0ff */
[----:B------:R-:W-:Y:S02]  /*11e80*/  R2UR UR29, R3 ;  /* 0x00000000031d72ca */ /* 0x000fe400000e0000 */
[----:B------:R-:W-:Y:S01]  /*11e90*/  R2UR UR8, R2 ;  /* 0x00000000020872ca */ /* 0x000fe200000e0000 */
[----:B------:R-:W-:Y:S01]  /*11ea0*/  IMAD.X R3, RZ, RZ, R6, P1 ;  /* 0x000000ffff037224 */ /* 0x000fe200008e0606 */
[----:B------:R-:W-:-:S04]  /*11eb0*/  UMOV UR27, UR17 ;  /* 0x00000011001b7c82 */ /* 0x000fc80008000000 */
[----:B------:R-:W-:-:S13]  /*11ec0*/  R2UR UR9, R3 ;  /* 0x00000000030972ca */ /* 0x000fda00000e0000 */
[----:B------:R3:W-:Y:S01]  /*11ed0*/  UTMALDG.4D [UR16], [UR8], desc[UR24] ;  /* 0x00001810080075b4 */ /* 0x0007e20008019000 */
[----:B------:R3:W-:Y:S01]  /*11ee0*/  UBLKCP.S.G [UR26], [UR28], UR10 ;  /* 0x0000001a1c0073ba */ /* 0x0007e2000800020a */
[----:B------:R-:W4:Y:S02]  /*11ef0*/  SYNCS.PHASECHK.TRANS64.TRYWAIT P1, [R15+URZ+0x30c48], R18 ;  /* 0x030c48120f0075a7 */ /* 0x000f24000802017f */
[----:B---34-:R-:W-:Y:S05]  /*11f00*/  @!P1 BRA `(.L_x_1811) ;  /* 0x0000001000949947 */ /* 0x018fea0003800000 */
.L_x_1834:
[----:B------:R-:W-:Y:S05]  /*11f10*/  @P0 BRA `(.L_x_1812) ;  /* 0x00000000001c0947 */ /* 0x000fea0003800000 */
[----:B-123--:R-:W-:-:S04]  /*11f20*/  IMAD.MOV.U32 R18, RZ, RZ, 0x4200 ;  /* 0x00004200ff127424 */ /* 0x00efc800078e00ff */
[----:B------:R1:W-:Y:S02]  /*11f30*/  SYNCS.ARRIVE.TRANS64 RZ, [R15+URZ+0x30c38], R18 ;  /* 0x030c38120fff79a7 */ /* 0x0003e4000800003f */
[----:B-1----:R-:W1:Y:S02]  /*11f40*/  S2R R18, SR_TID.X ;  /* 0x0000000000127919 */ /* 0x002e640000002100 */
[----:B-1----:R-:W-:-:S04]  /*11f50*/  LOP3.LUT R18, R18, 0x1f, RZ, 0xc0, !PT ;  /* 0x0000001f12127812 */ /* 0x002fc800078ec0ff */
[----:B------:R-:W-:-:S13]  /*11f60*/  ISETP.NE.AND P1, PT, R18, RZ, PT ;  /* 0x000000ff1200720c */ /* 0x000fda0003f25270 */
[----:B------:R-:W-:Y:S05]  /*11f70*/  @!P1 BRA `(.L_x_1812) ;  /* 0x0000000000049947 */ /* 0x000fea0003800000 */
[----:B------:R-:W-:Y:S01]  /*11f80*/  BPT.TRAP 0x1 ;  /* 0x000000040000795c */ /* 0x000fe20000300000 */
.L_x_1812:
[----:B------:R-:W-:Y:S01]  /*11f90*/  IADD3 R19, P1, R19, UR14, RZ ;  /* 0x0000000e13137c10 */ /* 0x000fe2000ff3e0ff */
[----:B------:R-:W-:Y:S01]  /*11fa0*/  UMOV UR24, 0x0 ;  /* 0x0000000000187882 */ /* 0x000fe20000000000 */
[----:B------:R-:W-:Y:S01]  /*11fb0*/  R2UR UR26, R15 ;  /* 0x000000000f1a72ca */ /* 0x000fe200000e0000 */
[----:B------:R-:W-:Y:S01]  /*11fc0*/  UMOV UR25, 0x14f00000 ;  /* 0x14f0000000197882 */ /* 0x000fe20000000000 */
[----:B------:R-:W-:Y:S01]  /*11fd0*/  R2UR UR19, R21 ;  /* 0x00000000151372ca */ /* 0x000fe200000e0000 */
[----:B------:R-:W-:Y:S01]  /*11fe0*/  IMAD.X R20, R20, 0x1, R11, P1 ;  /* 0x0000000114147824 */ /* 0x000fe200008e060b */
[C---:B------:R-:W-:Y:S01]  /*11ff0*/  LEA R12, P1, R19.reuse, R12, 0x2 ;  /* 0x0000000c130c7211 */ /* 0x040fe200078210ff */
        /* <DEDUP_REMOVED lines=15> */
[----:B------:R-:W5:Y:S02]  /*120f0*/  SYNCS.PHASECHK.TRANS64.TRYWAIT P1, [R15+URZ+0x30c20], R4 ;  /* 0x030c20040f0075a7 */ /* 0x000f64000802017f */
[----:B----45:R-:W-:Y:S05]  /*12100*/  @!P1 BRA `(.L_x_1813) ;  /* 0x0000001000289947 */ /* 0x030fea0003800000 */
.L_x_1836:
[----:B------:R-:W-:Y:S05]  /*12110*/  @P0 BRA `(.L_x_1814) ;  /* 0x00000000001c0947 */ /* 0x000fea0003800000 */
[----:B------:R-:W5:Y:S01]  /*12120*/  S2R R5, SR_TID.X ;  /* 0x0000000000057919 */ /* 0x000f620000002100 */
[----:B----4-:R-:W-:-:S04]  /*12130*/  IMAD.MOV.U32 R4, RZ, RZ, 0x4200 ;  /* 0x00004200ff047424 */ /* 0x010fc800078e00ff */
[----:B------:R4:W-:Y:S01]  /*12140*/  SYNCS.ARRIVE.TRANS64 RZ, [R15+URZ+0x30c10], R4 ;  /* 0x030c10040fff79a7 */ /* 0x0009e2000800003f */
[----:B-----5:R-:W-:-:S04]  /*12150*/  LOP3.LUT R5, R5, 0x1f, RZ, 0xc0, !PT ;  /* 0x0000001f05057812 */ /* 0x020fc800078ec0ff */
[----:B------:R-:W-:-:S13]  /*12160*/  ISETP.NE.AND P1, PT, R5, RZ, PT ;  /* 0x000000ff0500720c */ /* 0x000fda0003f25270 */
[----:B----4-:R-:W-:Y:S05]  /*12170*/  @!P1 BRA `(.L_x_1814) ;  /* 0x0000000000049947 */ /* 0x010fea0003800000 */
[----:B------:R-:W-:Y:S01]  /*12180*/  BPT.TRAP 0x1 ;  /* 0x000000040000795c */ /* 0x000fe20000300000 */
.L_x_1814:
        /* <DEDUP_REMOVED lines=8> */
[----:B------:R-:W-:Y:S02]  /*12210*/  UIADD3 UR10, UR10, 0x2, URZ ;  /* 0x000000020a0a7890 */ /* 0x000fe4000fffe03f */
[----:B------:R-:W-:Y:S02]  /*12220*/  UIADD3 UR16, UR26, 0x10000, URZ ;  /* 0x000100001a107890 */ /* 0x000fe4000fffe03f */
[----:B------:R-:W-:Y:S02]  /*12230*/  USHF.L.U32 UR19, UR10, 0x7, URZ ;  /* 0x000000070a137899 */ /* 0x000fe4000800063f */
[----:B------:R-:W-:Y:S02]  /*12240*/  UIADD3 UR17, UR26, 0x30c10, URZ ;  /* 0x00030c101a117890 */ /* 0x000fe4000fffe03f */
[----:B------:R-:W-:Y:S02]  /*12250*/  UIADD3 UR8, UP0, UR19, UR22, URZ ;  /* 0x0000001613087290 */ /* 0x000fe4000ff1e03f */
[----:B------:R-:W-:Y:S01]  /*12260*/  IMAD.U32 R5, RZ, RZ, UR19 ;  /* 0x00000013ff057e24 */ /* 0x000fe2000f8e00ff */
[----:B------:R-:W-:-:S02]  /*12270*/  UIADD3 UR19, UR19, UR7, URZ ;  /* 0x0000000713137290 */ /* 0x000fc4000fffe03f */
[----:B------:R-:W-:Y:S01]  /*12280*/  UIADD3 UR26, UR26, 0x20000, URZ ;  /* 0x000200001a1a7890 */ /* 0x000fe2000fffe03f */
[----:B------:R-:W-:Y:S01]  /*12290*/  IMAD.U32 R0, RZ, RZ, UR8 ;  /* 0x00000008ff007e24 */ /* 0x000fe2000f8e00ff */
[----:B------:R-:W-:Y:S01]  /*122a0*/  PLOP3.LUT P2, PT, PT, PT, UP0, 0x80, 0x0 ;  /* 0x000000000000781c */ /* 0x000fe20003f4f008 */
[----:B------:R-:W-:Y:S01]  /*122b0*/  UMOV UR27, UR17 ;  /* 0x00000011001b7c82 */ /* 0x000fe20008000000 */
[----:B------:R-:W-:Y:S02]  /*122c0*/  R2UR UR8, R2 ;  /* 0x00000000020872ca */ /* 0x000fe400000e0000 */
[----:B----4-:R-:W-:Y:S02]  /*122d0*/  LEA R4, P1, R0, R9, 0x2 ;  /* 0x0000000900047211 */ /* 0x010fe400078210ff */
[----:B------:R-:W-:Y:S02]  /*122e0*/  LEA.HI.X.SX32 R5, R5, R14, 0x1, P2 ;  /* 0x0000000e05057211 */ /* 0x000fe400010f0eff */
[----:B------:R-:W-:-:S02]  /*122f0*/  R2UR UR30, R4 ;  /* 0x00000000041e72ca */ /* 0x000fc400000e0000 */
[----:B------:R-:W-:Y:S02]  /*12300*/  LEA.HI.X R0, R0, R8, R5, 0x2, P1 ;  /* 0x0000000800007211 */ /* 0x000fe400008f1405 */
[----:B------:R-:W-:Y:S02]  /*12310*/  ISETP.NE.AND P1, PT, R17, RZ, PT ;  /* 0x000000ff1100720c */ /* 0x000fe40003f25270 */
[----:B------:R-:W-:Y:S01]  /*12320*/  R2UR UR31, R0 ;  /* 0x00000000001f72ca */ /* 0x000fe200000e0000 */
[----:B------:R4:W-:Y:S01]  /*12330*/  UTMALDG.4D [UR16], [UR8], desc[UR24] ;  /* 0x00001810080075b4 */ /* 0x0009e20008019000 */
[----:B------:R-:W-:-:S11]  /*12340*/  IMAD.U32 R0, RZ, RZ, UR10 ;  /* 0x0000000aff007e24 */ /* 0x000fd6000f8e00ff */
[----:B------:R4:W-:Y:S02]  /*12350*/  UBLKCP.S.G [UR26], [UR30], UR28 ;  /* 0x0000001a1e0073ba */ /* 0x0009e4000800021c */
[----:B----4-:R-:W-:Y:S05]  /*12360*/  @P1 BRA `(.L_x_1815) ;  /* 0xfffffff400ac1947 */ /* 0x010fea000383ffff */
.L_x_1806:
[----:B------:R-:W4:Y:S02]  /*12370*/  LDL.LU R4, [R1+0x8] ;  /* 0x0000080001047983 */ /* 0x000f240000300800 */
[----:B----4-:R-:W-:Y:S02]  /*12380*/  ISETP.NE.AND P1, PT, R4, RZ, PT ;  /* 0x000000ff0400720c */ /* 0x010fe40003f25270 */
[----:B------:R4:W5:Y:S11]  /*12390*/  LDL R4, [R1+0x4] ;  /* 0x0000040001047983 */ /* 0x0009760000100800 */
[----:B----4-:R-:W-:Y:S05]  /*123a0*/  @!P1 BRA `(.L_x_1805) ;  /* 0x0000000400249947 */ /* 0x010fea0003800000 */
[----:B------:R-:W-:-:S04]  /*123b0*/  SHF.L.U32 R12, R10, 0x1f, RZ ;  /* 0x0000001f0a0c7819 */ /* 0x000fc800000006ff */
[----:B------:R-:W4:Y:S02]  /*123c0*/  SYNCS.PHASECHK.TRANS64.TRYWAIT P1, [R15+URZ+0x30c40], R12 ;  /* 0x030c400c0f0075a7 */ /* 0x000f24000802017f */
[----:B----4-:R-:W-:Y:S05]  /*123d0*/  @!P1 BRA `(.L_x_1816) ;  /* 0x0000000c008c9947 */ /* 0x010fea0003800000 */
.L_x_1837:
[----:B------:R-:W-:Y:S05]  /*123e0*/  @P0 BRA `(.L_x_1817) ;  /* 0x00000000001c0947 */ /* 0x000fea0003800000 */
[----:B-----5:R-:W1:Y:S02]  /*123f0*/  S2R R4, SR_TID.X ;  /* 0x0000000000047919 */ /* 0x020e640000002100 */
[----:B-1----:R-:W-:Y:S01]  /*12400*/  LOP3.LUT R5, R4, 0x1f, RZ, 0xc0, !PT ;  /* 0x0000001f04057812 */ /* 0x002fe200078ec0ff */
[----:B------:R-:W-:-:S03]  /*12410*/  IMAD.MOV.U32 R4, RZ, RZ, 0x4200 ;  /* 0x00004200ff047424 */ /* 0x000fc600078e00ff */
[----:B------:R-:W-:Y:S01]  /*12420*/  ISETP.NE.AND P1, PT, R5, RZ, PT ;  /* 0x000000ff0500720c */ /* 0x000fe20003f25270 */
[----:B------:R1:W-:-:S12]  /*12430*/  SYNCS.ARRIVE.TRANS64 RZ, [R15+URZ+0x30c30], R4 ;  /* 0x030c30040fff79a7 */ /* 0x0003d8000800003f */
[----:B-1----:R-:W-:Y:S05]  /*12440*/  @!P1 BRA `(.L_x_1817) ;  /* 0x0000000000049947 */ /* 0x002fea0003800000 */
[----:B------:R-:W-:Y:S01]  /*12450*/  BPT.TRAP 0x1 ;  /* 0x000000040000795c */ /* 0x000fe20000300000 */
.L_x_1817:
[----:B-1---5:R-:W1:Y:S01]  /*12460*/  LDC.64 R4, c[0x0][0x728] ;  /* 0x0001ca00ff047b82 */ /* 0x022e620000000a00 */
        /* <DEDUP_REMOVED lines=10> */
[----:B------:R-:W-:Y:S02]  /*12510*/  UIADD3 UR26, UR26, 0x20400, URZ ;  /* 0x000204001a1a7890 */ /* 0x000fe4000fffe03f */
[----:B------:R-:W-:Y:S01]  /*12520*/  UIADD3 UR19, UR19, UR7, URZ ;  /* 0x0000000713137290 */ /* 0x000fe2000fffe03f */
[----:B-1----:R-:W-:Y:S02]  /*12530*/  LEA R4, P2, R13, R4, 0x2 ;  /* 0x000000040d047211 */ /* 0x002fe400078410ff */
        /* <DEDUP_REMOVED lines=13> */
.L_x_1838:
[----:B------:R-:W-:Y:S05]  /*12610*/  @P0 BRA `(.L_x_1819) ;  /* 0x00000000001c0947 */ /* 0x000fea0003800000 */
[----:B------:R-:W2:Y:S02]  /*12620*/  S2R R4, SR_TID.X ;  /* 0x0000000000047919 */ /* 0x000ea40000002100 */
[----:B--2---:R-:W-:Y:S01]  /*12630*/  LOP3.LUT R5, R4, 0x1f, RZ, 0xc0, !PT ;  /* 0x0000001f04057812 */ /* 0x004fe200078ec0ff */
[----:B------:R-:W-:-:S03]  /*12640*/  IMAD.MOV.U32 R4, RZ, RZ, 0x4200 ;  /* 0x00004200ff047424 */ /* 0x000fc600078e00ff */
[----:B------:R-:W-:Y:S01]  /*12650*/  ISETP.NE.AND P0, PT, R5, RZ, PT ;  /* 0x000000ff0500720c */ /* 0x000fe20003f05270 */
[----:B------:R2:W-:-:S12]  /*12660*/  SYNCS.ARRIVE.TRANS64 RZ, [R15+URZ+0x30c18], R4 ;  /* 0x030c18040fff79a7 */ /* 0x0005d8000800003f */
[----:B--2---:R-:W-:Y:S05]  /*12670*/  @!P0 BRA `(.L_x_1819) ;  /* 0x0000000000048947 */ /* 0x004fea0003800000 */
[----:B------:R-:W-:Y:S01]  /*12680*/  BPT.TRAP 0x1 ;  /* 0x000000040000795c */ /* 0x000fe20000300000 */
.L_x_1819:
[----:B------:R2:W5:Y:S01]  /*12690*/  LDL.LU R4, [R1+0x4] ;  /* 0x0000040001047983 */ /* 0x0005620000300800 */
[----:B------:R-:W-:Y:S01]  /*126a0*/  R2UR UR19, R0 ;  /* 0x00000000001372ca */ /* 0x000fe200000e0000 */
[----:B------:R-:W-:Y:S01]  /*126b0*/  UMOV UR24, 0x0 ;  /* 0x0000000000187882 */ /* 0x000fe20000000000 */
[----:B------:R-:W-:Y:S01]  /*126c0*/  R2UR UR26, R15 ;  /* 0x000000000f1a72ca */ /* 0x000fe200000e0000 */
[----:B------:R-:W-:Y:S01]  /*126d0*/  UMOV UR25, 0x14f00000 ;  /* 0x14f0000000197882 */ /* 0x000fe20000000000 */
[----:B------:R-:W-:Y:S01]  /*126e0*/  R2UR UR9, R3 ;  /* 0x00000000030972ca */ /* 0x000fe200000e0000 */
[----:B------:R-:W-:Y:S01]  /*126f0*/  UMOV UR18, URZ ;  /* 0x0000003f00127c82 */ /* 0x000fe20008000000 */
[----:B------:R-:W-:-:S07]  /*12700*/  UMOV UR10, 0x20 ;  /* 0x00000020000a7882 */ /* 0x000fce0000000000 */
[----:B------:R-:W-:Y:S02]  /*12710*/  UIADD3 UR19, UR19, 0x80, URZ ;  /* 0x0000008013137890 */ /* 0x000fe4000fffe03f */
[----:B------:R-:W-:Y:S02]  /*12720*/  UIADD3 UR16, UR26, 0x14000, URZ ;  /* 0x000140001a107890 */ /* 0x000fe4000fffe03f */
[----:B------:R-:W-:Y:S02]  /*12730*/  UIADD3 UR8, UP0, UR19, UR22, URZ ;  /* 0x0000001613087290 */ /* 0x000fe4000ff1e03f */
[----:B------:R-:W-:Y:S01]  /*12740*/  IMAD.U32 R5, RZ, RZ, UR19 ;  /* 0x00000013ff057e24 */ /* 0x000fe2000f8e00ff */
[----:B------:R-:W-:Y:S02]  /*12750*/  UIADD3 UR17, UR26, 0x30c18, URZ ;  /* 0x00030c181a117890 */ /* 0x000fe4000fffe03f */
[----:B------:R-:W-:Y:S01]  /*12760*/  UIADD3 UR19, UR19, UR7, URZ ;  /* 0x0000000713137290 */ /* 0x000fe2000fffe03f */
[----:B------:R-:W-:Y:S01]  /*12770*/  PLOP3.LUT P0, PT, PT, PT, UP0, 0x80, 0x0 ;  /* 0x000000000000781c */ /* 0x000fe20003f0f008 */
[----:B------:R-:W-:Y:S01]  /*12780*/  IMAD.U32 R0, RZ, RZ, UR8 ;  /* 0x00000008ff007e24 */ /* 0x000fe2000f8e00ff */
[----:B------:R-:W-:Y:S01]  /*12790*/  R2UR UR8, R2 ;  /* 0x00000000020872ca */ /* 0x000fe200000e0000 */
[----:B------:R-:W-:Y:S01]  /*127a0*/  UIADD3 UR26, UR26, 0x20200, URZ ;  /* 0x000202001a1a7890 */ /* 0x000fe2000fffe03f */
[----:B------:R-:W-:Y:S01]  /*127b0*/  LEA.HI.X.SX32 R5, R5, R14, 0x1, P0 ;  /* 0x0000000e05057211 */ /* 0x000fe200000f0eff */
[----:B------:R-:W-:Y:S01]  /*127c0*/  UMOV UR27, UR17 ;  /* 0x00000011001b7c82 */ /* 0x000fe20008000000 */
[----:B------:R-:W-:-:S04]  /*127d0*/  LEA R9, P0, R0, R9, 0x2 ;  /* 0x0000000900097211 */ /* 0x000fc800078010ff */
[----:B------:R-:W-:Y:S02]  /*127e0*/  LEA.HI.X R8, R0, R8, R5, 0x2, P0 ;  /* 0x0000000800087211 */ /* 0x000fe400000f1405 */
[----:B------:R-:W-:Y:S02]  /*127f0*/  R2UR UR28, R9 ;  /* 0x00000000091c72ca */ /* 0x000fe400000e0000 */
[----:B------:R-:W-:Y:S01]  /*12800*/  R2UR UR29, R8 ;  /* 0x00000000081d72ca */ /* 0x000fe200000e0000 */
[----:B------:R2:W-:-:S12]  /*12810*/  UTMALDG.4D [UR16], [UR8], desc[UR24] ;  /* 0x00001810080075b4 */ /* 0x0005d80008019000 */
[----:B------:R2:W-:Y:S02]  /*12820*/  UBLKCP.S.G [UR26], [UR28], UR10 ;  /* 0x0000001a1c0073ba */ /* 0x0005e4000800020a */
[----:B--2---:R-:W-:-:S07]  /*12830*/  IMAD.MOV.U32 R16, RZ, RZ, 0x1 ;  /* 0x00000001ff107424 */ /* 0x004fce00078e00ff */
.L_x_1805:
[----:B------:R-:W1:Y:S01]  /*12840*/  S2R R0, SR_TID.X ;  /* 0x0000000000007919 */ /* 0x000e620000002100 */
[----:B------:R-:W-:Y:S01]  /*12850*/  IMAD R3, R16, 0x8, R15 ;  /* 0x0000000810037824 */ /* 0x000fe200078e020f */
[----:B-1----:R-:W-:Y:S02]  /*12860*/  LOP3.LUT R2, R0, 0x7f, RZ, 0xc0, !PT ;  /* 0x0000007f00027812 */ /* 0x002fe400078ec0ff */
[----:B------:R-:W-:Y:S02]  /*12870*/  SHF.L.U32 R0, R10, 0x1f, RZ ;  /* 0x0000001f0a007819 */ /* 0x000fe400000006ff */
[----:B------:R-:W-:Y:S02]  /*12880*/  ISETP.NE.AND P1, PT, R2, RZ, PT ;  /* 0x000000ff0200720c */ /* 0x000fe40003f25270 */
[----:B------:R-:W1:Y:S02]  /*12890*/  SYNCS.PHASECHK.TRANS64.TRYWAIT P0, [R3+URZ+0x30c40], R0 ;  /* 0x030c4000030075a7 */ /* 0x000e64000800017f */
[----:B-1----:R-:W-:Y:S09]  /*128a0*/  @!P0 BRA `(.L_x_1820) ;  /* 0x0000000800808947 */ /* 0x002ff20003800000 */
.L_x_1839:
[----:B------:R-:W-:Y:S05]  /*128b0*/  @P1 BRA `(.L_x_1821) ;  /* 0x0000000000181947 */ /* 0x000fea0003800000 */
[----:B------:R-:W1:Y:S01]  /*128c0*/  S2R R2, SR_TID.X ;  /* 0x0000000000027919 */ /* 0x000e620000002100 */
[----:B------:R-:W-:-:S04]  /*128d0*/  IMAD.MOV.U32 R0, RZ, RZ, 0x4200 ;  /* 0x00004200ff007424 */ /* 0x000fc800078e00ff */
[----:B------:R1:W-:Y:S02]  /*128e0*/  SYNCS.ARRIVE.TRANS64 RZ, [R3+URZ+0x30c30], R0 ;  /* 0x030c300003ff79a7 */ /* 0x0003e4000800003f */
[----:B-1----:R-:W-:-:S13]  /*128f0*/  LOP3.LUT P0, RZ, R2, 0x1f, RZ, 0xc0, !PT ;  /* 0x0000001f02ff7812 */ /* 0x002fda000780c0ff */
[----:B------:R-:W-:Y:S05]  /*12900*/  @!P0 BRA `(.L_x_1821) ;  /* 0x0000000000048947 */ /* 0x000fea0003800000 */
[----:B------:R-:W-:Y:S01]  /*12910*/  BPT.TRAP 0x1 ;  /* 0x000000040000795c */ /* 0x000fe20000300000 */
.L_x_1821:
[----:B-----5:R-:W-:Y:S01]  /*12920*/  R2UR UR19, R4 ;  /* 0x00000000041372ca */ /* 0x020fe200000e0000 */
[C-C-:B------:R-:W-:Y:S01]  /*12930*/  IMAD R0, R16.reuse, 0x4000, R15.reuse ;  /* 0x0000400010007824 */ /* 0x140fe200078e020f */
[----:B------:R-:W-:Y:S01]  /*12940*/  R2UR UR9, R11 ;  /* 0x000000000b0972ca */ /* 0x000fe200000e0000 */
[----:B--234-:R-:W-:Y:S01]  /*12950*/  IMAD R15, R16, 0x200, R15 ;  /* 0x00000200100f7824 */ /* 0x01cfe200078e020f */
[----:B------:R-:W-:Y:S01]  /*12960*/  IADD3 R7, P0, R7, 0x1f0, RZ ;  /* 0x000001f007077810 */ /* 0x000fe20007f1e0ff */
[----:B------:R-:W-:Y:S01]  /*12970*/  ULDC.64 UR26, c[0x0][0x728] ;  /* 0x0001ca00001a7ab9 */ /* 0x000fe20000000a00 */
[----:B------:R-:W-:Y:S02]  /*12980*/  R2UR UR17, R3 ;  /* 0x00000000031172ca */ /* 0x000fe400000e0000 */
        /* <DEDUP_REMOVED lines=11> */
[----:B------:R-:W-:Y:S01]  /*12a40*/  ULEA.HI.X.SX32 UR9, UR19, UR9, 0x1, UP0 ;  /* 0x0000000913097291 */ /* 0x000fe200080f0e3f */
[----:B------:R-:W-:Y:S01]  /*12a50*/  SEL R0, R0, RZ, P0 ;  /* 0x000000ff00007207 */ /* 0x000fe20000000000 */
[----:B------:R-:W-:Y:S01]  /*12a60*/  ULEA UR8, UP0, UR18, UR26, 0x2 ;  /* 0x0000001a12087291 */ /* 0x000fe2000f80103f */
[----:B------:R-:W-:Y:S01]  /*12a70*/  LOP3.LUT R10, R10, R3, RZ, 0x3c, !PT ;  /* 0x000000030a0a7212 */ /* 0x000fe200078e3cff */
[----:B------:R-:W-:Y:S02]  /*12a80*/  UIADD3 UR19, UR19, UR7, URZ ;  /* 0x0000000713137290 */ /* 0x000fe4000fffe03f */
[----:B------:R-:W-:-:S02]  /*12a90*/  UIADD3 UR16, UR16, 0x18000, URZ ;  /* 0x0001800010107890 */ /* 0x000fc4000fffe03f */
[----:B------:R-:W-:Y:S02]  /*12aa0*/  ULEA.HI.X UR9, UR18, UR27, UR9, 0x2, UP0 ;  /* 0x0000001b12097291 */ /* 0x000fe400080f1409 */
[----:B------:R-:W-:Y:S01]  /*12ab0*/  UIADD3 UR28, UR10, 0x20400, URZ ;  /* 0x000204000a1c7890 */ /* 0x000fe2000fffe03f */
[----:B------:R-:W-:Y:S01]  /*12ac0*/  UMOV UR26, 0x0 ;  /* 0x00000000001a7882 */ /* 0x000fe20000000000 */
[----:B------:R-:W-:Y:S01]  /*12ad0*/  UMOV UR27, 0x14f00000 ;  /* 0x14f00000001b7882 */ /* 0x000fe20000000000 */
[----:B------:R-:W-:Y:S01]  /*12ae0*/  UMOV UR18, URZ ;  /* 0x0000003f00127c82 */ /* 0x000fe20008000000 */
[----:B------:R-:W-:Y:S01]  /*12af0*/  UMOV UR29, UR17 ;  /* 0x00000011001d7c82 */ /* 0x000fe20008000000 */
[----:B------:R-:W-:Y:S01]  /*12b00*/  UMOV UR10, 0x20 ;  /* 0x00000020000a7882 */ /* 0x000fe20000000000 */
[----:B------:R1:W-:Y:S03]  /*12b10*/  UTMALDG.4D [UR16], [UR24], desc[UR26] ;  /* 0x00001a10180075b4 */ /* 0x0003e60008019000 */
[----:B------:R1:W-:Y:S02]  /*12b20*/  UBLKCP.S.G [UR28], [UR8], UR10 ;  /* 0x0000001c080073ba */ /* 0x0003e4000800020a */
[----:B-1----:R-:W-:Y:S01]  /*12b30*/  NOP ;  /* 0x0000000000007918 */ /* 0x002fe20000000000 */
.L_x_1802:
[----:B------:R-:W-:Y:S05]  /*12b40*/  BSYNC B0 ;  /* 0x0000000000007941 */ /* 0x000fea0003800000 */
.L_x_1797:
[----:B------:R-:W-:-:S03]  /*12b50*/  UMOV UR8, 0xffffffff ;  /* 0xffffffff00087882 */ /* 0x000fc60000000000 */
[----:B------:R-:W-:Y:S05]  /*12b60*/  BRA.DIV UR8, `(.L_x_1822) ;  /* 0x0000000608e47947 */ /* 0x000fea000b800000 */
[----:B------:R-:W-:-:S13]  /*12b70*/  ELECT P6, URZ, PT ;  /* 0x00000000003f782f */ /* 0x000fda00038c0000 */
.L_x_1842:
[----:B------:R-:W-:Y:S05]  /*12b80*/  @!P6 BRA `(.L_x_1684) ;  /* 0x000000000084e947 */ /* 0x000fea0003800000 */
[----:B------:R-:W-:-:S06]  /*12b90*/  ULOP3.LUT UR8, UR36, 0x2, URZ, 0xfc, !UPT ;  /* 0x0000000224087892 */ /* 0x000fcc000f8efc3f */
[----:B------:R-:W-:-:S05]  /*12ba0*/  IMAD.U32 R2, RZ, RZ, UR8 ;  /* 0x00000008ff027e24 */ /* 0x000fca000f8e00ff */
[----:B------:R-:W-:-:S13]  /*12bb0*/  ISETP.NE.AND P2, PT, R2, 0x3, PT ;  /* 0x000000030200780c */ /* 0x000fda0003f45270 */
[----:B------:R-:W-:Y:S05]  /*12bc0*/  @!P2 BRA `(.L_x_1823) ;  /* 0x000000000004a947 */ /* 0x000fea0003800000 */
[----:B---3--:R-:W-:Y:S01]  /*12bd0*/  BPT.TRAP 0x1 ;  /* 0x000000040000795c */ /* 0x008fe20000300000 */
.L_x_1823:
        /* <DEDUP_REMOVED lines=15> */
.L_x_1843:
[----:B------:R-:W2:Y:S02]  /*12cd0*/  SYNCS.PHASECHK.TRANS64.TRYWAIT P0, [R3+URZ], R2 ;  /* 0x00000002030075a7 */ /* 0x000ea4000800017f */
[----:B--2---:R-:W-:Y:S05]  /*12ce0*/  @!P0 BRA `(.L_x_1825) ;  /* 0x0000000400b88947 */ /* 0x004fea0003800000 */
.L_x_1844:
[----:B------:R-:W-:Y:S05]  /*12cf0*/  @!P2 BRA `(.L_x_1826) ;  /* 0x000000000004a947 */ /* 0x000fea0003800000 */
[----:B---3--:R-:W-:Y:S01]  /*12d00*/  BPT.TRAP 0x1 ;  /* 0x000000040000795c */ /* 0x008fe20000300000 */
.L_x_1826:
[----:B--2---:R-:W-:-:S04]  /*12d10*/  VIADD R3, R8, 0x30c40 ;  /* 0x00030c4008037836 */ /* 0x004fc80000000000 */
[----:B------:R-:W-:-:S04]  /*12d20*/  IMAD R5, R0, 0x8, R3 ;  /* 0x0000000800057824 */ /* 0x000fc800078e0203 */
[----:B------:R-:W2:Y:S02]  /*12d30*/  SYNCS.PHASECHK.TRANS64.TRYWAIT P0, [R5+URZ], R4 ;  /* 0x00000004050075a7 */ /* 0x000ea4000800017f */
[----:B--2---:R-:W-:Y:S05]  /*12d40*/  @!P0 BRA `(.L_x_1827) ;  /* 0x0000000400b48947 */ /* 0x004fea0003800000 */
.L_x_1845:
[----:B------:R-:W-:-:S07]  /*12d50*/  IMAD R3, R6, 0x8, R3 ;  /* 0x0000000806037824 */ /* 0x000fce00078e0203 */
.L_x_1828:
[----:B----4-:R4:W1:Y:S02]  /*12d60*/  SYNCS.PHASECHK.TRANS64.TRYWAIT P0, [R3+URZ], R2 ;  /* 0x00000002030075a7 */ /* 0x010864000800017f */
[----:B-1----:R-:W-:Y:S05]  /*12d70*/  @!P0 NANOSLEEP.SYNCS 0x989680 ;  /* 0x009896800000895d */ /* 0x002fea0003900000 */
[----:B------:R-:W1:Y:S02]  /*12d80*/  @!P0 SYNCS.PHASECHK.TRANS64 P0, [R3+URZ], R2 ;  /* 0x00000002030085a7 */ /* 0x000e64000800007f */
[----:B-1----:R-:W-:Y:S05]  /*12d90*/  @!P0 BRA `(.L_x_1828) ;  /* 0xfffffffc00f08947 */ /* 0x002fea000383ffff */
.L_x_1684:
[----:B---3--:R-:W-:Y:S05]  /*12da0*/  BSYNC B6 ;  /* 0x0000000000067941 */ /* 0x008fea0003800000 */
.L_x_1678:
[----:B------:R-:W-:Y:S05]  /*12db0*/  EXIT ;  /* 0x000000000000794d */ /* 0x000fea0003800000 */
.L_x_1695:
[----:B------:R-:W-:Y:S02]  /*12dc0*/  IMAD.MOV.U32 R13, RZ, RZ, R10 ;  /* 0x000000ffff0d7224 */ /* 0x000fe400078e000a */
[----:B------:R-:W-:Y:S02]  /*12dd0*/  IMAD.MOV.U32 R12, RZ, RZ, RZ ;  /* 0x000000ffff0c7224 */ /* 0x000fe400078e00ff */
[----:B------:R-:W-:Y:S02]  /*12de0*/  IMAD.MOV.U32 R11, RZ, RZ, 0x1f ;  /* 0x0000001fff0b7424 */ /* 0x000fe400078e00ff */
[----:B------:R-:W-:-:S07]  /*12df0*/  IMAD.MOV.U32 R15, RZ, RZ, -0x1 ;  /* 0xffffffffff0f7424 */ /* 0x000fce00078e00ff */
[----:B------:R-:W-:Y:S05]  /*12e00*/  WARPSYNC.COLLECTIVE R15, `(.L_x_1829) ;  /* 0x000000000f087348 */ /* 0x000fea0003c00000 */
[----:B------:R1:W2:Y:S02]  /*12e10*/  SHFL.IDX P6, R14, R13, R12, R11 ;  /* 0x0000000c0d0e7389 */ /* 0x0002a400000c000b */
[----:B-12---:R-:W-:Y:S01]  /*12e20*/  ENDCOLLECTIVE ;  /* 0x000000000000791b */ /* 0x006fe20003800000 */
.L_x_1829:
[----:B------:R-:W-:Y:S05]  /*12e30*/  BRA `(.L_x_1830) ;  /* 0xfffffee400787947 */ /* 0x000fea000383ffff */
.L_x_1697:
[----:B--2---:R2:W3:Y:S02]  /*12e40*/  SYNCS.PHASECHK.TRANS64.TRYWAIT P0, [R16+URZ+0x30c00], R11 ;  /* 0x030c000b100075a7 */ /* 0x0044e4000800017f */
[----:B---3--:R-:W-:Y:S05]  /*12e50*/  @!P0 NANOSLEEP.SYNCS 0x989680 ;  /* 0x009896800000895d */ /* 0x008fea0003900000 */
[----:B------:R-:W3:Y:S02]  /*12e60*/  @!P0 SYNCS.PHASECHK.TRANS64 P0, [R16+URZ+0x30c00], R11 ;  /* 0x030c000b100085a7 */ /* 0x000ee4000800007f */
[----:B---3--:R-:W-:Y:S05]  /*12e70*/  @!P0 BRA `(.L_x_1697) ;  /* 0xfffffffc00f08947 */ /* 0x008fea000383ffff */
[----:B------:R-:W-:Y:S05]  /*12e80*/  BRA `(.L_x_1696) ;  /* 0xfffffee400c07947 */ /* 0x000fea000383ffff */
.L_x_1702:
[----:B--2---:R2:W3:Y:S02]  /*12e90*/  SYNCS.PHASECHK.TRANS64.TRYWAIT P0, [R8+URZ+0x30c10], R23 ;  /* 0x030c1017080075a7 */ /* 0x0044e4000800017f */
[----:B---3--:R-:W-:Y:S05]  /*12ea0*/  @!P0 NANOSLEEP.SYNCS 0x989680 ;  /* 0x009896800000895d */ /* 0x008fea0003900000 */
[----:B------:R-:W3:Y:S02]  /*12eb0*/  @!P0 SYNCS.PHASECHK.TRANS64 P0, [R8+URZ+0x30c10], R23 ;  /* 0x030c1017080085a7 */ /* 0x000ee4000800007f */
[----:B---3--:R-:W-:Y:S05]  /*12ec0*/  @!P0 BRA `(.L_x_1702) ;  /* 0xfffffffc00f08947 */ /* 0x008fea000383ffff */
[----:B------:R-:W-:Y:S05]  /*12ed0*/  BRA `(.L_x_1701) ;  /* 0xfffffeec00e47947 */ /* 0x000fea000383ffff */
.L_x_1706:
[----:B------:R1:W1:Y:S02]  /*12ee0*/  SYNCS.PHASECHK.TRANS64.TRYWAIT P0, [R8+URZ+0x30c30], R23 ;  /* 0x030c3017080075a7 */ /* 0x000264000800017f */
[----:B-1----:R-:W-:Y:S05]  /*12ef0*/  @!P0 NANOSLEEP.SYNCS 0x989680 ;  /* 0x009896800000895d */ /* 0x002fea0003900000 */
[----:B------:R-:W1:Y:S02]  /*12f00*/  @!P0 SYNCS.PHASECHK.TRANS64 P0, [R8+URZ+0x30c30], R23 ;  /* 0x030c3017080085a7 */ /* 0x000e64000800007f */
[----:B-1----:R-:W-:Y:S05]  /*12f10*/  @!P0 BRA `(.L_x_1706) ;  /* 0xfffffffc00f08947 */ /* 0x002fea000383ffff */
[----:B------:R-:W-:Y:S05]  /*12f20*/  BRA `(.L_x_1705) ;  /* 0xfffffef000e47947 */ /* 0x000fea000383ffff */
.L_x_1714:
[----:B--2---:R2:W3:Y:S02]  /*12f30*/  SYNCS.PHASECHK.TRANS64.TRYWAIT P1, [R7+URZ+0x30c10], R20 ;  /* 0x030c1014070075a7 */ /* 0x0044e4000802017f */
[----:B---3--:R-:W-:Y:S05]  /*12f40*/  @!P1 NANOSLEEP.SYNCS 0x989680 ;  /* 0x009896800000995d */ /* 0x008fea0003900000 */
[----:B------:R-:W3:Y:S02]  /*12f50*/  @!P1 SYNCS.PHASECHK.TRANS64 P1, [R7+URZ+0x30c10], R20 ;  /* 0x030c1014070095a7 */ /* 0x000ee4000802007f */
[----:B---3--:R-:W-:Y:S05]  /*12f60*/  @!P1 BRA `(.L_x_1714) ;  /* 0xfffffffc00f09947 */ /* 0x008fea000383ffff */
[----:B------:R-:W-:Y:S05]  /*12f70*/  BRA `(.L_x_1713) ;  /* 0xffffff30005c7947 */ /* 0x000fea000383ffff */
.L_x_1718:
[----:B------:R1:W1:Y:S02]  /*12f80*/  SYNCS.PHASECHK.TRANS64.TRYWAIT P1, [R7+URZ+0x30c30], R20 ;  /* 0x030c3014070075a7 */ /* 0x000264000802017f */
[----:B-1----:R-:W-:Y:S05]  /*12f90*/  @!P1 NANOSLEEP.SYNCS 0x989680 ;  /* 0x009896800000995d */ /* 0x002fea0003900000 */
[----:B------:R-:W1:Y:S02]  /*12fa0*/  @!P1 SYNCS.PHASECHK.TRANS64 P1, [R7+URZ+0x30c30], R20 ;  /* 0x030c3014070095a7 */ /* 0x000e64000802007f */
[----:B-1----:R-:W-:Y:S05]  /*12fb0*/  @!P1 BRA `(.L_x_1718) ;  /* 0xfffffffc00f09947 */ /* 0x002fea000383ffff */
[----:B------:R-:W-:Y:S05]  /*12fc0*/  BRA `(.L_x_1717) ;  /* 0xffffff3400707947 */ /* 0x000fea000383ffff */
.L_x_1726:
[----:B-1----:R1:W3:Y:S02]  /*12fd0*/  SYNCS.PHASECHK.TRANS64.TRYWAIT P0, [R7+URZ+0x30c10], R20 ;  /* 0x030c1014070075a7 */ /* 0x0022e4000800017f */
[----:B---3--:R-:W-:Y:S05]  /*12fe0*/  @!P0 NANOSLEEP.SYNCS 0x989680 ;  /* 0x009896800000895d */ /* 0x008fea0003900000 */
[----:B------:R-:W3:Y:S02]  /*12ff0*/  @!P0 SYNCS.PHASECHK.TRANS64 P0, [R7+URZ+0x30c10], R20 ;  /* 0x030c1014070085a7 */ /* 0x000ee4000800007f */
[----:B---3--:R-:W-:Y:S05]  /*13000*/  @!P0 BRA `(.L_x_1726) ;  /* 0xfffffffc00f08947 */ /* 0x008fea000383ffff */
[----:B------:R-:W-:Y:S05]  /*13010*/  BRA `(.L_x_1725) ;  /* 0xffffff6800a07947 */ /* 0x000fea000383ffff */
.L_x_1730:
[----:B------:R1:W1:Y:S02]  /*13020*/  SYNCS.PHASECHK.TRANS64.TRYWAIT P0, [R7+URZ+0x30c30], R20 ;  /* 0x030c3014070075a7 */ /* 0x000264000800017f */
[----:B-1----:R-:W-:Y:S05]  /*13030*/  @!P0 NANOSLEEP.SYNCS 0x989680 ;  /* 0x009896800000895d */ /* 0x002fea0003900000 */
[----:B------:R-:W1:Y:S02]  /*13040*/  @!P0 SYNCS.PHASECHK.TRANS64 P0, [R7+URZ+0x30c30], R20 ;  /* 0x030c3014070085a7 */ /* 0x000e64000800007f */
[----:B-1----:R-:W-:Y:S05]  /*13050*/  @!P0 BRA `(.L_x_1730) ;  /* 0xfffffffc00f08947 */ /* 0x002fea000383ffff */
[----:B------:R-:W-:Y:S05]  /*13060*/  BRA `(.L_x_1729) ;  /* 0xffffff6c00b07947 */ /* 0x000fea000383ffff */
.L_x_1803:
[----:B-1----:R1:W2:Y:S02]  /*13070*/  SYNCS.PHASECHK.TRANS64.TRYWAIT P0, [R15+URZ+0x30c20], R0 ;  /* 0x030c20000f0075a7 */ /* 0x0022a4000800017f */
[----:B--2---:R-:W-:Y:S05]  /*13080*/  @!P0 NANOSLEEP.SYNCS 0x989680 ;  /* 0x009896800000895d */ /* 0x004fea0003900000 */
[----:B------:R-:W2:Y:S02]  /*13090*/  @!P0 SYNCS.PHASECHK.TRANS64 P0, [R15+URZ+0x30c20], R0 ;  /* 0x030c20000f0085a7 */ /* 0x000ea4000800007f */
[----:B--2---:R-:W-:Y:S05]  /*130a0*/  @!P0 BRA `(.L_x_1803) ;  /* 0xfffffffc00f08947 */ /* 0x004fea000383ffff */
[----:B------:R-:W-:Y:S05]  /*130b0*/  BRA `(.L_x_1831) ;  /* 0xffffffe000e87947 */ /* 0x000fea000383ffff */
.L_x_1807:
[----:B--2---:R2:W3:Y:S02]  /*130c0*/  SYNCS.PHASECHK.TRANS64.TRYWAIT P1, [R15+URZ+0x30c40], R18 ;  /* 0x030c40120f0075a7 */ /* 0x0044e4000802017f */
[----:B---3--:R-:W-:Y:S05]  /*130d0*/  @!P1 NANOSLEEP.SYNCS 0x989680 ;  /* 0x009896800000995d */ /* 0x008fea0003900000 */
[----:B------:R-:W3:Y:S02]  /*130e0*/  @!P1 SYNCS.PHASECHK.TRANS64 P1, [R15+URZ+0x30c40], R18 ;  /* 0x030c40120f0095a7 */ /* 0x000ee4000802007f */
[----:B---3--:R-:W-:Y:S05]  /*130f0*/  @!P1 BRA `(.L_x_1807) ;  /* 0xfffffffc00f09947 */ /* 0x008fea000383ffff */
[----:B------:R-:W-:Y:S05]  /*13100*/  BRA `(.L_x_1832) ;  /* 0xffffffe800507947 */ /* 0x000fea000383ffff */
.L_x_1809:
[----:B-1----:R1:W3:Y:S02]  /*13110*/  SYNCS.PHASECHK.TRANS64.TRYWAIT P1, [R15+URZ+0x30c28], R18 ;  /* 0x030c28120f0075a7 */ /* 0x0022e4000802017f */
[----:B---3--:R-:W-:Y:S05]  /*13120*/  @!P1 NANOSLEEP.SYNCS 0x989680 ;  /* 0x009896800000995d */ /* 0x008fea0003900000 */
[----:B------:R-:W3:Y:S02]  /*13130*/  @!P1 SYNCS.PHASECHK.TRANS64 P1, [R15+URZ+0x30c28], R18 ;  /* 0x030c28120f0095a7 */ /* 0x000ee4000802007f */
[----:B---3--:R-:W-:Y:S05]  /*13140*/  @!P1 BRA `(.L_x_1809) ;  /* 0xfffffffc00f09947 */ /* 0x008fea000383ffff */
[----:B------:R-:W-:Y:S05]  /*13150*/  BRA `(.L_x_1833) ;  /* 0xffffffe800d47947 */ /* 0x000fea000383ffff */
.L_x_1811:
[----:B---3--:R3:W4:Y:S02]  /*13160*/  SYNCS.PHASECHK.TRANS64.TRYWAIT P1, [R15+URZ+0x30c48], R18 ;  /* 0x030c48120f0075a7 */ /* 0x008724000802017f */
[----:B----4-:R-:W-:Y:S05]  /*13170*/  @!P1 NANOSLEEP.SYNCS 0x989680 ;  /* 0x009896800000995d */ /* 0x010fea0003900000 */
[----:B------:R-:W4:Y:S02]  /*13180*/  @!P1 SYNCS.PHASECHK.TRANS64 P1, [R15+URZ+0x30c48], R18 ;  /* 0x030c48120f0095a7 */ /* 0x000f24000802007f */
[----:B----4-:R-:W-:Y:S05]  /*13190*/  @!P1 BRA `(.L_x_1811) ;  /* 0xfffffffc00f09947 */ /* 0x010fea000383ffff */
[----:B------:R-:W-:Y:S05]  /*131a0*/  BRA `(.L_x_1834) ;  /* 0xffffffec00587947 */ /* 0x000fea000383ffff */
.L_x_1813:
[----:B------:R-:W-:-:S07]  /*131b0*/  SHF.L.U32 R4, R10, 0x1f, RZ ;  /* 0x0000001f0a047819 */ /* 0x000fce00000006ff */
.L_x_1835:
[----:B----4-:R4:W1:Y:S02]  /*131c0*/  SYNCS.PHASECHK.TRANS64.TRYWAIT P1, [R15+URZ+0x30c20], R4 ;  /* 0x030c20040f0075a7 */ /* 0x010864000802017f */
[----:B-1----:R-:W-:Y:S05]  /*131d0*/  @!P1 NANOSLEEP.SYNCS 0x989680 ;  /* 0x009896800000995d */ /* 0x002fea0003900000 */
[----:B------:R-:W1:Y:S02]  /*131e0*/  @!P1 SYNCS.PHASECHK.TRANS64 P1, [R15+URZ+0x30c20], R4 ;  /* 0x030c20040f0095a7 */ /* 0x000e64000802007f */
[----:B-1----:R-:W-:Y:S05]  /*131f0*/  @!P1 BRA `(.L_x_1835) ;  /* 0xfffffffc00f09947 */ /* 0x002fea000383ffff */
[----:B------:R-:W-:Y:S05]  /*13200*/  BRA `(.L_x_1836) ;  /* 0xffffffec00c07947 */ /* 0x000fea000383ffff */
.L_x_1816:
[----:B----4-:R4:W1:Y:S02]  /*13210*/  SYNCS.PHASECHK.TRANS64.TRYWAIT P1, [R15+URZ+0x30c40], R12 ;  /* 0x030c400c0f0075a7 */ /* 0x010864000802017f */
[----:B-1----:R-:W-:Y:S05]  /*13220*/  @!P1 NANOSLEEP.SYNCS 0x989680 ;  /* 0x009896800000995d */ /* 0x002fea0003900000 */
[----:B------:R-:W1:Y:S02]  /*13230*/  @!P1 SYNCS.PHASECHK.TRANS64 P1, [R15+URZ+0x30c40], R12 ;  /* 0x030c400c0f0095a7 */ /* 0x000e64000802007f */
[----:B-1----:R-:W-:Y:S05]  /*13240*/  @!P1 BRA `(.L_x_1816) ;  /* 0xfffffffc00f09947 */ /* 0x002fea000383ffff */
[----:B------:R-:W-:Y:S05]  /*13250*/  BRA `(.L_x_1837) ;  /* 0xfffffff000607947 */ /* 0x000fea000383ffff */
.L_x_1818:
[----:B-1----:R1:W2:Y:S02]  /*13260*/  SYNCS.PHASECHK.TRANS64.TRYWAIT P1, [R15+URZ+0x30c28], R12 ;  /* 0x030c280c0f0075a7 */ /* 0x0022a4000802017f */
[----:B--2---:R-:W-:Y:S05]  /*13270*/  @!P1 NANOSLEEP.SYNCS 0x989680 ;  /* 0x009896800000995d */ /* 0x004fea0003900000 */
[----:B------:R-:W2:Y:S02]  /*13280*/  @!P1 SYNCS.PHASECHK.TRANS64 P1, [R15+URZ+0x30c28], R12 ;  /* 0x030c280c0f0095a7 */ /* 0x000ea4000802007f */
[----:B--2---:R-:W-:Y:S05]  /*13290*/  @!P1 BRA `(.L_x_1818) ;  /* 0xfffffffc00f09947 */ /* 0x004fea000383ffff */
[----:B------:R-:W-:Y:S05]  /*132a0*/  BRA `(.L_x_1838) ;  /* 0xfffffff000d87947 */ /* 0x000fea000383ffff */
.L_x_1820:
[----:B------:R1:W1:Y:S02]  /*132b0*/  SYNCS.PHASECHK.TRANS64.TRYWAIT P0, [R3+URZ+0x30c40], R0 ;  /* 0x030c4000030075a7 */ /* 0x000264000800017f */
[----:B-1----:R-:W-:Y:S05]  /*132c0*/  @!P0 NANOSLEEP.SYNCS 0x989680 ;  /* 0x009896800000895d */ /* 0x002fea0003900000 */
[----:B------:R-:W1:Y:S02]  /*132d0*/  @!P0 SYNCS.PHASECHK.TRANS64 P0, [R3+URZ+0x30c40], R0 ;  /* 0x030c4000030085a7 */ /* 0x000e64000800007f */
[----:B-1----:R-:W-:Y:S05]  /*132e0*/  @!P0 BRA `(.L_x_1820) ;  /* 0xfffffffc00f08947 */ /* 0x002fea000383ffff */
[----:B------:R-:W-:Y:S05]  /*132f0*/  BRA `(.L_x_1839) ;  /* 0xfffffff4006c7947 */ /* 0x000fea000383ffff */
.L_x_1822:
[----:B------:R-:W-:Y:S01]  /*13300*/  BSSY B0, `(.L_x_1840) ;  /* 0x0000006000007945 */ /* 0x000fe20003800000 */
[----:B------:R-:W-:-:S07]  /*13310*/  IMAD.MOV.U32 R15, RZ, RZ, -0x1 ;  /* 0xffffffffff0f7424 */ /* 0x000fce00078e00ff */
[----:B---3--:R-:W-:Y:S05]  /*13320*/  WARPSYNC.COLLECTIVE R15, `(.L_x_1841) ;  /* 0x000000000f0c7348 */ /* 0x008fea0003c00000 */
[----:B------:R-:W-:Y:S02]  /*13330*/  ELECT P6, UR62, PT ;  /* 0x00000000003e782f */ /* 0x000fe400038c0000 */
[----:B------:R-:W-:Y:S01]  /*13340*/  MOV R14, UR62 ;  /* 0x0000003e000e7c02 */ /* 0x000fe20008000f00 */
[----:B---3--:R-:W-:Y:S10]  /*13350*/  ENDCOLLECTIVE ;  /* 0x000000000000791b */ /* 0x008ff40003800000 */
.L_x_1841:
[----:B------:R-:W-:Y:S05]  /*13360*/  BSYNC B0 ;  /* 0x0000000000007941 */ /* 0x000fea0003800000 */
.L_x_1840:
[----:B------:R-:W-:Y:S05]  /*13370*/  BRA `(.L_x_1842) ;  /* 0xfffffff800007947 */ /* 0x000fea000383ffff */
.L_x_1824:
[----:B-1----:R1:W2:Y:S02]  /*13380*/  SYNCS.PHASECHK.TRANS64.TRYWAIT P0, [R7+URZ], R4 ;  /* 0x00000004070075a7 */ /* 0x0022a4000800017f */
[----:B--2---:R-:W-:Y:S05]  /*13390*/  @!P0 NANOSLEEP.SYNCS 0x989680 ;  /* 0x009896800000895d */ /* 0x004fea0003900000 */
[----:B------:R-:W2:Y:S02]  /*133a0*/  @!P0 SYNCS.PHASECHK.TRANS64 P0, [R7+URZ], R4 ;  /* 0x00000004070085a7 */ /* 0x000ea4000800007f */
[----:B--2---:R-:W-:Y:S05]  /*133b0*/  @!P0 BRA `(.L_x_1824) ;  /* 0xfffffffc00f08947 */ /* 0x004fea000383ffff */
[----:B------:R-:W-:Y:S05]  /*133c0*/  BRA `(.L_x_1843) ;  /* 0xfffffff800407947 */ /* 0x000fea000383ffff */
.L_x_1825:
[----:B--2---:R2:W4:Y:S02]  /*133d0*/  SYNCS.PHASECHK.TRANS64.TRYWAIT P0, [R3+URZ], R2 ;  /* 0x00000002030075a7 */ /* 0x004524000800017f */
[----:B----4-:R-:W-:Y:S05]  /*133e0*/  @!P0 NANOSLEEP.SYNCS 0x989680 ;  /* 0x009896800000895d */ /* 0x010fea0003900000 */
[----:B------:R-:W4:Y:S02]  /*133f0*/  @!P0 SYNCS.PHASECHK.TRANS64 P0, [R3+URZ], R2 ;  /* 0x00000002030085a7 */ /* 0x000f24000800007f */
[----:B----4-:R-:W-:Y:S05]  /*13400*/  @!P0 BRA `(.L_x_1825) ;  /* 0xfffffffc00f08947 */ /* 0x010fea000383ffff */
[----:B------:R-:W-:Y:S05]  /*13410*/  BRA `(.L_x_1844) ;  /* 0xfffffff800347947 */ /* 0x000fea000383ffff */
.L_x_1827:
[----:B--2---:R2:W4:Y:S02]  /*13420*/  SYNCS.PHASECHK.TRANS64.TRYWAIT P0, [R5+URZ], R4 ;  /* 0x00000004050075a7 */ /* 0x004524000800017f */
[----:B----4-:R-:W-:Y:S05]  /*13430*/  @!P0 NANOSLEEP.SYNCS 0x989680 ;  /* 0x009896800000895d */ /* 0x010fea0003900000 */
[----:B------:R-:W4:Y:S02]  /*13440*/  @!P0 SYNCS.PHASECHK.TRANS64 P0, [R5+URZ], R4 ;  /* 0x00000004050085a7 */ /* 0x000f24000800007f */
[----:B----4-:R-:W-:Y:S05]  /*13450*/  @!P0 BRA `(.L_x_1827) ;  /* 0xfffffffc00f08947 */ /* 0x010fea000383ffff */
[----:B------:R-:W-:Y:S05]  /*13460*/  BRA `(.L_x_1845) ;  /* 0xfffffff800387947 */ /* 0x000fea000383ffff */
.L_x_1846:
        /* <DEDUP_REMOVED lines=9> */
.L_x_3705:


//--------------------- .text._ZN7cutlass13device_kernelIN5flash11enable_sm90INS1_16FlashAttnBwdSm90INS1_25CollectiveMainloopBwdSm90ILi2ELi2ELi2EN4cute5tupleIJNS5_1CILi1EEES8_S8_EEENS6_IJNS7_ILi128EEESA_NS7_ILi64EEEEEENS_6half_tEfNS_4arch4Sm90ELb0ELb1ELb0ELb1ELb1ELb1ELb0ELb0ELi2ELi1ELi2ELi2ELb0EEENS1_21CollectiveEpilogueBwdISC_SD_SF_Li256ELb1ELb0ELi1EEENS1_19SingleTileSchedulerILb1ELb0ELb0ELi128EEEEEEEEEvNT_6ParamsE --------------------------
	.section	.text._ZN7cutlass13device_kernelIN5flash11enable_sm90INS1_16FlashAttnBwdSm90INS1_25CollectiveMainloopBwdSm90ILi2ELi2ELi2EN4cute5tupleIJNS5_1CILi1EEES8_S8_EEENS6_IJNS7_ILi128EEESA_NS7_ILi64EEEEEENS_6half_tEfNS_4arch4Sm90ELb0ELb1ELb0ELb1ELb1ELb1ELb0ELb0ELi2ELi1ELi2ELi2ELb0EEENS1_21CollectiveEpilogueBwdISC_SD_SF_Li256ELb1ELb0ELi1EEENS1_19SingleTileSchedulerILb1ELb0ELb0ELi128EEEEEEEEEvNT_6ParamsE,"ax",@progbits
	.align	128
.text._ZN7cutlass13device_kernelIN5flash11enable_sm90INS1_16FlashAttnBwdSm90INS1_25CollectiveMainloopBwdSm90ILi2ELi2ELi2EN4cute5tupleIJNS5_1CILi1EEES8_S8_EEENS6_IJNS7_ILi128EEESA_NS7_ILi64EEEEEENS_6half_tEfNS_4arch4Sm90ELb0ELb1ELb0ELb1ELb1ELb1ELb0ELb0ELi2ELi1ELi2ELi2ELb0EEENS1_21CollectiveEpilogueBwdISC_SD_SF_Li256ELb1ELb0ELi1EEENS1_19SingleTileSchedulerILb1ELb0ELb0ELi128EEEEEEEEEvNT_6ParamsE:
        .type           _ZN7cutlass13device_kernelIN5flash11enable_sm90INS1_16FlashAttnBwdSm90INS1_25CollectiveMainloopBwdSm90ILi2ELi2ELi2EN4cute5tupleIJNS5_1CILi1EEES8_S8_EEENS6_IJNS7_ILi128EEESA_NS7_ILi64EEEEEENS_6half_tEfNS_4arch4Sm90ELb0ELb1ELb0ELb1ELb1ELb1ELb0ELb0ELi2ELi1ELi2ELi2ELb0EEENS1_21CollectiveEpilogueBwdISC_SD_SF_Li256ELb1ELb0ELi1EEENS1_19SingleTileSchedulerILb1ELb0ELb0ELi128EEEEEEEEEvNT_6ParamsE,@function
        .size           _ZN7cutlass13device_kernelIN5flash11enable_sm90INS1_16FlashAttnBwdSm90INS1_25CollectiveMainloopBwdSm90ILi2ELi2ELi2EN4cute5tupleIJNS5_1CILi1EEES8_S8_EEENS6_IJNS7_ILi128EEESA_NS7_ILi64EEEEEENS_6half_tEfNS_4arch4Sm90ELb0ELb1ELb0ELb1ELb1ELb1ELb0ELb0ELi2ELi1ELi2ELi2ELb0EEENS1_21CollectiveEpilogueBwdISC_SD_SF_Li256ELb1ELb0ELi1EEENS1_19SingleTileSchedulerILb1ELb0ELb0ELi128EEEEEEEEEvNT_6ParamsE,(.L_x_3706 - _ZN7cutlass13device_kernelIN5flash11enable_sm90INS1_16FlashAttnBwdSm90INS1_25CollectiveMainloopBwdSm90ILi2ELi2ELi2EN4cute5tupleIJNS5_1CILi1EEES8_S8_EEENS6_IJNS7_ILi128EEESA_NS7_ILi64EEEEEENS_6half_tEfNS_4arch4Sm90ELb0ELb1ELb0ELb1ELb1ELb1ELb0ELb0ELi2ELi1ELi2ELi2ELb0EEENS1_21CollectiveEpilogueBwdISC_SD_SF_Li256ELb1ELb0ELi1EEENS1_19SingleTileSchedulerILb1ELb0ELb0ELi128EEEEEEEEEvNT_6ParamsE)
        .other          _ZN7cutlass13device_kernelIN5flash11enable_sm90INS1_16FlashAttnBwdSm90INS1_25CollectiveMainloopBwdSm90ILi2ELi2ELi2EN4cute5tupleIJNS5_1CILi1EEES8_S8_EEENS6_IJNS7_ILi128EEESA_NS7_ILi64EEEEEENS_6half_tEfNS_4arch4Sm90ELb0ELb1ELb0ELb1ELb1ELb1ELb0ELb0ELi2ELi1ELi2ELi2ELb0EEENS1_21CollectiveEpilogueBwdISC_SD_SF_Li256ELb1ELb0ELi1EEENS1_19SingleTileSchedulerILb1ELb0ELb0ELi128EEEEEEEEEvNT_6ParamsE,@"STO_CUDA_ENTRY STV_DEFAULT"
_ZN7cutlass13device_kernelIN5flash11enable_sm90INS1_16FlashAttnBwdSm90INS1_25CollectiveMainloopBwdSm90ILi2ELi2ELi2EN4cute5tupleIJNS5_1CILi1EEES8_S8_EEENS6_IJNS7_ILi128EEESA_NS7_ILi64EEEEEENS_6half_tEfNS_4arch4Sm90ELb0ELb1ELb0ELb1ELb1ELb1ELb0ELb0ELi2ELi1ELi2ELi2ELb0EEENS1_21CollectiveEpilogueBwdISC_SD_SF_Li256ELb1ELb0ELi1EEENS1_19SingleTileSchedulerILb1ELb0ELb0ELi128EEEEEEEEEvNT_6ParamsE:
        /* <DEDUP_REMOVED lines=24> */
.L_x_1848:
[----:B------:R-:W-:Y:S05]  /*0180*/  BSYNC B0 ;  /* 0x0000000000007941 */ /* 0x000fea0003800000 */
.L_x_1847:
        /* <DEDUP_REMOVED lines=37> */
.L_x_1849:
        /* <DEDUP_REMOVED lines=22> */
.L_x_1850:
[----:B------:R-:W-:Y:S01]  /*0540*/  PLOP3.LUT P0, PT, PT, PT, UP0, 0x80, 0x0 ;  /* 0x000000000000781c */ /* 0x000fe20003f0f008 */
[----:B------:R-:W-:Y:S01]  /*0550*/  NOP ;  /* 0x0000000000007918 */ /* 0x000fe20000000000 */
[----:B------:R-:W-:Y:S01]  /*0560*/  ULDC.64 UR38, c[0x0][0x208] ;  /* 0x0000820000267ab9 */ /* 0x000fe20000000a00 */
[----:B------:R-:W-:Y:S01]  /*0570*/  BSSY B6, `(.L_x_1851) ;  /* 0x0001374000067945 */ /* 0x000fe20003800000 */
[----:B-12-4-:R-:W-:Y:S09]  /*0580*/  BAR.SYNC.DEFER_BLOCKING 0x0 ;  /* 0x0000000000007b1d */ /* 0x016ff20000010000 */
[----:B------:R-:W-:Y:S05]  /*0590*/  @!P0 BRA `(.L_x_1852) ;  /* 0x000000f0003c8947 */ /* 0x000fea0003800000 */
.L_x_1853:
        /* <DEDUP_REMOVED lines=24> */
.L_x_1854:
        /* <DEDUP_REMOVED lines=14> */
.L_x_1856:
[----:B------:R-:W-:-:S05]  /*0800*/  ULDC UR4, c[0x0][0x8bc] ;  /* 0x00022f0000047ab9 */ /* 0x000fca0000000800 */
.L_x_1855:
        /* <DEDUP_REMOVED lines=19> */
.L_x_1858:
        /* <DEDUP_REMOVED lines=14> */
.L_x_1859:
        /* <DEDUP_REMOVED lines=11> */
.L_x_1860:
        /* <DEDUP_REMOVED lines=13> */
.L_x_1861:
        /* <DEDUP_REMOVED lines=50> */
.L_x_1862:
        /* <DEDUP_REMOVED lines=28> */
.L_x_1865:
        /* <DEDUP_REMOVED lines=15> */
.L_x_1864:
        /* <DEDUP_REMOVED lines=22> */
.L_x_1867:
        /* <DEDUP_REMOVED lines=15> */
.L_x_1866:
[----:B------:R-:W-:Y:S01]  /*13c0*/  SHF.R.S32.HI R6, RZ, 0x1f, R17 ;  /* 0x0000001fff067819 */ /* 0x000fe20000011411 */
[----:B------:R-:W-:-:S03]  /*13d0*/  UMOV UR4, 0xffffffff ;  /* 0xffffffff00047882 */ /* 0x000fc60000000000 */
[----:B------:R-:W-:-:S04]  /*13e0*/  LEA.HI R0, R6, R17, RZ, 0x7 ;  /* 0x0000001106007211 */ /* 0x000fc800078f38ff */
[----:B------:R-:W-:Y:S01]  /*13f0*/  SHF.R.S32.HI R10, RZ, 0x7, R0 ;  /* 0x00000007ff0a7819 */ /* 0x000fe20000011400 */
[----:B------:R-:W-:Y:S06]  /*1400*/  BRA.DIV UR4, `(.L_x_1868) ;  /* 0x0000012a04307947 */ /* 0x000fec000b800000 */
[----:B------:R1:W2:Y:S02]  /*1410*/  SHFL.IDX PT, R14, R10, RZ, 0x1f ;  /* 0x00001fff0a0e7589 */ /* 0x0002a400000e0000 */
.L_x_2031:
        /* <DEDUP_REMOVED lines=23> */
.L_x_1869:
        /* <DEDUP_REMOVED lines=126> */
.L_x_1882:
[----:B------:R-:W-:-:S06]  /*1d70*/  ULOP3.LUT UR4, UR36, 0x1, URZ, 0xfc, !UPT ;  /* 0x0000000124047892 */ /* 0x000fcc000f8efc3f */
[----:B-1----:R-:W-:-:S05]  /*1d80*/  IMAD.U32 R8, RZ, RZ, UR4 ;  /* 0x00000004ff087e24 */ /* 0x002fca000f8e00ff */
[----:B------:R-:W-:-:S13]  /*1d90*/  ISETP.NE.AND P6, PT, R8, 0x3, PT ;  /* 0x000000030800780c */ /* 0x000fda0003fc5270 */
[----:B------:R-:W-:Y:S05]  /*1da0*/  @!P6 BRA `(.L_x_1872) ;  /* 0x000000000004e947 */ /* 0x000fea0003800000 */
[----:B------:R-:W-:Y:S01]  /*1db0*/  BPT.TRAP 0x1 ;  /* 0x000000040000795c */ /* 0x000fe20000300000 */
.L_x_1872:
[----:B------:R-:W-:Y:S01]  /*1dc0*/  IMAD R8, R0, 0x8, R16 ;  /* 0x0000000800087824 */ /* 0x000fe200078e0210 */
[----:B------:R-:W-:-:S04]  /*1dd0*/  SHF.L.U32 R23, R4, 0x1f, RZ ;  /* 0x0000001f04177819 */ /* 0x000fc800000006ff */
[----:B------:R1:W2:Y:S01]  /*1de0*/  SYNCS.PHASECHK.TRANS64.TRYWAIT P0, [R8+URZ+0x30c10], R23 ;  /* 0x030c1017080075a7 */ /* 0x0002a2000800017f */
[----:B------:R-:W-:Y:S05]  /*1df0*/  @!P6 BRA `(.L_x_1873) ;  /* 0x000000000004e947 */ /* 0x000fea0003800000 */
[----:B------:R-:W-:Y:S01]  /*1e00*/  BPT.TRAP 0x1 ;  /* 0x000000040000795c */ /* 0x000fe20000300000 */
.L_x_1873:
[----:B------:R-:W-:-:S05]  /*1e10*/  VIADD R9, R16, 0x10000 ;  /* 0x0001000010097836 */ /* 0x000fca0000000000 */
[----:B------:R-:W-:-:S04]  /*1e20*/  SHF.R.U32.HI R9, RZ, 0x4, R9 ;  /* 0x00000004ff097819 */ /* 0x000fc80000011609 */
[----:B------:R-:W-:Y:S01]  /*1e30*/  LOP3.LUT R9, R9, 0x3fff, RZ, 0xc0, !PT ;  /* 0x00003fff09097812 */ /* 0x000fe200078ec0ff */
[----:B--2---:R-:W-:Y:S06]  /*1e40*/  @P0 BRA `(.L_x_1874) ;  /* 0x0000000000080947 */ /* 0x004fec0003800000 */
[----:B------:R-:W2:Y:S02]  /*1e50*/  SYNCS.PHASECHK.TRANS64.TRYWAIT P0, [R8+URZ+0x30c10], R23 ;  /* 0x030c1017080075a7 */ /* 0x000ea4000800017f */
[----:B--2---:R-:W-:Y:S05]  /*1e60*/  @!P0 BRA `(.L_x_1875) ;  /* 0x0000011c00cc8947 */ /* 0x004fea0003800000 */
.L_x_1874:
        /* <DEDUP_REMOVED lines=60> */
.L_x_1876:
[----:B------:R1:W1:Y:S01]  /*2230*/  SYNCS.PHASECHK.TRANS64.TRYWAIT P0, [R8+URZ+0x30c30], R23 ;  /* 0x030c3017080075a7 */ /* 0x000262000800017f */
[----:B------:R-:W-:Y:S05]  /*2240*/  @!P6 BRA `(.L_x_1877) ;  /* 0x000000000004e947 */ /* 0x000fea0003800000 */
[----:B------:R-:W-:Y:S01]  /*2250*/  BPT.TRAP 0x1 ;  /* 0x000000040000795c */ /* 0x000fe20000300000 */
.L_x_1877:
[----:B------:R-:W2:Y:S01]  /*2260*/  LDC.64 R24, c[0x0][0x748] ;  /* 0x0001d200ff187b82 */ /* 0x000ea20000000a00 */
[----:B------:R-:W-:-:S05]  /*2270*/  VIADD R13, R16, 0x18000 ;  /* 0x00018000100d7836 */ /* 0x000fca0000000000 */
[----:B------:R-:W-:Y:S01]  /*2280*/  SHF.R.U32.HI R13, RZ, 0x4, R13 ;  /* 0x00000004ff0d7819 */ /* 0x000fe2000001160d */
[----:B-1----:R-:W-:Y:S06]  /*2290*/  @P0 BRA `(.L_x_1878) ;  /* 0x0000000000080947 */ /* 0x002fec0003800000 */
[----:B------:R-:W1:Y:S02]  /*22a0*/  SYNCS.PHASECHK.TRANS64.TRYWAIT P0, [R8+URZ+0x30c30], R23 ;  /* 0x030c3017080075a7 */ /* 0x000e64000800017f */
[----:B-1----:R-:W-:Y:S05]  /*22b0*/  @!P0 BRA `(.L_x_1879) ;  /* 0x0000011800cc8947 */ /* 0x002fea0003800000 */
.L_x_1878:
        /* <DEDUP_REMOVED lines=769> */
.L_x_1880:
        /* <DEDUP_REMOVED lines=68> */
.L_x_1881:
        /* <DEDUP_REMOVED lines=11> */
.L_x_1871:
        /* <DEDUP_REMOVED lines=130> */
.L_x_1894:
[----:B------:R-:W-:-:S05]  /*5fe0*/  IMAD.U32 R7, RZ, RZ, UR36 ;  /* 0x00000024ff077e24 */ /* 0x000fca000f8e00ff */
[----:B------:R-:W-:-:S04]  /*5ff0*/  LOP3.LUT R7, R7, 0x1, RZ, 0xfc, !PT ;  /* 0x0000000107077812 */ /* 0x000fc800078efcff */
[----:B------:R-:W-:-:S13]  /*6000*/  ISETP.NE.AND P0, PT, R7, 0x3, PT ;  /* 0x000000030700780c */ /* 0x000fda0003f05270 */
[----:B------:R-:W-:Y:S05]  /*6010*/  @!P0 BRA `(.L_x_1884) ;  /* 0x0000000000048947 */ /* 0x000fea0003800000 */
[----:B------:R-:W-:Y:S01]  /*6020*/  BPT.TRAP 0x1 ;  /* 0x000000040000795c */ /* 0x000fe20000300000 */
.L_x_1884:
[----:B------:R-:W-:Y:S01]  /*6030*/  IMAD R7, R0, 0x8, R16 ;  /* 0x0000000800077824 */ /* 0x000fe200078e0210 */
[----:B------:R-:W-:-:S04]  /*6040*/  SHF.L.U32 R20, R4, 0x1f, RZ ;  /* 0x0000001f04147819 */ /* 0x000fc800000006ff */
[----:B------:R1:W3:Y:S01]  /*6050*/  SYNCS.PHASECHK.TRANS64.TRYWAIT P1, [R7+URZ+0x30c10], R20 ;  /* 0x030c1014070075a7 */ /* 0x0002e2000802017f */
[----:B------:R-:W-:Y:S05]  /*6060*/  @!P0 BRA `(.L_x_1885) ;  /* 0x0000000000048947 */ /* 0x000fea0003800000 */
[----:B------:R-:W-:Y:S01]  /*6070*/  BPT.TRAP 0x1 ;  /* 0x000000040000795c */ /* 0x000fe20000300000 */
.L_x_1885:
[----:B--2---:R-:W-:-:S05]  /*6080*/  VIADD R8, R16, 0x10000 ;  /* 0x0001000010087836 */ /* 0x004fca0000000000 */
[----:B------:R-:W-:-:S04]  /*6090*/  SHF.R.U32.HI R8, RZ, 0x4, R8 ;  /* 0x00000004ff087819 */ /* 0x000fc80000011608 */
[----:B------:R-:W-:-:S04]  /*60a0*/  LOP3.LUT R8, R8, 0x3fff, RZ, 0xc0, !PT ;  /* 0x00003fff08087812 */ /* 0x000fc800078ec0ff */
[----:B------:R-:W-:Y:S01]  /*60b0*/  LOP3.LUT R9, R8, 0x10000, RZ, 0xfc, !PT ;  /* 0x0001000008097812 */ /* 0x000fe200078efcff */
[----:B---3--:R-:W-:Y:S06]  /*60c0*/  @P1 BRA `(.L_x_1886) ;  /* 0x0000000000081947 */ /* 0x008fec0003800000 */
[----:B------:R-:W2:Y:S02]  /*60d0*/  SYNCS.PHASECHK.TRANS64.TRYWAIT P1, [R7+URZ+0x30c10], R20 ;  /* 0x030c1014070075a7 */ /* 0x000ea4000802017f */
[----:B--2---:R-:W-:Y:S05]  /*60e0*/  @!P1 BRA `(.L_x_1887) ;  /* 0x000000dc00549947 */ /* 0x004fea0003800000 */
.L_x_1886:
        /* <DEDUP_REMOVED lines=63> */
.L_x_1888:
[----:B------:R1:W1:Y:S01]  /*64e0*/  SYNCS.PHASECHK.TRANS64.TRYWAIT P1, [R7+URZ+0x30c30], R20 ;  /* 0x030c3014070075a7 */ /* 0x000262000802017f */
[----:B------:R-:W-:Y:S05]  /*64f0*/  @!P0 BRA `(.L_x_1889) ;  /* 0x0000000000048947 */ /* 0x000fea0003800000 */
[----:B------:R-:W-:Y:S01]  /*6500*/  BPT.TRAP 0x1 ;  /* 0x000000040000795c */ /* 0x000fe20000300000 */
.L_x_1889:
        /* <DEDUP_REMOVED lines=8> */
.L_x_1890:
        /* <DEDUP_REMOVED lines=629> */
.L_x_1892:
        /* <DEDUP_REMOVED lines=70> */
.L_x_1893:
        /* <DEDUP_REMOVED lines=12> */
.L_x_1883:
        /* <DEDUP_REMOVED lines=121> */
.L_x_1906:
[----:B------:R-:W-:-:S05]  /*9990*/  IMAD.U32 R7, RZ, RZ, UR36 ;  /* 0x00000024ff077e24 */ /* 0x000fca000f8e00ff */
[----:B------:R-:W-:-:S04]  /*99a0*/  LOP3.LUT R7, R7, 0x1, RZ, 0xfc, !PT ;  /* 0x0000000107077812 */ /* 0x000fc800078efcff */
[----:B------:R-:W-:-:S13]  /*99b0*/  ISETP.NE.AND P6, PT, R7, 0x3, PT ;  /* 0x000000030700780c */ /* 0x000fda0003fc5270 */
[----:B--2---:R-:W-:Y:S05]  /*99c0*/  @!P6 BRA `(.L_x_1896) ;  /* 0x000000000004e947 */ /* 0x004fea0003800000 */
[----:B------:R-:W-:Y:S01]  /*99d0*/  BPT.TRAP 0x1 ;  /* 0x000000040000795c */ /* 0x000fe20000300000 */
.L_x_1896:
[----:B------:R-:W-:Y:S01]  /*99e0*/  IMAD R7, R0, 0x8, R16 ;  /* 0x0000000800077824 */ /* 0x000fe200078e0210 */
[----:B------:R-:W-:-:S04]  /*99f0*/  SHF.L.U32 R20, R4, 0x1f, RZ ;  /* 0x0000001f04147819 */ /* 0x000fc800000006ff */
[----:B------:R2:W3:Y:S01]  /*9a00*/  SYNCS.PHASECHK.TRANS64.TRYWAIT P0, [R7+URZ+0x30c10], R20 ;  /* 0x030c1014070075a7 */ /* 0x0004e2000800017f */
[----:B------:R-:W-:Y:S05]  /*9a10*/  @!P6 BRA `(.L_x_1897) ;  /* 0x000000000004e947 */ /* 0x000fea0003800000 */
[----:B------:R-:W-:Y:S01]  /*9a20*/  BPT.TRAP 0x1 ;  /* 0x000000040000795c */ /* 0x000fe20000300000 */
.L_x_1897:
[----:B-1----:R-:W-:-:S05]  /*9a30*/  VIADD R8, R16, 0x10000 ;  /* 0x0001000010087836 */ /* 0x002fca0000000000 */
[----:B------:R-:W-:-:S04]  /*9a40*/  SHF.R.U32.HI R8, RZ, 0x4, R8 ;  /* 0x00000004ff087819 */ /* 0x000fc80000011608 */
[----:B------:R-:W-:-:S04]  /*9a50*/  LOP3.LUT R8, R8, 0x3fff, RZ, 0xc0, !PT ;  /* 0x00003fff08087812 */ /* 0x000fc800078ec0ff */
[----:B------:R-:W-:Y:S01]  /*9a60*/  LOP3.LUT R9, R8, 0x10000, RZ, 0xfc, !PT ;  /* 0x0001000008097812 */ /* 0x000fe200078efcff */
[----:B---3--:R-:W-:Y:S06]  /*9a70*/  @P0 BRA `(.L_x_1898) ;  /* 0x0000000000080947 */ /* 0x008fec0003800000 */
[----:B------:R-:W1:Y:S02]  /*9a80*/  SYNCS.PHASECHK.TRANS64.TRYWAIT P0, [R7+URZ+0x30c10], R20 ;  /* 0x030c1014070075a7 */ /* 0x000e64000800017f */
[----:B-1----:R-:W-:Y:S05]  /*9a90*/  @!P0 BRA `(.L_x_1899) ;  /* 0x000000a400108947 */ /* 0x002fea0003800000 */
.L_x_1898:
        /* <DEDUP_REMOVED lines=62> */
.L_x_1900:
[----:B------:R1:W1:Y:S01]  /*9e80*/  SYNCS.PHASECHK.TRANS64.TRYWAIT P0, [R7+URZ+0x30c30], R20 ;  /* 0x030c3014070075a7 */ /* 0x000262000800017f */
[----:B------:R-:W-:Y:S05]  /*9e90*/  @!P6 BRA `(.L_x_1901) ;  /* 0x000000000004e947 */ /* 0x000fea0003800000 */
[----:B------:R-:W-:Y:S01]  /*9ea0*/  BPT.TRAP 0x1 ;  /* 0x000000040000795c */ /* 0x000fe20000300000 */
.L_x_1901:
        /* <DEDUP_REMOVED lines=8> */
.L_x_1902:
        /* <DEDUP_REMOVED lines=780> */
.L_x_1904:
        /* <DEDUP_REMOVED lines=70> */
.L_x_1905:
        /* <DEDUP_REMOVED lines=12> */
.L_x_1895:
        /* <DEDUP_REMOVED lines=34> */
.L_x_1863:
        /* <DEDUP_REMOVED lines=119> */
.L_x_1908:
        /* <DEDUP_REMOVED lines=50> */
.L_x_1910:
[----:B------:R-:W-:Y:S05]  /*e1c0*/  BSYNC B0 ;  /* 0x0000000000007941 */ /* 0x000fea0003800000 */
.L_x_1909:
        /* <DEDUP_REMOVED lines=17> */
.L_x_1912:
[----:B------:R-:W-:Y:S05]  /*e2e0*/  BSYNC B0 ;  /* 0x0000000000007941 */ /* 0x000fea0003800000 */
.L_x_1911:
        /* <DEDUP_REMOVED lines=16> */
.L_x_1914:
[----:B------:R-:W-:Y:S05]  /*e3f0*/  BSYNC B0 ;  /* 0x0000000000007941 */ /* 0x000fea0003800000 */
.L_x_1913:
        /* <DEDUP_REMOVED lines=16> */
.L_x_1916:
[----:B------:R-:W-:Y:S05]  /*e500*/  BSYNC B0 ;  /* 0x0000000000007941 */ /* 0x000fea0003800000 */
.L_x_1915:
        /* <DEDUP_REMOVED lines=27> */
.L_x_1918:
[----:B------:R-:W-:Y:S05]  /*e6c0*/  BSYNC B0 ;  /* 0x0000000000007941 */ /* 0x000fea0003800000 */
.L_x_1917:
        /* <DEDUP_REMOVED lines=15> */
.L_x_1920:
[----:B------:R-:W-:Y:S05]  /*e7c0*/  BSYNC B0 ;  /* 0x0000000000007941 */ /* 0x000fea0003800000 */
.L_x_1919:
        /* <DEDUP_REMOVED lines=15> */
.L_x_1922:
[----:B------:R-:W-:Y:S05]  /*e8c0*/  BSYNC B0 ;  /* 0x0000000000007941 */ /* 0x000fea0003800000 */
.L_x_1921:
        /* <DEDUP_REMOVED lines=15> */
.L_x_1907:
        /* <DEDUP_REMOVED lines=35> */
.L_x_1923:
        /* <DEDUP_REMOVED lines=46> */
.L_x_1925:
[----:B------:R-:W-:Y:S05]  /*eed0*/  BSYNC B0 ;  /* 0x0000000000007941 */ /* 0x000fea0003800000 */
.L_x_1924:
        /* <DEDUP_REMOVED lines=16> */
.L_x_1927:
[----:B------:R-:W-:Y:S05]  /*efe0*/  BSYNC B0 ;  /* 0x0000000000007941 */ /* 0x000fea0003800000 */
.L_x_1926:
        /* <DEDUP_REMOVED lines=15> */
.L_x_1929:
[----:B------:R-:W-:Y:S05]  /*f0e0*/  BSYNC B0 ;  /* 0x0000000000007941 */ /* 0x000fea0003800000 */
.L_x_1928:
        /* <DEDUP_REMOVED lines=15> */
.L_x_1931:
[----:B------:R-:W-:Y:S05]  /*f1e0*/  BSYNC B0 ;  /* 0x0000000000007941 */ /* 0x000fea0003800000 */
.L_x_1930:
        /* <DEDUP_REMOVED lines=26> */
.L_x_1933:
[----:B------:R-:W-:Y:S05]  /*f390*/  BSYNC B0 ;  /* 0x0000000000007941 */ /* 0x000fea0003800000 */
.L_x_1932:
        /* <DEDUP_REMOVED lines=15> */
.L_x_1935:
[----:B------:R-:W-:Y:S05]  /*f490*/  BSYNC B0 ;  /* 0x0000000000007941 */ /* 0x000fea0003800000 */
.L_x_1934:
        /* <DEDUP_REMOVED lines=15> */
.L_x_1937:
[----:B------:R-:W-:Y:S05]  /*f590*/  BSYNC B0 ;  /* 0x0000000000007941 */ /* 0x000fea0003800000 */
.L_x_1936:
        /* <DEDUP_REMOVED lines=15> */
.L_x_1852:
        /* <DEDUP_REMOVED lines=21> */
.L_x_1939:
        /* <DEDUP_REMOVED lines=13> */
.L_x_1941:
[----:B------:R-:W-:-:S05]  /*f8b0*/  ULDC UR4, c[0x0][0x8bc] ;  /* 0x00022f0000047ab9 */ /* 0x000fca0000000800 */
.L_x_1940:
        /* <DEDUP_REMOVED lines=26> */
[----:B------:R-:W-:Y:S01]  /*fa60*/  ULDC UR10, c[0x0][0x280] ;  /* 0x0000a000000a7ab9 */ /* 0x000fe20000000800 */
[----:B-1----:R-:W-:-:S11]  /*fa70*/  USHF.R.S32.HI UR17, URZ, 0x1f, UR7 ;  /* 0x0000001f3f117899 */ /* 0x002fd60008011407 */
[----:B--2---:R-:W-:Y:S02]  /*fa80*/  @P0 R2UR UR4, R0 ;  /* 0x00000000000402ca */ /* 0x004fe400000e0000 */
[----:B------:R-:W-:-:S04]  /*fa90*/  ISETP.NE.U32.AND P0, PT, RZ, UR8, PT ;  /* 0x00000008ff007c0c */ /* 0x000fc8000bf05070 */
        /* <DEDUP_REMOVED lines=14> */
.L_x_1942:
        /* <DEDUP_REMOVED lines=13> */
.L_x_1943:
        /* <DEDUP_REMOVED lines=12> */
.L_x_1944:
[----:B------:R-:W-:Y:S01]  /*fd10*/  UIADD3 UR8, -UR11, UR10, UR6 ;  /* 0x0000000a0b087290 */ /* 0x000fe2000fffe106 */
[----:B------:R-:W-:Y:S01]  /*fd20*/  ISETP.LE.AND P0, PT, RZ, UR22, PT ;  /* 0x00000016ff007c0c */ /* 0x000fe2000bf03270 */
[----:B------:R-:W-:Y:S01]  /*fd30*/  ULDC UR9, c[0x0][0x74c] ;  /* 0x0001d30000097ab9 */ /* 0x000fe20000000800 */
[----:B------:R-:W-:Y:S02]  /*fd40*/  USHF.R.S32.HI UR13, URZ, 0x1f, UR16 ;  /* 0x0000001f3f0d7899 */ /* 0x000fe40008011410 */
[----:B------:R-:W-:Y:S02]  /*fd50*/  UIADD3 UR9, UR8, -UR9, URZ ;  /* 0x8000000908097290 */ /* 0x000fe4000fffe03f */
[----:B------:R-:W-:Y:S02]  /*fd60*/  UIADD3 UR8, UR10, 0x7f, URZ ;  /* 0x0000007f0a087890 */ /* 0x000fe4000fffe03f */
[----:B------:R-:W-:Y:S01]  /*fd70*/  USHF.R.S32.HI UR12, URZ, 0x1f, UR9 ;  /* 0x0000001f3f0c7899 */ /* 0x000fe20008011409 */
[----:B------:R-:W-:Y:S01]  /*fd80*/  ULDC UR15, c[0x0][0x288] ;  /* 0x0000a200000f7ab9 */ /* 0x000fe20000000800 */
[----:B------:R-:W-:-:S02]  /*fd90*/  USEL UR20, UR13, URZ, !UP0 ;  /* 0x0000003f0d147287 */ /* 0x000fc4000c000000 */
[----:B------:R-:W-:Y:S02]  /*fda0*/  ULEA.HI UR12, UR12, UR9, URZ, 0x7 ;  /* 0x000000090c0c7291 */ /* 0x000fe4000f8f383f */
[----:B------:R-:W-:Y:S02]  /*fdb0*/  USHF.R.S32.HI UR9, URZ, 0x1f, UR8 ;  /* 0x0000001f3f097899 */ /* 0x000fe40008011408 */
[----:B------:R-:W-:Y:S02]  /*fdc0*/  USHF.R.S32.HI UR12, URZ, 0x7, UR12 ;  /* 0x000000073f0c7899 */ /* 0x000fe4000801140c */
[----:B------:R-:W-:Y:S02]  /*fdd0*/  ULEA.HI UR8, UR9, UR8, URZ, 0x7 ;  /* 0x0000000809087291 */ /* 0x000fe4000f8f383f */
[----:B------:R-:W-:Y:S02]  /*fde0*/  UIMAD UR13, UR16, UR15, URZ ;  /* 0x0000000f100d72a4 */ /* 0x000fe4000f8e023f */
[----:B------:R-:W-:-:S02]  /*fdf0*/  UISETP.LT.AND UP1, UPT, URZ, UR12, UPT ;  /* 0x0000000c3f00728c */ /* 0x000fc4000bf21270 */
[----:B------:R-:W-:Y:S02]  /*fe00*/  USHF.R.S32.HI UR8, URZ, 0x7, UR8 ;  /* 0x000000073f087899 */ /* 0x000fe40008011408 */
[----:B------:R-:W-:Y:S02]  /*fe10*/  USEL UR14, UR16, URZ, !UP0 ;  /* 0x0000003f100e7287 */ /* 0x000fe4000c000000 */
[----:B------:R-:W-:Y:S02]  /*fe20*/  UIADD3 UR23, UP0, UR13, UR7, URZ ;  /* 0x000000070d177290 */ /* 0x000fe4000ff1e03f */
[----:B------:R-:W-:Y:S01]  /*fe30*/  USEL UR9, URZ, UR12, !UP1 ;  /* 0x0000000c3f097287 */ /* 0x000fe2000c800000 */
[----:B------:R-:W-:Y:S01]  /*fe40*/  IMAD.U32 R9, RZ, RZ, UR8 ;  /* 0x00000008ff097e24 */ /* 0x000fe2000f8e00ff */
[----:B------:R-:W-:Y:S10]  /*fe50*/  @!P0 BRA `(.L_x_1945) ;  /* 0x0000000000248947 */ /* 0x000ff40003800000 */
[----:B------:R-:W-:-:S03]  /*fe60*/  UIADD3 UR6, UR6, 0xff, UR10 ;  /* 0x000000ff06067890 */ /* 0x000fc6000fffe00a */
[----:B------:R-:W-:Y:S02]  /*fe70*/  ULDC UR10, c[0x0][0x748] ;  /* 0x0001d200000a7ab9 */ /* 0x000fe40000000800 */
[----:B------:R-:W-:-:S04]  /*fe80*/  UIADD3 UR6, UR6, UR10, -UR11 ;  /* 0x0000000a06067290 */ /* 0x000fc8000fffe80b */
[----:B------:R-:W-:-:S04]  /*fe90*/  USHF.R.S32.HI UR10, URZ, 0x1f, UR6 ;  /* 0x0000001f3f0a7899 */ /* 0x000fc80008011406 */
[----:B------:R-:W-:-:S04]  /*fea0*/  ULEA.HI UR10, UR10, UR6, URZ, 0x7 ;  /* 0x000000060a0a7291 */ /* 0x000fc8000f8f383f */
[----:B------:R-:W-:-:S04]  /*feb0*/  USHF.R.S32.HI UR10, URZ, 0x7, UR10 ;  /* 0x000000073f0a7899 */ /* 0x000fc8000801140a */
[----:B------:R-:W-:-:S04]  /*fec0*/  UISETP.LT.AND UP1, UPT, UR8, UR10, UPT ;  /* 0x0000000a0800728c */ /* 0x000fc8000bf21270 */
[----:B------:R-:W-:-:S06]  /*fed0*/  USEL UR10, UR8, UR10, UP1 ;  /* 0x0000000a080a7287 */ /* 0x000fcc0008800000 */
[----:B------:R-:W-:-:S07]  /*fee0*/  IMAD.U32 R9, RZ, RZ, UR10 ;  /* 0x0000000aff097e24 */ /* 0x000fce000f8e00ff */
.L_x_1945:
[----:B------:R-:W-:Y:S02]  /*fef0*/  ISETP.GT.AND P1, PT, R9, UR9, PT ;  /* 0x0000000909007c0c */ /* 0x000fe4000bf24270 */
[----:B------:R-:W-:Y:S01]  /*ff00*/  ELECT P0, URZ, PT ;  /* 0x00000000003f782f */ /* 0x000fe20003800000 */
[----:B------:R-:W-:-:S10]  /*ff10*/  ULEA.HI.X.SX32 UR10, UR13, UR17, 0x1, UP0 ;  /* 0x000000110d0a7291 */ /* 0x000fd400080f0e3f */
[----:B------:R-:W-:Y:S05]  /*ff20*/  @!P1 BRA `(.L_x_1946) ;  /* 0x0000001000849947 */ /* 0x000fea0003800000 */
[----:B------:R-:W1:Y:S01]  /*ff30*/  S2R R2, SR_TID.X ;  /* 0x0000000000027919 */ /* 0x000e620000002100 */
[----:B------:R-:W-:Y:S01]  /*ff40*/  ULDC.64 UR18, c[0x0][0x2d8] ;  /* 0x0000b60000127ab9 */ /* 0x000fe20000000a00 */
[----:B------:R-:W-:Y:S01]  /*ff50*/  VIADD R0, R9, -UR9 ;  /* 0x8000000909007c36 */ /* 0x000fe20008000000 */
[----:B------:R-:W-:Y:S02]  /*ff60*/  UIMAD UR6, UR17, UR18, URZ ;  /* 0x00000012110672a4 */ /* 0x000fe4000f8e023f */
[----:B------:R-:W-:Y:S02]  /*ff70*/  UIMAD.WIDE.U32 UR12, UR7, UR18, URZ ;  /* 0x00000012070c72a5 */ /* 0x000fe4000f8e003f */
[----:B------:R-:W-:Y:S01]  /*ff80*/  UIMAD UR19, UR7, UR19, UR6 ;  /* 0x00000013071372a4 */ /* 0x000fe2000f8e0206 */
[----:B------:R-:W-:Y:S01]  /*ff90*/  LOP3.LUT R0, R0, 0x1, RZ, 0xc0, !PT ;  /* 0x0000000100007812 */ /* 0x000fe200078ec0ff */
[----:B------:R-:W-:Y:S02]  /*ffa0*/  UIADD3 UR6, UP0, UR4, UR12, URZ ;  /* 0x0000000c04067290 */ /* 0x000fe4000ff1e03f */
[----:B------:R-:W-:Y:S01]  /*ffb0*/  UIADD3 UR19, UR13, UR19, URZ ;  /* 0x000000130d137290 */ /* 0x000fe2000fffe03f */
[----:B------:R-:W-:Y:S01]  /*ffc0*/  ISETP.NE.U32.AND P1, PT, R0, 0x1, PT ;  /* 0x000000010000780c */ /* 0x000fe20003f25070 */
[----:B------:R-:W-:Y:S01]  /*ffd0*/  ULDC.64 UR16, c[0x0][0x2e0] ;  /* 0x0000b80000107ab9 */ /* 0x000fe20000000a00 */
[----:B------:R-:W-:Y:S01]  /*ffe0*/  ULDC UR18, c[0x0][0x760] ;  /* 0x0001d80000127ab9 */ /* 0x000fe20000000800 */
[----:B------:R-:W-:-:S02]  /*fff0*/  UIADD3.X UR7, UR5, UR19, URZ, UP0, !UPT ;  /* 0x0000001305077290 */ /* 0x000fc400087fe43f */
[----:B------:R-:W-:Y:S02]  /*10000*/  UIMAD UR11, UR20, UR16, URZ ;  /* 0x00000010140b72a4 */ /* 0x000fe4000f8e023f */
[----:B------:R-:W-:Y:S02]  /*10010*/  UIMAD.WIDE.U32 UR6, UR14, UR16, UR6 ;  /* 0x000000100e0672a5 */ /* 0x000fe4000f8e0006 */
[----:B------:R-:W-:Y:S02]  /*10020*/  UIMAD UR17, UR14, UR17, UR11 ;  /* 0x000000110e1172a4 */ /* 0x000fe4000f8e020b */
[----:B------:R-:W-:Y:S02]  /*10030*/  UIMAD UR11, UR15, UR18, URZ ;  /* 0x000000120f0b72a4 */ /* 0x000fe4000f8e023f */
[----:B------:R-:W-:Y:S01]  /*10040*/  UIADD3 UR24, UR7, UR17, URZ ;  /* 0x0000001107187290 */ /* 0x000fe2000fffe03f */
[----:B-1----:R-:W-:Y:S01]  /*10050*/  LOP3.LUT R10, R2, 0x1f, RZ, 0xc0, !PT ;  /* 0x0000001f020a7812 */ /* 0x002fe200078ec0ff */
[----:B------:R-:W-:Y:S10]  /*10060*/  @P1 BRA `(.L_x_1947) ;  /* 0x00000004006c1947 */ /* 0x000ff40003800000 */
        /* <DEDUP_REMOVED lines=11> */
.L_x_1950:
[----:B------:R-:W2:Y:S04]  /*10120*/  LDG.E.STRONG.GPU R0, desc[UR38][R2.64] ;  /* 0x0000002602007981 */ /* 0x000ea8000c1ef900 */
[----:B--2---:R-:W-:Y:S01]  /*10130*/  CCTL.IVALL ;  /* 0x00000000ff00798f */ /* 0x004fe20002000000 */
[----:B------:R-:W-:Y:S05]  /*10140*/  YIELD ;  /* 0x0000000000007946 */ /* 0x000fea0003800000 */
[----:B------:R-:W-:-:S13]  /*10150*/  ISETP.NE.AND P1, PT, R0, UR22, PT ;  /* 0x0000001600007c0c */ /* 0x000fda000bf25270 */
[----:B------:R-:W-:Y:S05]  /*10160*/  @P1 BRA `(.L_x_1950) ;  /* 0xfffffffc00ec1947 */ /* 0x000fea000383ffff */
.L_x_1949:
[----:B------:R-:W-:Y:S05]  /*10170*/  BSYNC B0 ;  /* 0x0000000000007941 */ /* 0x000fea0003800000 */
.L_x_1948:
[----:B------:R-:W-:-:S03]  /*10180*/  UMOV UR15, 0xffffffff ;  /* 0xffffffff000f7882 */ /* 0x000fc60000000000 */
[----:B------:R-:W-:Y:S05]  /*10190*/  BRA.DIV UR15, `(.L_x_1951) ;  /* 0x0000003e0f787947 */ /* 0x000fea000b800000 */
[----:B------:R-:W-:Y:S01]  /*101a0*/  NOP ;  /* 0x0000000000007918 */ /* 0x000fe20000000000 */
.L_x_2034:
        /* <DEDUP_REMOVED lines=22> */
.L_x_1953:
[----:B------:R-:W-:Y:S05]  /*10310*/  BSYNC B0 ;  /* 0x0000000000007941 */ /* 0x000fea0003800000 */
.L_x_1952:
        /* <DEDUP_REMOVED lines=20> */
.L_x_1955:
[----:B------:R-:W-:Y:S05]  /*10460*/  BSYNC B0 ;  /* 0x0000000000007941 */ /* 0x000fea0003800000 */
.L_x_1954:
[----:B------:R-:W-:Y:S06]  /*10470*/  BAR.ARV 0xa, 0xa0 ;  /* 0x0282800000007b1d */ /* 0x000fec0000002000 */
[----:B------:R-:W-:Y:S04]  /*10480*/  BSSY B0, `(.L_x_1956) ;  /* 0x0000003000007945 */ /* 0x000fe80003800000 */
[----:B------:R-:W-:Y:S05]  /*10490*/  @!P0 BRA `(.L_x_1957) ;  /* 0x0000000000048947 */ /* 0x000fea0003800000 */
[----:B------:R-:W-:-:S04]  /*104a0*/  DEPBAR.LE SB0, 0x0 ;  /* 0x000080000000791a */ /* 0x000fc80000000000 */
.L_x_1957:
[----:B------:R-:W-:Y:S05]  /*104b0*/  BSYNC B0 ;  /* 0x0000000000007941 */ /* 0x000fea0003800000 */
.L_x_1956:
        /* <DEDUP_REMOVED lines=19> */
.L_x_1959:
[----:B------:R-:W-:Y:S05]  /*105f0*/  BSYNC B0 ;  /* 0x0000000000007941 */ /* 0x000fea0003800000 */
.L_x_1958:
[----:B------:R-:W-:Y:S01]  /*10600*/  UIADD3 UR15, UR9, 0x1, URZ ;  /* 0x00000001090f7890 */ /* 0x000fe2000fffe03f */
[----:B------:R-:W-:Y:S11]  /*10610*/  BRA `(.L_x_1960) ;  /* 0x0000000000047947 */ /* 0x000ff60003800000 */
.L_x_1947:
[----:B------:R-:W-:-:S05]  /*10620*/  UMOV UR15, UR9 ;  /* 0x00000009000f7c82 */ /* 0x000fca0008000000 */
.L_x_1960:
[----:B------:R-:W-:-:S06]  /*10630*/  UIADD3 UR9, UR9, 0x1, URZ ;  /* 0x0000000109097890 */ /* 0x000fcc000fffe03f */
[----:B------:R-:W-:Y:S01]  /*10640*/  ISETP.NE.AND P1, PT, R9, UR9, PT ;  /* 0x0000000909007c0c */ /* 0x000fe2000bf25270 */
[----:B------:R-:W-:-:S12]  /*10650*/  UMOV UR9, UR15 ;  /* 0x0000000f00097c82 */ /* 0x000fd80008000000 */
[----:B------:R-:W-:Y:S05]  /*10660*/  @!P1 BRA `(.L_x_1946) ;  /* 0x0000000800b49947 */ /* 0x000fea0003800000 */
[----:B------:R-:W-:Y:S01]  /*10670*/  UMOV UR18, UR12 ;  /* 0x0000000c00127c82 */ /* 0x000fe20008000000 */
[----:B------:R-:W-:Y:S01]  /*10680*/  UMOV UR9, UR15 ;  /* 0x0000000f00097c82 */ /* 0x000fe20008000000 */
[----:B------:R-:W-:-:S03]  /*10690*/  UIMAD.WIDE.U32 UR12, UR14, UR16, UR18 ;  /* 0x000000100e0c72a5 */ /* 0x000fc6000f8e0012 */
[----:B------:R-:W-:Y:S01]  /*106a0*/  ULDC.64 UR18, c[0x0][0x2c0] ;  /* 0x0000b00000127ab9 */ /* 0x000fe20000000a00 */
[----:B------:R-:W-:-:S04]  /*106b0*/  UIADD3 UR4, UP0, UR4, UR12, URZ ;  /* 0x0000000c04047290 */ /* 0x000fc8000ff1e03f */
[----:B------:R-:W-:Y:S02]  /*106c0*/  UIADD3.X UR5, UR5, UR17, UR13, UP0, !UPT ;  /* 0x0000001105057290 */ /* 0x000fe400087fe40d */
[----:B------:R-:W-:-:S04]  /*106d0*/  ULEA UR14, UP0, UR4, UR18, 0x2 ;  /* 0x00000012040e7291 */ /* 0x000fc8000f80103f */
[----:B------:R-:W-:Y:S02]  /*106e0*/  ULEA.HI.X UR5, UR4, UR19, UR5, 0x2, UP0 ;  /* 0x0000001304057291 */ /* 0x000fe400080f1405 */
[----:B------:R-:W-:Y:S01]  /*106f0*/  UIADD3 UR14, UP0, UR14, 0x4000, URZ ;  /* 0x000040000e0e7890 */ /* 0x000fe2000ff1e03f */
[----:B------:R-:W-:-:S03]  /*10700*/  UMOV UR4, URZ ;  /* 0x0000003f00047c82 */ /* 0x000fc60008000000 */
[----:B------:R-:W-:-:S12]  /*10710*/  UIADD3.X UR5, URZ, UR5, URZ, UP0, !UPT ;  /* 0x000000053f057290 */ /* 0x000fd800087fe43f */
.L_x_1985:
        /* <DEDUP_REMOVED lines=11> */
.L_x_1963:
[----:B------:R-:W2:Y:S04]  /*107d0*/  LDG.E.STRONG.GPU R0, desc[UR38][R2.64] ;  /* 0x0000002602007981 */ /* 0x000ea8000c1ef900 */
[----:B--2---:R-:W-:Y:S01]  /*107e0*/  CCTL.IVALL ;  /* 0x00000000ff00798f */ /* 0x004fe20002000000 */
[----:B------:R-:W-:Y:S05]  /*107f0*/  YIELD ;  /* 0x0000000000007946 */ /* 0x000fea0003800000 */
[----:B------:R-:W-:-:S13]  /*10800*/  ISETP.NE.AND P1, PT, R0, UR22, PT ;  /* 0x0000001600007c0c */ /* 0x000fda000bf25270 */
[----:B------:R-:W-:Y:S05]  /*10810*/  @P1 BRA `(.L_x_1963) ;  /* 0xfffffffc00ec1947 */ /* 0x000fea000383ffff */
.L_x_1962:
[----:B------:R-:W-:Y:S05]  /*10820*/  BSYNC B0 ;  /* 0x0000000000007941 */ /* 0x000fea0003800000 */
.L_x_1961:
[----:B------:R-:W-:-:S03]  /*10830*/  UMOV UR16, 0xffffffff ;  /* 0xffffffff00107882 */ /* 0x000fc60000000000 */
[----:B------:R-:W-:Y:S05]  /*10840*/  BRA.DIV UR16, `(.L_x_1964) ;  /* 0x0000003610e87947 */ /* 0x000fea000b800000 */
[----:B------:R-:W-:Y:S01]  /*10850*/  NOP ;  /* 0x0000000000007918 */ /* 0x000fe20000000000 */
.L_x_2037:
        /* <DEDUP_REMOVED lines=8> */
[----:B------:R-:W-:Y:S01]  /*108e0*/  UIADD3 UR25, UP0, UR16, UR6, URZ ;  /* 0x0000000610197290 */ /* 0x000fe2000ff1e03f */
[----:B------:R-:W-:Y:S01]  /*108f0*/  UMOV UR26, 0x0 ;  /* 0x00000000001a7882 */ /* 0x000fe20000000000 */
[----:B------:R-:W-:Y:S01]  /*10900*/  UMOV UR27, 0x14f00000 ;  /* 0x14f00000001b7882 */ /* 0x000fe20000000000 */
[----:B-1----:R-:W-:Y:S02]  /*10910*/  ULEA UR18, UR18, UR17, 0x18 ;  /* 0x0000001112127291 */ /* 0x002fe4000f8ec03f */
[----:B------:R-:W-:-:S02]  /*10920*/  ULEA.HI.X.SX32 UR17, UR16, UR24, 0x1, UP0 ;  /* 0x0000001810117291 */ /* 0x000fc400080f0e3f */
[----:B------:R-:W-:Y:S02]  /*10930*/  ULEA UR16, UP0, UR25, UR20, 0x2 ;  /* 0x0000001419107291 */ /* 0x000fe4000f80103f */
[----:B------:R-:W-:Y:S02]  /*10940*/  UIADD3 UR18, UR18, 0x8000, URZ ;  /* 0x0000800012127890 */ /* 0x000fe4000fffe03f */
[----:B------:R-:W-:Y:S01]  /*10950*/  ULEA.HI.X UR17, UR25, UR21, UR17, 0x2, UP0 ;  /* 0x0000001519117291 */ /* 0x000fe200080f1411 */
[----:B------:R-:W-:-:S08]  /*10960*/  UMOV UR20, 0x400 ;  /* 0x0000040000147882 */ /* 0x000fd00000000000 */
[----:B------:R1:W-:Y:S02]  /*10970*/  UBLKRED.G.S.ADD.F32.RN [UR16], [UR18], UR20, desc[UR26] ;  /* 0x00001a10120073bb */ /* 0x0003e400080a1414 */
[----:B-1----:R0:W-:Y:S02]  /*10980*/  UTMACMDFLUSH ;  /* 0x00000000000079b7 */ /* 0x0021e40000000000 */
.L_x_1966:
[----:B------:R-:W-:Y:S05]  /*10990*/  BSYNC B0 ;  /* 0x0000000000007941 */ /* 0x000fea0003800000 */
.L_x_1965:
[----:B------:R-:W-:Y:S01]  /*109a0*/  ULEA UR18, UR15, UR4, 0xd ;  /* 0x000000040f127291 */ /* 0x000fe2000f8e683f */
[----:B------:R-:W-:Y:S06]  /*109b0*/  BAR.SYNC.DEFER_BLOCKING 0xe, 0xa0 ;  /* 0x0382800000007b1d */ /* 0x000fec0000010000 */
[----:B------:R-:W-:Y:S01]  /*109c0*/  UMOV UR16, UR14 ;  /* 0x0000000e00107c82 */ /* 0x000fe20008000000 */
[----:B------:R-:W-:Y:S01]  /*109d0*/  UMOV UR17, UR5 ;  /* 0x0000000500117c82 */ /* 0x000fe20008000000 */
[----:B------:R-:W-:Y:S01]  /*109e0*/  BSSY B0, `(.L_x_1967) ;  /* 0x000000d000007945 */ /* 0x000fe20003800000 */
[----:B------:R-:W-:-:S03]  /*109f0*/  UIMAD.WIDE UR16, UR18, 0x4, UR16 ;  /* 0x00000004121078a5 */ /* 0x000fc6000f8e0210 */
[----:B------:R-:W-:Y:S09]  /*10a00*/  @!P0 BRA `(.L_x_1968) ;  /* 0x0000000000288947 */ /* 0x000ff20003800000 */
        /* <DEDUP_REMOVED lines=10> */
.L_x_1968:
[----:B------:R-:W-:Y:S05]  /*10ab0*/  BSYNC B0 ;  /* 0x0000000000007941 */ /* 0x000fea0003800000 */
.L_x_1967:
[----:B------:R-:W-:Y:S06]  /*10ac0*/  BAR.ARV 0xa, 0xa0 ;  /* 0x0282800000007b1d */ /* 0x000fec0000002000 */
[----:B------:R-:W-:Y:S04]  /*10ad0*/  BSSY B0, `(.L_x_1969) ;  /* 0x0000003000007945 */ /* 0x000fe80003800000 */
[----:B------:R-:W-:Y:S05]  /*10ae0*/  @!P0 BRA `(.L_x_1970) ;  /* 0x0000000000048947 */ /* 0x000fea0003800000 */
[----:B------:R-:W-:-:S04]  /*10af0*/  DEPBAR.LE SB0, 0x0 ;  /* 0x000080000000791a */ /* 0x000fc80000000000 */
.L_x_1970:
[----:B------:R-:W-:Y:S05]  /*10b00*/  BSYNC B0 ;  /* 0x0000000000007941 */ /* 0x000fea0003800000 */
.L_x_1969:
        /* <DEDUP_REMOVED lines=19> */
.L_x_1972:
[----:B------:R-:W-:Y:S05]  /*10c40*/  BSYNC B0 ;  /* 0x0000000000007941 */ /* 0x000fea0003800000 */
.L_x_1971:
        /* <DEDUP_REMOVED lines=9> */
.L_x_1975:
[----:B------:R-:W2:Y:S04]  /*10ce0*/  LDG.E.STRONG.GPU R0, desc[UR38][R2.64] ;  /* 0x0000002602007981 */ /* 0x000ea8000c1ef900 */
[----:B--2---:R-:W-:Y:S01]  /*10cf0*/  CCTL.IVALL ;  /* 0x00000000ff00798f */ /* 0x004fe20002000000 */
[----:B------:R-:W-:Y:S05]  /*10d00*/  YIELD ;  /* 0x0000000000007946 */ /* 0x000fea0003800000 */
[----:B------:R-:W-:-:S13]  /*10d10*/  ISETP.NE.AND P1, PT, R0, UR22, PT ;  /* 0x0000001600007c0c */ /* 0x000fda000bf25270 */
[----:B------:R-:W-:Y:S05]  /*10d20*/  @P1 BRA `(.L_x_1975) ;  /* 0xfffffffc00ec1947 */ /* 0x000fea000383ffff */
.L_x_1974:
[----:B------:R-:W-:Y:S05]  /*10d30*/  BSYNC B0 ;  /* 0x0000000000007941 */ /* 0x000fea0003800000 */
.L_x_1973:
[----:B------:R-:W-:-:S03]  /*10d40*/  UMOV UR12, 0xffffffff ;  /* 0xffffffff000c7882 */ /* 0x000fc60000000000 */
[----:B------:R-:W-:Y:S05]  /*10d50*/  BRA.DIV UR12, `(.L_x_1976) ;  /* 0x000000320cc07947 */ /* 0x000fea000b800000 */
[----:B------:R-:W-:Y:S01]  /*10d60*/  NOP ;  /* 0x0000000000007918 */ /* 0x000fe20000000000 */
.L_x_2040:
        /* <DEDUP_REMOVED lines=15> */
.L_x_1978:
[----:B------:R-:W-:Y:S05]  /*10e60*/  BSYNC B0 ;  /* 0x0000000000007941 */ /* 0x000fea0003800000 */
.L_x_1977:
        /* <DEDUP_REMOVED lines=15> */
.L_x_1980:
[----:B------:R-:W-:Y:S05]  /*10f60*/  BSYNC B0 ;  /* 0x0000000000007941 */ /* 0x000fea0003800000 */
.L_x_1979:
[----:B------:R-:W-:Y:S06]  /*10f70*/  BAR.ARV 0xa, 0xa0 ;  /* 0x0282800000007b1d */ /* 0x000fec0000002000 */
[----:B------:R-:W-:Y:S04]  /*10f80*/  BSSY B0, `(.L_x_1981) ;  /* 0x0000003000007945 */ /* 0x000fe80003800000 */
[----:B------:R-:W-:Y:S05]  /*10f90*/  @!P0 BRA `(.L_x_1982) ;  /* 0x0000000000048947 */ /* 0x000fea0003800000 */
[----:B------:R-:W-:-:S04]  /*10fa0*/  DEPBAR.LE SB0, 0x0 ;  /* 0x000080000000791a */ /* 0x000fc80000000000 */
.L_x_1982:
[----:B------:R-:W-:Y:S05]  /*10fb0*/  BSYNC B0 ;  /* 0x0000000000007941 */ /* 0x000fea0003800000 */
.L_x_1981:
        /* <DEDUP_REMOVED lines=19> */
.L_x_1984:
[----:B------:R-:W-:Y:S05]  /*110f0*/  BSYNC B0 ;  /* 0x0000000000007941 */ /* 0x000fea0003800000 */
.L_x_1983:
[----:B------:R-:W-:Y:S02]  /*11100*/  UIADD3 UR9, UR9, 0x2, URZ ;  /* 0x0000000209097890 */ /* 0x000fe4000fffe03f */
[----:B------:R-:W-:-:S04]  /*11110*/  UIADD3 UR4, UR4, 0x4000, URZ ;  /* 0x0000400004047890 */ /* 0x000fc8000fffe03f */
[----:B------:R-:W-:-:S13]  /*11120*/  ISETP.LE.AND P1, PT, R9, UR9, PT ;  /* 0x0000000909007c0c */ /* 0x000fda000bf23270 */
[----:B------:R-:W-:Y:S05]  /*11130*/  @!P1 BRA `(.L_x_1985) ;  /* 0xfffffff400789947 */ /* 0x000fea000383ffff */
.L_x_1946:
        /* <DEDUP_REMOVED lines=41> */
.L_x_1988:
[----:B------:R-:W-:Y:S05]  /*113d0*/  BSYNC B0 ;  /* 0x0000000000007941 */ /* 0x000fea0003800000 */
.L_x_1987:
[----:B------:R-:W-:Y:S05]  /*113e0*/  BRA `(.L_x_1989) ;  /* 0x0000000000047947 */ /* 0x000fea0003800000 */
.L_x_1986:
[----:B------:R-:W-:-:S05]  /*113f0*/  UMOV UR4, UR9 ;  /* 0x0000000900047c82 */ /* 0x000fca0008000000 */
.L_x_1989:
        /* <DEDUP_REMOVED lines=11> */
.L_x_1994:
        /* <DEDUP_REMOVED lines=24> */
.L_x_1991:
[----:B------:R-:W-:Y:S05]  /*11630*/  BSYNC B0 ;  /* 0x0000000000007941 */ /* 0x000fea0003800000 */
.L_x_1990:
        /* <DEDUP_REMOVED lines=24> */
.L_x_1993:
[----:B------:R-:W-:Y:S05]  /*117c0*/  BSYNC B0 ;  /* 0x0000000000007941 */ /* 0x000fea0003800000 */
.L_x_1992:
[----:B------:R-:W-:Y:S02]  /*117d0*/  UIADD3 UR7, UR7, 0x2, URZ ;  /* 0x0000000207077890 */ /* 0x000fe4000fffe03f */
[----:B------:R-:W-:Y:S02]  /*117e0*/  ULEA UR5, UR19, UR5, 0x1 ;  /* 0x0000000513057291 */ /* 0x000fe4000f8e083f */
[----:B------:R-:W-:Y:S02]  /*117f0*/  ULEA UR6, UR19, UR6, 0x1 ;  /* 0x0000000613067291 */ /* 0x000fe4000f8e083f */
[----:B------:R-:W-:-:S13]  /*11800*/  ISETP.NE.AND P0, PT, RZ, UR7, PT ;  /* 0x00000007ff007c0c */ /* 0x000fda000bf05270 */
[----:B------:R-:W-:Y:S05]  /*11810*/  @!P0 BRA `(.L_x_1857) ;  /* 0x0000002400248947 */ /* 0x000fea0003800000 */
[----:B------:R-:W-:Y:S05]  /*11820*/  BRA `(.L_x_1994) ;  /* 0xfffffffc00207947 */ /* 0x000fea000383ffff */
.L_x_1938:
        /* <DEDUP_REMOVED lines=14> */
.L_x_1995:
        /* <DEDUP_REMOVED lines=14> */
.L_x_1997:
[----:B------:R-:W-:-:S05]  /*119f0*/  ULDC UR4, c[0x0][0x8bc] ;  /* 0x00022f0000047ab9 */ /* 0x000fca0000000800 */
.L_x_1996:
        /* <DEDUP_REMOVED lines=59> */
.L_x_1999:
        /* <DEDUP_REMOVED lines=13> */
.L_x_2000:
        /* <DEDUP_REMOVED lines=8> */
.L_x_2001:
        /* <DEDUP_REMOVED lines=21> */
.L_x_2002:
        /* <DEDUP_REMOVED lines=50> */
.L_x_2041:
        /* <DEDUP_REMOVED lines=15> */
.L_x_2005:
        /* <DEDUP_REMOVED lines=77> */
.L_x_2016:
[----:B-123--:R-:W-:-:S04]  /*12930*/  SHF.L.U32 R18, R10, 0x1f, RZ ;  /* 0x0000001f0a127819 */ /* 0x00efc800000006ff */
[----:B------:R-:W2:Y:S02]  /*12940*/  SYNCS.PHASECHK.TRANS64.TRYWAIT P1, [R15+URZ+0x30c40], R18 ;  /* 0x030c40120f0075a7 */ /* 0x000ea4000802017f */
[----:B--2---:R-:W-:Y:S05]  /*12950*/  @!P1 BRA `(.L_x_2008) ;  /* 0x0000001400f09947 */ /* 0x004fea0003800000 */
.L_x_2042:
        /* <DEDUP_REMOVED lines=8> */
.L_x_2009:
        /* <DEDUP_REMOVED lines=30> */
.L_x_2043:
        /* <DEDUP_REMOVED lines=8> */
.L_x_2011:
        /* <DEDUP_REMOVED lines=30> */
.L_x_2044:
        /* <DEDUP_REMOVED lines=8> */
.L_x_2013:
        /* <DEDUP_REMOVED lines=24> */
.L_x_2046:
        /* <DEDUP_REMOVED lines=8> */
.L_x_2015:
        /* <DEDUP_REMOVED lines=30> */
.L_x_2007:
[----:B------:R-:W4:Y:S02]  /*13280*/  LDL.LU R4, [R1+0x8] ;  /* 0x0000080001047983 */ /* 0x000f240000300800 */
[----:B----4-:R-:W-:Y:S02]  /*13290*/  ISETP.NE.AND P1, PT, R4, RZ, PT ;  /* 0x000000ff0400720c */ /* 0x010fe40003f25270 */
[----:B------:R4:W5:Y:S11]  /*132a0*/  LDL R4, [R1+0x4] ;  /* 0x0000040001047983 */ /* 0x0009760000100800 */
[----:B----4-:R-:W-:Y:S05]  /*132b0*/  @!P1 BRA `(.L_x_2006) ;  /* 0x0000000400249947 */ /* 0x010fea0003800000 */
[----:B------:R-:W-:-:S04]  /*132c0*/  SHF.L.U32 R12, R10, 0x1f, RZ ;  /* 0x0000001f0a0c7819 */ /* 0x000fc800000006ff */
[----:B------:R-:W4:Y:S02]  /*132d0*/  SYNCS.PHASECHK.TRANS64.TRYWAIT P1, [R15+URZ+0x30c40], R12 ;  /* 0x030c400c0f0075a7 */ /* 0x000f24000802017f */
[----:B----4-:R-:W-:Y:S05]  /*132e0*/  @!P1 BRA `(.L_x_2017) ;  /* 0x0000000c00e09947 */ /* 0x010fea0003800000 */
.L_x_2047:
        /* <DEDUP_REMOVED lines=8> */
.L_x_2018:
        /* <DEDUP_REMOVED lines=27> */
.L_x_2048:
        /* <DEDUP_REMOVED lines=8> */
.L_x_2020:
        /* <DEDUP_REMOVED lines=27> */
.L_x_2006:
[----:B------:R-:W1:Y:S01]  /*13750*/  S2R R0, SR_TID.X ;  /* 0x0000000000007919 */ /* 0x000e620000002100 */
[----:B------:R-:W-:Y:S01]  /*13760*/  IMAD R3, R16, 0x8, R15 ;  /* 0x0000000810037824 */ /* 0x000fe200078e020f */
[----:B-1----:R-:W-:Y:S02]  /*13770*/  LOP3.LUT R2, R0, 0x7f, RZ, 0xc0, !PT ;  /* 0x0000007f00027812 */ /* 0x002fe400078ec0ff */
[----:B------:R-:W-:Y:S02]  /*13780*/  SHF.L.U32 R0, R10, 0x1f, RZ ;  /* 0x0000001f0a007819 */ /* 0x000fe400000006ff */
[----:B------:R-:W-:Y:S02]  /*13790*/  ISETP.NE.AND P1, PT, R2, RZ, PT ;  /* 0x000000ff0200720c */ /* 0x000fe40003f25270 */
[----:B------:R-:W1:Y:S02]  /*137a0*/  SYNCS.PHASECHK.TRANS64.TRYWAIT P0, [R3+URZ+0x30c40], R0 ;  /* 0x030c4000030075a7 */ /* 0x000e64000800017f */
[----:B-1----:R-:W-:Y:S09]  /*137b0*/  @!P0 BRA `(.L_x_2021) ;  /* 0x0000000800d48947 */ /* 0x002ff20003800000 */
.L_x_2049:
[----:B------:R-:W-:Y:S05]  /*137c0*/  @P1 BRA `(.L_x_2022) ;  /* 0x0000000000181947 */ /* 0x000fea0003800000 */
[----:B------:R-:W1:Y:S01]  /*137d0*/  S2R R2, SR_TID.X ;  /* 0x0000000000027919 */ /* 0x000e620000002100 */
[----:B------:R-:W-:-:S04]  /*137e0*/  IMAD.MOV.U32 R0, RZ, RZ, 0x4200 ;  /* 0x00004200ff007424 */ /* 0x000fc800078e00ff */
[----:B------:R1:W-:Y:S02]  /*137f0*/  SYNCS.ARRIVE.TRANS64 RZ, [R3+URZ+0x30c30], R0 ;  /* 0x030c300003ff79a7 */ /* 0x0003e4000800003f */
[----:B-1----:R-:W-:-:S13]  /*13800*/  LOP3.LUT P0, RZ, R2, 0x1f, RZ, 0xc0, !PT ;  /* 0x0000001f02ff7812 */ /* 0x002fda000780c0ff */
[----:B------:R-:W-:Y:S05]  /*13810*/  @!P0 BRA `(.L_x_2022) ;  /* 0x0000000000048947 */ /* 0x000fea0003800000 */
[----:B------:R-:W-:Y:S01]  /*13820*/  BPT.TRAP 0x1 ;  /* 0x000000040000795c */ /* 0x000fe20000300000 */
.L_x_2022:
        /* <DEDUP_REMOVED lines=34> */
.L_x_2003:
[----:B------:R-:W-:Y:S05]  /*13a50*/  BSYNC B0 ;  /* 0x0000000000007941 */ /* 0x000fea0003800000 */
.L_x_1998:
[----:B------:R-:W-:-:S03]  /*13a60*/  UMOV UR8, 0xffffffff ;  /* 0xffffffff00087882 */ /* 0x000fc60000000000 */
[----:B------:R-:W-:Y:S05]  /*13a70*/  BRA.DIV UR8, `(.L_x_2023) ;  /* 0x0000000a08387947 */ /* 0x000fea000b800000 */
[----:B------:R-:W-:-:S13]  /*13a80*/  ELECT P6, URZ, PT ;  /* 0x00000000003f782f */ /* 0x000fda00038c0000 */
.L_x_2052:
[----:B------:R-:W-:Y:S05]  /*13a90*/  @!P6 BRA `(.L_x_1857) ;  /* 0x000000000084e947 */ /* 0x000fea0003800000 */
[----:B------:R-:W-:-:S06]  /*13aa0*/  ULOP3.LUT UR8, UR36, 0x2, URZ, 0xfc, !UPT ;  /* 0x0000000224087892 */ /* 0x000fcc000f8efc3f */
[----:B------:R-:W-:-:S05]  /*13ab0*/  IMAD.U32 R2, RZ, RZ, UR8 ;  /* 0x00000008ff027e24 */ /* 0x000fca000f8e00ff */
[----:B------:R-:W-:-:S13]  /*13ac0*/  ISETP.NE.AND P2, PT, R2, 0x3, PT ;  /* 0x000000030200780c */ /* 0x000fda0003f45270 */
[----:B------:R-:W-:Y:S05]  /*13ad0*/  @!P2 BRA `(.L_x_2024) ;  /* 0x000000000004a947 */ /* 0x000fea0003800000 */
[----:B---3--:R-:W-:Y:S01]  /*13ae0*/  BPT.TRAP 0x1 ;  /* 0x000000040000795c */ /* 0x008fe20000300000 */
.L_x_2024:
        /* <DEDUP_REMOVED lines=15> */
.L_x_2053:
[----:B------:R-:W2:Y:S02]  /*13be0*/  SYNCS.PHASECHK.TRANS64.TRYWAIT P0, [R3+URZ], R2 ;  /* 0x00000002030075a7 */ /* 0x000ea4000800017f */
[----:B--2---:R-:W-:Y:S05]  /*13bf0*/  @!P0 BRA `(.L_x_2026) ;  /* 0x00000008000c8947 */ /* 0x004fea0003800000 */
.L_x_2054:
[----:B------:R-:W-:Y:S05]  /*13c00*/  @!P2 BRA `(.L_x_2027) ;  /* 0x000000000004a947 */ /* 0x000fea0003800000 */
[----:B---3--:R-:W-:Y:S01]  /*13c10*/  BPT.TRAP 0x1 ;  /* 0x000000040000795c */ /* 0x008fe20000300000 */
.L_x_2027:
[----:B--2---:R-:W-:-:S04]  /*13c20*/  VIADD R3, R8, 0x30c40 ;  /* 0x00030c4008037836 */ /* 0x004fc80000000000 */
[----:B------:R-:W-:-:S04]  /*13c30*/  IMAD R5, R0, 0x8, R3 ;  /* 0x0000000800057824 */ /* 0x000fc800078e0203 */
[----:B------:R-:W2:Y:S02]  /*13c40*/  SYNCS.PHASECHK.TRANS64.TRYWAIT P0, [R5+URZ], R4 ;  /* 0x00000004050075a7 */ /* 0x000ea4000800017f */
[----:B--2---:R-:W-:Y:S05]  /*13c50*/  @!P0 BRA `(.L_x_2028) ;  /* 0x0000000800088947 */ /* 0x004fea0003800000 */
.L_x_2055:
[----:B------:R-:W-:-:S07]  /*13c60*/  IMAD R3, R6, 0x8, R3 ;  /* 0x0000000806037824 */ /* 0x000fce00078e0203 */
.L_x_2029:
[----:B----4-:R4:W1:Y:S02]  /*13c70*/  SYNCS.PHASECHK.TRANS64.TRYWAIT P0, [R3+URZ], R2 ;  /* 0x00000002030075a7 */ /* 0x010864000800017f */
[----:B-1----:R-:W-:Y:S05]  /*13c80*/  @!P0 NANOSLEEP.SYNCS 0x989680 ;  /* 0x009896800000895d */ /* 0x002fea0003900000 */
[----:B------:R-:W1:Y:S02]  /*13c90*/  @!P0 SYNCS.PHASECHK.TRANS64 P0, [R3+URZ], R2 ;  /* 0x00000002030085a7 */ /* 0x000e64000800007f */
[----:B-1----:R-:W-:Y:S05]  /*13ca0*/  @!P0 BRA `(.L_x_2029) ;  /* 0xfffffffc00f08947 */ /* 0x002fea000383ffff */
.L_x_1857:
[----:B---3--:R-:W-:Y:S05]  /*13cb0*/  BSYNC B6 ;  /* 0x0000000000067941 */ /* 0x008fea0003800000 */
.L_x_1851:
[----:B------:R-:W-:Y:S05]  /*13cc0*/  EXIT ;  /* 0x000000000000794d */ /* 0x000fea0003800000 */
.L_x_1868:
[----:B------:R-:W-:Y:S02]  /*13cd0*/  IMAD.MOV.U32 R13, RZ, RZ, R10 ;  /* 0x000000ffff0d7224 */ /* 0x000fe400078e000a */
[----:B------:R-:W-:Y:S02]  /*13ce0*/  IMAD.MOV.U32 R12, RZ, RZ, RZ ;  /* 0x000000ffff0c7224 */ /* 0x000fe400078e00ff */
[----:B------:R-:W-:Y:S02]  /*13cf0*/  IMAD.MOV.U32 R11, RZ, RZ, 0x1f ;  /* 0x0000001fff0b7424 */ /* 0x000fe400078e00ff */
[----:B------:R-:W-:-:S07]  /*13d00*/  IMAD.MOV.U32 R15, RZ, RZ, -0x1 ;  /* 0xffffffffff0f7424 */ /* 0x000fce00078e00ff */
[----:B------:R-:W-:Y:S05]  /*13d10*/  WARPSYNC.COLLECTIVE R15, `(.L_x_2030) ;  /* 0x000000000f087348 */ /* 0x000fea0003c00000 */
[----:B------:R1:W2:Y:S02]  /*13d20*/  SHFL.IDX P6, R14, R13, R12, R11 ;  /* 0x0000000c0d0e7389 */ /* 0x0002a400000c000b */
[----:B-12---:R-:W-:Y:S01]  /*13d30*/  ENDCOLLECTIVE ;  /* 0x000000000000791b */ /* 0x006fe20003800000 */
.L_x_2030:
[----:B------:R-:W-:Y:S05]  /*13d40*/  BRA `(.L_x_2031) ;  /* 0xfffffed400b47947 */ /* 0x000fea000383ffff */
.L_x_1870:
[----:B--2---:R2:W3:Y:S02]  /*13d50*/  SYNCS.PHASECHK.TRANS64.TRYWAIT P0, [R16+URZ+0x30c00], R11 ;  /* 0x030c000b100075a7 */ /* 0x0044e4000800017f */
[----:B---3--:R-:W-:Y:S05]  /*13d60*/  @!P0 NANOSLEEP.SYNCS 0x989680 ;  /* 0x009896800000895d */ /* 0x008fea0003900000 */
[----:B------:R-:W3:Y:S02]  /*13d70*/  @!P0 SYNCS.PHASECHK.TRANS64 P0, [R16+URZ+0x30c00], R11 ;  /* 0x030c000b100085a7 */ /* 0x000ee4000800007f */
[----:B---3--:R-:W-:Y:S05]  /*13d80*/  @!P0 BRA `(.L_x_1870) ;  /* 0xfffffffc00f08947 */ /* 0x008fea000383ffff */
[----:B------:R-:W-:Y:S05]  /*13d90*/  BRA `(.L_x_1869) ;  /* 0xfffffed400fc7947 */ /* 0x000fea000383ffff */
.L_x_1875:
[----:B--2---:R2:W3:Y:S02]  /*13da0*/  SYNCS.PHASECHK.TRANS64.TRYWAIT P0, [R8+URZ+0x30c10], R23 ;  /* 0x030c1017080075a7 */ /* 0x0044e4000800017f */
[----:B---3--:R-:W-:Y:S05]  /*13db0*/  @!P0 NANOSLEEP.SYNCS 0x989680 ;  /* 0x009896800000895d */ /* 0x008fea0003900000 */
[----:B------:R-:W3:Y:S02]  /*13dc0*/  @!P0 SYNCS.PHASECHK.TRANS64 P0, [R8+URZ+0x30c10], R23 ;  /* 0x030c1017080085a7 */ /* 0x000ee4000800007f */
[----:B---3--:R-:W-:Y:S05]  /*13dd0*/  @!P0 BRA `(.L_x_1875) ;  /* 0xfffffffc00f08947 */ /* 0x008fea000383ffff */
[----:B------:R-:W-:Y:S05]  /*13de0*/  BRA `(.L_x_1874) ;  /* 0xfffffee000207947 */ /* 0x000fea000383ffff */
.L_x_1879:
[----:B------:R1:W1:Y:S02]  /*13df0*/  SYNCS.PHASECHK.TRANS64.TRYWAIT P0, [R8+URZ+0x30c30], R23 ;  /* 0x030c3017080075a7 */ /* 0x000264000800017f */
[----:B-1----:R-:W-:Y:S05]  /*13e00*/  @!P0 NANOSLEEP.SYNCS 0x989680 ;  /* 0x009896800000895d */ /* 0x002fea0003900000 */
[----:B------:R-:W1:Y:S02]  /*13e10*/  @!P0 SYNCS.PHASECHK.TRANS64 P0, [R8+URZ+0x30c30], R23 ;  /* 0x030c3017080085a7 */ /* 0x000e64000800007f */
[----:B-1----:R-:W-:Y:S05]  /*13e20*/  @!P0 BRA `(.L_x_1879) ;  /* 0xfffffffc00f08947 */ /* 0x002fea000383ffff */
[----:B------:R-:W-:Y:S05]  /*13e30*/  BRA `(.L_x_1878) ;  /* 0xfffffee400207947 */ /* 0x000fea000383ffff */
.L_x_1887:
[----:B--2---:R2:W3:Y:S02]  /*13e40*/  SYNCS.PHASECHK.TRANS64.TRYWAIT P1, [R7+URZ+0x30c10], R20 ;  /* 0x030c1014070075a7 */ /* 0x0044e4000802017f */
[----:B---3--:R-:W-:Y:S05]  /*13e50*/  @!P1 NANOSLEEP.SYNCS 0x989680 ;  /* 0x009896800000995d */ /* 0x008fea0003900000 */
[----:B------:R-:W3:Y:S02]  /*13e60*/  @!P1 SYNCS.PHASECHK.TRANS64 P1, [R7+URZ+0x30c10], R20 ;  /* 0x030c1014070095a7 */ /* 0x000ee4000802007f */
[----:B---3--:R-:W-:Y:S05]  /*13e70*/  @!P1 BRA `(.L_x_1887) ;  /* 0xfffffffc00f09947 */ /* 0x008fea000383ffff */
[----:B------:R-:W-:Y:S05]  /*13e80*/  BRA `(.L_x_1886) ;  /* 0xffffff2000987947 */ /* 0x000fea000383ffff */
.L_x_1891:
[----:B------:R1:W1:Y:S02]  /*13e90*/  SYNCS.PHASECHK.TRANS64.TRYWAIT P1, [R7+URZ+0x30c30], R20 ;  /* 0x030c3014070075a7 */ /* 0x000264000802017f */
[----:B-1----:R-:W-:Y:S05]  /*13ea0*/  @!P1 NANOSLEEP.SYNCS 0x989680 ;  /* 0x009896800000995d */ /* 0x002fea0003900000 */
[----:B------:R-:W1:Y:S02]  /*13eb0*/  @!P1 SYNCS.PHASECHK.TRANS64 P1, [R7+URZ+0x30c30], R20 ;  /* 0x030c3014070095a7 */ /* 0x000e64000802007f */
[----:B-1----:R-:W-:Y:S05]  /*13ec0*/  @!P1 BRA `(.L_x_1891) ;  /* 0xfffffffc00f09947 */ /* 0x002fea000383ffff */
[----:B------:R-:W-:Y:S05]  /*13ed0*/  BRA `(.L_x_1890) ;  /* 0xffffff2400ac7947 */ /* 0x000fea000383ffff */
.L_x_1899:
[----:B-1----:R1:W3:Y:S02]  /*13ee0*/  SYNCS.PHASECHK.TRANS64.TRYWAIT P0, [R7+URZ+0x30c10], R20 ;  /* 0x030c1014070075a7 */ /* 0x0022e4000800017f */
[----:B---3--:R-:W-:Y:S05]  /*13ef0*/  @!P0 NANOSLEEP.SYNCS 0x989680 ;  /* 0x009896800000895d */ /* 0x008fea0003900000 */
[----:B------:R-:W3:Y:S02]  /*13f00*/  @!P0 SYNCS.PHASECHK.TRANS64 P0, [R7+URZ+0x30c10], R20 ;  /* 0x030c1014070085a7 */ /* 0x000ee4000800007f */
[----:B---3--:R-:W-:Y:S05]  /*13f10*/  @!P0 BRA `(.L_x_1899) ;  /* 0xfffffffc00f08947 */ /* 0x008fea000383ffff */
[----:B------:R-:W-:Y:S05]  /*13f20*/  BRA `(.L_x_1898) ;  /* 0xffffff5800dc7947 */ /* 0x000fea000383ffff */
.L_x_1903:
[----:B------:R1:W1:Y:S02]  /*13f30*/  SYNCS.PHASECHK.TRANS64.TRYWAIT P0, [R7+URZ+0x30c30], R20 ;  /* 0x030c3014070075a7 */ /* 0x000264000800017f */
[----:B-1----:R-:W-:Y:S05]  /*13f40*/  @!P0 NANOSLEEP.SYNCS 0x989680 ;  /* 0x009896800000895d */ /* 0x002fea0003900000 */
[----:B------:R-:W1:Y:S02]  /*13f50*/  @!P0 SYNCS.PHASECHK.TRANS64 P0, [R7+URZ+0x30c30], R20 ;  /* 0x030c3014070085a7 */ /* 0x000e64000800007f */
[----:B-1----:R-:W-:Y:S05]  /*13f60*/  @!P0 BRA `(.L_x_1903) ;  /* 0xfffffffc00f08947 */ /* 0x002fea000383ffff */
[----:B------:R-:W-:Y:S05]  /*13f70*/  BRA `(.L_x_1902) ;  /* 0xffffff5c00ec7947 */ /* 0x000fea000383ffff */
.L_x_1951:
[----:B------:R-:W-:Y:S01]  /*13f80*/  BSSY B0, `(.L_x_2032) ;  /* 0x0000005000007945 */ /* 0x000fe20003800000 */
[----:B------:R-:W-:-:S07]  /*13f90*/  IMAD.MOV.U32 R15, RZ, RZ, -0x1 ;  /* 0xffffffffff0f7424 */ /* 0x000fce00078e00ff */
[----:B------:R-:W-:Y:S05]  /*13fa0*/  WARPSYNC.COLLECTIVE R15, `(.L_x_2033) ;  /* 0x000000000f087348 */ /* 0x000fea0003c00000 */
[----:B------:R-:W-:Y:S01]  /*13fb0*/  NOP ;  /* 0x0000000000007918 */ /* 0x000fe20000000000 */
[----:B------:R-:W-:Y:S01]  /*13fc0*/  ENDCOLLECTIVE ;  /* 0x000000000000791b */ /* 0x000fe20003800000 */
.L_x_2033:
[----:B------:R-:W-:Y:S05]  /*13fd0*/  BSYNC B0 ;  /* 0x0000000000007941 */ /* 0x000fea0003800000 */
.L_x_2032:
[----:B------:R-:W-:Y:S05]  /*13fe0*/  BRA `(.L_x_2034) ;  /* 0xffffffc000707947 */ /* 0x000fea000383ffff */
.L_x_1964:
[----:B------:R-:W-:Y:S01]  /*13ff0*/  BSSY B0, `(.L_x_2035) ;  /* 0x0000005000007945 */ /* 0x000fe20003800000 */
[----:B------:R-:W-:-:S07]  /*14000*/  IMAD.MOV.U32 R15, RZ, RZ, -0x1 ;  /* 0xffffffffff0f7424 */ /* 0x000fce00078e00ff */
[----:B------:R-:W-:Y:S05]  /*14010*/  WARPSYNC.COLLECTIVE R15, `(.L_x_2036) ;  /* 0x000000000f087348 */ /* 0x000fea0003c00000 */
[----:B------:R-:W-:Y:S01]  /*14020*/  NOP ;  /* 0x0000000000007918 */ /* 0x000fe20000000000 */
[----:B------:R-:W-:Y:S01]  /*14030*/  ENDCOLLECTIVE ;  /* 0x000000000000791b */ /* 0x000fe20003800000 */
.L_x_2036:
[----:B------:R-:W-:Y:S05]  /*14040*/  BSYNC B0 ;  /* 0x0000000000007941 */ /* 0x000fea0003800000 */
.L_x_2035:
[----:B------:R-:W-:Y:S05]  /*14050*/  BRA `(.L_x_2037) ;  /* 0xffffffc800007947 */ /* 0x000fea000383ffff */
.L_x_1976:
[----:B------:R-:W-:Y:S01]  /*14060*/  BSSY B0, `(.L_x_2038) ;  /* 0x0000005000007945 */ /* 0x000fe20003800000 */
[----:B------:R-:W-:-:S07]  /*14070*/  IMAD.MOV.U32 R15, RZ, RZ, -0x1 ;  /* 0xffffffffff0f7424 */ /* 0x000fce00078e00ff */
[----:B------:R-:W-:Y:S05]  /*14080*/  WARPSYNC.COLLECTIVE R15, `(.L_x_2039) ;  /* 0x000000000f087348 */ /* 0x000fea0003c00000 */
[----:B------:R-:W-:Y:S01]  /*14090*/  NOP ;  /* 0x0000000000007918 */ /* 0x000fe20000000000 */
[----:B------:R-:W-:Y:S01]  /*140a0*/  ENDCOLLECTIVE ;  /* 0x000000000000791b */ /* 0x000fe20003800000 */
.L_x_2039:
[----:B------:R-:W-:Y:S05]  /*140b0*/  BSYNC B0 ;  /* 0x0000000000007941 */ /* 0x000fea0003800000 */
.L_x_2038:
[----:B------:R-:W-:Y:S05]  /*140c0*/  BRA `(.L_x_2040) ;  /* 0xffffffcc00287947 */ /* 0x000fea000383ffff */
.L_x_2004:
[----:B-1----:R1:W2:Y:S02]  /*140d0*/  SYNCS.PHASECHK.TRANS64.TRYWAIT P0, [R15+URZ+0x30c20], R0 ;  /* 0x030c20000f0075a7 */ /* 0x0022a4000800017f */
[----:B--2---:R-:W-:Y:S05]  /*140e0*/  @!P0 NANOSLEEP.SYNCS 0x989680 ;  /* 0x009896800000895d */ /* 0x004fea0003900000 */
[----:B------:R-:W2:Y:S02]  /*140f0*/  @!P0 SYNCS.PHASECHK.TRANS64 P0, [R15+URZ+0x30c20], R0 ;  /* 0x030c20000f0085a7 */ /* 0x000ea4000800007f */
[----:B--2---:R-:W-:Y:S05]  /*14100*/  @!P0 BRA `(.L_x_2004) ;  /* 0xfffffffc00f08947 */ /* 0x004fea000383ffff */
[----:B------:R-:W-:Y:S05]  /*14110*/  BRA `(.L_x_2041) ;  /* 0xffffffe000947947 */ /* 0x000fea000383ffff */
.L_x_2008:
[----:B--2---:R2:W3:Y:S02]  /*14120*/  SYNCS.PHASECHK.TRANS64.TRYWAIT P1, [R15+URZ+0x30c40], R18 ;  /* 0x030c40120f0075a7 */ /* 0x0044e4000802017f */
[----:B---3--:R-:W-:Y:S05]  /*14130*/  @!P1 NANOSLEEP.SYNCS 0x989680 ;  /* 0x009896800000995d */ /* 0x008fea0003900000 */
[----:B------:R-:W3:Y:S02]  /*14140*/  @!P1 SYNCS.PHASECHK.TRANS64 P1, [R15+URZ+0x30c40], R18 ;  /* 0x030c40120f0095a7 */ /* 0x000ee4000802007f */
[----:B---3--:R-:W-:Y:S05]  /*14150*/  @!P1 BRA `(.L_x_2008) ;  /* 0xfffffffc00f09947 */ /* 0x008fea000383ffff */
[----:B------:R-:W-:Y:S05]  /*14160*/  BRA `(.L_x_2042) ;  /* 0xffffffe400fc7947 */ /* 0x000fea000383ffff */
.L_x_2010:
[----:B-1----:R1:W3:Y:S02]  /*14170*/  SYNCS.PHASECHK.TRANS64.TRYWAIT P1, [R15+URZ+0x30c28], R18 ;  /* 0x030c28120f0075a7 */ /* 0x0022e4000802017f */
[----:B---3--:R-:W-:Y:S05]  /*14180*/  @!P1 NANOSLEEP.SYNCS 0x989680 ;  /* 0x009896800000995d */ /* 0x008fea0003900000 */
[----:B------:R-:W3:Y:S02]  /*14190*/  @!P1 SYNCS.PHASECHK.TRANS64 P1, [R15+URZ+0x30c28], R18 ;  /* 0x030c28120f0095a7 */ /* 0x000ee4000802007f */
[----:B---3--:R-:W-:Y:S05]  /*141a0*/  @!P1 BRA `(.L_x_2010) ;  /* 0xfffffffc00f09947 */ /* 0x008fea000383ffff */
[----:B------:R-:W-:Y:S05]  /*141b0*/  BRA `(.L_x_2043) ;  /* 0xffffffe800807947 */ /* 0x000fea000383ffff */
.L_x_2012:
[----:B---3--:R3:W4:Y:S02]  /*141c0*/  SYNCS.PHASECHK.TRANS64.TRYWAIT P1, [R15+URZ+0x30c48], R18 ;  /* 0x030c48120f0075a7 */ /* 0x008724000802017f */
[----:B----4-:R-:W-:Y:S05]  /*141d0*/  @!P1 NANOSLEEP.SYNCS 0x989680 ;  /* 0x009896800000995d */ /* 0x010fea0003900000 */
[----:B------:R-:W4:Y:S02]  /*141e0*/  @!P1 SYNCS.PHASECHK.TRANS64 P1, [R15+URZ+0x30c48], R18 ;  /* 0x030c48120f0095a7 */ /* 0x000f24000802007f */
[----:B----4-:R-:W-:Y:S05]  /*141f0*/  @!P1 BRA `(.L_x_2012) ;  /* 0xfffffffc00f09947 */ /* 0x010fea000383ffff */
[----:B------:R-:W-:Y:S05]  /*14200*/  BRA `(.L_x_2044) ;  /* 0xffffffec00047947 */ /* 0x000fea000383ffff */
.L_x_2014:
[----:B------:R-:W-:-:S07]  /*14210*/  SHF.L.U32 R4, R10, 0x1f, RZ ;  /* 0x0000001f0a047819 */ /* 0x000fce00000006ff */
.L_x_2045:
[----:B----4-:R4:W1:Y:S02]  /*14220*/  SYNCS.PHASECHK.TRANS64.TRYWAIT P1, [R15+URZ+0x30c20], R4 ;  /* 0x030c20040f0075a7 */ /* 0x010864000802017f */
[----:B-1----:R-:W-:Y:S05]  /*14230*/  @!P1 NANOSLEEP.SYNCS 0x989680 ;  /* 0x009896800000995d */ /* 0x002fea0003900000 */
[----:B------:R-:W1:Y:S02]  /*14240*/  @!P1 SYNCS.PHASECHK.TRANS64 P1, [R15+URZ+0x30c20], R4 ;  /* 0x030c20040f0095a7 */ /* 0x000e64000802007f */
[----:B-1----:R-:W-:Y:S05]  /*14250*/  @!P1 BRA `(.L_x_2045) ;  /* 0xfffffffc00f09947 */ /* 0x002fea000383ffff */
[----:B------:R-:W-:Y:S05]  /*14260*/  BRA `(.L_x_2046) ;  /* 0xffffffec006c7947 */ /* 0x000fea000383ffff */
.L_x_2017:
[----:B----4-:R4:W1:Y:S02]  /*14270*/  SYNCS.PHASECHK.TRANS64.TRYWAIT P1, [R15+URZ+0x30c40], R12 ;  /* 0x030c400c0f0075a7 */ /* 0x010864000802017f */
[----:B-1----:R-:W-:Y:S05]  /*14280*/  @!P1 NANOSLEEP.SYNCS 0x989680 ;  /* 0x009896800000995d */ /* 0x002fea0003900000 */
[----:B------:R-:W1:Y:S02]  /*14290*/  @!P1 SYNCS.PHASECHK.TRANS64 P1, [R15+URZ+0x30c40], R12 ;  /* 0x030c400c0f0095a7 */ /* 0x000e64000802007f */
[----:B-1----:R-:W-:Y:S05]  /*142a0*/  @!P1 BRA `(.L_x_2017) ;  /* 0xfffffffc00f09947 */ /* 0x002fea000383ffff */
[----:B------:R-:W-:Y:S05]  /*142b0*/  BRA `(.L_x_2047) ;  /* 0xfffffff0000c7947 */ /* 0x000fea000383ffff */
.L_x_2019:
[----:B-1----:R1:W2:Y:S02]  /*142c0*/  SYNCS.PHASECHK.TRANS64.TRYWAIT P1, [R15+URZ+0x30c28], R12 ;  /* 0x030c280c0f0075a7 */ /* 0x0022a4000802017f */
[----:B--2---:R-:W-:Y:S05]  /*142d0*/  @!P1 NANOSLEEP.SYNCS 0x989680 ;  /* 0x009896800000995d */ /* 0x004fea0003900000 */
[----:B------:R-:W2:Y:S02]  /*142e0*/  @!P1 SYNCS.PHASECHK.TRANS64 P1, [R15+URZ+0x30c28], R12 ;  /* 0x030c280c0f0095a7 */ /* 0x000ea4000802007f */
[----:B--2---:R-:W-:Y:S05]  /*142f0*/  @!P1 BRA `(.L_x_2019) ;  /* 0xfffffffc00f09947 */ /* 0x004fea000383ffff */
[----:B------:R-:W-:Y:S05]  /*14300*/  BRA `(.L_x_2048) ;  /* 0xfffffff000847947 */ /* 0x000fea000383ffff */
.L_x_2021:
[----:B------:R1:W1:Y:S02]  /*14310*/  SYNCS.PHASECHK.TRANS64.TRYWAIT P0, [R3+URZ+0x30c40], R0 ;  /* 0x030c4000030075a7 */ /* 0x000264000800017f */
[----:B-1----:R-:W-:Y:S05]  /*14320*/  @!P0 NANOSLEEP.SYNCS 0x989680 ;  /* 0x009896800000895d */ /* 0x002fea0003900000 */
[----:B------:R-:W1:Y:S02]  /*14330*/  @!P0 SYNCS.PHASECHK.TRANS64 P0, [R3+URZ+0x30c40], R0 ;  /* 0x030c4000030085a7 */ /* 0x000e64000800007f */
[----:B-1----:R-:W-:Y:S05]  /*14340*/  @!P0 BRA `(.L_x_2021) ;  /* 0xfffffffc00f08947 */ /* 0x002fea000383ffff */
[----:B------:R-:W-:Y:S05]  /*14350*/  BRA `(.L_x_2049) ;  /* 0xfffffff400187947 */ /* 0x000fea000383ffff */
.L_x_2023:
[----:B------:R-:W-:Y:S01]  /*14360*/  BSSY B0, `(.L_x_2050) ;  /* 0x0000006000007945 */ /* 0x000fe20003800000 */
[----:B------:R-:W-:-:S07]  /*14370*/  IMAD.MOV.U32 R15, RZ, RZ, -0x1 ;  /* 0xffffffffff0f7424 */ /* 0x000fce00078e00ff */
[----:B---3--:R-:W-:Y:S05]  /*14380*/  WARPSYNC.COLLECTIVE R15, `(.L_x_2051) ;  /* 0x000000000f0c7348 */ /* 0x008fea0003c00000 */
[----:B------:R-:W-:Y:S02]  /*14390*/  ELECT P6, UR62, PT ;  /* 0x00000000003e782f */ /* 0x000fe400038c0000 */
[----:B------:R-:W-:Y:S01]  /*143a0*/  MOV R14, UR62 ;  /* 0x0000003e000e7c02 */ /* 0x000fe20008000f00 */
[----:B---3--:R-:W-:Y:S10]  /*143b0*/  ENDCOLLECTIVE ;  /* 0x000000000000791b */ /* 0x008ff40003800000 */
.L_x_2051:
[----:B------:R-:W-:Y:S05]  /*143c0*/  BSYNC B0 ;  /* 0x0000000000007941 */ /* 0x000fea0003800000 */
.L_x_2050:
[----:B------:R-:W-:Y:S05]  /*143d0*/  BRA `(.L_x_2052) ;  /* 0xfffffff400ac7947 */ /* 0x000fea000383ffff */
.L_x_2025:
[----:B-1----:R1:W2:Y:S02]  /*143e0*/  SYNCS.PHASECHK.TRANS64.TRYWAIT P0, [R7+URZ], R4 ;  /* 0x00000004070075a7 */ /* 0x0022a4000800017f */
[----:B--2---:R-:W-:Y:S05]  /*143f0*/  @!P0 NANOSLEEP.SYNCS 0x989680 ;  /* 0x009896800000895d */ /* 0x004fea0003900000 */
[----:B------:R-:W2:Y:S02]  /*14400*/  @!P0 SYNCS.PHASECHK.TRANS64 P0, [R7+URZ], R4 ;  /* 0x00000004070085a7 */ /* 0x000ea4000800007f */
[----:B--2---:R-:W-:Y:S05]  /*14410*/  @!P0 BRA `(.L_x_2025) ;  /* 0xfffffffc00f08947 */ /* 0x004fea000383ffff */
[----:B------:R-:W-:Y:S05]  /*14420*/  BRA `(.L_x_2053) ;  /* 0xfffffff400ec7947 */ /* 0x000fea000383ffff */
.L_x_2026:
[----:B--2---:R2:W4:Y:S02]  /*14430*/  SYNCS.PHASECHK.TRANS64.TRYWAIT P0, [R3+URZ], R2 ;  /* 0x00000002030075a7 */ /* 0x004524000800017f */
[----:B----4-:R-:W-:Y:S05]  /*14440*/  @!P0 NANOSLEEP.SYNCS 0x989680 ;  /* 0x009896800000895d */ /* 0x010fea0003900000 */
[----:B------:R-:W4:Y:S02]  /*14450*/  @!P0 SYNCS.PHASECHK.TRANS64 P0, [R3+URZ], R2 ;  /* 0x00000002030085a7 */ /* 0x000f24000800007f */
[----:B----4-:R-:W-:Y:S05]  /*14460*/  @!P0 BRA `(.L_x_2026) ;  /* 0xfffffffc00f08947 */ /* 0x010fea000383ffff */
[----:B------:R-:W-:Y:S05]  /*14470*/  BRA `(.L_x_2054) ;  /* 0xfffffff400e07947 */ /* 0x000fea000383ffff */
.L_x_2028:
[----:B--2---:R2:W4:Y:S02]  /*14480*/  SYNCS.PHASECHK.TRANS64.TRYWAIT P0, [R5+URZ], R4 ;  /* 0x00000004050075a7 */ /* 0x004524000800017f */
[----:B----4-:R-:W-:Y:S05]  /*14490*/  @!P0 NANOSLEEP.SYNCS 0x989680 ;  /* 0x009896800000895d */ /* 0x010fea0003900000 */
[----:B------:R-:W4:Y:S02]  /*144a0*/  @!P0 SYNCS.PHASECHK.TRANS64 P0, [R5+URZ], R4 ;  /* 0x00000004050085a7 */ /* 0x000f24000800007f */
[----:B----4-:R-:W-:Y:S05]  /*144b0*/  @!P0 BRA `(.L_x_2028) ;  /* 0xfffffffc00f08947 */ /* 0x010fea000383ffff */
[----:B------:R-:W-:Y:S05]  /*144c0*/  BRA `(.L_x_2055) ;  /* 0xfffffff400e47947 */ /* 0x000fea000383ffff */
.L_x_2056:
        /* <DEDUP_REMOVED lines=11> */
.L_x_3706:


//--------------------- .text._ZN7cutlass13device_kernelIN5flash11enable_sm90INS1_16FlashAttnBwdSm90INS1_25CollectiveMainloopBwdSm90ILi2ELi2ELi2EN4cute5tupleIJNS5_1CILi1EEES8_S8_EEENS6_IJNS7_ILi128EEESA_NS7_ILi64EEEEEENS_6half_tEfNS_4arch4Sm90ELb0ELb1ELb0ELb1ELb0ELb1ELb0ELb0ELi2ELi1ELi2ELi2ELb0EEENS1_24CollectiveEpilogueBwdGQAISC_fSF_Li256ELb1ELb0EEENS1_19SingleTileSchedulerILb1ELb0ELb0ELi128EEEEEEEEEvNT_6ParamsE --------------------------
	.section	.text._ZN7cutlass13device_kernelIN5flash11enable_sm90INS1_16FlashAttnBwdSm90INS1_25CollectiveMainloopBwdSm90ILi2ELi2ELi2EN4cute5tupleIJNS5_1CILi1EEES8_S8_EEENS6_IJNS7_ILi128EEESA_NS7_ILi64EEEEEENS_6half_tEfNS_4arch4Sm90ELb0ELb1ELb0ELb1ELb0ELb1ELb0ELb0ELi2ELi1ELi2ELi2ELb0EEENS1_24CollectiveEpilogueBwdGQAISC_fSF_Li256ELb1ELb0EEENS1_19SingleTileSchedulerILb1ELb0ELb0ELi128EEEEEEEEEvNT_6ParamsE,"ax",@progbits
	.align	128
.text._ZN7cutlass13device_kernelIN5flash11enable_sm90INS1_16FlashAttnBwdSm90INS1_25CollectiveMainloopBwdSm90ILi2ELi2ELi2EN4cute5tupleIJNS5_1CILi1EEES8_S8_EEENS6_IJNS7_ILi128EEESA_NS7_ILi64EEEEEENS_6half_tEfNS_4arch4Sm90ELb0ELb1ELb0ELb1ELb0ELb1ELb0ELb0ELi2ELi1ELi2ELi2ELb0EEENS1_24CollectiveEpilogueBwdGQAISC_fSF_Li256ELb1ELb0EEENS1_19SingleTileSchedulerILb1ELb0ELb0ELi128EEEEEEEEEvNT_6ParamsE:
        .type           _ZN7cutlass13device_kernelIN5flash11enable_sm90INS1_16FlashAttnBwdSm90INS1_25CollectiveMainloopBwdSm90ILi2ELi2ELi2EN4cute5tupleIJNS5_1CILi1EEES8_S8_EEENS6_IJNS7_ILi128EEESA_NS7_ILi64EEEEEENS_6half_tEfNS_4arch4Sm90ELb0ELb1ELb0ELb1ELb0ELb1ELb0ELb0ELi2ELi1ELi2ELi2ELb0EEENS1_24CollectiveEpilogueBwdGQAISC_fSF_Li256ELb1ELb0EEENS1_19SingleTileSchedulerILb1ELb0ELb0ELi128EEEEEEEEEvNT_6ParamsE,@function
        .size           _ZN7cutlass13device_kernelIN5flash11enable_sm90INS1_16FlashAttnBwdSm90INS1_25CollectiveMainloopBwdSm90ILi2ELi2ELi2EN4cute5tupleIJNS5_1CILi1EEES8_S8_EEENS6_IJNS7_ILi128EEESA_NS7_ILi64EEEEEENS_6half_tEfNS_4arch4Sm90ELb0ELb1ELb0ELb1ELb0ELb1ELb0ELb0ELi2ELi1ELi2ELi2ELb0EEENS1_24CollectiveEpilogueBwdGQAISC_fSF_Li256ELb1ELb0EEENS1_19SingleTileSchedulerILb1ELb0ELb0ELi128EEEEEEEEEvNT_6ParamsE,(.L_x_3707 - _ZN7cutlass13device_kernelIN5flash11enable_sm90INS1_16FlashAttnBwdSm90INS1_25CollectiveMainloopBwdSm90ILi2ELi2ELi2EN4cute5tupleIJNS5_1CILi1EEES8_S8_EEENS6_IJNS7_ILi128EEESA_NS7_ILi64EEEEEENS_6half_tEfNS_4arch4Sm90ELb0ELb1ELb0ELb1ELb0ELb1ELb0ELb0ELi2ELi1ELi2ELi2ELb0EEENS1_24CollectiveEpilogueBwdGQAISC_fSF_Li256ELb1ELb0EEENS1_19SingleTileSchedulerILb1ELb0ELb0ELi128EEEEEEEEEvNT_6ParamsE)
        .other          _ZN7cutlass13device_kernelIN5flash11enable_sm90INS1_16FlashAttnBwdSm90INS1_25CollectiveMainloopBwdSm90ILi2ELi2ELi2EN4cute5tupleIJNS5_1CILi1EEES8_S8_EEENS6_IJNS7_ILi128EEESA_NS7_ILi64EEEEEENS_6half_tEfNS_4arch4Sm90ELb0ELb1ELb0ELb1ELb0ELb1ELb0ELb0ELi2ELi1ELi2ELi2ELb0EEENS1_24CollectiveEpilogueBwdGQAISC_fSF_Li256ELb1ELb0EEENS1_19SingleTileSchedulerILb1ELb0ELb0ELi128EEEEEEEEEvNT_6ParamsE,@"STO_CUDA_ENTRY STV_DEFAULT"
_ZN7cutlass13device_kernelIN5flash11enable_sm90INS1_16FlashAttnBwdSm90INS1_25CollectiveMainloopBwdSm90ILi2ELi2ELi2EN4cute5tupleIJNS5_1CILi1EEES8_S8_EEENS6_IJNS7_ILi128EEESA_NS7_ILi64EEEEEENS_6half_tEfNS_4arch4Sm90ELb0ELb1ELb0ELb1ELb0ELb1ELb0ELb0ELi2ELi1ELi2ELi2ELb0EEENS1_24CollectiveEpilogueBwdGQAISC_fSF_Li256ELb1ELb0EEENS1_19SingleTileSchedulerILb1ELb0ELb0ELi128EEEEEEEEEvNT_6ParamsE:
        /* <DEDUP_REMOVED lines=24> */
.L_x_2058:
[----:B------:R-:W-:Y:S05]  /*0180*/  BSYNC B0 ;  /* 0x0000000000007941 */ /* 0x000fea0003800000 */
.L_x_2057:
        /* <DEDUP_REMOVED lines=37> */
.L_x_2059:
        /* <DEDUP_REMOVED lines=22> */
.L_x_2060:
[----:B------:R-:W-:Y:S01]  /*0540*/  PLOP3.LUT P0, PT, PT, PT, UP0, 0x80, 0x0 ;  /* 0x000000000000781c */ /* 0x000fe20003f0f008 */
[----:B------:R-:W-:Y:S01]  /*0550*/  NOP ;  /* 0x0000000000007918 */ /* 0x000fe20000000000 */
[----:B------:R-:W-:Y:S01]  /*0560*/  ULDC.64 UR38, c[0x0][0x208] ;  /* 0x0000820000267ab9 */ /* 0x000fe20000000a00 */
[----:B------:R-:W-:Y:S01]  /*0570*/  BSSY B6, `(.L_x_2061) ;  /* 0x000113b000067945 */ /* 0x000fe20003800000 */
[----:B-12-4-:R-:W-:Y:S09]  /*0580*/  BAR.SYNC.DEFER_BLOCKING 0x0 ;  /* 0x0000000000007b1d */ /* 0x016ff20000010000 */
[----:B------:R-:W-:Y:S05]  /*0590*/  @!P0 BRA `(.L_x_2062) ;  /* 0x000000dc001c8947 */ /* 0x000fea0003800000 */
.L_x_2063:
        /* <DEDUP_REMOVED lines=24> */
.L_x_2064:
        /* <DEDUP_REMOVED lines=14> */
.L_x_2066:
[----:B------:R-:W-:-:S05]  /*0800*/  ULDC UR4, c[0x0][0x8c4] ;  /* 0x0002310000047ab9 */ /* 0x000fca0000000800 */
.L_x_2065:
        /* <DEDUP_REMOVED lines=19> */
.L_x_2068:
        /* <DEDUP_REMOVED lines=14> */
.L_x_2069:
        /* <DEDUP_REMOVED lines=11> */
.L_x_2070:
        /* <DEDUP_REMOVED lines=13> */
.L_x_2071:
        /* <DEDUP_REMOVED lines=50> */
.L_x_2072:
        /* <DEDUP_REMOVED lines=28> */
.L_x_2075:
        /* <DEDUP_REMOVED lines=15> */
.L_x_2074:
        /* <DEDUP_REMOVED lines=22> */
.L_x_2077:
        /* <DEDUP_REMOVED lines=15> */
.L_x_2076:
[----:B------:R-:W-:Y:S01]  /*13c0*/  SHF.R.S32.HI R6, RZ, 0x1f, R17 ;  /* 0x0000001fff067819 */ /* 0x000fe20000011411 */
[----:B------:R-:W-:-:S03]  /*13d0*/  UMOV UR4, 0xffffffff ;  /* 0xffffffff00047882 */ /* 0x000fc60000000000 */
[----:B------:R-:W-:-:S04]  /*13e0*/  LEA.HI R0, R6, R17, RZ, 0x7 ;  /* 0x0000001106007211 */ /* 0x000fc800078f38ff */
[----:B------:R-:W-:Y:S01]  /*13f0*/  SHF.R.S32.HI R10, RZ, 0x7, R0 ;  /* 0x00000007ff0a7819 */ /* 0x000fe20000011400 */
[----:B------:R-:W-:Y:S06]  /*1400*/  BRA.DIV UR4, `(.L_x_2078) ;  /* 0x00000106044c7947 */ /* 0x000fec000b800000 */
[----:B------:R1:W2:Y:S02]  /*1410*/  SHFL.IDX PT, R14, R10, RZ, 0x1f ;  /* 0x00001fff0a0e7589 */ /* 0x0002a400000e0000 */
.L_x_2186:
        /* <DEDUP_REMOVED lines=23> */
.L_x_2079:
        /* <DEDUP_REMOVED lines=60> */
[----:B------:R-:W-:Y:S02]  /*1950*/  LOP3.LUT R0, R5, 0xffffffe0, RZ, 0xc0, !PT ;  /* 0xffffffe005007812 */ /* 0x000fe400078ec0ff */
[----:B------:R-:W-:Y:S02]  /*1960*/  CS2R R182, SRZ ;  /* 0x0000000000b67805 */ /* 0x000fe4000001ff00 */
[--C-:B------:R-:W-:Y:S02]  /*1970*/  SHF.R.S32.HI R8, RZ, 0x2, R9.reuse ;  /* 0x00000002ff087819 */ /* 0x100fe40000011409 */
[----:B------:R-:W-:Y:S02]  /*1980*/  CS2R R180, SRZ ;  /* 0x0000000000b47805 */ /* 0x000fe4000001ff00 */
[----:B------:R-:W-:Y:S01]  /*1990*/  SHF.R.S32.HI R5, RZ, 0x1f, R9 ;  /* 0x0000001fff057819 */ /* 0x000fe20000011409 */
[----:B------:R-:W-:Y:S01]  /*19a0*/  IMAD.IADD R0, R17, 0x1, -R0 ;  /* 0x0000000111007824 */ /* 0x000fe200078e0a00 */
[----:B------:R-:W-:-:S02]  /*19b0*/  LEA.HI R6, R6, R17, RZ, 0x2 ;  /* 0x0000001106067211 */ /* 0x000fc400078f10ff */
[----:B------:R-:W-:Y:S02]  /*19c0*/  CS2R R178, SRZ ;  /* 0x0000000000b27805 */ /* 0x000fe4000001ff00 */
[----:B------:R-:W-:Y:S02]  /*19d0*/  LEA.HI R5, R5, R8, RZ, 0x3 ;  /* 0x0000000805057211 */ /* 0x000fe400078f18ff */
[----:B------:R-:W-:Y:S02]  /*19e0*/  CS2R R176, SRZ ;  /* 0x0000000000b07805 */ /* 0x000fe4000001ff00 */
[----:B------:R-:W-:Y:S02]  /*19f0*/  SHF.R.S32.HI R7, RZ, 0x1f, R0 ;  /* 0x0000001fff077819 */ /* 0x000fe40000011400 */
[----:B------:R-:W-:Y:S02]  /*1a00*/  CS2R R174, SRZ ;  /* 0x0000000000ae7805 */ /* 0x000fe4000001ff00 */
[----:B------:R-:W-:-:S02]  /*1a10*/  LOP3.LUT R9, R5, 0xfffffff8, RZ, 0xc0, !PT ;  /* 0xfffffff805097812 */ /* 0x000fc400078ec0ff */
[----:B------:R-:W-:Y:S02]  /*1a20*/  CS2R R172, SRZ ;  /* 0x0000000000ac7805 */ /* 0x000fe4000001ff00 */
[----:B------:R-:W-:Y:S02]  /*1a30*/  LOP3.LUT R6, R6, 0xfffffffc, RZ, 0xc0, !PT ;  /* 0xfffffffc06067812 */ /* 0x000fe400078ec0ff */
[----:B------:R-:W-:Y:S02]  /*1a40*/  CS2R R170, SRZ ;  /* 0x0000000000aa7805 */ /* 0x000fe4000001ff00 */
[CC--:B------:R-:W-:Y:S01]  /*1a50*/  LEA.HI R4, R7.reuse, R0.reuse, RZ, 0x3 ;  /* 0x0000000007047211 */ /* 0x0c0fe200078f18ff */
[----:B------:R-:W-:Y:S01]  /*1a60*/  IMAD.IADD R8, R8, 0x1, -R9 ;  /* 0x0000000108087824 */ /* 0x000fe200078e0a09 */
[----:B------:R-:W-:Y:S01]  /*1a70*/  LEA.HI R7, R7, R0, RZ, 0x2 ;  /* 0x0000000007077211 */ /* 0x000fe200078f10ff */
[----:B------:R-:W-:Y:S01]  /*1a80*/  IMAD.IADD R5, R17, 0x1, -R6 ;  /* 0x0000000111057824 */ /* 0x000fe200078e0a06 */
[----:B------:R-:W-:-:S02]  /*1a90*/  SHF.R.S32.HI R0, RZ, 0x3, R4 ;  /* 0x00000003ff007819 */ /* 0x000fc40000011404 */
[----:B------:R-:W-:Y:S02]  /*1aa0*/  CS2R R168, SRZ ;  /* 0x0000000000a87805 */ /* 0x000fe4000001ff00 */
[----:B------:R-:W-:Y:S02]  /*1ab0*/  SHF.R.S32.HI R9, RZ, 0x1f, R4 ;  /* 0x0000001fff097819 */ /* 0x000fe40000011404 */
[----:B------:R-:W-:Y:S02]  /*1ac0*/  CS2R R166, SRZ ;  /* 0x0000000000a67805 */ /* 0x000fe4000001ff00 */
[----:B------:R-:W-:Y:S02]  /*1ad0*/  LEA.HI R6, R10, R11, RZ, 0x5 ;  /* 0x0000000b0a067211 */ /* 0x000fe400078f28ff */
[----:B------:R-:W-:Y:S02]  /*1ae0*/  CS2R R164, SRZ ;  /* 0x0000000000a47805 */ /* 0x000fe4000001ff00 */
[----:B------:R-:W-:-:S02]  /*1af0*/  SHF.R.S32.HI R4, RZ, 0x2, R7 ;  /* 0x00000002ff047819 */ /* 0x000fc40000011407 */
[----:B------:R-:W-:Y:S02]  /*1b00*/  CS2R R162, SRZ ;  /* 0x0000000000a27805 */ /* 0x000fe4000001ff00 */
[----:B------:R-:W-:Y:S02]  /*1b10*/  LEA.HI R10, R12, R12, RZ, 0x1 ;  /* 0x0000000c0c0a7211 */ /* 0x000fe400078f08ff */
[----:B------:R-:W-:Y:S02]  /*1b20*/  CS2R R160, SRZ ;  /* 0x0000000000a07805 */ /* 0x000fe4000001ff00 */
[----:B------:R-:W-:Y:S01]  /*1b30*/  SHF.R.S32.HI R11, RZ, 0x5, R6 ;  /* 0x00000005ff0b7819 */ /* 0x000fe20000011406 */
[----:B------:R-:W-:Y:S01]  /*1b40*/  VIADD R6, R4, 0x8 ;  /* 0x0000000804067836 */ /* 0x000fe20000000000 */
[----:B------:R-:W-:Y:S02]  /*1b50*/  LEA.HI R9, R9, R0, RZ, 0x4 ;  /* 0x0000000009097211 */ /* 0x000fe400078f20ff */
[----:B------:R-:W-:-:S02]  /*1b60*/  CS2R R158, SRZ ;  /* 0x00000000009e7805 */ /* 0x000fc4000001ff00 */
[----:B------:R-:W-:Y:S01]  /*1b70*/  LOP3.LUT R10, R10, 0x3fffffe, RZ, 0xc0, !PT ;  /* 0x03fffffe0a0a7812 */ /* 0x000fe200078ec0ff */
[----:B------:R-:W-:Y:S01]  /*1b80*/  IMAD R11, R11, 0x10, R8 ;  /* 0x000000100b0b7824 */ /* 0x000fe200078e0208 */
        /* <DEDUP_REMOVED lines=9> */
[C---:B------:R-:W-:Y:S01]  /*1c20*/  VIADD R10, R4.reuse, 0x10 ;  /* 0x00000010040a7836 */ /* 0x040fe20000000000 */
[----:B------:R-:W-:Y:S01]  /*1c30*/  SHF.R.S32.HI R11, RZ, 0x1f, R8 ;  /* 0x0000001fff0b7819 */ /* 0x000fe20000011408 */
[----:B------:R-:W-:Y:S01]  /*1c40*/  VIADD R12, R4, 0x18 ;  /* 0x00000018040c7836 */ /* 0x000fe20000000000 */
[----:B------:R-:W-:Y:S01]  /*1c50*/  CS2R R154, SRZ ;  /* 0x00000000009a7805 */ /* 0x000fe2000001ff00 */
[----:B------:R-:W-:Y:S01]  /*1c60*/  IMAD.IADD R9, R6, 0x1, -R9 ;  /* 0x0000000106097824 */ /* 0x000fe200078e0a09 */
[----:B------:R-:W-:Y:S01]  /*1c70*/  LEA.HI R6, R10, R10, RZ, 0x1 ;  /* 0x0000000a0a067211 */ /* 0x000fe200078f08ff */
[----:B------:R-:W-:Y:S01]  /*1c80*/  IMAD.IADD R7, R4, 0x1, -R7 ;  /* 0x0000000104077824 */ /* 0x000fe200078e0a07 */
[----:B------:R-:W-:-:S02]  /*1c90*/  LEA.HI R14, R12, R12, RZ, 0x1 ;  /* 0x0000000c0c0e7211 */ /* 0x000fc400078f08ff */
[----:B------:R-:W-:Y:S02]  /*1ca0*/  CS2R R152, SRZ ;  /* 0x0000000000987805 */ /* 0x000fe4000001ff00 */
[----:B------:R-:W-:Y:S01]  /*1cb0*/  SHF.R.S32.HI R4, RZ, 0x1, R8 ;  /* 0x00000001ff047819 */ /* 0x000fe20000011408 */
[----:B------:R-:W-:Y:S01]  /*1cc0*/  IMAD R229, R0, 0x8, R7 ;  /* 0x0000000800e57824 */ /* 0x000fe200078e0207 */
[----:B------:R-:W-:Y:S01]  /*1cd0*/  LOP3.LUT R13, R6, 0xfffffffe, RZ, 0xc0, !PT ;  /* 0xfffffffe060d7812 */ /* 0x000fe200078ec0ff */
[----:B------:R-:W-:Y:S01]  /*1ce0*/  IMAD.U32 R7, RZ, RZ, UR44 ;  /* 0x0000002cff077e24 */ /* 0x000fe2000f8e00ff */
[--C-:B------:R-:W-:Y:S01]  /*1cf0*/  SHF.R.S32.HI R8, RZ, 0x1, R6.reuse ;  /* 0x00000001ff087819 */ /* 0x100fe20000011406 */
[----:B------:R-:W-:Y:S01]  /*1d00*/  IMAD.MOV.U32 R0, RZ, RZ, RZ ;  /* 0x000000ffff007224 */ /* 0x000fe200078e00ff */
        /* <DEDUP_REMOVED lines=26> */
[----:B------:R-:W-:Y:S01]  /*1eb0*/  IADD3 R6, -R18, UR41, -R7 ;  /* 0x0000002912067c10 */ /* 0x000fe2000fffe907 */
[----:B------:R-:W-:Y:S01]  /*1ec0*/  IMAD R227, R4, 0x8, R9 ;  /* 0x0000000804e37824 */ /* 0x000fe200078e0209 */
[----:B------:R-:W-:Y:S01]  /*1ed0*/  CS2R R194, SRZ ;  /* 0x0000000000c27805 */ /* 0x000fe2000001ff00 */
[----:B------:R-:W-:Y:S01]  /*1ee0*/  IMAD R226, R226, 0x8, R13 ;  /* 0x00000008e2e27824 */ /* 0x000fe200078e020d */
[----:B------:R-:W-:Y:S01]  /*1ef0*/  CS2R R192, SRZ ;  /* 0x0000000000c07805 */ /* 0x000fe2000001ff00 */
[----:B------:R-:W-:Y:S01]  /*1f00*/  IMAD.MOV.U32 R4, RZ, RZ, RZ ;  /* 0x000000ffff047224 */ /* 0x000fe200078e00ff */
[----:B------:R-:W-:-:S02]  /*1f10*/  CS2R R190, SRZ ;  /* 0x0000000000be7805 */ /* 0x000fc4000001ff00 */
[----:B------:R-:W-:Y:S02]  /*1f20*/  CS2R R188, SRZ ;  /* 0x0000000000bc7805 */ /* 0x000fe4000001ff00 */
[----:B------:R-:W-:Y:S02]  /*1f30*/  CS2R R186, SRZ ;  /* 0x0000000000ba7805 */ /* 0x000fe4000001ff00 */
[----:B------:R-:W-:Y:S02]  /*1f40*/  CS2R R184, SRZ ;  /* 0x0000000000b87805 */ /* 0x000fe4000001ff00 */
[----:B------:R-:W-:-:S07]  /*1f50*/  IADD3 R7, RZ, -UR44, -R18 ;  /* 0x8000002cff077c10 */ /* 0x000fce000fffe812 */
.L_x_2092:
[----:B------:R-:W-:-:S06]  /*1f60*/  ULOP3.LUT UR4, UR36, 0x1, URZ, 0xfc, !UPT ;  /* 0x0000000124047892 */ /* 0x000fcc000f8efc3f */
[----:B-1----:R-:W-:-:S05]  /*1f70*/  IMAD.U32 R8, RZ, RZ, UR4 ;  /* 0x00000004ff087e24 */ /* 0x002fca000f8e00ff */
[----:B------:R-:W-:-:S13]  /*1f80*/  ISETP.NE.AND P6, PT, R8, 0x3, PT ;  /* 0x000000030800780c */ /* 0x000fda0003fc5270 */
[----:B------:R-:W-:Y:S05]  /*1f90*/  @!P6 BRA `(.L_x_2082) ;  /* 0x000000000004e947 */ /* 0x000fea0003800000 */
[----:B------:R-:W-:Y:S01]  /*1fa0*/  BPT.TRAP 0x1 ;  /* 0x000000040000795c */ /* 0x000fe20000300000 */
.L_x_2082:
[----:B------:R-:W-:Y:S01]  /*1fb0*/  IMAD R8, R0, 0x8, R16 ;  /* 0x0000000800087824 */ /* 0x000fe200078e0210 */
[----:B------:R-:W-:-:S04]  /*1fc0*/  SHF.L.U32 R23, R4, 0x1f, RZ ;  /* 0x0000001f04177819 */ /* 0x000fc800000006ff */
[----:B------:R1:W2:Y:S01]  /*1fd0*/  SYNCS.PHASECHK.TRANS64.TRYWAIT P0, [R8+URZ+0x30c10], R23 ;  /* 0x030c1017080075a7 */ /* 0x0002a2000800017f */
[----:B------:R-:W-:Y:S05]  /*1fe0*/  @!P6 BRA `(.L_x_2083) ;  /* 0x000000000004e947 */ /* 0x000fea0003800000 */
[----:B------:R-:W-:Y:S01]  /*1ff0*/  BPT.TRAP 0x1 ;  /* 0x000000040000795c */ /* 0x000fe20000300000 */
.L_x_2083:
[----:B------:R-:W-:-:S05]  /*2000*/  VIADD R9, R16, 0x10000 ;  /* 0x0001000010097836 */ /* 0x000fca0000000000 */
[----:B------:R-:W-:-:S04]  /*2010*/  SHF.R.U32.HI R9, RZ, 0x4, R9 ;  /* 0x00000004ff097819 */ /* 0x000fc80000011609 */
[----:B------:R-:W-:Y:S01]  /*2020*/  LOP3.LUT R9, R9, 0x3fff, RZ, 0xc0, !PT ;  /* 0x00003fff09097812 */ /* 0x000fe200078ec0ff */
[----:B--2---:R-:W-:Y:S06]  /*2030*/  @P0 BRA `(.L_x_2084) ;  /* 0x0000000000080947 */ /* 0x004fec0003800000 */
[----:B------:R-:W2:Y:S02]  /*2040*/  SYNCS.PHASECHK.TRANS64.TRYWAIT P0, [R8+URZ+0x30c10], R23 ;  /* 0x030c1017080075a7 */ /* 0x000ea4000800017f */
[----:B--2---:R-:W-:Y:S05]  /*2050*/  @!P0 BRA `(.L_x_2085) ;  /* 0x000000f8006c8947 */ /* 0x004fea0003800000 */
.L_x_2084:
        /* <DEDUP_REMOVED lines=60> */
.L_x_2086:
[----:B------:R1:W1:Y:S01]  /*2420*/  SYNCS.PHASECHK.TRANS64.TRYWAIT P0, [R8+URZ+0x30c30], R23 ;  /* 0x030c3017080075a7 */ /* 0x000262000800017f */
[----:B------:R-:W-:Y:S05]  /*2430*/  @!P6 BRA `(.L_x_2087) ;  /* 0x000000000004e947 */ /* 0x000fea0003800000 */
[----:B------:R-:W-:Y:S01]  /*2440*/  BPT.TRAP 0x1 ;  /* 0x000000040000795c */ /* 0x000fe20000300000 */
.L_x_2087:
[----:B------:R-:W2:Y:S01]  /*2450*/  LDC.64 R24, c[0x0][0x748] ;  /* 0x0001d200ff187b82 */ /* 0x000ea20000000a00 */
[----:B------:R-:W-:-:S05]  /*2460*/  VIADD R13, R16, 0x18000 ;  /* 0x00018000100d7836 */ /* 0x000fca0000000000 */
[----:B------:R-:W-:Y:S01]  /*2470*/  SHF.R.U32.HI R13, RZ, 0x4, R13 ;  /* 0x00000004ff0d7819 */ /* 0x000fe2000001160d */
[----:B-1----:R-:W-:Y:S06]  /*2480*/  @P0 BRA `(.L_x_2088) ;  /* 0x0000000000080947 */ /* 0x002fec0003800000 */
[----:B------:R-:W1:Y:S02]  /*2490*/  SYNCS.PHASECHK.TRANS64.TRYWAIT P0, [R8+URZ+0x30c30], R23 ;  /* 0x030c3017080075a7 */ /* 0x000e64000800017f */
[----:B-1----:R-:W-:Y:S05]  /*24a0*/  @!P0 BRA `(.L_x_2089) ;  /* 0x000000f4006c8947 */ /* 0x002fea0003800000 */
.L_x_2088:
        /* <DEDUP_REMOVED lines=32> */
[----:B------:R-:W-:Y:S01]  /*26b0*/  VIADD R221, R5, 0x8 ;  /* 0x0000000805dd7836 */ /* 0x000fe20000000000 */
[C---:B------:R-:W-:Y:S01]  /*26c0*/  ISETP.GE.AND P1, PT, R22.reuse, RZ, PT ;  /* 0x000000ff1600720c */ /* 0x040fe20003f26270 */
[----:B------:R-:W-:Y:S01]  /*26d0*/  ULDC UR11, c[0x0][0x744] ;  /* 0x0001d100000b7ab9 */ /* 0x000fe20000000800 */
        /* <DEDUP_REMOVED lines=16> */
[----:B------:R-:W-:Y:S01]  /*27e0*/  VIADD R23, R5, 0xc ;  /* 0x0000000c05177836 */ /* 0x000fe20000000000 */
[----:B------:R-:W-:Y:S01]  /*27f0*/  ISETP.GE.AND P1, PT, R22, 0x8, PT ;  /* 0x000000081600780c */ /* 0x000fe20003f26270 */
[--C-:B--2---:R-:W-:Y:S01]  /*2800*/  FFMA.FTZ R222, R222, UR11, -R217.reuse ;  /* 0x0000000bdede7c23 */ /* 0x104fe200080108d9 */
[----:B------:R-:W-:Y:S01]  /*2810*/  FFMA.FTZ R217, R148, UR11, -R217 ;  /* 0x0000000b94d97c23 */ /* 0x000fe200080108d9 */
[----:B------:R-:W-:Y:S01]  /*2820*/  ISETP.GE.AND P3, PT, R13, 0x8, PT ;  /* 0x000000080d00780c */ /* 0x000fe20003f66270 */
[----:B------:R-:W-:Y:S01]  /*2830*/  HGMMA.64x128x16.F32 R24, gdesc[UR4], RZ, !UPT, gsb0 ;  /* 0x01e00000041879f0 */ /* 0x000fe2000c0008ff */
[----:B------:R-:W-:Y:S01]  /*2840*/  UIADD3 UR6, UR10, 0x2, URZ ;  /* 0x000000020a067890 */ /* 0x000fe2000fffe03f */
[----:B------:R-:W1:Y:S01]  /*2850*/  SHFL.IDX PT, R216, R21, R23, 0x1f ;  /* 0x00001f1715d87589 */ /* 0x000e6200000e0000 */
[----:B------:R-:W-:Y:S01]  /*2860*/  UIADD3 UR4, UR9, 0x2, URZ ;  /* 0x0000000209047890 */ /* 0x000fe2000fffe03f */
[----:B------:R-:W-:Y:S01]  /*2870*/  ISETP.GT.OR P1, PT, R20, 0x8, !P1 ;  /* 0x000000081400780c */ /* 0x000fe20004f24670 */
[----:B------:R-:W-:Y:S01]  /*2880*/  UMOV UR7, 0x40000040 ;  /* 0x4000004000077882 */ /* 0x000fe20000000000 */
[----:B------:R-:W-:Y:S01]  /*2890*/  UMOV UR5, 0x40000040 ;  /* 0x4000004000057882 */ /* 0x000fe20000000000 */
[----:B------:R-:W-:Y:S01]  /*28a0*/  VIADD R148, R5, 0x10 ;  /* 0x0000001005947836 */ /* 0x000fe20000000000 */
[----:B------:R-:W-:Y:S01]  /*28b0*/  ISETP.GE.AND P0, PT, R13, 0x9, PT ;  /* 0x000000090d00780c */ /* 0x000fe20003f06270 */
[----:B------:R-:W-:Y:S01]  /*28c0*/  MUFU.EX2 R219, R219 ;  /* 0x000000db00db7308 */ /* 0x000fe20000000800 */
[----:B------:R-:W-:-:S02]  /*28d0*/  ISETP.GT.OR P3, PT, R19, 0x8, !P3 ;  /* 0x000000081300780c */ /* 0x000fc40005f64670 */
[----:B------:R-:W-:Y:S01]  /*28e0*/  FSEL R88, R88, -INF , !P1 ;  /* 0xff80000058587808 */ /* 0x000fe20004800000 */
[----:B------:R-:W2:Y:S01]  /*28f0*/  SHFL.IDX PT, R150, R21, R148, 0x1f ;  /* 0x00001f9415967589 */ /* 0x000ea200000e0000 */
[----:B------:R-:W-:Y:S02]  /*2900*/  ISETP.GE.AND P1, PT, R13, 0x10, PT ;  /* 0x000000100d00780c */ /* 0x000fe40003f26270 */
[----:B------:R-:W-:Y:S02]  /*2910*/  ISETP.GE.AND P2, PT, R22, 0x9, PT ;  /* 0x000000091600780c */ /* 0x000fe40003f46270 */
[C---:B------:R-:W-:Y:S02]  /*2920*/  ISETP.GT.OR P0, PT, R19.reuse, 0x9, !P0 ;  /* 0x000000091300780c */ /* 0x040fe40004704670 */
[----:B------:R-:W-:Y:S01]  /*2930*/  FSEL R218, R90, -INF , !P3 ;  /* 0xff8000005ada7808 */ /* 0x000fe20005800000 */
[----:B---3--:R-:W-:Y:S01]  /*2940*/  FFMA.FTZ R90, R88, UR11, -R149 ;  /* 0x0000000b585a7c23 */ /* 0x008fe20008010895 */
[----:B------:R-:W-:Y:S01]  /*2950*/  ISETP.GT.OR P1, PT, R19, 0x10, !P1 ;  /* 0x000000101300780c */ /* 0x000fe20004f24670 */
[----:B------:R-:W-:Y:S01]  /*2960*/  MUFU.EX2 R88, R220 ;  /* 0x000000dc00587308 */ /* 0x000fe20000000800 */
[----:B------:R-:W-:-:S02]  /*2970*/  ISETP.GT.OR P2, PT, R20, 0x9, !P2 ;  /* 0x000000091400780c */ /* 0x000fc40005744670 */
[----:B------:R-:W-:Y:S01]  /*2980*/  FSEL R151, R91, -INF , !P0 ;  /* 0xff8000005b977808 */ /* 0x000fe20004000000 */
[----:B------:R-:W-:Y:S01]  /*2990*/  FFMA.FTZ R91, R218, UR11, -R149 ;  /* 0x0000000bda5b7c23 */ /* 0x000fe20008010895 */
[----:B------:R-:W-:Y:S02]  /*29a0*/  FSEL R149, R94, -INF , !P1 ;  /* 0xff8000005e957808 */ /* 0x000fe40004800000 */
[C---:B------:R-:W-:Y:S01]  /*29b0*/  ISETP.GE.AND P1, PT, R22.reuse, 0x11, PT ;  /* 0x000000111600780c */ /* 0x040fe20003f26270 */
[----:B------:R-:W-:Y:S01]  /*29c0*/  MUFU.EX2 R90, R90 ;  /* 0x0000005a005a7308 */ /* 0x000fe20000000800 */
[C---:B------:R-:W-:Y:S02]  /*29d0*/  ISETP.GE.AND P4, PT, R22.reuse, 0x18, PT ;  /* 0x000000181600780c */ /* 0x040fe40003f86270 */
[----:B------:R-:W-:Y:S02]  /*29e0*/  FSEL R89, R89, -INF , !P2 ;  /* 0xff80000059597808 */ /* 0x000fe40005000000 */
[----:B------:R-:W-:-:S02]  /*29f0*/  ISETP.GE.AND P0, PT, R22, 0x10, PT ;  /* 0x000000101600780c */ /* 0x000fc40003f06270 */
[C---:B------:R-:W-:Y:S01]  /*2a00*/  ISETP.GT.OR P1, PT, R20.reuse, 0x11, !P1 ;  /* 0x000000111400780c */ /* 0x040fe20004f24670 */
[--C-:B-1----:R-:W-:Y:S01]  /*2a10*/  FFMA.FTZ R218, R89, UR11, -R216.reuse ;  /* 0x0000000b59da7c23 */ /* 0x102fe200080108d8 */
[C---:B------:R-:W-:Y:S01]  /*2a20*/  ISETP.GT.OR P4, PT, R20.reuse, 0x18, !P4 ;  /* 0x000000181400780c */ /* 0x040fe20006784670 */
[----:B------:R-:W-:Y:S01]  /*2a30*/  FFMA.FTZ R216, R151, UR11, -R216 ;  /* 0x0000000b97d87c23 */ /* 0x000fe200080108d8 */
[----:B------:R-:W-:Y:S01]  /*2a40*/  ISETP.GT.OR P0, PT, R20, 0x10, !P0 ;  /* 0x000000101400780c */ /* 0x000fe20004704670 */
[----:B------:R-:W-:Y:S01]  /*2a50*/  MUFU.EX2 R91, R91 ;  /* 0x0000005b005b7308 */ /* 0x000fe20000000800 */
[----:B------:R-:W-:Y:S02]  /*2a60*/  FSEL R151, R93, -INF , !P1 ;  /* 0xff8000005d977808 */ /* 0x000fe40004800000 */
[----:B------:R-:W-:Y:S02]  /*2a70*/  FSEL R96, R96, -INF , !P4 ;  /* 0xff80000060607808 */ /* 0x000fe40006000000 */
[----:B------:R-:W-:-:S02]  /*2a80*/  ISETP.GE.AND P5, PT, R22, 0x19, PT ;  /* 0x000000191600780c */ /* 0x000fc40003fa6270 */
[C---:B------:R-:W-:Y:S01]  /*2a90*/  ISETP.GE.AND P1, PT, R22.reuse, 0x29, PT ;  /* 0x000000291600780c */ /* 0x040fe20003f26270 */
[----:B------:R-:W-:Y:S01]  /*2aa0*/  MUFU.EX2 R93, R216 ;  /* 0x000000d8005d7308 */ /* 0x000fe20000000800 */
[----:B------:R-:W-:Y:S02]  /*2ab0*/  ISETP.GE.AND P4, PT, R22, 0x30, PT ;  /* 0x000000301600780c */ /* 0x000fe40003f86270 */
        /* <DEDUP_REMOVED lines=9> */
[----:B------:R-:W-:Y:S02]  /*2b50*/  FSEL R108, R108, -INF , !P4 ;  /* 0xff8000006c6c7808 */ /* 0x000fe40006000000 */
[C---:B------:R-:W-:Y:S02]  /*2b60*/  ISETP.GE.AND P5, PT, R22.reuse, 0x31, PT ;  /* 0x000000311600780c */ /* 0x040fe40003fa6270 */
[C---:B------:R-:W-:Y:S01]  /*2b70*/  ISETP.GE.AND P1, PT, R22.reuse, 0x41, PT ;  /* 0x000000411600780c */ /* 0x040fe20003f26270 */
[----:B------:R2:W3:Y:S01]  /*2b80*/  MUFU.EX2 R92, R218 ;  /* 0x000000da005c7308 */ /* 0x0004e20000000800 */
[----:B------:R-:W-:Y:S01]  /*2b90*/  ISETP.GE.AND P4, PT, R22, 0x48, PT ;  /* 0x000000481600780c */ /* 0x000fe20003f86270 */
[----:B-1----:R-:W-:Y:S01]  /*2ba0*/  VIADD R217, R5, 0x14 ;  /* 0x0000001405d97836 */ /* 0x002fe20000000000 */
[C---:B------:R-:W-:Y:S02]  /*2bb0*/  ISETP.GT.OR P5, PT, R20.reuse, 0x31, !P5 ;  /* 0x000000311400780c */ /* 0x040fe40006fa4670 */
[----:B------:R-:W-:-:S02]  /*2bc0*/  ISETP.GT.OR P1, PT, R20, 0x41, !P1 ;  /* 0x000000411400780c */ /* 0x000fc40004f24670 */
[----:B------:R-:W-:Y:S01]  /*2bd0*/  ISETP.GT.OR P4, PT, R20, 0x48, !P4 ;  /* 0x000000481400780c */ /* 0x000fe20006784670 */
[----:B------:R-:W-:Y:S01]  /*2be0*/  MUFU.EX2 R94, R94 ;  /* 0x0000005e005e7308 */ /* 0x000fe20000000800 */
[----:B------:R-:W-:Y:S01]  /*2bf0*/  FSEL R109, R109, -INF , !P5 ;  /* 0xff8000006d6d7808 */ /* 0x000fe20006800000 */
[----:B--2---:R-:W-:Y:S01]  /*2c00*/  VIADD R218, R5, 0x18 ;  /* 0x0000001805da7836 */ /* 0x004fe20000000000 */
[----:B------:R-:W-:Y:S02]  /*2c10*/  FSEL R117, R117, -INF , !P1 ;  /* 0xff80000075757808 */ /* 0x000fe40004800000 */
[----:B------:R-:W-:Y:S02]  /*2c20*/  FSEL R220, R120, -INF , !P4 ;  /* 0xff80000078dc7808 */ /* 0x000fe40006000000 */
[C---:B------:R-:W-:Y:S01]  /*2c30*/  ISETP.GE.AND P5, PT, R22.reuse, 0x49, PT ;  /* 0x000000491600780c */ /* 0x040fe20003fa6270 */
[----:B------:R1:W-:Y:S01]  /*2c40*/  MUFU.EX2 R120, R222 ;  /* 0x000000de00787308 */ /* 0x0003e20000000800 */
[C---:B------:R-:W-:Y:S01]  /*2c50*/  ISETP.GE.AND P1, PT, R22.reuse, 0x59, PT ;  /* 0x000000591600780c */ /* 0x040fe20003f26270 */
[----:B------:R-:W2:Y:S01]  /*2c60*/  SHFL.IDX PT, R228, R21, R218, 0x1f ;  /* 0x00001fda15e47589 */ /* 0x000ea200000e0000 */
[----:B------:R-:W-:-:S02]  /*2c70*/  ISETP.GE.AND P4, PT, R22, 0x60, PT ;  /* 0x000000601600780c */ /* 0x000fc40003f86270 */
[C---:B------:R-:W-:Y:S02]  /*2c80*/  ISETP.GT.OR P5, PT, R20.reuse, 0x49, !P5 ;  /* 0x000000491400780c */ /* 0x040fe40006fa4670 */
[C---:B------:R-:W-:Y:S02]  /*2c90*/  ISETP.GT.OR P1, PT, R20.reuse, 0x59, !P1 ;  /* 0x000000591400780c */ /* 0x040fe40004f24670 */
[----:B------:R-:W-:Y:S01]  /*2ca0*/  ISETP.GT.OR P4, PT, R20, 0x60, !P4 ;  /* 0x000000601400780c */ /* 0x000fe20006784670 */
[----:B-1----:R-:W1:Y:S01]  /*2cb0*/  SHFL.IDX PT, R222, R21, R217, 0x1f ;  /* 0x00001fd915de7589 */ /* 0x002e6200000e0000 */
[----:B------:R-:W-:Y:S02]  /*2cc0*/  FSEL R121, R121, -INF , !P5 ;  /* 0xff80000079797808 */ /* 0x000fe40006800000 */
[----:B------:R-:W-:Y:S02]  /*2cd0*/  FSEL R129, R129, -INF , !P1 ;  /* 0xff80000081817808 */ /* 0x000fe40004800000 */
[----:B------:R-:W-:-:S02]  /*2ce0*/  FSEL R132, R132, -INF , !P4 ;  /* 0xff80000084847808 */ /* 0x000fc40006000000 */
[C---:B------:R-:W-:Y:S02]  /*2cf0*/  ISETP.GE.AND P2, PT, R22.reuse, 0x20, PT ;  /* 0x000000201600780c */ /* 0x040fe40003f46270 */
[C---:B------:R-:W-:Y:S02]  /*2d00*/  ISETP.GE.AND P3, PT, R22.reuse, 0x21, PT ;  /* 0x000000211600780c */ /* 0x040fe40003f66270 */
[C---:B------:R-:W-:Y:S02]  /*2d10*/  ISETP.GE.AND P0, PT, R22.reuse, 0x28, PT ;  /* 0x000000281600780c */ /* 0x040fe40003f06270 */
[----:B------:R-:W-:Y:S02]  /*2d20*/  ISETP.GE.AND P5, PT, R22, 0x61, PT ;  /* 0x000000611600780c */ /* 0x000fe40003fa6270 */
[C---:B------:R-:W-:Y:S01]  /*2d30*/  ISETP.GE.AND P1, PT, R13.reuse, 0x11, PT ;  /* 0x000000110d00780c */ /* 0x040fe20003f26270 */
[----:B--2---:R-:W-:Y:S01]  /*2d40*/  FFMA.FTZ R96, R96, UR11, -R228 ;  /* 0x0000000b60607c23 */ /* 0x004fe200080108e4 */
[----:B------:R-:W-:-:S02]  /*2d50*/  ISETP.GE.AND P4, PT, R13, 0x18, PT ;  /* 0x000000180d00780c */ /* 0x000fc40003f86270 */
[C---:B------:R-:W-:Y:S02]  /*2d60*/  ISETP.GT.OR P2, PT, R20.reuse, 0x20, !P2 ;  /* 0x000000201400780c */ /* 0x040fe40005744670 */
[C---:B------:R-:W-:Y:S02]  /*2d70*/  ISETP.GT.OR P3, PT, R20.reuse, 0x21, !P3 ;  /* 0x000000211400780c */ /* 0x040fe40005f64670 */
[C---:B------:R-:W-:Y:S02]  /*2d80*/  ISETP.GT.OR P0, PT, R20.reuse, 0x28, !P0 ;  /* 0x000000281400780c */ /* 0x040fe40004704670 */
[----:B------:R-:W-:Y:S02]  /*2d90*/  ISETP.GT.OR P5, PT, R20, 0x61, !P5 ;  /* 0x000000611400780c */ /* 0x000fe40006fa4670 */
[C---:B------:R-:W-:Y:S02]  /*2da0*/  ISETP.GT.OR P1, PT, R19.reuse, 0x11, !P1 ;  /* 0x000000111300780c */ /* 0x040fe40004f24670 */
[----:B------:R-:W-:-:S02]  /*2db0*/  ISETP.GT.OR P4, PT, R19, 0x18, !P4 ;  /* 0x000000181300780c */ /* 0x000fc40006784670 */
[----:B------:R-:W-:Y:S02]  /*2dc0*/  FSEL R100, R100, -INF , !P2 ;  /* 0xff80000064647808 */ /* 0x000fe40005000000 */
[----:B------:R-:W-:Y:S02]  /*2dd0*/  FSEL R101, R101, -INF , !P3 ;  /* 0xff80000065657808 */ /* 0x000fe40005800000 */
[----:B------:R-:W-:Y:S01]  /*2de0*/  FSEL R104, R104, -INF , !P0 ;  /* 0xff80000068687808 */ /* 0x000fe20004000000 */
[----:B------:R-:W-:Y:S02]  /*2df0*/  WARPGROUP.DEPBAR.LE gsb0, 0x0 ;  /* 0x00008000000079c5 */ /* 0x000fe40000010000 */
[----:B------:R-:W-:Y:S01]  /*2e00*/  WARPGROUP.ARRIVE ;  /* 0x00000000000079c5 */ /* 0x000fe20000000000 */
[----:B------:R-:W-:Y:S02]  /*2e10*/  FSEL R133, R133, -INF , !P5 ;  /* 0xff80000085857808 */ /* 0x000fe40006800000 */
[----:B------:R-:W-:-:S02]  /*2e20*/  FSEL R97, R95, -INF , !P1 ;  /* 0xff8000005f617808 */ /* 0x000fc40004800000 */
[----:B------:R-:W-:Y:S01]  /*2e30*/  FSEL R98, R98, -INF , !P4 ;  /* 0xff80000062627808 */ /* 0x000fe20006000000 */
[----:B------:R-:W-:Y:S01]  /*2e40*/  HGMMA.64x128x16.F32 R24, gdesc[UR4], R24, gsb0 ;  /* 0x01e00000041879f0 */ /* 0x000fe20008000818 */
[----:B------:R-:W-:Y:S01]  /*2e50*/  UIADD3 UR6, UR10, 0x4, URZ ;  /* 0x000000040a067890 */ /* 0x000fe2000fffe03f */
[C---:B------:R-:W-:Y:S01]  /*2e60*/  ISETP.GE.AND P2, PT, R22.reuse, 0x38, PT ;  /* 0x000000381600780c */ /* 0x040fe20003f46270 */
[----:B------:R-:W-:Y:S01]  /*2e70*/  UIADD3 UR4, UR9, 0x4, URZ ;  /* 0x0000000409047890 */ /* 0x000fe2000fffe03f */
[C---:B------:R-:W-:Y:S01]  /*2e80*/  ISETP.GE.AND P3, PT, R22.reuse, 0x39, PT ;  /* 0x000000391600780c */ /* 0x040fe20003f66270 */
[----:B------:R-:W-:Y:S01]  /*2e90*/  UMOV UR7, 0x40000040 ;  /* 0x4000004000077882 */ /* 0x000fe20000000000 */
[----:B------:R-:W-:Y:S01]  /*2ea0*/  UMOV UR5, 0x40000040 ;  /* 0x4000004000057882 */ /* 0x000fe20000000000 */
[----:B------:R-:W-:Y:S01]  /*2eb0*/  ISETP.GE.AND P0, PT, R22, 0x40, PT ;  /* 0x000000401600780c */ /* 0x000fe20003f06270 */
[----:B-1----:R-:W-:Y:S01]  /*2ec0*/  FFMA.FTZ R233, R97, UR11, -R222 ;  /* 0x0000000b61e97c23 */ /* 0x002fe200080108de */
[C---:B------:R-:W-:Y:S01]  /*2ed0*/  ISETP.GE.AND P5, PT, R13.reuse, 0x19, PT ;  /* 0x000000190d00780c */ /* 0x040fe20003fa6270 */
[----:B------:R-:W1:Y:S01]  /*2ee0*/  MUFU.EX2 R97, R96 ;  /* 0x0000006000617308 */ /* 0x000e620000000800 */
[----:B------:R-:W-:-:S02]  /*2ef0*/  ISETP.GE.AND P1, PT, R13, 0x20, PT ;  /* 0x000000200d00780c */ /* 0x000fc40003f26270 */
[----:B------:R-:W-:Y:S02]  /*2f00*/  ISETP.GE.AND P4, PT, R13, 0x21, PT ;  /* 0x000000210d00780c */ /* 0x000fe40003f86270 */
[C---:B------:R-:W-:Y:S02]  /*2f10*/  ISETP.GT.OR P2, PT, R20.reuse, 0x38, !P2 ;  /* 0x000000381400780c */ /* 0x040fe40005744670 */
[C---:B------:R-:W-:Y:S01]  /*2f20*/  ISETP.GT.OR P3, PT, R20.reuse, 0x39, !P3 ;  /* 0x000000391400780c */ /* 0x040fe20005f64670 */
[----:B------:R2:W1:Y:S01]  /*2f30*/  MUFU.EX2 R95, R150 ;  /* 0x00000096005f7308 */ /* 0x0004620000000800 */
[----:B------:R-:W-:Y:S02]  /*2f40*/  ISETP.GT.OR P0, PT, R20, 0x40, !P0 ;  /* 0x000000401400780c */ /* 0x000fe40004704670 */
[C---:B------:R-:W-:Y:S02]  /*2f50*/  ISETP.GT.OR P5, PT, R19.reuse, 0x19, !P5 ;  /* 0x000000191300780c */ /* 0x040fe40006fa4670 */
[----:B------:R-:W-:-:S02]  /*2f60*/  ISETP.GT.OR P1, PT, R19, 0x20, !P1 ;  /* 0x000000201300780c */ /* 0x000fc40004f24670 */
[----:B------:R-:W-:Y:S02]  /*2f70*/  ISETP.GT.OR P4, PT, R19, 0x21, !P4 ;  /* 0x000000211300780c */ /* 0x000fe40006784670 */
[----:B------:R-:W-:Y:S01]  /*2f80*/  FSEL R112, R112, -INF , !P2 ;  /* 0xff80000070707808 */ /* 0x000fe20005000000 */
[----:B--2---:R-:W-:Y:S01]  /*2f90*/  VIADD R150, R5, 0x1c ;  /* 0x0000001c05967836 */ /* 0x004fe20000000000 */
[----:B------:R-:W-:Y:S02]  /*2fa0*/  FSEL R113, R113, -INF , !P3 ;  /* 0xff80000071717808 */ /* 0x000fe40005800000 */
[----:B------:R-:W-:Y:S02]  /*2fb0*/  FSEL R116, R116, -INF , !P0 ;  /* 0xff80000074747808 */ /* 0x000fe40004000000 */
[----:B------:R-:W-:Y:S01]  /*2fc0*/  FSEL R99, R99, -INF , !P5 ;  /* 0xff80000063637808 */ /* 0x000fe20006800000 */
[----:B------:R2:W4:Y:S01]  /*2fd0*/  SHFL.IDX PT, R232, R21, R150, 0x1f ;  /* 0x00001f9615e87589 */ /* 0x00052200000e0000 */
[----:B------:R-:W-:-:S02]  /*2fe0*/  FSEL R102, R102, -INF , !P1 ;  /* 0xff80000066667808 */ /* 0x000fc40004800000 */
[----:B------:R-:W-:Y:S02]  /*2ff0*/  FSEL R103, R103, -INF , !P4 ;  /* 0xff80000067677808 */ /* 0x000fe40006000000 */
[C---:B------:R-:W-:Y:S02]  /*3000*/  ISETP.GE.AND P2, PT, R22.reuse, 0x50, PT ;  /* 0x000000501600780c */ /* 0x040fe40003f46270 */
[C---:B------:R-:W-:Y:S02]  /*3010*/  ISETP.GE.AND P3, PT, R22.reuse, 0x51, PT ;  /* 0x000000511600780c */ /* 0x040fe40003f66270 */
[----:B------:R-:W-:Y:S01]  /*3020*/  ISETP.GE.AND P0, PT, R22, 0x58, PT ;  /* 0x000000581600780c */ /* 0x000fe20003f06270 */
[----:B--2---:R-:W2:Y:S01]  /*3030*/  MUFU.EX2 R21, R233 ;  /* 0x000000e900157308 */ /* 0x004ea20000000800 */
[C---:B------:R-:W-:Y:S02]  /*3040*/  ISETP.GE.AND P5, PT, R13.reuse, 0x28, PT ;  /* 0x000000280d00780c */ /* 0x040fe40003fa6270 */
[----:B------:R-:W-:-:S02]  /*3050*/  ISETP.GE.AND P1, PT, R13, 0x29, PT ;  /* 0x000000290d00780c */ /* 0x000fc40003f26270 */
[----:B------:R-:W-:Y:S02]  /*3060*/  ISETP.GE.AND P4, PT, R13, 0x30, PT ;  /* 0x000000300d00780c */ /* 0x000fe40003f86270 */
[C---:B------:R-:W-:Y:S02]  /*3070*/  ISETP.GT.OR P2, PT, R20.reuse, 0x50, !P2 ;  /* 0x000000501400780c */ /* 0x040fe40005744670 */
[C---:B------:R-:W-:Y:S02]  /*3080*/  ISETP.GT.OR P3, PT, R20.reuse, 0x51, !P3 ;  /* 0x000000511400780c */ /* 0x040fe40005f64670 */
[----:B------:R-:W-:Y:S02]  /*3090*/  ISETP.GT.OR P0, PT, R20, 0x58, !P0 ;  /* 0x000000581400780c */ /* 0x000fe40004704670 */
[----:B------:R-:W-:Y:S01]  /*30a0*/  ISETP.GT.OR P5, PT, R19, 0x28, !P5 ;  /* 0x000000281300780c */ /* 0x000fe20006fa4670 */
[--C-:B----4-:R-:W-:Y:S01]  /*30b0*/  FFMA.FTZ R230, R149, UR11, -R232.reuse ;  /* 0x0000000b95e67c23 */ /* 0x110fe200080108e8 */
[----:B------:R-:W-:Y:S01]  /*30c0*/  ISETP.GT.OR P1, PT, R19, 0x29, !P1 ;  /* 0x000000291300780c */ /* 0x000fe20004f24670 */
[----:B------:R-:W-:Y:S01]  /*30d0*/  FFMA.FTZ R99, R99, UR11, -R232 ;  /* 0x0000000b63637c23 */ /* 0x000fe200080108e8 */
[----:B------:R-:W-:-:S02]  /*30e0*/  ISETP.GT.OR P4, PT, R19, 0x30, !P4 ;  /* 0x000000301300780c */ /* 0x000fc40006784670 */
[----:B------:R-:W-:Y:S02]  /*30f0*/  FSEL R124, R124, -INF , !P2 ;  /* 0xff8000007c7c7808 */ /* 0x000fe40005000000 */
[----:B------:R-:W-:Y:S01]  /*3100*/  FSEL R125, R125, -INF , !P3 ;  /* 0xff8000007d7d7808 */ /* 0x000fe20005800000 */
[----:B------:R-:W-:Y:S01]  /*3110*/  MUFU.EX2 R99, R99 ;  /* 0x0000006300637308 */ /* 0x000fe20000000800 */
[----:B------:R-:W-:Y:S02]  /*3120*/  FSEL R128, R128, -INF , !P0 ;  /* 0xff80000080807808 */ /* 0x000fe40004000000 */
[----:B------:R-:W-:Y:S02]  /*3130*/  FSEL R216, R106, -INF , !P5 ;  /* 0xff8000006ad87808 */ /* 0x000fe40006800000 */
[----:B------:R-:W-:Y:S01]  /*3140*/  FSEL R107, R107, -INF , !P1 ;  /* 0xff8000006b6b7808 */ /* 0x000fe20004800000 */
[----:B------:R-:W4:Y:S01]  /*3150*/  SHFL.IDX PT, R106, R18, R221, 0x1f ;  /* 0x00001fdd126a7589 */ /* 0x000f2200000e0000 */
        /* <DEDUP_REMOVED lines=9> */
[C---:B------:R-:W-:Y:S01]  /*31f0*/  ISETP.GT.OR P2, PT, R20.reuse, 0x68, !P2 ;  /* 0x000000681400780c */ /* 0x040fe20005744670 */
[----:B------:R-:W3:Y:S01]  /*3200*/  SHFL.IDX PT, R98, R18, R5, 0x1f ;  /* 0x00001f0512627589 */ /* 0x000ee200000e0000 */
[----:B------:R-:W-:Y:S01]  /*3210*/  ISETP.GT.OR P0, PT, R20, 0x70, !P0 ;  /* 0x000000701400780c */ /* 0x000fe20004704670 */
[----:B------:R1:W5:Y:S01]  /*3220*/  MUFU.EX2 R96, R151 ;  /* 0x0000009700607308 */ /* 0x0003620000000800 */
[----:B------:R-:W-:Y:S01]  /*3230*/  FSEL R136, R136, -INF , !P2 ;  /* 0xff80000088887808 */ /* 0x000fe20005000000 */
[----:B------:R-:W2:Y:S01]  /*3240*/  SHFL.IDX PT, R228, R18, R223, 0x1f ;  /* 0x00001fdf12e47589 */ /* 0x000ea200000e0000 */
[----:B------:R-:W-:-:S02]  /*3250*/  ISETP.GE.AND P2, PT, R13, 0x31, PT ;  /* 0x000000310d00780c */ /* 0x000fc40003f46270 */
[----:B------:R-:W-:Y:S01]  /*3260*/  FSEL R140, R140, -INF , !P0 ;  /* 0xff8000008c8c7808 */ /* 0x000fe20004000000 */
[----:B------:R-:W5:Y:S01]  /*3270*/  SHFL.IDX PT, R222, R18, R23, 0x1f ;  /* 0x00001f1712de7589 */ /* 0x000f6200000e0000 */
[----:B------:R-:W-:Y:S01]  /*3280*/  ISETP.GE.AND P0, PT, R13, 0x39, PT ;  /* 0x000000390d00780c */ /* 0x000fe20003f06270 */
[--C-:B----4-:R-:W-:Y:S01]  /*3290*/  FFMA.FTZ R216, R216, UR11, -R106.reuse ;  /* 0x0000000bd8d87c23 */ /* 0x110fe2000801086a */
[C---:B------:R-:W-:Y:S01]  /*32a0*/  ISETP.GT.OR P2, PT, R19.reuse, 0x31, !P2 ;  /* 0x000000311300780c */ /* 0x040fe20005744670 */
[----:B-1----:R-:W1:Y:S01]  /*32b0*/  SHFL.IDX PT, R151, R18, R148, 0x1f ;  /* 0x00001f9412977589 */ /* 0x002e6200000e0000 */
[----:B------:R-:W-:Y:S01]  /*32c0*/  ISETP.GT.OR P0, PT, R19, 0x39, !P0 ;  /* 0x000000391300780c */ /* 0x000fe20004704670 */
[----:B------:R-:W-:Y:S01]  /*32d0*/  FFMA.FTZ R104, R104, UR11, -R106 ;  /* 0x0000000b68687c23 */ /* 0x000fe2000801086a */
[C---:B------:R-:W-:Y:S01]  /*32e0*/  ISETP.GT.OR P3, PT, R20.reuse, 0x69, !P3 ;  /* 0x000000691400780c */ /* 0x040fe20005f64670 */
[----:B------:R-:W-:Y:S01]  /*32f0*/  MUFU.EX2 R22, R22 ;  /* 0x0000001600167308 */ /* 0x000fe20000000800 */
[----:B------:R-:W-:-:S02]  /*3300*/  ISETP.GT.OR P5, PT, R20, 0x71, !P5 ;  /* 0x000000711400780c */ /* 0x000fc40006fa4670 */
[----:B------:R-:W-:Y:S02]  /*3310*/  FSEL R137, R137, -INF , !P3 ;  /* 0xff80000089897808 */ /* 0x000fe40005800000 */
[----:B------:R-:W-:Y:S02]  /*3320*/  ISETP.GE.AND P3, PT, R13, 0x38, PT ;  /* 0x000000380d00780c */ /* 0x000fe40003f66270 */
[----:B------:R-:W-:Y:S01]  /*3330*/  ISETP.GT.OR P1, PT, R20, 0x78, !P1 ;  /* 0x000000781400780c */ /* 0x000fe20004f24670 */
[--C-:B---3--:R-:W-:Y:S01]  /*3340*/  FFMA.FTZ R149, R102, UR11, -R98.reuse ;  /* 0x0000000b66957c23 */ /* 0x108fe20008010862 */
[----:B------:R-:W-:Y:S01]  /*3350*/  ISETP.GT.OR P3, PT, R19, 0x38, !P3 ;  /* 0x000000381300780c */ /* 0x000fe20005f64670 */
[----:B------:R-:W-:Y:S01]  /*3360*/  FFMA.FTZ R100, R100, UR11, -R98 ;  /* 0x0000000b64647c23 */ /* 0x000fe20008010862 */
[----:B------:R-:W-:Y:S01]  /*3370*/  ISETP.GT.OR P4, PT, R20, 0x79, !P4 ;  /* 0x000000791400780c */ /* 0x000fe20006784670 */
[--C-:B--2---:R-:W-:Y:S01]  /*3380*/  FFMA.FTZ R102, R101, UR11, -R228.reuse ;  /* 0x0000000b65667c23 */ /* 0x104fe200080108e4 */
[----:B------:R-:W-:Y:S01]  /*3390*/  FFMA.FTZ R103, R103, UR11, -R228 ;  /* 0x0000000b67677c23 */ /* 0x000fe200080108e4 */
[----:B------:R2:W-:Y:S01]  /*33a0*/  MUFU.EX2 R101, R149 ;  /* 0x0000009500657308 */ /* 0x0005e20000000800 */
[----:B------:R-:W-:Y:S01]  /*33b0*/  SHFL.IDX PT, R228, R18, R150, 0x1f ;  /* 0x00001f9612e47589 */ /* 0x000fe200000e0000 */
[--C-:B-----5:R-:W-:Y:S01]  /*33c0*/  FFMA.FTZ R106, R105, UR11, -R222.reuse ;  /* 0x0000000b696a7c23 */ /* 0x120fe200080108de */
[----:B------:R-:W-:Y:S01]  /*33d0*/  FFMA.FTZ R107, R107, UR11, -R222 ;  /* 0x0000000b6b6b7c23 */ /* 0x000fe200080108de */
[----:B------:R-:W-:Y:S01]  /*33e0*/  FSEL R144, R144, -INF , !P1 ;  /* 0xff80000090907808 */ /* 0x000fe20004800000 */
[----:B------:R-:W3:Y:S01]  /*33f0*/  SHFL.IDX PT, R222, R18, R217, 0x1f ;  /* 0x00001fd912de7589 */ /* 0x000ee200000e0000 */
[--C-:B-1----:R-:W-:Y:S01]  /*3400*/  FFMA.FTZ R108, R108, UR11, -R151.reuse ;  /* 0x0000000b6c6c7c23 */ /* 0x102fe20008010897 */
[----:B------:R-:W-:Y:S01]  /*3410*/  FFMA.FTZ R110, R110, UR11, -R151 ;  /* 0x0000000b6e6e7c23 */ /* 0x000fe20008010897 */
[----:B------:R-:W-:Y:S01]  /*3420*/  FSEL R151, R111, -INF , !P2 ;  /* 0xff8000006f977808 */ /* 0x000fe20005000000 */
[----:B------:R1:W-:Y:S01]  /*3430*/  MUFU.EX2 R105, R216 ;  /* 0x000000d800697308 */ /* 0x0003e20000000800 */
[----:B------:R-:W-:-:S02]  /*3440*/  ISETP.GE.AND P2, PT, R13, 0x40, PT ;  /* 0x000000400d00780c */ /* 0x000fc40003f46270 */
[----:B------:R-:W-:Y:S02]  /*3450*/  FSEL R111, R115, -INF , !P0 ;  /* 0xff800000736f7808 */ /* 0x000fe40004000000 */
[----:B------:R-:W-:Y:S01]  /*3460*/  ISETP.GE.AND P0, PT, R13, 0x48, PT ;  /* 0x000000480d00780c */ /* 0x000fe20003f06270 */
[----:B------:R-:W-:Y:S02]  /*3470*/  WARPGROUP.DEPBAR.LE gsb0, 0x0 ;  /* 0x00008000000079c5 */ /* 0x000fe40000010000 */
[----:B------:R-:W-:Y:S01]  /*3480*/  WARPGROUP.ARRIVE ;  /* 0x00000000000079c5 */ /* 0x000fe20000000000 */
[C---:B------:R-:W-:Y:S01]  /*3490*/  ISETP.GT.OR P2, PT, R19.reuse, 0x40, !P2 ;  /* 0x000000401300780c */ /* 0x040fe20005744670 */
[----:B------:R-:W-:Y:S01]  /*34a0*/  MUFU.EX2 R98, R230 ;  /* 0x000000e600627308 */ /* 0x000fe20000000800 */
[----:B------:R-:W-:Y:S02]  /*34b0*/  ISETP.GT.OR P0, PT, R19, 0x48, !P0 ;  /* 0x000000481300780c */ /* 0x000fe40004704670 */
[----:B------:R-:W-:Y:S01]  /*34c0*/  FSEL R118, R118, -INF , !P2 ;  /* 0xff80000076767808 */ /* 0x000fe20005000000 */
[----:B------:R-:W-:Y:S01]  /*34d0*/  HGMMA.64x128x16.F32 R24, gdesc[UR4], R24, gsb0 ;  /* 0x01e00000041879f0 */ /* 0x000fe20008000818 */
[----:B------:R-:W-:Y:S01]  /*34e0*/  UIADD3 UR6, UR10, 0x6, URZ ;  /* 0x000000060a067890 */ /* 0x000fe2000fffe03f */
[C---:B------:R-:W-:Y:S01]  /*34f0*/  ISETP.GE.AND P2, PT, R13.reuse, 0x49, PT ;  /* 0x000000490d00780c */ /* 0x040fe20003f46270 */
[----:B------:R-:W-:Y:S01]  /*3500*/  UIADD3 UR4, UR9, 0x6, URZ ;  /* 0x0000000609047890 */ /* 0x000fe2000fffe03f */
[----:B------:R-:W-:Y:S01]  /*3510*/  FSEL R122, R122, -INF , !P0 ;  /* 0xff8000007a7a7808 */ /* 0x000fe20004000000 */
[----:B------:R-:W-:Y:S01]  /*3520*/  UMOV UR7, 0x40000040 ;  /* 0x4000004000077882 */ /* 0x000fe20000000000 */
[----:B------:R-:W-:Y:S01]  /*3530*/  UMOV UR5, 0x40000040 ;  /* 0x4000004000057882 */ /* 0x000fe20000000000 */
[----:B------:R-:W-:Y:S01]  /*3540*/  ISETP.GE.AND P0, PT, R13, 0x51, PT ;  /* 0x000000510d00780c */ /* 0x000fe20003f06270 */
[--C-:B---3--:R-:W-:Y:S01]  /*3550*/  FFMA.FTZ R109, R109, UR11, -R222.reuse ;  /* 0x0000000b6d6d7c23 */ /* 0x108fe200080108de */
[----:B------:R-:W-:Y:S01]  /*3560*/  ISETP.GT.OR P2, PT, R19, 0x49, !P2 ;  /* 0x000000491300780c */ /* 0x000fe20005744670 */
[----:B------:R-:W-:Y:S01]  /*3570*/  FFMA.FTZ R151, R151, UR11, -R222 ;  /* 0x0000000b97977c23 */ /* 0x000fe200080108de */
[----:B------:R-:W-:Y:S01]  /*3580*/  ISETP.GT.OR P0, PT, R19, 0x51, !P0 ;  /* 0x000000511300780c */ /* 0x000fe20004704670 */
[----:B------:R-:W3:Y:S01]  /*3590*/  SHFL.IDX PT, R222, R12, R221, 0x1f ;  /* 0x00001fdd0cde7589 */ /* 0x000ee200000e0000 */
[----:B--2---:R-:W-:Y:S01]  /*35a0*/  FSEL R149, R114, -INF , !P3 ;  /* 0xff80000072957808 */ /* 0x004fe20005800000 */
[----:B------:R-:W-:Y:S01]  /*35b0*/  MUFU.EX2 R100, R100 ;  /* 0x0000006400647308 */ /* 0x000fe20000000800 */
[----:B-1----:R-:W-:-:S02]  /*35c0*/  FSEL R216, R123, -INF , !P2 ;  /* 0xff8000007bd87808 */ /* 0x002fc40005000000 */
[C---:B------:R-:W-:Y:S02]  /*35d0*/  ISETP.GE.AND P3, PT, R13.reuse, 0x41, PT ;  /* 0x000000410d00780c */ /* 0x040fe40003f66270 */
[----:B------:R-:W-:Y:S02]  /*35e0*/  ISETP.GE.AND P2, PT, R13, 0x58, PT ;  /* 0x000000580d00780c */ /* 0x000fe40003f46270 */
[----:B------:R-:W-:Y:S01]  /*35f0*/  FSEL R127, R127, -INF , !P0 ;  /* 0xff8000007f7f7808 */ /* 0x000fe20004000000 */
[----:B------:R-:W1:Y:S01]  /*3600*/  MUFU.EX2 R102, R102 ;  /* 0x0000006600667308 */ /* 0x000e620000000800 */
[----:B------:R-:W-:Y:S02]  /*3610*/  ISETP.GE.AND P0, PT, R13, 0x60, PT ;  /* 0x000000600d00780c */ /* 0x000fe40003f06270 */
[C---:B------:R-:W-:Y:S02]  /*3620*/  ISETP.GT.OR P3, PT, R19.reuse, 0x41, !P3 ;  /* 0x000000411300780c */ /* 0x040fe40005f64670 */
[----:B------:R-:W-:-:S02]  /*3630*/  ISETP.GT.OR P2, PT, R19, 0x58, !P2 ;  /* 0x000000581300780c */ /* 0x000fc40005744670 */
[----:B------:R-:W-:Y:S01]  /*3640*/  ISETP.GT.OR P0, PT, R19, 0x60, !P0 ;  /* 0x000000601300780c */ /* 0x000fe20004704670 */
[----:B------:R-:W2:Y:S01]  /*3650*/  MUFU.EX2 R103, R103 ;  /* 0x0000006700677308 */ /* 0x000ea20000000800 */
[----:B------:R-:W-:Y:S02]  /*3660*/  FSEL R119, R119, -INF , !P3 ;  /* 0xff80000077777808 */ /* 0x000fe40005800000 */
[----:B------:R-:W-:Y:S02]  /*3670*/  FSEL R114, R130, -INF , !P2 ;  /* 0xff80000082727808 */ /* 0x000fe40005000000 */
[----:B------:R-:W-:Y:S01]  /*3680*/  ISETP.GE.AND P3, PT, R13, 0x50, PT ;  /* 0x000000500d00780c */ /* 0x000fe20003f66270 */
[----:B---3--:R-:W-:Y:S01]  /*3690*/  FFMA.FTZ R220, R220, UR11, -R222 ;  /* 0x0000000bdcdc7c23 */ /* 0x008fe200080108de */
[----:B------:R-:W-:Y:S01]  /*36a0*/  FSEL R130, R134, -INF , !P0 ;  /* 0xff80000086827808 */ /* 0x000fe20004000000 */
[----:B------:R-:W3:Y:S01]  /*36b0*/  MUFU.EX2 R104, R104 ;  /* 0x0000006800687308 */ /* 0x000ee20000000800 */
[----:B------:R-:W4:Y:S01]  /*36c0*/  SHFL.IDX PT, R134, R18, R218, 0x1f ;  /* 0x00001fda12867589 */ /* 0x000f2200000e0000 */
[----:B------:R-:W-:-:S02]  /*36d0*/  ISETP.GT.OR P3, PT, R19, 0x50, !P3 ;  /* 0x000000501300780c */ /* 0x000fc40005f64670 */
[C---:B------:R-:W-:Y:S02]  /*36e0*/  ISETP.GE.AND P2, PT, R13.reuse, 0x61, PT ;  /* 0x000000610d00780c */ /* 0x040fe40003f46270 */
[----:B------:R-:W-:Y:S02]  /*36f0*/  FSEL R123, R126, -INF , !P3 ;  /* 0xff8000007e7b7808 */ /* 0x000fe40005800000 */
[----:B------:R-:W-:Y:S01]  /*3700*/  ISETP.GE.AND P3, PT, R13, 0x59, PT ;  /* 0x000000590d00780c */ /* 0x000fe20003f66270 */
[----:B------:R-:W5:Y:S01]  /*3710*/  MUFU.EX2 R106, R106 ;  /* 0x0000006a006a7308 */ /* 0x000f620000000800 */
[C---:B------:R-:W-:Y:S02]  /*3720*/  ISETP.GT.OR P2, PT, R19.reuse, 0x61, !P2 ;  /* 0x000000611300780c */ /* 0x040fe40005744670 */
[----:B------:R-:W-:Y:S02]  /*3730*/  ISETP.GT.OR P3, PT, R19, 0x59, !P3 ;  /* 0x000000591300780c */ /* 0x000fe40005f64670 */
[----:B------:R-:W-:-:S02]  /*3740*/  FSEL R115, R135, -INF , !P2 ;  /* 0xff80000087737808 */ /* 0x000fc40005000000 */
[----:B------:R-:W-:Y:S01]  /*3750*/  FSEL R131, R131, -INF , !P3 ;  /* 0xff80000083837808 */ /* 0x000fe20005800000 */
[----:B------:R-:W1:Y:S01]  /*3760*/  SHFL.IDX PT, R135, R12, R5, 0x1f ;  /* 0x00001f050c877589 */ /* 0x000e6200000e0000 */
[C---:B------:R-:W-:Y:S01]  /*3770*/  ISETP.GE.AND P3, PT, R13.reuse, 0x68, PT ;  /* 0x000000680d00780c */ /* 0x040fe20003f66270 */
[----:B------:R-:W5:Y:S01]  /*3780*/  MUFU.EX2 R107, R107 ;  /* 0x0000006b006b7308 */ /* 0x000f620000000800 */
[C---:B------:R-:W-:Y:S02]  /*3790*/  ISETP.GE.AND P0, PT, R13.reuse, 0x69, PT ;  /* 0x000000690d00780c */ /* 0x040fe40003f06270 */
[----:B------:R-:W-:Y:S02]  /*37a0*/  ISETP.GE.AND P2, PT, R13, 0x70, PT ;  /* 0x000000700d00780c */ /* 0x000fe40003f46270 */
[C---:B------:R-:W-:Y:S01]  /*37b0*/  ISETP.GT.OR P3, PT, R19.reuse, 0x68, !P3 ;  /* 0x000000681300780c */ /* 0x040fe20005f64670 */
[--C-:B----4-:R-:W-:Y:S01]  /*37c0*/  FFMA.FTZ R20, R112, UR11, -R134.reuse ;  /* 0x0000000b70147c23 */ /* 0x110fe20008010886 */
[----:B------:R-:W-:Y:S01]  /*37d0*/  ISETP.GT.OR P0, PT, R19, 0x69, !P0 ;  /* 0x000000691300780c */ /* 0x000fe20004704670 */
[----:B------:R-:W-:Y:S01]  /*37e0*/  FFMA.FTZ R134, R149, UR11, -R134 ;  /* 0x0000000b95867c23 */ /* 0x000fe20008010886 */
[----:B------:R-:W-:Y:S01]  /*37f0*/  ISETP.GT.OR P2, PT, R19, 0x70, !P2 ;  /* 0x000000701300780c */ /* 0x000fe20005744670 */
[----:B------:R-:W4:Y:S01]  /*3800*/  SHFL.IDX PT, R149, R12, R23, 0x1f ;  /* 0x00001f170c957589 */ /* 0x000f2200000e0000 */
[----:B------:R-:W-:Y:S01]  /*3810*/  FSEL R138, R138, -INF , !P3 ;  /* 0xff8000008a8a7808 */ /* 0x000fe20005800000 */
[----:B------:R-:W-:Y:S01]  /*3820*/  MUFU.EX2 R18, R134 ;  /* 0x0000008600127308 */ /* 0x000fe20000000800 */
[----:B------:R-:W-:Y:S01]  /*3830*/  FSEL R126, R139, -INF , !P0 ;  /* 0xff8000008b7e7808 */ /* 0x000fe20004000000 */
[----:B------:R-:W2:Y:S01]  /*3840*/  SHFL.IDX PT, R112, R12, R148, 0x1f ;  /* 0x00001f940c707589 */ /* 0x000ea200000e0000 */
[----:B------:R-:W-:-:S02]  /*3850*/  FSEL R142, R142, -INF , !P2 ;  /* 0xff8000008e8e7808 */ /* 0x000fc40005000000 */
[C---:B------:R-:W-:Y:S01]  /*3860*/  ISETP.GE.AND P3, PT, R13.reuse, 0x71, PT ;  /* 0x000000710d00780c */ /* 0x040fe20003f66270 */
[----:B------:R-:W3:Y:S01]  /*3870*/  SHFL.IDX PT, R139, R12, R150, 0x1f ;  /* 0x00001f960c8b7589 */ /* 0x000ee200000e0000 */
[C---:B------:R-:W-:Y:S01]  /*3880*/  ISETP.GE.AND P0, PT, R13.reuse, 0x78, PT ;  /* 0x000000780d00780c */ /* 0x040fe20003f06270 */
[----:B------:R-:W5:Y:S01]  /*3890*/  MUFU.EX2 R108, R108 ;  /* 0x0000006c006c7308 */ /* 0x000f620000000800 */
[----:B------:R-:W-:Y:S01]  /*38a0*/  ISETP.GE.AND P2, PT, R13, 0x79, PT ;  /* 0x000000790d00780c */ /* 0x000fe20003f46270 */
[----:B-1----:R-:W-:Y:S01]  /*38b0*/  FFMA.FTZ R118, R118, UR11, -R135 ;  /* 0x0000000b76767c23 */ /* 0x002fe20008010887 */
[C---:B------:R-:W-:Y:S02]  /*38c0*/  ISETP.GT.OR P3, PT, R19.reuse, 0x71, !P3 ;  /* 0x000000711300780c */ /* 0x040fe40005f64670 */
[C---:B------:R-:W-:Y:S02]  /*38d0*/  ISETP.GT.OR P0, PT, R19.reuse, 0x78, !P0 ;  /* 0x000000781300780c */ /* 0x040fe40004704670 */
[----:B------:R-:W-:Y:S01]  /*38e0*/  ISETP.GT.OR P2, PT, R19, 0x79, !P2 ;  /* 0x000000791300780c */ /* 0x000fe20005744670 */
[----:B------:R1:W5:Y:S01]  /*38f0*/  MUFU.EX2 R13, R109 ;  /* 0x0000006d000d7308 */ /* 0x0003620000000800 */
[----:B------:R-:W-:-:S02]  /*3900*/  FSEL R146, R146, -INF , !P0 ;  /* 0xff80000092927808 */ /* 0x000fc40004000000 */
[----:B------:R-:W-:Y:S02]  /*3910*/  FSEL R147, R147, -INF , !P2 ;  /* 0xff80000093937808 */ /* 0x000fe40005000000 */
[----:B------:R-:W-:-:S03]  /*3920*/  FSEL R145, R145, -INF , !P4 ;  /* 0xff80000091917808 */ /* 0x000fc60006000000 */
[----:B------:R5:W-:Y:S01]  /*3930*/  MUFU.EX2 R19, R151 ;  /* 0x0000009700137308 */ /* 0x000be20000000800 */
[--C-:B-1----:R-:W-:Y:S01]  /*3940*/  FFMA.FTZ R109, R113, UR11, -R228.reuse ;  /* 0x0000000b716d7c23 */ /* 0x102fe200080108e4 */
[----:B------:R-:W-:Y:S01]  /*3950*/  FFMA.FTZ R228, R111, UR11, -R228 ;  /* 0x0000000b6fe47c23 */ /* 0x000fe200080108e4 */
[----:B------:R-:W1:Y:S01]  /*3960*/  SHFL.IDX PT, R113, R12, R217, 0x1f ;  /* 0x00001fd90c717589 */ /* 0x000e6200000e0000 */
[----:B------:R-:W-:Y:S01]  /*3970*/  FFMA.FTZ R111, R116, UR11, -R135 ;  /* 0x0000000b746f7c23 */ /* 0x000fe20008010887 */
[----:B------:R-:W-:Y:S01]  /*3980*/  FFMA.FTZ R116, R122, UR11, -R222 ;  /* 0x0000000b7a747c23 */ /* 0x000fe200080108de */
[----:B----4-:R-:W-:Y:S01]  /*3990*/  FFMA.FTZ R122, R121, UR11, -R149 ;  /* 0x0000000b797a7c23 */ /* 0x010fe20008010895 */
[----:B------:R-:W-:Y:S01]  /*39a0*/  SHFL.IDX PT, R135, R12, R218, 0x1f ;  /* 0x00001fda0c877589 */ /* 0x000fe200000e0000 */
[--C-:B--2---:R-:W-:Y:S01]  /*39b0*/  FFMA.FTZ R121, R123, UR11, -R112.reuse ;  /* 0x0000000b7b797c23 */ /* 0x104fe20008010870 */
[----:B------:R-:W-:Y:S01]  /*39c0*/  FFMA.FTZ R124, R124, UR11, -R112 ;  /* 0x0000000b7c7c7c23 */ /* 0x000fe20008010870 */
[----:B---3--:R-:W-:Y:S01]  /*39d0*/  FFMA.FTZ R131, R131, UR11, -R139 ;  /* 0x0000000b83837c23 */ /* 0x008fe2000801088b */
[----:B-----5:R-:W2:Y:S01]  /*39e0*/  SHFL.IDX PT, R151, R12, R223, 0x1f ;  /* 0x00001fdf0c977589 */ /* 0x020ea200000e0000 */
[----:B------:R1:W-:Y:S03]  /*39f0*/  MUFU.EX2 R112, R118 ;  /* 0x0000007600707308 */ /* 0x0003e60000000800 */
[----:B------:R-:W3:Y:S05]  /*3a00*/  SHFL.IDX PT, R123, R17, R223, 0x1f ;  /* 0x00001fdf117b7589 */ /* 0x000eea00000e0000 */
[----:B------:R-:W-:Y:S01]  /*3a10*/  MUFU.EX2 R116, R116 ;  /* 0x0000007400747308 */ /* 0x000fe20000000800 */
[----:B-1----:R-:W-:-:S07]  /*3a20*/  FFMA.FTZ R118, R125, UR11, -R113 ;  /* 0x0000000b7d767c23 */ /* 0x002fce0008010871 */
[----:B------:R-:W-:Y:S01]  /*3a30*/  MUFU.EX2 R111, R111 ;  /* 0x0000006f006f7308 */ /* 0x000fe20000000800 */
[----:B------:R-:W1:Y:S01]  /*3a40*/  SHFL.IDX PT, R125, R17, R221, 0x1f ;  /* 0x00001fdd117d7589 */ /* 0x000e6200000e0000 */
[--C-:B--2---:R-:W-:Y:S01]  /*3a50*/  FFMA.FTZ R134, R117, UR11, -R151.reuse ;  /* 0x0000000b75867c23 */ /* 0x104fe20008010897 */
[----:B------:R-:W-:Y:S01]  /*3a60*/  FFMA.FTZ R151, R119, UR11, -R151 ;  /* 0x0000000b77977c23 */ /* 0x000fe20008010897 */
[----:B------:R-:W-:Y:S01]  /*3a70*/  FFMA.FTZ R119, R127, UR11, -R113 ;  /* 0x0000000b7f777c23 */ /* 0x000fe20008010871 */
[----:B------:R-:W-:-:S03]  /*3a80*/  FFMA.FTZ R117, R216, UR11, -R149 ;  /* 0x0000000bd8757c23 */ /* 0x000fc60008010895 */
[----:B------:R2:W-:Y:S01]  /*3a90*/  MUFU.EX2 R113, R134 ;  /* 0x0000008600717308 */ /* 0x0005e20000000800 */
[----:B------:R-:W-:Y:S01]  /*3aa0*/  FFMA.FTZ R149, R128, UR11, -R135 ;  /* 0x0000000b80957c23 */ /* 0x000fe20008010887 */
[----:B------:R-:W-:Y:S02]  /*3ab0*/  WARPGROUP.DEPBAR.LE gsb0, 0x0 ;  /* 0x00008000000079c5 */ /* 0x000fe40000010000 */
[----:B------:R-:W-:Y:S01]  /*3ac0*/  WARPGROUP.ARRIVE ;  /* 0x00000000000079c5 */ /* 0x000fe20000000000 */
[--C-:B---3--:R-:W-:Y:S01]  /*3ad0*/  FFMA.FTZ R133, R133, UR11, -R123.reuse ;  /* 0x0000000b85857c23 */ /* 0x108fe2000801087b */
[----:B------:R-:W-:Y:S01]  /*3ae0*/  FFMA.FTZ R128, R115, UR11, -R123 ;  /* 0x0000000b73807c23 */ /* 0x000fe2000801087b */
[----:B------:R-:W3:Y:S01]  /*3af0*/  SHFL.IDX PT, R216, R17, R5, 0x1f ;  /* 0x00001f0511d87589 */ /* 0x000ee200000e0000 */
[----:B------:R-:W-:Y:S01]  /*3b00*/  FFMA.FTZ R135, R114, UR11, -R135 ;  /* 0x0000000b72877c23 */ /* 0x000fe20008010887 */
[----:B--2---:R-:W-:Y:S01]  /*3b10*/  FFMA.FTZ R134, R129, UR11, -R139 ;  /* 0x0000000b81867c23 */ /* 0x004fe2000801088b */
[----:B------:R-:W-:Y:S01]  /*3b20*/  HGMMA.64x128x16.F32 R24, gdesc[UR4], R24, gsb0 ;  /* 0x01e00000041879f0 */ /* 0x000fe20008000818 */
[----:B------:R-:W2:Y:S01]  /*3b30*/  SHFL.IDX PT, R129, R17, R148, 0x1f ;  /* 0x00001f9411817589 */ /* 0x000ea200000e0000 */
[----:B------:R-:W-:Y:S01]  /*3b40*/  MUFU.EX2 R114, R220 ;  /* 0x000000dc00727308 */ /* 0x000fe20000000800 */
[----:B------:R-:W-:Y:S01]  /*3b50*/  UMOV UR6, UR8 ;  /* 0x0000000800067c82 */ /* 0x000fe20008000000 */
[--C-:B-1----:R-:W-:Y:S01]  /*3b60*/  FFMA.FTZ R136, R136, UR11, -R125.reuse ;  /* 0x0000000b88887c23 */ /* 0x102fe2000801087d */
[----:B------:R-:W-:Y:S01]  /*3b70*/  SHFL.IDX PT, R123, R17, R218, 0x1f ;  /* 0x00001fda117b7589 */ /* 0x000fe200000e0000 */
[----:B------:R-:W-:Y:S01]  /*3b80*/  FFMA.FTZ R125, R138, UR11, -R125 ;  /* 0x0000000b8a7d7c23 */ /* 0x000fe2000801087d */
[----:B------:R-:W-:Y:S01]  /*3b90*/  FSEL R138, R141, -INF , !P5 ;  /* 0xff8000008d8a7808 */ /* 0x000fe20006800000 */
[----:B------:R-:W-:Y:S01]  /*3ba0*/  UMOV UR7, 0x40000040 ;  /* 0x4000004000077882 */ /* 0x000fe20000000000 */
[----:B------:R-:W1:Y:S01]  /*3bb0*/  SHFL.IDX PT, R127, R17, R217, 0x1f ;  /* 0x00001fd9117f7589 */ /* 0x000e6200000e0000 */
[----:B------:R4:W-:Y:S01]  /*3bc0*/  MUFU.EX2 R115, R122 ;  /* 0x0000007a00737308 */ /* 0x0009e20000000800 */
[----:B------:R-:W-:Y:S01]  /*3bd0*/  UIADD3 UR4, UR8, 0x80, URZ ;  /* 0x0000008008047890 */ /* 0x000fe2000fffe03f */
[----:B------:R-:W-:-:S06]  /*3be0*/  UMOV UR5, 0x40000040 ;  /* 0x4000004000057882 */ /* 0x000fcc0000000000 */
[----:B------:R-:W-:Y:S01]  /*3bf0*/  MUFU.EX2 R118, R118 ;  /* 0x0000007600767308 */ /* 0x000fe20000000800 */
[--C-:B---3--:R-:W-:Y:S01]  /*3c00*/  FFMA.FTZ R132, R132, UR11, -R216.reuse ;  /* 0x0000000b84847c23 */ /* 0x108fe200080108d8 */
[----:B------:R-:W-:Y:S01]  /*3c10*/  FFMA.FTZ R130, R130, UR11, -R216 ;  /* 0x0000000b82827c23 */ /* 0x000fe200080108d8 */
[----:B------:R-:W-:Y:S01]  /*3c20*/  FSEL R216, R143, -INF , !P3 ;  /* 0xff8000008fd87808 */ /* 0x000fe20005800000 */
[--C-:B--2---:R-:W-:Y:S01]  /*3c30*/  FFMA.FTZ R140, R140, UR11, -R129.reuse ;  /* 0x0000000b8c8c7c23 */ /* 0x104fe20008010881 */
[----:B------:R-:W-:-:S03]  /*3c40*/  FFMA.FTZ R129, R142, UR11, -R129 ;  /* 0x0000000b8e817c23 */ /* 0x000fc60008010881 */
[----:B------:R-:W-:Y:S01]  /*3c50*/  MUFU.EX2 R119, R119 ;  /* 0x0000007700777308 */ /* 0x000fe20000000800 */
[----:B------:R-:W4:Y:S01]  /*3c60*/  SHFL.IDX PT, R142, R17, R150, 0x1f ;  /* 0x00001f96118e7589 */ /* 0x000f2200000e0000 */
[--C-:B-1----:R-:W-:Y:S01]  /*3c70*/  FFMA.FTZ R138, R138, UR11, -R127.reuse ;  /* 0x0000000b8a8a7c23 */ /* 0x102fe2000801087f */
[----:B------:R-:W-:-:S05]  /*3c80*/  FFMA.FTZ R127, R216, UR11, -R127 ;  /* 0x0000000bd87f7c23 */ /* 0x000fca000801087f */
[----:B------:R-:W-:Y:S08]  /*3c90*/  MUFU.EX2 R117, R117 ;  /* 0x0000007500757308 */ /* 0x000ff00000000800 */
[----:B------:R-:W1:Y:S08]  /*3ca0*/  MUFU.EX2 R110, R110 ;  /* 0x0000006e006e7308 */ /* 0x000e700000000800 */
[----:B------:R-:W-:Y:S01]  /*3cb0*/  MUFU.EX2 R20, R20 ;  /* 0x0000001400147308 */ /* 0x000fe20000000800 */
[----:B----4-:R-:W-:-:S07]  /*3cc0*/  FFMA.FTZ R122, R145, UR11, -R142 ;  /* 0x0000000b917a7c23 */ /* 0x010fce000801088e */
        /* <DEDUP_REMOVED lines=9> */
[----:B------:R2:W3:Y:S04]  /*3d60*/  LDS R139, [R11+0x400] ;  /* 0x000400000b8b7984 */ /* 0x0004e80000000800 */
[----:B------:R4:W-:Y:S01]  /*3d70*/  LDS R141, [R15+0x400] ;  /* 0x000400000f8d7984 */ /* 0x0009e20000000800 */
[----:B--2---:R2:W-:Y:S08]  /*3d80*/  MUFU.EX2 R11, R151 ;  /* 0x00000097000b7308 */ /* 0x0045f00000000800 */
[----:B----4-:R4:W5:Y:S01]  /*3d90*/  MUFU.EX2 R15, R124 ;  /* 0x0000007c000f7308 */ /* 0x0109620000000800 */
[----:B--2---:R2:W1:Y:S01]  /*3da0*/  SHFL.IDX PT, R151, R17, R23, 0x1f ;  /* 0x00001f1711977589 */ /* 0x00446200000e0000 */
[--C-:B----4-:R-:W-:Y:S01]  /*3db0*/  FFMA.FTZ R124, R144, UR11, -R123.reuse ;  /* 0x0000000b907c7c23 */ /* 0x110fe2000801087b */
[----:B------:R-:W-:-:S05]  /*3dc0*/  FFMA.FTZ R123, R146, UR11, -R123 ;  /* 0x0000000b927b7c23 */ /* 0x000fca000801087b */
[----:B--2---:R2:W4:Y:S08]  /*3dd0*/  MUFU.EX2 R17, R121 ;  /* 0x0000007900117308 */ /* 0x0045300000000800 */
[----:B------:R-:W-:Y:S01]  /*3de0*/  MUFU.EX2 R124, R124 ;  /* 0x0000007c007c7308 */ /* 0x000fe20000000800 */
[----:B--2---:R-:W-:Y:S01]  /*3df0*/  FFMA.FTZ R121, R147, UR11, -R142 ;  /* 0x0000000b93797c23 */ /* 0x004fe2000801088e */
[----:B---3--:R-:W2:Y:S01]  /*3e00*/  SHFL.IDX PT, R144, R139, R23, 0x1f ;  /* 0x00001f178b907589 */ /* 0x008ea200000e0000 */
[--C-:B-1----:R-:W-:Y:S01]  /*3e10*/  FFMA.FTZ R137, R137, UR11, -R151.reuse ;  /* 0x0000000b89897c23 */ /* 0x102fe20008010897 */
[----:B------:R-:W-:-:S04]  /*3e20*/  FFMA.FTZ R126, R126, UR11, -R151 ;  /* 0x0000000b7e7e7c23 */ /* 0x000fc80008010897 */
[----:B------:R-:W-:Y:S01]  /*3e30*/  MUFU.EX2 R123, R123 ;  /* 0x0000007b007b7308 */ /* 0x000fe20000000800 */
[----:B------:R-:W1:Y:S04]  /*3e40*/  SHFL.IDX PT, R143, R139, R223, 0x1f ;  /* 0x00001fdf8b8f7589 */ /* 0x000e6800000e0000 */
[----:B------:R-:W3:Y:S03]  /*3e50*/  SHFL.IDX PT, R146, R139, R148, 0x1f ;  /* 0x00001f948b927589 */ /* 0x000ee600000e0000 */
[----:B------:R-:W-:Y:S01]  /*3e60*/  MUFU.EX2 R137, R137 ;  /* 0x0000008900897308 */ /* 0x000fe20000000800 */
[----:B------:R-:W5:Y:S04]  /*3e70*/  SHFL.IDX PT, R220, R139, R221, 0x1f ;  /* 0x00001fdd8bdc7589 */ /* 0x000f6800000e0000 */
[----:B------:R-:W4:Y:S03]  /*3e80*/  SHFL.IDX PT, R216, R139, R217, 0x1f ;  /* 0x00001fd98bd87589 */ /* 0x000f2600000e0000 */
[----:B------:R-:W-:Y:S01]  /*3e90*/  MUFU.EX2 R126, R126 ;  /* 0x0000007e007e7308 */ /* 0x000fe20000000800 */
[----:B------:R-:W4:Y:S01]  /*3ea0*/  SHFL.IDX PT, R151, R139, R218, 0x1f ;  /* 0x00001fda8b977589 */ /* 0x000f2200000e0000 */
[----:B--2---:R-:W-:-:S03]  /*3eb0*/  FADD.FTZ R147, R29, -R144 ;  /* 0x800000901d937221 */ /* 0x004fc60000010000 */
[----:B------:R-:W2:Y:S03]  /*3ec0*/  SHFL.IDX PT, R222, R139, R5, 0x1f ;  /* 0x00001f058bde7589 */ /* 0x000ea600000e0000 */
[----:B------:R5:W-:Y:S01]  /*3ed0*/  MUFU.EX2 R29, R135 ;  /* 0x00000087001d7308 */ /* 0x000be20000000800 */
[--C-:B-1----:R-:W-:Y:S01]  /*3ee0*/  FADD.FTZ R142, R25, -R143.reuse ;  /* 0x8000008f198e7221 */ /* 0x102fe20000010000 */
[----:B------:R-:W-:Y:S01]  /*3ef0*/  FADD.FTZ R143, R27, -R143 ;  /* 0x8000008f1b8f7221 */ /* 0x000fe20000010000 */
[----:B------:R-:W-:Y:S01]  /*3f00*/  FADD.FTZ R27, R31, -R144 ;  /* 0x800000901f1b7221 */ /* 0x000fe20000010000 */
[----:B------:R-:W-:Y:S01]  /*3f10*/  FMUL.FTZ R147, R92, R147 ;  /* 0x000000935c937220 */ /* 0x000fe20000410000 */
[--C-:B---3--:R-:W-:Y:S01]  /*3f20*/  FADD.FTZ R144, R32, -R146.reuse ;  /* 0x8000009220907221 */ /* 0x108fe20000010000 */
[----:B------:R-:W-:Y:S01]  /*3f30*/  FADD.FTZ R34, R34, -R146 ;  /* 0x8000009222227221 */ /* 0x000fe20000010000 */
[----:B------:R-:W1:Y:S01]  /*3f40*/  SHFL.IDX PT, R31, R141, R223, 0x1f ;  /* 0x00001fdf8d1f7589 */ /* 0x000e6200000e0000 */
[--C-:B-----5:R-:W-:Y:S01]  /*3f50*/  FADD.FTZ R145, R28, -R220.reuse ;  /* 0x800000dc1c917221 */ /* 0x120fe20000010000 */
[----:B------:R-:W-:-:S02]  /*3f60*/  FADD.FTZ R25, R30, -R220 ;  /* 0x800000dc1e197221 */ /* 0x000fc40000010000 */
[----:B------:R3:W-:Y:S01]  /*3f70*/  LDS R135, [R14+0x400] ;  /* 0x000400000e877984 */ /* 0x0007e20000000800 */
[----:B------:R5:W1:Y:S01]  /*3f80*/  MUFU.EX2 R28, R149 ;  /* 0x00000095001c7308 */ /* 0x000a620000000800 */
[--C-:B----4-:R-:W-:Y:S01]  /*3f90*/  FADD.FTZ R146, R33, -R216.reuse ;  /* 0x800000d821927221 */ /* 0x110fe20000010000 */
[----:B------:R-:W-:Y:S01]  /*3fa0*/  FADD.FTZ R35, R35, -R216 ;  /* 0x800000d823237221 */ /* 0x000fe20000010000 */
[----:B------:R-:W4:Y:S01]  /*3fb0*/  SHFL.IDX PT, R30, R139, R150, 0x1f ;  /* 0x00001f968b1e7589 */ /* 0x000f2200000e0000 */
[----:B------:R-:W-:Y:S01]  /*3fc0*/  FMUL.FTZ R25, R91, R25 ;  /* 0x000000195b197220 */ /* 0x000fe20000410000 */
[--C-:B------:R-:W-:Y:S01]  /*3fd0*/  FADD.FTZ R36, R36, -R151.reuse ;  /* 0x8000009724247221 */ /* 0x100fe20000010000 */
[----:B------:R-:W-:Y:S01]  /*3fe0*/  FADD.FTZ R38, R38, -R151 ;  /* 0x8000009726267221 */ /* 0x000fe20000010000 */
[----:B------:R-:W4:Y:S01]  /*3ff0*/  SHFL.IDX PT, R33, R141, R218, 0x1f ;  /* 0x00001fda8d217589 */ /* 0x000f2200000e0000 */
[----:B---3--:R3:W4:Y:S01]  /*4000*/  MUFU.EX2 R14, R134 ;  /* 0x00000086000e7308 */ /* 0x0087220000000800 */
[----:B------:R-:W-:Y:S01]  /*4010*/  FMUL.FTZ R36, R97, R36 ;  /* 0x0000002461247220 */ /* 0x000fe20000410000 */
[--C-:B--2---:R-:W-:Y:S01]  /*4020*/  FADD.FTZ R26, R26, -R222.reuse ;  /* 0x800000de1a1a7221 */ /* 0x104fe20000010000 */
[----:B------:R-:W2:Y:S01]  /*4030*/  SHFL.IDX PT, R151, R141, R221, 0x1f ;  /* 0x00001fdd8d977589 */ /* 0x000ea200000e0000 */
[----:B------:R-:W-:Y:S01]  /*4040*/  FMUL.FTZ R34, R95, R34 ;  /* 0x000000225f227220 */ /* 0x000fe20000410000 */
[----:B------:R-:W-:Y:S01]  /*4050*/  FMUL.FTZ R35, R21, R35 ;  /* 0x0000002315237220 */ /* 0x000fe20000410000 */
[----:B------:R-:W-:Y:S01]  /*4060*/  FMUL.FTZ R26, R88, R26 ;  /* 0x0000001a581a7220 */ /* 0x000fe20000410000 */
[----:B-----5:R-:W5:Y:S01]  /*4070*/  SHFL.IDX PT, R149, R141, R23, 0x1f ;  /* 0x00001f178d957589 */ /* 0x020f6200000e0000 */
[----:B------:R-:W-:Y:S01]  /*4080*/  FADD.FTZ R24, R24, -R222 ;  /* 0x800000de18187221 */ /* 0x000fe20000010000 */
[----:B------:R-:W-:-:S02]  /*4090*/  FMUL.FTZ R38, R96, R38 ;  /* 0x0000002660267220 */ /* 0x000fc40000410000 */
[----:B---3--:R3:W-:Y:S01]  /*40a0*/  LDS R134, [R10+0x400] ;  /* 0x000400000a867984 */ /* 0x0087e20000000800 */
[--C-:B-1----:R-:W-:Y:S01]  /*40b0*/  FADD.FTZ R41, R41, -R31.reuse ;  /* 0x8000001f29297221 */ /* 0x102fe20000010000 */
[----:B------:R-:W-:Y:S02]  /*40c0*/  FADD.FTZ R43, R43, -R31 ;  /* 0x8000001f2b2b7221 */ /* 0x000fe40000010000 */
[----:B------:R-:W1:Y:S01]  /*40d0*/  SHFL.IDX PT, R139, R141, R148, 0x1f ;  /* 0x00001f948d8b7589 */ /* 0x000e6200000e0000 */
[----:B------:R-:W-:Y:S01]  /*40e0*/  MUFU.EX2 R31, R130 ;  /* 0x00000082001f7308 */ /* 0x000fe20000000800 */
[----:B------:R-:W-:Y:S01]  /*40f0*/  FMUL.FTZ R41, R102, R41 ;  /* 0x0000002966297220 */ /* 0x000fe20000410000 */
[----:B------:R-:W-:Y:S01]  /*4100*/  FMUL.FTZ R43, R103, R43 ;  /* 0x0000002b672b7220 */ /* 0x000fe20000410000 */
[----:B------:R-:W1:Y:S01]  /*4110*/  SHFL.IDX PT, R32, R141, R217, 0x1f ;  /* 0x00001fd98d207589 */ /* 0x000e6200000e0000 */
[--C-:B----4-:R-:W-:Y:S01]  /*4120*/  FADD.FTZ R37, R37, -R30.reuse ;  /* 0x8000001e25257221 */ /* 0x110fe20000010000 */
[----:B------:R-:W-:Y:S01]  /*4130*/  FADD.FTZ R39, R39, -R30 ;  /* 0x8000001e27277221 */ /* 0x000fe20000010000 */
[--C-:B------:R-:W-:Y:S01]  /*4140*/  FADD.FTZ R52, R52, -R33.reuse ;  /* 0x8000002134347221 */ /* 0x100fe20000010000 */
[----:B------:R-:W-:Y:S01]  /*4150*/  FADD.FTZ R54, R54, -R33 ;  /* 0x8000002136367221 */ /* 0x000fe20000010000 */
[----:B------:R-:W4:Y:S01]  /*4160*/  SHFL.IDX PT, R216, R141, R5, 0x1f ;  /* 0x00001f058dd87589 */ /* 0x000f2200000e0000 */
[----:B---3--:R-:W-:Y:S01]  /*4170*/  MUFU.EX2 R10, R131 ;  /* 0x00000083000a7308 */ /* 0x008fe20000000800 */
[--C-:B--2---:R-:W-:Y:S01]  /*4180*/  FADD.FTZ R44, R44, -R151.reuse ;  /* 0x800000972c2c7221 */ /* 0x104fe20000010000 */
[----:B------:R-:W-:Y:S01]  /*4190*/  FADD.FTZ R46, R46, -R151 ;  /* 0x800000972e2e7221 */ /* 0x000fe20000010000 */
[----:B------:R-:W-:Y:S01]  /*41a0*/  FMUL.FTZ R37, R98, R37 ;  /* 0x0000002562257220 */ /* 0x000fe20000410000 */
[----:B------:R-:W2:Y:S01]  /*41b0*/  SHFL.IDX PT, R151, R141, R150, 0x1f ;  /* 0x00001f968d977589 */ /* 0x000ea200000e0000 */
[--C-:B-----5:R-:W-:Y:S01]  /*41c0*/  FADD.FTZ R45, R45, -R149.reuse ;  /* 0x800000952d2d7221 */ /* 0x120fe20000010000 */
[----:B------:R-:W-:Y:S01]  /*41d0*/  FADD.FTZ R47, R47, -R149 ;  /* 0x800000952f2f7221 */ /* 0x000fe20000010000 */
[----:B------:R-:W-:Y:S01]  /*41e0*/  FMUL.FTZ R39, R99, R39 ;  /* 0x0000002763277220 */ /* 0x000fe20000410000 */
[----:B------:R3:W-:Y:S01]  /*41f0*/  MUFU.EX2 R30, R132 ;  /* 0x00000084001e7308 */ /* 0x0007e20000000800 */
[----:B------:R-:W5:Y:S01]  /*4200*/  SHFL.IDX PT, R141, R135, R5, 0x1f ;  /* 0x00001f05878d7589 */ /* 0x000f6200000e0000 */
[----:B------:R-:W-:Y:S01]  /*4210*/  FMUL.FTZ R44, R104, R44 ;  /* 0x0000002c682c7220 */ /* 0x000fe20000410000 */
[----:B------:R-:W-:Y:S01]  /*4220*/  FMUL.FTZ R45, R106, R45 ;  /* 0x0000002d6a2d7220 */ /* 0x000fe20000410000 */
[----:B------:R-:W-:Y:S01]  /*4230*/  FMUL.FTZ R46, R105, R46 ;  /* 0x0000002e692e7220 */ /* 0x000fe20000410000 */
[--C-:B-1----:R-:W-:Y:S01]  /*4240*/  FADD.FTZ R48, R48, -R139.reuse ;  /* 0x8000008b30307221 */ /* 0x102fe20000010000 */
[----:B------:R-:W-:Y:S01]  /*4250*/  FADD.FTZ R50, R50, -R139 ;  /* 0x8000008b32327221 */ /* 0x000fe20000010000 */
[----:B------:R-:W1:Y:S01]  /*4260*/  SHFL.IDX PT, R149, R135, R223, 0x1f ;  /* 0x00001fdf87957589 */ /* 0x000e6200000e0000 */
[----:B------:R5:W1:Y:S01]  /*4270*/  MUFU.EX2 R33, R128 ;  /* 0x0000008000217308 */ /* 0x000a620000000800 */
[--C-:B------:R-:W-:Y:S01]  /*4280*/  FADD.FTZ R49, R49, -R32.reuse ;  /* 0x8000002031317221 */ /* 0x100fe20000010000 */
[----:B------:R-:W-:Y:S01]  /*4290*/  FADD.FTZ R51, R51, -R32 ;  /* 0x8000002033337221 */ /* 0x000fe20000010000 */
[----:B------:R-:W1:Y:S01]  /*42a0*/  SHFL.IDX PT, R139, R135, R221, 0x1f ;  /* 0x00001fdd878b7589 */ /* 0x000e6200000e0000 */
[----:B------:R-:W-:Y:S01]  /*42b0*/  FMUL.FTZ R47, R107, R47 ;  /* 0x0000002f6b2f7220 */ /* 0x000fe20000410000 */
[----:B------:R-:W-:Y:S01]  /*42c0*/  FMUL.FTZ R48, R108, R48 ;  /* 0x000000306c307220 */ /* 0x000fe20000410000 */
[----:B------:R-:W-:Y:S01]  /*42d0*/  FMUL.FTZ R49, R13, R49 ;  /* 0x000000310d317220 */ /* 0x000fe20000410000 */
[----:B---3--:R-:W3:Y:S01]  /*42e0*/  SHFL.IDX PT, R132, R135, R23, 0x1f ;  /* 0x00001f1787847589 */ /* 0x008ee200000e0000 */
[----:B------:R1:W3:Y:S01]  /*42f0*/  MUFU.EX2 R32, R133 ;  /* 0x0000008500207308 */ /* 0x0002e20000000800 */
[--C-:B----4-:R-:W-:Y:S01]  /*4300*/  FADD.FTZ R40, R40, -R216.reuse ;  /* 0x800000d828287221 */ /* 0x110fe20000010000 */
[----:B------:R-:W-:Y:S01]  /*4310*/  FADD.FTZ R42, R42, -R216 ;  /* 0x800000d82a2a7221 */ /* 0x000fe20000010000 */
[----:B------:R-:W4:Y:S01]  /*4320*/  SHFL.IDX PT, R131, R135, R148, 0x1f ;  /* 0x00001f9487837589 */ /* 0x000f2200000e0000 */
[--C-:B--2---:R-:W-:Y:S01]  /*4330*/  FADD.FTZ R53, R53, -R151.reuse ;  /* 0x8000009735357221 */ /* 0x104fe20000010000 */
[----:B------:R-:W-:Y:S01]  /*4340*/  FADD.FTZ R55, R55, -R151 ;  /* 0x8000009737377221 */ /* 0x000fe20000010000 */
[----:B------:R-:W-:Y:S01]  /*4350*/  FMUL.FTZ R40, R100, R40 ;  /* 0x0000002864287220 */ /* 0x000fe20000410000 */
[----:B------:R-:W2:Y:S01]  /*4360*/  SHFL.IDX PT, R130, R135, R217, 0x1f ;  /* 0x00001fd987827589 */ /* 0x000ea200000e0000 */
[----:B------:R-:W-:Y:S01]  /*4370*/  FMUL.FTZ R42, R101, R42 ;  /* 0x0000002a652a7220 */ /* 0x000fe20000410000 */
[--C-:B-----5:R-:W-:Y:S01]  /*4380*/  FADD.FTZ R56, R56, -R141.reuse ;  /* 0x8000008d38387221 */ /* 0x120fe20000010000 */
[----:B------:R-:W-:Y:S01]  /*4390*/  FADD.FTZ R58, R58, -R141 ;  /* 0x8000008d3a3a7221 */ /* 0x000fe20000010000 */
[----:B------:R-:W5:Y:S01]  /*43a0*/  SHFL.IDX PT, R128, R135, R218, 0x1f ;  /* 0x00001fda87807589 */ /* 0x000f6200000e0000 */
[----:B------:R-:W-:Y:S01]  /*43b0*/  FMUL.FTZ R50, R110, R50 ;  /* 0x000000326e327220 */ /* 0x000fe20000410000 */
[----:B------:R-:W-:Y:S01]  /*43c0*/  FMUL.FTZ R56, R111, R56 ;  /* 0x000000386f387220 */ /* 0x000fe20000410000 */
[----:B------:R-:W-:Y:S01]  /*43d0*/  FMUL.FTZ R58, R112, R58 ;  /* 0x0000003a703a7220 */ /* 0x000fe20000410000 */
[----:B------:R-:W5:Y:S01]  /*43e0*/  SHFL.IDX PT, R135, R135, R150, 0x1f ;  /* 0x00001f9687877589 */ /* 0x000f6200000e0000 */
[--C-:B-1----:R-:W-:Y:S01]  /*43f0*/  FADD.FTZ R57, R57, -R149.reuse ;  /* 0x8000009539397221 */ /* 0x102fe20000010000 */
[----:B------:R-:W-:Y:S01]  /*4400*/  FADD.FTZ R59, R59, -R149 ;  /* 0x800000953b3b7221 */ /* 0x000fe20000010000 */
[----:B------:R-:W-:Y:S01]  /*4410*/  FMUL.FTZ R51, R19, R51 ;  /* 0x0000003313337220 */ /* 0x000fe20000410000 */
[----:B------:R-:W1:Y:S01]  /*4420*/  SHFL.IDX PT, R150, R134, R150, 0x1f ;  /* 0x00001f9686967589 */ /* 0x000e6200000e0000 */
[--C-:B------:R-:W-:Y:S01]  /*4430*/  FADD.FTZ R60, R60, -R139.reuse ;  /* 0x8000008b3c3c7221 */ /* 0x100fe20000010000 */
[----:B------:R-:W-:Y:S01]  /*4440*/  FADD.FTZ R62, R62, -R139 ;  /* 0x8000008b3e3e7221 */ /* 0x000fe20000010000 */
[----:B------:R-:W-:Y:S01]  /*4450*/  FMUL.FTZ R57, R113, R57 ;  /* 0x0000003971397220 */ /* 0x000fe20000410000 */
[----:B------:R2:W1:Y:S01]  /*4460*/  SHFL.IDX PT, R133, R134, R23, 0x1f ;  /* 0x00001f1786857589 */ /* 0x00046200000e0000 */
[--C-:B---3--:R-:W-:Y:S01]  /*4470*/  FADD.FTZ R61, R61, -R132.reuse ;  /* 0x800000843d3d7221 */ /* 0x108fe20000010000 */
[----:B------:R-:W-:Y:S01]  /*4480*/  FADD.FTZ R63, R63, -R132 ;  /* 0x800000843f3f7221 */ /* 0x000fe20000010000 */
[----:B------:R-:W-:Y:S01]  /*4490*/  FMUL.FTZ R60, R114, R60 ;  /* 0x0000003c723c7220 */ /* 0x000fe20000410000 */
[----:B------:R-:W3:Y:S01]  /*44a0*/  SHFL.IDX PT, R148, R134, R148, 0x1f ;  /* 0x00001f9486947589 */ /* 0x000ee200000e0000 */
[--C-:B----4-:R-:W-:Y:S01]  /*44b0*/  FADD.FTZ R66, R66, -R131.reuse ;  /* 0x8000008342427221 */ /* 0x110fe20000010000 */
[----:B------:R-:W-:Y:S01]  /*44c0*/  FADD.FTZ R64, R64, -R131 ;  /* 0x8000008340407221 */ /* 0x000fe20000010000 */
[----:B------:R-:W-:Y:S01]  /*44d0*/  FMUL.FTZ R61, R115, R61 ;  /* 0x0000003d733d7220 */ /* 0x000fe20000410000 */
[----:B------:R-:W4:Y:S01]  /*44e0*/  SHFL.IDX PT, R223, R134, R223, 0x1f ;  /* 0x00001fdf86df7589 */ /* 0x000f2200000e0000 */
[--C-:B--2---:R-:W-:Y:S01]  /*44f0*/  FADD.FTZ R65, R65, -R130.reuse ;  /* 0x8000008241417221 */ /* 0x104fe20000010000 */
[----:B------:R-:W-:Y:S01]  /*4500*/  FADD.FTZ R67, R67, -R130 ;  /* 0x8000008243437221 */ /* 0x000fe20000010000 */
[----:B------:R2:W2:Y:S01]  /*4510*/  MUFU.EX2 R23, R136 ;  /* 0x0000008800177308 */ /* 0x0004a20000000800 */
[----:B------:R-:W-:Y:S01]  /*4520*/  SHFL.IDX PT, R221, R134, R221, 0x1f ;  /* 0x00001fdd86dd7589 */ /* 0x000fe200000e0000 */
[--C-:B-----5:R-:W-:Y:S01]  /*4530*/  FADD.FTZ R130, R68, -R128.reuse ;  /* 0x8000008044827221 */ /* 0x120fe20000010000 */
[----:B------:R-:W-:Y:S01]  /*4540*/  FADD.FTZ R128, R70, -R128 ;  /* 0x8000008046807221 */ /* 0x000fe20000010000 */
[----:B------:R-:W-:Y:S01]  /*4550*/  FMUL.FTZ R64, R15, R64 ;  /* 0x000000400f407220 */ /* 0x000fe20000410000 */
[----:B------:R-:W5:Y:S01]  /*4560*/  SHFL.IDX PT, R217, R134, R217, 0x1f ;  /* 0x00001fd986d97589 */ /* 0x000f6200000e0000 */
[--C-:B------:R-:W-:Y:S01]  /*4570*/  FADD.FTZ R70, R69, -R135.reuse ;  /* 0x8000008745467221 */ /* 0x100fe20000010000 */
[----:B------:R-:W-:Y:S01]  /*4580*/  FADD.FTZ R135, R71, -R135 ;  /* 0x8000008747877221 */ /* 0x000fe20000010000 */
[----:B------:R-:W-:Y:S01]  /*4590*/  FMUL.FTZ R69, R120, R142 ;  /* 0x0000008e78457220 */ /* 0x000fe20000410000 */
[----:B------:R-:W2:Y:S01]  /*45a0*/  SHFL.IDX PT, R218, R134, R218, 0x1f ;  /* 0x00001fda86da7589 */ /* 0x000ea200000e0000 */
[--C-:B-1----:R-:W-:Y:S01]  /*45b0*/  FADD.FTZ R216, R85, -R150.reuse ;  /* 0x8000009655d87221 */ /* 0x102fe20000010000 */
[----:B------:R-:W-:Y:S01]  /*45c0*/  FMUL.FTZ R85, R89, R143 ;  /* 0x0000008f59557220 */ /* 0x000fe20000410000 */
[----:B------:R-:W-:Y:S01]  /*45d0*/  FADD.FTZ R150, R87, -R150 ;  /* 0x8000009657967221 */ /* 0x000fe20000010000 */
[----:B------:R-:W1:Y:S01]  /*45e0*/  SHFL.IDX PT, R134, R134, R5, 0x1f ;  /* 0x00001f0586867589 */ /* 0x000e6200000e0000 */
[--C-:B------:R-:W-:Y:S01]  /*45f0*/  FADD.FTZ R139, R77, -R133.reuse ;  /* 0x800000854d8b7221 */ /* 0x100fe20000010000 */
[----:B------:R-:W-:Y:S01]  /*4600*/  FADD.FTZ R141, R79, -R133 ;  /* 0x800000854f8d7221 */ /* 0x000fe20000010000 */
[----:B------:R-:W-:Y:S01]  /*4610*/  F2FP.F16.F32.PACK_AB R85, R85, R26 ;  /* 0x0000001a5555723e */ /* 0x000fe200000000ff */
[--C-:B---3--:R-:W-:Y:S01]  /*4620*/  FADD.FTZ R133, R80, -R148.reuse ;  /* 0x8000009450857221 */ /* 0x108fe20000010000 */
[----:B------:R-:W-:Y:S01]  /*4630*/  FMUL.FTZ R26, R93, R27 ;  /* 0x0000001b5d1a7220 */ /* 0x000fe20000410000 */
[----:B------:R-:W-:Y:S01]  /*4640*/  FADD.FTZ R148, R82, -R148 ;  /* 0x8000009452947221 */ /* 0x000fe20000010000 */
[----:B------:R-:W-:Y:S01]  /*4650*/  FMUL.FTZ R80, R94, R144 ;  /* 0x000000905e507220 */ /* 0x000fe20000410000 */
[----:B------:R-:W-:Y:S01]  /*4660*/  FMUL.FTZ R27, R22, R146 ;  /* 0x00000092161b7220 */ /* 0x000fe20000410000 */
[----:B------:R-:W-:Y:S01]  /*4670*/  F2FP.F16.F32.PACK_AB R82, R37, R36 ;  /* 0x000000242552723e */ /* 0x000fe200000000ff */
[--C-:B----4-:R-:W-:Y:S01]  /*4680*/  FADD.FTZ R132, R73, -R223.reuse ;  /* 0x800000df49847221 */ /* 0x110fe20000010000 */
[----:B------:R-:W3:Y:S01]  /*4690*/  MUFU.EX2 R36, R121 ;  /* 0x0000007900247308 */ /* 0x000ee20000000800 */
[----:B------:R-:W-:Y:S01]  /*46a0*/  F2FP.F16.F32.PACK_AB R87, R26, R25 ;  /* 0x000000191a57723e */ /* 0x000fe200000000ff */
[----:B------:R-:W-:Y:S01]  /*46b0*/  FMUL.FTZ R25, R118, R65 ;  /* 0x0000004176197220 */ /* 0x000fe20000410000 */
[----:B------:R-:W-:Y:S01]  /*46c0*/  F2FP.F16.F32.PACK_AB R80, R27, R80 ;  /* 0x000000501b50723e */ /* 0x000fe200000000ff */
[----:B------:R-:W-:Y:S01]  /*46d0*/  FMUL.FTZ R65, R17, R66 ;  /* 0x0000004211417220 */ /* 0x000fe20000410000 */
[----:B------:R-:W-:Y:S01]  /*46e0*/  FADD.FTZ R223, R75, -R223 ;  /* 0x800000df4bdf7221 */ /* 0x000fe20000010000 */
[----:B------:R-:W-:Y:S01]  /*46f0*/  FMUL.FTZ R26, R119, R67 ;  /* 0x00000043771a7220 */ /* 0x000fe20000410000 */
[----:B------:R-:W-:Y:S01]  /*4700*/  FMUL.FTZ R66, R28, R130 ;  /* 0x000000821c427220 */ /* 0x000fe20000410000 */
[----:B------:R-:W-:Y:S01]  /*4710*/  FMUL.FTZ R27, R14, R70 ;  /* 0x000000460e1b7220 */ /* 0x000fe20000410000 */
[----:B-----5:R-:W-:Y:S01]  /*4720*/  FADD.FTZ R149, R81, -R217 ;  /* 0x800000d951957221 */ /* 0x020fe20000010000 */
[--C-:B--2---:R-:W-:Y:S01]  /*4730*/  FADD.FTZ R151, R84, -R218.reuse ;  /* 0x800000da54977221 */ /* 0x104fe20000010000 */
[----:B------:R-:W-:Y:S01]  /*4740*/  F2FP.F16.F32.PACK_AB R81, R35, R34 ;  /* 0x000000222351723e */ /* 0x000fe200000000ff */
[----:B------:R-:W-:Y:S01]  /*4750*/  FADD.FTZ R218, R86, -R218 ;  /* 0x800000da56da7221 */ /* 0x000fe20000010000 */
[--C-:B-1----:R-:W-:Y:S01]  /*4760*/  FADD.FTZ R131, R72, -R134.reuse ;  /* 0x8000008648837221 */ /* 0x102fe20000010000 */
[----:B------:R-:W-:Y:S01]  /*4770*/  FADD.FTZ R134, R74, -R134 ;  /* 0x800000864a867221 */ /* 0x000fe20000010000 */
[----:B------:R-:W-:Y:S01]  /*4780*/  F2FP.F16.F32.PACK_AB R70, R61, R60 ;  /* 0x0000003c3d46723e */ /* 0x000fe200000000ff */
        /* <DEDUP_REMOVED lines=81> */
[----:B------:R-:W-:Y:S02]  /*4ca0*/  F2FP.F16.F32.PACK_AB R35, R126, R125 ;  /* 0x0000007d7e23723e */ /* 0x000fe400000000ff */
[----:B-1----:R-:W-:Y:S02]  /*4cb0*/  F2FP.F16.F32.PACK_AB R34, R137, R23 ;  /* 0x000000178922723e */ /* 0x002fe400000000ff */
        /* <DEDUP_REMOVED lines=32> */
[----:B------:R-:W-:Y:S02]  /*4ec0*/  F2FP.F16.F32.PACK_AB R25, R11, R112 ;  /* 0x000000700b19723e */ /* 0x000fe400000000ff */
[----:B------:R-:W-:-:S02]  /*4ed0*/  F2FP.F16.F32.PACK_AB R26, R115, R114 ;  /* 0x00000072731a723e */ /* 0x000fc400000000ff */
[----:B------:R-:W-:-:S04]  /*4ee0*/  F2FP.F16.F32.PACK_AB R27, R117, R116 ;  /* 0x00000074751b723e */ /* 0x000fc800000000ff */
[----:B------:R-:W-:-:S06]  /*4ef0*/  WARPGROUP.ARRIVE ;  /* 0x00000000000079c5 */ /* 0x000fcc0000000000 */
        /* <DEDUP_REMOVED lines=9> */
[----:B------:R-:W-:Y:S01]  /*4f90*/  F2FP.F16.F32.PACK_AB R27, R10, R29 ;  /* 0x0000001d0a1b723e */ /* 0x000fe200000000ff */
[----:B------:R-:W-:-:S03]  /*4fa0*/  IMAD R10, R235, 0x2000, R231 ;  /* 0x00002000eb0a7824 */ /* 0x000fc600078e02e7 */
[----:B------:R-:W-:Y:S02]  /*4fb0*/  WARPGROUP.ARRIVE ;  /* 0x00000000000079c5 */ /* 0x000fe40000000000 */
[----:B------:R-:W-:-:S04]  /*4fc0*/  SHF.R.U32.HI R10, RZ, 0x4, R10 ;  /* 0x00000004ff0a7819 */ /* 0x000fc8000001160a */
[----:B------:R-:W-:Y:S01]  /*4fd0*/  HGMMA.64x64x16.F32 R184, R24, gdesc[UR4].tnspB, R184, gsb0 ;  /* 0x40e0000418b87df0 */ /* 0x000fe200080008b8 */
[----:B------:R-:W-:Y:S01]  /*4fe0*/  UMOV UR6, UR4 ;  /* 0x0000000400067c82 */ /* 0x000fe20008000000 */
[----:B------:R-:W-:Y:S01]  /*4ff0*/  UMOV UR7, 0x40000040 ;  /* 0x4000004000077882 */ /* 0x000fe20000000000 */
[----:B------:R-:W-:Y:S02]  /*5000*/  LOP3.LUT R10, R10, 0x3fff, RZ, 0xc0, !PT ;  /* 0x00003fff0a0a7812 */ /* 0x000fe400078ec0ff */
[----:B------:R-:W-:Y:S02]  /*5010*/  R2UR UR4, R16 ;  /* 0x00000000100472ca */ /* 0x000fe400000e0000 */
[----:B------:R-:W-:-:S05]  /*5020*/  LOP3.LUT R11, R10, 0x10000, RZ, 0xfc, !PT ;  /* 0x000100000a0b7812 */ /* 0x000fca00078efcff */
[----:B------:R-:W-:-:S05]  /*5030*/  IMAD R11, R0, 0x800, R11 ;  /* 0x00000800000b7824 */ /* 0x000fca00078e020b */
[----:B------:R-:W-:Y:S01]  /*5040*/  R2UR UR9, R11 ;  /* 0x000000000b0972ca */ /* 0x000fe200000e0000 */
[----:B------:R-:W-:-:S04]  /*5050*/  USHF.R.U32.HI UR4, URZ, 0x4, UR4 ;  /* 0x000000043f047899 */ /* 0x000fc80008011604 */
[----:B------:R-:W-:-:S08]  /*5060*/  ULOP3.LUT UR10, UR4, 0x3fff, URZ, 0xc0, !UPT ;  /* 0x00003fff040a7892 */ /* 0x000fd0000f8ec03f */
        /* <DEDUP_REMOVED lines=69> */
.L_x_2090:
        /* <DEDUP_REMOVED lines=68> */
.L_x_2091:
        /* <DEDUP_REMOVED lines=11> */
.L_x_2081:
        /* <DEDUP_REMOVED lines=130> */
.L_x_2104:
[----:B------:R-:W-:-:S05]  /*61d0*/  IMAD.U32 R7, RZ, RZ, UR36 ;  /* 0x00000024ff077e24 */ /* 0x000fca000f8e00ff */
[----:B------:R-:W-:-:S04]  /*61e0*/  LOP3.LUT R7, R7, 0x1, RZ, 0xfc, !PT ;  /* 0x0000000107077812 */ /* 0x000fc800078efcff */
[----:B------:R-:W-:-:S13]  /*61f0*/  ISETP.NE.AND P0, PT, R7, 0x3, PT ;  /* 0x000000030700780c */ /* 0x000fda0003f05270 */
[----:B------:R-:W-:Y:S05]  /*6200*/  @!P0 BRA `(.L_x_2094) ;  /* 0x0000000000048947 */ /* 0x000fea0003800000 */
[----:B------:R-:W-:Y:S01]  /*6210*/  BPT.TRAP 0x1 ;  /* 0x000000040000795c */ /* 0x000fe20000300000 */
.L_x_2094:
[----:B------:R-:W-:Y:S01]  /*6220*/  IMAD R7, R0, 0x8, R16 ;  /* 0x0000000800077824 */ /* 0x000fe200078e0210 */
[----:B------:R-:W-:-:S04]  /*6230*/  SHF.L.U32 R20, R4, 0x1f, RZ ;  /* 0x0000001f04147819 */ /* 0x000fc800000006ff */
[----:B------:R1:W3:Y:S01]  /*6240*/  SYNCS.PHASECHK.TRANS64.TRYWAIT P1, [R7+URZ+0x30c10], R20 ;  /* 0x030c1014070075a7 */ /* 0x0002e2000802017f */
[----:B------:R-:W-:Y:S05]  /*6250*/  @!P0 BRA `(.L_x_2095) ;  /* 0x0000000000048947 */ /* 0x000fea0003800000 */
[----:B------:R-:W-:Y:S01]  /*6260*/  BPT.TRAP 0x1 ;  /* 0x000000040000795c */ /* 0x000fe20000300000 */
.L_x_2095:
[----:B--2---:R-:W-:-:S05]  /*6270*/  VIADD R8, R16, 0x10000 ;  /* 0x0001000010087836 */ /* 0x004fca0000000000 */
[----:B------:R-:W-:-:S04]  /*6280*/  SHF.R.U32.HI R8, RZ, 0x4, R8 ;  /* 0x00000004ff087819 */ /* 0x000fc80000011608 */
[----:B------:R-:W-:-:S04]  /*6290*/  LOP3.LUT R8, R8, 0x3fff, RZ, 0xc0, !PT ;  /* 0x00003fff08087812 */ /* 0x000fc800078ec0ff */
[----:B------:R-:W-:Y:S01]  /*62a0*/  LOP3.LUT R9, R8, 0x10000, RZ, 0xfc, !PT ;  /* 0x0001000008097812 */ /* 0x000fe200078efcff */
[----:B---3--:R-:W-:Y:S06]  /*62b0*/  @P1 BRA `(.L_x_2096) ;  /* 0x0000000000081947 */ /* 0x008fec0003800000 */
[----:B------:R-:W2:Y:S02]  /*62c0*/  SYNCS.PHASECHK.TRANS64.TRYWAIT P1, [R7+URZ+0x30c10], R20 ;  /* 0x030c1014070075a7 */ /* 0x000ea4000802017f */
[----:B--2---:R-:W-:Y:S05]  /*62d0*/  @!P1 BRA `(.L_x_2097) ;  /* 0x000000b400f49947 */ /* 0x004fea0003800000 */
.L_x_2096:
        /* <DEDUP_REMOVED lines=28> */
[----:B------:R-:W-:Y:S02]  /*64a0*/  VIADD R10, R16, 0x20000 ;  /* 0x00020000100a7836 */ /* 0x000fe40000000000 */
[----:B------:R-:W-:-:S02]  /*64b0*/  IMAD R15, R9, 0x4, R16 ;  /* 0x00000004090f7824 */ /* 0x000fc400078e0210 */
        /* <DEDUP_REMOVED lines=16> */
[----:B------:R-:W-:Y:S02]  /*65c0*/  IMAD R218, R221, 0x4, R16 ;  /* 0x00000004ddda7824 */ /* 0x000fe400078e0210 */
[----:B------:R-:W-:-:S02]  /*65d0*/  IMAD R220, R11, 0x4, R10 ;  /* 0x000000040bdc7824 */ /* 0x000fc400078e020a */
        /* <DEDUP_REMOVED lines=15> */
.L_x_2098:
[----:B------:R1:W1:Y:S01]  /*66d0*/  SYNCS.PHASECHK.TRANS64.TRYWAIT P1, [R7+URZ+0x30c30], R20 ;  /* 0x030c3014070075a7 */ /* 0x000262000802017f */
[----:B------:R-:W-:Y:S05]  /*66e0*/  @!P0 BRA `(.L_x_2099) ;  /* 0x0000000000048947 */ /* 0x000fea0003800000 */
[----:B------:R-:W-:Y:S01]  /*66f0*/  BPT.TRAP 0x1 ;  /* 0x000000040000795c */ /* 0x000fe20000300000 */
.L_x_2099:
        /* <DEDUP_REMOVED lines=8> */
.L_x_2100:
        /* <DEDUP_REMOVED lines=14> */
[----:B------:R-:W-:Y:S01]  /*6860*/  SHFL.IDX PT, R13, R15, R13, 0x1f ;  /* 0x00001f0d0f0d7589 */ /* 0x000fe200000e0000 */
        /* <DEDUP_REMOVED lines=70> */
[----:B------:R-:W-:Y:S01]  /*6cd0*/  UIADD3 UR6, UR6, 0x6, URZ ;  /* 0x0000000606067890 */ /* 0x000fe2000fffe03f */
[--C-:B--2---:R-:W-:Y:S01]  /*6ce0*/  FFMA.FTZ R89, R89, UR5, -R9.reuse ;  /* 0x0000000559597c23 */ /* 0x104fe20008010809 */
[----:B------:R-:W-:Y:S01]  /*6cf0*/  MUFU.EX2 R225, R90 ;  /* 0x0000005a00e17308 */ /* 0x000fe20000000800 */
[----:B------:R-:W-:Y:S01]  /*6d00*/  FFMA.FTZ R9, R91, UR5, -R9 ;  /* 0x000000055b097c23 */ /* 0x000fe20008010809 */
[----:B------:R-:W-:Y:S01]  /*6d10*/  FFMA.FTZ R100, R100, UR5, -R14 ;  /* 0x0000000564647c23 */ /* 0x000fe2000801080e */
[--C-:B---3--:R-:W-:Y:S01]  /*6d20*/  FFMA.FTZ R21, R108, UR5, -R22.reuse ;  /* 0x000000056c157c23 */ /* 0x108fe20008010816 */
[----:B------:R-:W-:Y:S01]  /*6d30*/  FFMA.FTZ R22, R110, UR5, -R22 ;  /* 0x000000056e167c23 */ /* 0x000fe20008010816 */
[--C-:B----4-:R-:W-:Y:S01]  /*6d40*/  FFMA.FTZ R231, R231, UR5, -R10.reuse ;  /* 0x00000005e7e77c23 */ /* 0x110fe2000801080a */
[----:B------:R-:W-:Y:S01]  /*6d50*/  FFMA.FTZ R10, R94, UR5, -R10 ;  /* 0x000000055e0a7c23 */ /* 0x000fe2000801080a */
[----:B------:R-:W-:Y:S01]  /*6d60*/  FFMA.FTZ R14, R102, UR5, -R14 ;  /* 0x00000005660e7c23 */ /* 0x000fe2000801080e */
[----:B------:R-:W-:Y:S01]  /*6d70*/  MUFU.EX2 R224, R89 ;  /* 0x0000005900e07308 */ /* 0x000fe20000000800 */
[--C-:B-----5:R-:W-:Y:S01]  /*6d80*/  FFMA.FTZ R96, R96, UR5, -R12.reuse ;  /* 0x0000000560607c23 */ /* 0x120fe2000801080c */
[----:B------:R-:W-:Y:S01]  /*6d90*/  FFMA.FTZ R12, R98, UR5, -R12 ;  /* 0x00000005620c7c23 */ /* 0x000fe2000801080c */
[----:B------:R-:W-:Y:S01]  /*6da0*/  FFMA.FTZ R97, R97, UR5, -R13 ;  /* 0x0000000561617c23 */ /* 0x000fe2000801080d */
[----:B------:R-:W-:Y:S01]  /*6db0*/  SHFL.IDX PT, R98, R223, R6, 0x1f ;  /* 0x00001f06df627589 */ /* 0x000fe200000e0000 */
        /* <DEDUP_REMOVED lines=8> */
[----:B------:R-:W-:Y:S01]  /*6e40*/  FFMA.FTZ R17, R104, UR5, -R18 ;  /* 0x0000000568117c23 */ /* 0x000fe20008010812 */
[----:B------:R-:W-:-:S02]  /*6e50*/  VIADD R104, R6, 0x18 ;  /* 0x0000001806687836 */ /* 0x000fc40000000000 */
[----:B------:R-:W-:Y:S01]  /*6e60*/  FFMA.FTZ R18, R106, UR5, -R18 ;  /* 0x000000056a127c23 */ /* 0x000fe20008010812 */
[----:B------:R1:W-:Y:S01]  /*6e70*/  MUFU.EX2 R226, R101 ;  /* 0x0000006500e27308 */ /* 0x0003e20000000800 */
[----:B------:R-:W-:Y:S01]  /*6e80*/  VIADD R106, R6, 0x10 ;  /* 0x00000010066a7836 */ /* 0x000fe20000000000 */
[----:B------:R-:W2:Y:S01]  /*6e90*/  SHFL.IDX PT, R88, R234, R103, 0x1f ;  /* 0x00001f67ea587589 */ /* 0x000ea200000e0000 */
[--C-:B------:R-:W-:Y:S01]  /*6ea0*/  FFMA.FTZ R19, R105, UR5, -R20.reuse ;  /* 0x0000000569137c23 */ /* 0x100fe20008010814 */
[----:B------:R-:W-:Y:S01]  /*6eb0*/  FFMA.FTZ R20, R107, UR5, -R20 ;  /* 0x000000056b147c23 */ /* 0x000fe20008010814 */
[----:B------:R-:W-:Y:S01]  /*6ec0*/  FSEL R107, R129, -INF , P2 ;  /* 0xff800000816b7808 */ /* 0x000fe20001000000 */
[----:B------:R-:W3:Y:S01]  /*6ed0*/  SHFL.IDX PT, R94, R234, R104, 0x1f ;  /* 0x00001f68ea5e7589 */ /* 0x000ee200000e0000 */
[----:B------:R-:W-:Y:S01]  /*6ee0*/  FSEL R105, R128, -INF , P2 ;  /* 0xff80000080697808 */ /* 0x000fe20001000000 */
[----:B------:R4:W-:Y:S01]  /*6ef0*/  MUFU.EX2 R228, R93 ;  /* 0x0000005d00e47308 */ /* 0x0009e20000000800 */
[C---:B-1----:R-:W-:Y:S01]  /*6f00*/  VIADD R101, R6.reuse, 0x14 ;  /* 0x0000001406657836 */ /* 0x042fe20000000000 */
[----:B------:R-:W1:Y:S04]  /*6f10*/  SHFL.IDX PT, R90, R234, R106, 0x1f ;  /* 0x00001f6aea5a7589 */ /* 0x000e6800000e0000 */
[----:B------:R-:W5:Y:S02]  /*6f20*/  SHFL.IDX PT, R92, R234, R101, 0x1f ;  /* 0x00001f65ea5c7589 */ /* 0x000f6400000e0000 */
[----:B------:R5:W-:Y:S01]  /*6f30*/  MUFU.EX2 R230, R96 ;  /* 0x0000006000e67308 */ /* 0x000be20000000800 */
[----:B----4-:R-:W-:Y:S01]  /*6f40*/  VIADD R93, R6, 0x1c ;  /* 0x0000001c065d7836 */ /* 0x010fe20000000000 */
[----:B------:R-:W4:Y:S04]  /*6f50*/  SHFL.IDX PT, R103, R223, R103, 0x1f ;  /* 0x00001f67df677589 */ /* 0x000f2800000e0000 */
[----:B------:R3:W4:Y:S02]  /*6f60*/  SHFL.IDX PT, R234, R234, R93, 0x1f ;  /* 0x00001f5deaea7589 */ /* 0x00072400000e0000 */
[----:B------:R4:W-:Y:S02]  /*6f70*/  MUFU.EX2 R227, R97 ;  /* 0x0000006100e37308 */ /* 0x0009e40000000800 */
[----:B------:R5:W-:Y:S01]  /*6f80*/  SHFL.IDX PT, R110, R223, R104, 0x1f ;  /* 0x00001f68df6e7589 */ /* 0x000be200000e0000 */
[--C-:B--2---:R-:W-:Y:S01]  /*6f90*/  FFMA.FTZ R23, R109, UR5, -R88.reuse ;  /* 0x000000056d177c23 */ /* 0x104fe20008010858 */
[----:B------:R-:W-:Y:S01]  /*6fa0*/  FSEL R109, R125, -INF , P2 ;  /* 0xff8000007d6d7808 */ /* 0x000fe20001000000 */
[----:B------:R-:W-:Y:S01]  /*6fb0*/  FFMA.FTZ R88, R111, UR5, -R88 ;  /* 0x000000056f587c23 */ /* 0x000fe20008010858 */
[----:B------:R2:W2:Y:S01]  /*6fc0*/  SHFL.IDX PT, R108, R223, R101, 0x1f ;  /* 0x00001f65df6c7589 */ /* 0x0004a200000e0000 */
[----:B------:R-:W-:Y:S01]  /*6fd0*/  FSEL R111, R133, -INF , P2 ;  /* 0xff800000856f7808 */ /* 0x000fe20001000000 */
[--C-:B---3--:R-:W-:Y:S01]  /*6fe0*/  FFMA.FTZ R93, R116, UR5, -R94.reuse ;  /* 0x00000005745d7c23 */ /* 0x108fe2000801085e */
[----:B------:R-:W-:Y:S01]  /*6ff0*/  FFMA.FTZ R94, R118, UR5, -R94 ;  /* 0x00000005765e7c23 */ /* 0x000fe2000801085e */
[----:B------:R-:W-:Y:S01]  /*7000*/  FSEL R118, R145, -INF , P2 ;  /* 0xff80000091767808 */ /* 0x000fe20001000000 */
[----:B------:R-:W-:-:S02]  /*7010*/  VIADD R145, R6, 0x14 ;  /* 0x0000001406917836 */ /* 0x000fc40000000000 */
[--C-:B-1----:R-:W-:Y:S01]  /*7020*/  FFMA.FTZ R89, R112, UR5, -R90.reuse ;  /* 0x0000000570597c23 */ /* 0x102fe2000801085a */
[----:B------:R-:W-:Y:S01]  /*7030*/  FFMA.FTZ R90, R114, UR5, -R90 ;  /* 0x00000005725a7c23 */ /* 0x000fe2000801085a */
[----:B-----5:R-:W-:Y:S01]  /*7040*/  FFMA.FTZ R91, R113, UR5, -R92 ;  /* 0x00000005715b7c23 */ /* 0x020fe2000801085c */
[C---:B------:R-:W-:Y:S01]  /*7050*/  VIADD R113, R6.reuse, 0x4 ;  /* 0x0000000406717836 */ /* 0x040fe20000000000 */
[----:B------:R-:W-:Y:S01]  /*7060*/  FSEL R104, R127, -INF , P1 ;  /* 0xff8000007f687808 */ /* 0x000fe20000800000 */
[----:B------:R-:W-:Y:S02]  /*7070*/  VIADD R114, R6, 0x8 ;  /* 0x0000000806727836 */ /* 0x000fe40000000000 */
[--C-:B----4-:R-:W-:Y:S01]  /*7080*/  FFMA.FTZ R109, R109, UR5, -R103.reuse ;  /* 0x000000056d6d7c23 */ /* 0x110fe20008010867 */
[----:B------:R-:W1:Y:S01]  /*7090*/  SHFL.IDX PT, R106, R223, R106, 0x1f ;  /* 0x00001f6adf6a7589 */ /* 0x000e6200000e0000 */
[----:B--2---:R-:W-:Y:S01]  /*70a0*/  FSEL R101, R124, -INF , P2 ;  /* 0xff8000007c657808 */ /* 0x004fe20001000000 */
[----:B------:R-:W-:Y:S01]  /*70b0*/  FFMA.FTZ R104, R104, UR5, -R103 ;  /* 0x0000000568687c23 */ /* 0x000fe20008010867 */
[--C-:B------:R-:W-:Y:S01]  /*70c0*/  FFMA.FTZ R95, R117, UR5, -R234.reuse ;  /* 0x00000005755f7c23 */ /* 0x100fe200080108ea */
[----:B------:R-:W2:Y:S01]  /*70d0*/  SHFL.IDX PT, R100, R223, R113, 0x1f ;  /* 0x00001f71df647589 */ /* 0x000ea200000e0000 */
[----:B------:R3:W-:Y:S01]  /*70e0*/  MUFU.EX2 R103, R109 ;  /* 0x0000006d00677308 */ /* 0x0007e20000000800 */
[----:B------:R-:W-:Y:S01]  /*70f0*/  FFMA.FTZ R96, R119, UR5, -R234 ;  /* 0x0000000577607c23 */ /* 0x000fe200080108ea */
[----:B------:R-:W-:Y:S01]  /*7100*/  VIADD R234, R6, 0x1c ;  /* 0x0000001c06ea7836 */ /* 0x000fe20000000000 */
[----:B------:R-:W4:Y:S01]  /*7110*/  SHFL.IDX PT, R117, R218, R145, 0x1f ;  /* 0x00001f91da757589 */ /* 0x000f2200000e0000 */
[----:B------:R-:W-:Y:S01]  /*7120*/  FFMA.FTZ R97, R120, UR5, -R98 ;  /* 0x0000000578617c23 */ /* 0x000fe20008010862 */
[----:B------:R-:W-:Y:S01]  /*7130*/  FSEL R120, R144, -INF , P2 ;  /* 0xff80000090787808 */ /* 0x000fe20001000000 */
[--C-:B------:R-:W-:Y:S01]  /*7140*/  FFMA.FTZ R107, R107, UR5, -R108.reuse ;  /* 0x000000056b6b7c23 */ /* 0x100fe2000801086c */
[----:B------:R-:W5:Y:S01]  /*7150*/  SHFL.IDX PT, R102, R223, R114, 0x1f ;  /* 0x00001f72df667589 */ /* 0x000f6200000e0000 */
[----:B------:R-:W-:Y:S01]  /*7160*/  FFMA.FTZ R108, R131, UR5, -R108 ;  /* 0x00000005836c7c23 */ /* 0x000fe2000801086c */
[----:B---3--:R-:W-:Y:S01]  /*7170*/  FSEL R109, R132, -INF , P2 ;  /* 0xff800000846d7808 */ /* 0x008fe20001000000 */
[----:B------:R-:W-:Y:S01]  /*7180*/  VIADD R144, R6, 0xc ;  /* 0x0000000c06907836 */ /* 0x000fe20000000000 */
[----:B------:R-:W3:Y:S01]  /*7190*/  SHFL.IDX PT, R112, R223, R234, 0x1f ;  /* 0x00001feadf707589 */ /* 0x000ee200000e0000 */
[----:B------:R-:W-:Y:S01]  /*71a0*/  FSEL R116, R148, -INF , P2 ;  /* 0xff80000094747808 */ /* 0x000fe20001000000 */
[----:B------:R-:W-:-:S02]  /*71b0*/  VIADD R148, R6, 0x10 ;  /* 0x0000001006947836 */ /* 0x000fc40000000000 */
[--C-:B------:R-:W-:Y:S01]  /*71c0*/  FFMA.FTZ R109, R109, UR5, -R110.reuse ;  /* 0x000000056d6d7c23 */ /* 0x100fe2000801086e */
[----:B------:R-:W-:Y:S01]  /*71d0*/  FFMA.FTZ R110, R134, UR5, -R110 ;  /* 0x00000005866e7c23 */ /* 0x000fe2000801086e */
[----:B------:R-:W3:Y:S01]  /*71e0*/  SHFL.IDX PT, R131, R218, R6, 0x1f ;  /* 0x00001f06da837589 */ /* 0x000ee200000e0000 */
[----:B------:R-:W-:Y:S01]  /*71f0*/  FSEL R125, R140, -INF , P2 ;  /* 0xff8000008c7d7808 */ /* 0x000fe20001000000 */
[----:B------:R-:W-:Y:S01]  /*7200*/  FFMA.FTZ R98, R122, UR5, -R98 ;  /* 0x000000057a627c23 */ /* 0x000fe20008010862 */
[--C-:B-1----:R-:W-:Y:S01]  /*7210*/  FFMA.FTZ R105, R105, UR5, -R106.reuse ;  /* 0x0000000569697c23 */ /* 0x102fe2000801086a */
[----:B------:R1:W3:Y:S01]  /*7220*/  SHFL.IDX PT, R134, R218, R113, 0x1f ;  /* 0x00001f71da867589 */ /* 0x0002e200000e0000 */
[----:B------:R-:W-:Y:S01]  /*7230*/  FFMA.FTZ R106, R130, UR5, -R106 ;  /* 0x00000005826a7c23 */ /* 0x000fe2000801086a */
[----:B------:R-:W-:Y:S01]  /*7240*/  FSEL R130, R136, -INF , P2 ;  /* 0xff80000088827808 */ /* 0x000fe20001000000 */
[--C-:B--2---:R-:W-:Y:S01]  /*7250*/  FFMA.FTZ R99, R99, UR5, -R100.reuse ;  /* 0x0000000563637c23 */ /* 0x104fe20008010864 */
[----:B------:R-:W-:Y:S01]  /*7260*/  FFMA.FTZ R100, R123, UR5, -R100 ;  /* 0x000000057b647c23 */ /* 0x000fe20008010864 */
[----:B------:R-:W2:Y:S01]  /*7270*/  SHFL.IDX PT, R121, R218, R144, 0x1f ;  /* 0x00001f90da797589 */ /* 0x000ea200000e0000 */
[----:B------:R-:W-:Y:S01]  /*7280*/  FSEL R122, R141, -INF , P2 ;  /* 0xff8000008d7a7808 */ /* 0x000fe20001000000 */
[--C-:B----4-:R-:W-:Y:S01]  /*7290*/  FFMA.FTZ R118, R118, UR5, -R117.reuse ;  /* 0x0000000576767c23 */ /* 0x110fe20008010875 */
[----:B------:R-:W-:Y:S01]  /*72a0*/  FFMA.FTZ R117, R147, UR5, -R117 ;  /* 0x0000000593757c23 */ /* 0x000fe20008010875 */
[----:B------:R4:W2:Y:S01]  /*72b0*/  SHFL.IDX PT, R123, R218, R114, 0x1f ;  /* 0x00001f72da7b7589 */ /* 0x0008a200000e0000 */
[----:B-1----:R-:W-:Y:S01]  /*72c0*/  FSEL R113, R151, -INF , P1 ;  /* 0xff80000097717808 */ /* 0x002fe20000800000 */
[----:B------:R-:W-:-:S02]  /*72d0*/  VIADD R151, R6, 0x4 ;  /* 0x0000000406977836 */ /* 0x000fc40000000000 */
[--C-:B-----5:R-:W-:Y:S01]  /*72e0*/  FFMA.FTZ R101, R101, UR5, -R102.reuse ;  /* 0x0000000565657c23 */ /* 0x120fe20008010866 */
[----:B------:R-:W5:Y:S01]  /*72f0*/  LDL R147, [R1+0x2c] ;  /* 0x00002c0001937983 */ /* 0x000f620000100800 */
[----:B------:R-:W-:Y:S01]  /*7300*/  FFMA.FTZ R102, R126, UR5, -R102 ;  /* 0x000000057e667c23 */ /* 0x000fe20008010866 */
[--C-:B---3--:R-:W-:Y:S01]  /*7310*/  FFMA.FTZ R111, R111, UR5, -R112.reuse ;  /* 0x000000056f6f7c23 */ /* 0x108fe20008010870 */
[----:B------:R-:W-:Y:S01]  /*7320*/  FFMA.FTZ R112, R135, UR5, -R112 ;  /* 0x0000000587707c23 */ /* 0x000fe20008010870 */
[----:B------:R-:W-:Y:S01]  /*7330*/  FSEL R135, R137, -INF , P2 ;  /* 0xff80000089877808 */ /* 0x000fe20001000000 */
[C---:B------:R-:W-:Y:S01]  /*7340*/  VIADD R223, R6.reuse, 0x18 ;  /* 0x0000001806df7836 */ /* 0x040fe20000000000 */
[----:B----4-:R-:W-:Y:S01]  /*7350*/  FSEL R114, R149, -INF , P2 ;  /* 0xff80000095727808 */ /* 0x010fe20001000000 */
[----:B------:R-:W-:Y:S02]  /*7360*/  VIADD R149, R6, 0x8 ;  /* 0x0000000806957836 */ /* 0x000fe40000000000 */
[--C-:B------:R-:W-:Y:S01]  /*7370*/  FFMA.FTZ R130, R130, UR5, -R131.reuse ;  /* 0x0000000582827c23 */ /* 0x100fe20008010883 */
[----:B------:R-:W-:Y:S01]  /*7380*/  FFMA.FTZ R131, R138, UR5, -R131 ;  /* 0x000000058a837c23 */ /* 0x000fe20008010883 */
[----:B------:R-:W-:Y:S01]  /*7390*/  FFMA.FTZ R92, R115, UR5, -R92 ;  /* 0x00000005735c7c23 */ /* 0x000fe2000801085c */
[--C-:B------:R-:W-:Y:S01]  /*73a0*/  FFMA.FTZ R135, R135, UR5, -R134.reuse ;  /* 0x0000000587877c23 */ /* 0x100fe20008010886 */
[----:B------:R-:W-:Y:S01]  /*73b0*/  FFMA.FTZ R134, R139, UR5, -R134 ;  /* 0x000000058b867c23 */ /* 0x000fe20008010886 */
[----:B------:R-:W1:Y:S01]  /*73c0*/  SHFL.IDX PT, R119, R218, R148, 0x1f ;  /* 0x00001f94da777589 */ /* 0x000e6200000e0000 */
[----:B------:R-:W3:Y:S01]  /*73d0*/  MUFU.EX2 R10, R10 ;  /* 0x0000000a000a7308 */ /* 0x000ee20000000800 */
[----:B------:R-:W-:-:S02]  /*73e0*/  WARPGROUP.DEPBAR.LE gsb0, 0x0 ;  /* 0x00008000000079c5 */ /* 0x000fc40000010000 */
[----:B------:R-:W-:Y:S01]  /*73f0*/  WARPGROUP.ARRIVE ;  /* 0x00000000000079c5 */ /* 0x000fe20000000000 */
[--C-:B--2---:R-:W-:Y:S01]  /*7400*/  FFMA.FTZ R122, R122, UR5, -R121.reuse ;  /* 0x000000057a7a7c23 */ /* 0x104fe20008010879 */
[----:B------:R-:W-:Y:S01]  /*7410*/  FFMA.FTZ R121, R143, UR5, -R121 ;  /* 0x000000058f797c23 */ /* 0x000fe20008010879 */
[--C-:B------:R-:W-:Y:S01]  /*7420*/  FFMA.FTZ R125, R125, UR5, -R123.reuse ;  /* 0x000000057d7d7c23 */ /* 0x100fe2000801087b */
[----:B------:R-:W-:Y:S01]  /*7430*/  FFMA.FTZ R123, R142, UR5, -R123 ;  /* 0x000000058e7b7c23 */ /* 0x000fe2000801087b */
[----:B------:R-:W2:Y:S01]  /*7440*/  SHFL.IDX PT, R115, R218, R223, 0x1f ;  /* 0x00001fdfda737589 */ /* 0x000ea200000e0000 */
[----:B------:R-:W-:Y:S01]  /*7450*/  HGMMA.64x128x16.F32 R24, gdesc[UR8], R24, gsb0 ;  /* 0x01e00000081879f0 */ /* 0x000fe20008000818 */
[----:B------:R-:W-:Y:S01]  /*7460*/  R2UR UR8, R236 ;  /* 0x00000000ec0872ca */ /* 0x000fe200000e0000 */
[----:B------:R-:W-:Y:S01]  /*7470*/  UMOV UR10, UR4 ;  /* 0x00000004000a7c82 */ /* 0x000fe20008000000 */
[----:B------:R-:W-:Y:S01]  /*7480*/  R2UR UR9, R237 ;  /* 0x00000000ed0972ca */ /* 0x000fe200000e0000 */
[----:B------:R-:W-:Y:S01]  /*7490*/  UMOV UR11, 0x40000040 ;  /* 0x40000040000b7882 */ /* 0x000fe20000000000 */
[----:B------:R-:W4:Y:S01]  /*74a0*/  SHFL.IDX PT, R218, R218, R234, 0x1f ;  /* 0x00001feadada7589 */ /* 0x000f2200000e0000 */
[----:B------:R-:W3:Y:S01]  /*74b0*/  MUFU.EX2 R11, R11 ;  /* 0x0000000b000b7308 */ /* 0x000ee20000000800 */
[----:B------:R-:W-:-:S07]  /*74c0*/  R2UR UR4, R217 ;  /* 0x00000000d90472ca */ /* 0x000fce00000e0000 */
[----:B------:R-:W-:Y:S01]  /*74d0*/  MUFU.EX2 R9, R9 ;  /* 0x0000000900097308 */ /* 0x000fe20000000800 */
[--C-:B-1----:R-:W-:Y:S01]  /*74e0*/  FFMA.FTZ R120, R120, UR5, -R119.reuse ;  /* 0x0000000578787c23 */ /* 0x102fe20008010877 */
[----:B------:R-:W-:-:S06]  /*74f0*/  FFMA.FTZ R119, R146, UR5, -R119 ;  /* 0x0000000592777c23 */ /* 0x000fcc0008010877 */
[----:B------:R-:W-:Y:S01]  /*7500*/  MUFU.EX2 R107, R107 ;  /* 0x0000006b006b7308 */ /* 0x000fe20000000800 */
[--C-:B--2---:R-:W-:Y:S01]  /*7510*/  FFMA.FTZ R116, R116, UR5, -R115.reuse ;  /* 0x0000000574747c23 */ /* 0x104fe20008010873 */
[----:B------:R-:W-:Y:S01]  /*7520*/  FFMA.FTZ R115, R150, UR5, -R115 ;  /* 0x0000000596737c23 */ /* 0x000fe20008010873 */
[----:B----4-:R-:W-:-:S05]  /*7530*/  FFMA.FTZ R114, R114, UR5, -R218 ;  /* 0x0000000572727c23 */ /* 0x010fca00080108da */
[----:B------:R-:W-:Y:S01]  /*7540*/  MUFU.EX2 R14, R14 ;  /* 0x0000000e000e7308 */ /* 0x000fe20000000800 */
[----:B------:R-:W-:-:S07]  /*7550*/  FFMA.FTZ R113, R113, UR5, -R218 ;  /* 0x0000000571717c23 */ /* 0x000fce00080108da */
[----:B------:R-:W1:Y:S08]  /*7560*/  MUFU.EX2 R15, R15 ;  /* 0x0000000f000f7308 */ /* 0x000e700000000800 */
[----:B------:R-:W2:Y:S08]  /*7570*/  MUFU.EX2 R101, R101 ;  /* 0x0000006500657308 */ /* 0x000eb00000000800 */
        /* <DEDUP_REMOVED lines=12> */
[----:B------:R-:W4:Y:S01]  /*7640*/  MUFU.EX2 R97, R97 ;  /* 0x0000006100617308 */ /* 0x000f220000000800 */
[----:B------:R-:W-:Y:S01]  /*7650*/  HGMMA.64x128x16.F32 R24, gdesc[UR8], R24, gsb0 ;  /* 0x01e00000081879f0 */ /* 0x000fe20008000818 */
[----:B------:R-:W-:Y:S01]  /*7660*/  R2UR UR8, R232 ;  /* 0x00000000e80872ca */ /* 0x000fe200000e0000 */
[----:B------:R-:W-:Y:S01]  /*7670*/  UMOV UR10, UR6 ;  /* 0x00000006000a7c82 */ /* 0x000fe20008000000 */
[----:B------:R-:W-:Y:S01]  /*7680*/  R2UR UR9, R233 ;  /* 0x00000000e90972ca */ /* 0x000fe200000e0000 */
[----:B------:R-:W-:-:S03]  /*7690*/  UMOV UR11, 0x40000040 ;  /* 0x40000040000b7882 */ /* 0x000fc60000000000 */
[----:B------:R-:W-:Y:S08]  /*76a0*/  MUFU.EX2 R98, R98 ;  /* 0x0000006200627308 */ /* 0x000ff00000000800 */
[----:B------:R-:W4:Y:S08]  /*76b0*/  MUFU.EX2 R99, R99 ;  /* 0x0000006300637308 */ /* 0x000f300000000800 */
        /* <DEDUP_REMOVED lines=24> */
[----:B------:R-:W3:Y:S04]  /*7840*/  LDS R216, [R216+0x400] ;  /* 0x00040000d8d87984 */ /* 0x000ee80000000800 */
[----:B------:R-:W1:Y:S04]  /*7850*/  LDS R220, [R220+0x400] ;  /* 0x00040000dcdc7984 */ /* 0x000e680000000800 */
[----:B------:R-:W-:Y:S04]  /*7860*/  LDS R219, [R219+0x400] ;  /* 0x00040000dbdb7984 */ /* 0x000fe80000000800 */
[----:B------:R-:W-:Y:S04]  /*7870*/  LDS R221, [R221+0x400] ;  /* 0x00040000dddd7984 */ /* 0x000fe80000000800 */
[----:B---3--:R-:W3:Y:S04]  /*7880*/  SHFL.IDX PT, R124, R216, R6, 0x1f ;  /* 0x00001f06d87c7589 */ /* 0x008ee800000e0000 */
[----:B------:R-:W2:Y:S04]  /*7890*/  SHFL.IDX PT, R126, R216, R151, 0x1f ;  /* 0x00001f97d87e7589 */ /* 0x000ea800000e0000 */
[----:B------:R-:W4:Y:S04]  /*78a0*/  SHFL.IDX PT, R133, R216, R149, 0x1f ;  /* 0x00001f95d8857589 */ /* 0x000f2800000e0000 */
[----:B------:R-:W5:Y:S04]  /*78b0*/  SHFL.IDX PT, R127, R216, R144, 0x1f ;  /* 0x00001f90d87f7589 */ /* 0x000f6800000e0000 */
[----:B------:R-:W5:Y:S04]  /*78c0*/  SHFL.IDX PT, R129, R216, R148, 0x1f ;  /* 0x00001f94d8817589 */ /* 0x000f6800000e0000 */
[----:B-1----:R-:W1:Y:S01]  /*78d0*/  SHFL.IDX PT, R137, R220, R144, 0x1f ;  /* 0x00001f90dc897589 */ /* 0x002e6200000e0000 */
[--C-:B---3--:R-:W-:Y:S01]  /*78e0*/  FADD.FTZ R24, R24, -R124.reuse ;  /* 0x8000007c18187221 */ /* 0x108fe20000010000 */
[----:B------:R-:W-:-:S02]  /*78f0*/  FADD.FTZ R26, R26, -R124 ;  /* 0x8000007c1a1a7221 */ /* 0x000fc40000010000 */
[----:B------:R-:W3:Y:S01]  /*7900*/  SHFL.IDX PT, R138, R220, R148, 0x1f ;  /* 0x00001f94dc8a7589 */ /* 0x000ee200000e0000 */
[--C-:B--2---:R-:W-:Y:S01]  /*7910*/  FADD.FTZ R124, R25, -R126.reuse ;  /* 0x8000007e197c7221 */ /* 0x104fe20000010000 */
[----:B------:R-:W-:Y:S02]  /*7920*/  FADD.FTZ R126, R27, -R126 ;  /* 0x8000007e1b7e7221 */ /* 0x000fe40000010000 */
[----:B------:R-:W-:Y:S01]  /*7930*/  SHFL.IDX PT, R132, R216, R145, 0x1f ;  /* 0x00001f91d8847589 */ /* 0x000fe200000e0000 */
[--C-:B----4-:R-:W-:Y:S01]  /*7940*/  FADD.FTZ R128, R28, -R133.reuse ;  /* 0x800000851c807221 */ /* 0x110fe20000010000 */
[----:B------:R-:W-:Y:S01]  /*7950*/  FADD.FTZ R25, R30, -R133 ;  /* 0x800000851e197221 */ /* 0x000fe20000010000 */
[----:B------:R2:W4:Y:S01]  /*7960*/  MUFU.EX2 R28, R130 ;  /* 0x00000082001c7308 */ /* 0x0005220000000800 */
[----:B------:R-:W4:Y:S01]  /*7970*/  SHFL.IDX PT, R142, R216, R234, 0x1f ;  /* 0x00001fead88e7589 */ /* 0x000f2200000e0000 */
[----:B-----5:R-:W-:-:S03]  /*7980*/  FADD.FTZ R27, R31, -R127 ;  /* 0x8000007f1f1b7221 */ /* 0x020fc60000010000 */
[----:B------:R-:W5:Y:S03]  /*7990*/  SHFL.IDX PT, R139, R220, R149, 0x1f ;  /* 0x00001f95dc8b7589 */ /* 0x000f6600000e0000 */
[----:B------:R3:W5:Y:S01]  /*79a0*/  MUFU.EX2 R30, R135 ;  /* 0x00000087001e7308 */ /* 0x0007620000000800 */
[----:B--2---:R-:W-:Y:S01]  /*79b0*/  FADD.FTZ R130, R29, -R127 ;  /* 0x8000007f1d827221 */ /* 0x004fe20000010000 */
[----:B------:R-:W-:Y:S01]  /*79c0*/  FADD.FTZ R127, R32, -R129 ;  /* 0x80000081207f7221 */ /* 0x000fe20000010000 */
[----:B------:R-:W2:Y:S01]  /*79d0*/  SHFL.IDX PT, R143, R216, R223, 0x1f ;  /* 0x00001fdfd88f7589 */ /* 0x000ea200000e0000 */
[--C-:B-1----:R-:W-:Y:S01]  /*79e0*/  FADD.FTZ R45, R45, -R137.reuse ;  /* 0x800000892d2d7221 */ /* 0x102fe20000010000 */
[----:B------:R-:W-:Y:S01]  /*79f0*/  FADD.FTZ R47, R47, -R137 ;  /* 0x800000892f2f7221 */ /* 0x000fe20000010000 */
[----:B------:R-:W-:Y:S01]  /*7a00*/  FADD.FTZ R129, R34, -R129 ;  /* 0x8000008122817221 */ /* 0x000fe20000010000 */
[----:B------:R-:W1:Y:S01]  /*7a10*/  SHFL.IDX PT, R32, R220, R145, 0x1f ;  /* 0x00001f91dc207589 */ /* 0x000e6200000e0000 */
[--C-:B---3--:R-:W-:Y:S01]  /*7a20*/  FADD.FTZ R48, R48, -R138.reuse ;  /* 0x8000008a30307221 */ /* 0x108fe20000010000 */
[----:B------:R-:W-:Y:S01]  /*7a30*/  FADD.FTZ R50, R50, -R138 ;  /* 0x8000008a32327221 */ /* 0x000fe20000010000 */
[----:B------:R3:W1:Y:S01]  /*7a40*/  MUFU.EX2 R29, R131 ;  /* 0x00000083001d7308 */ /* 0x0006620000000800 */
[----:B------:R-:W1:Y:S04]  /*7a50*/  SHFL.IDX PT, R135, R219, R6, 0x1f ;  /* 0x00001f06db877589 */ /* 0x000e6800000e0000 */
[----:B------:R-:W1:Y:S01]  /*7a60*/  SHFL.IDX PT, R136, R220, R223, 0x1f ;  /* 0x00001fdfdc887589 */ /* 0x000e6200000e0000 */
[--C-:B----4-:R-:W-:Y:S01]  /*7a70*/  FADD.FTZ R37, R37, -R142.reuse ;  /* 0x8000008e25257221 */ /* 0x110fe20000010000 */
[----:B------:R-:W-:-:S02]  /*7a80*/  FADD.FTZ R39, R39, -R142 ;  /* 0x8000008e27277221 */ /* 0x000fc40000010000 */
[----:B------:R-:W4:Y:S01]  /*7a90*/  SHFL.IDX PT, R137, R219, R149, 0x1f ;  /* 0x00001f95db897589 */ /* 0x000f2200000e0000 */
[--C-:B---3--:R-:W-:Y:S01]  /*7aa0*/  FADD.FTZ R131, R33, -R132.reuse ;  /* 0x8000008421837221 */ /* 0x108fe20000010000 */
[----:B------:R-:W-:Y:S01]  /*7ab0*/  FADD.FTZ R132, R35, -R132 ;  /* 0x8000008423847221 */ /* 0x000fe20000010000 */
[----:B------:R3:W4:Y:S01]  /*7ac0*/  MUFU.EX2 R31, R134 ;  /* 0x00000086001f7308 */ /* 0x0007220000000800 */
[----:B------:R-:W-:Y:S01]  /*7ad0*/  SHFL.IDX PT, R138, R221, R148, 0x1f ;  /* 0x00001f94dd8a7589 */ /* 0x000fe200000e0000 */
[--C-:B-----5:R-:W-:Y:S01]  /*7ae0*/  FADD.FTZ R44, R44, -R139.reuse ;  /* 0x8000008b2c2c7221 */ /* 0x120fe20000010000 */
[----:B------:R-:W-:Y:S02]  /*7af0*/  FADD.FTZ R46, R46, -R139 ;  /* 0x8000008b2e2e7221 */ /* 0x000fe40000010000 */
[----:B------:R-:W5:Y:S01]  /*7b00*/  SHFL.IDX PT, R35, R219, R144, 0x1f ;  /* 0x00001f90db237589 */ /* 0x000f6200000e0000 */
[----:B--2---:R-:W-:-:S03]  /*7b10*/  FADD.FTZ R133, R36, -R143 ;  /* 0x8000008f24857221 */ /* 0x004fc60000010000 */
[----:B------:R-:W2:Y:S01]  /*7b20*/  SHFL.IDX PT, R140, R220, R151, 0x1f ;  /* 0x00001f97dc8c7589 */ /* 0x000ea200000e0000 */
[--C-:B-1----:R-:W-:Y:S01]  /*7b30*/  FADD.FTZ R49, R49, -R32.reuse ;  /* 0x8000002031317221 */ /* 0x102fe20000010000 */
[----:B------:R-:W-:Y:S02]  /*7b40*/  FADD.FTZ R51, R51, -R32 ;  /* 0x8000002033337221 */ /* 0x000fe40000010000 */
[----:B------:R-:W1:Y:S01]  /*7b50*/  SHFL.IDX PT, R141, R220, R6, 0x1f ;  /* 0x00001f06dc8d7589 */ /* 0x000e6200000e0000 */
[----:B------:R5:W1:Y:S01]  /*7b60*/  MUFU.EX2 R32, R125 ;  /* 0x0000007d00207308 */ /* 0x000a620000000800 */
[--C-:B------:R-:W-:Y:S01]  /*7b70*/  FADD.FTZ R56, R56, -R135.reuse ;  /* 0x8000008738387221 */ /* 0x100fe20000010000 */
[----:B------:R-:W-:Y:S01]  /*7b80*/  FADD.FTZ R58, R58, -R135 ;  /* 0x800000873a3a7221 */ /* 0x000fe20000010000 */
[----:B---3--:R-:W-:Y:S01]  /*7b90*/  SHFL.IDX PT, R134, R219, R145, 0x1f ;  /* 0x00001f91db867589 */ /* 0x008fe200000e0000 */
[--C-:B------:R-:W-:Y:S01]  /*7ba0*/  FADD.FTZ R52, R52, -R136.reuse ;  /* 0x8000008834347221 */ /* 0x100fe20000010000 */
[----:B------:R-:W-:Y:S01]  /*7bb0*/  FADD.FTZ R54, R54, -R136 ;  /* 0x8000008836367221 */ /* 0x000fe20000010000 */
[----:B------:R-:W-:Y:S01]  /*7bc0*/  FMUL.FTZ R25, R10, R25 ;  /* 0x000000190a197220 */ /* 0x000fe20000410000 */
[----:B------:R-:W-:Y:S01]  /*7bd0*/  SHFL.IDX PT, R142, R221, R145, 0x1f ;  /* 0x00001f91dd8e7589 */ /* 0x000fe200000e0000 */
[--C-:B----4-:R-:W-:Y:S01]  /*7be0*/  FADD.FTZ R60, R60, -R137.reuse ;  /* 0x800000893c3c7221 */ /* 0x110fe20000010000 */
[----:B------:R-:W-:Y:S01]  /*7bf0*/  FADD.FTZ R62, R62, -R137 ;  /* 0x800000893e3e7221 */ /* 0x000fe20000010000 */
[----:B------:R-:W-:Y:S01]  /*7c00*/  FMUL.FTZ R27, R11, R27 ;  /* 0x0000001b0b1b7220 */ /* 0x000fe20000410000 */
[----:B------:R-:W3:Y:S01]  /*7c10*/  SHFL.IDX PT, R33, R220, R234, 0x1f ;  /* 0x00001feadc217589 */ /* 0x000ee200000e0000 */
[----:B------:R-:W-:Y:S01]  /*7c20*/  FMUL.FTZ R26, R225, R26 ;  /* 0x0000001ae11a7220 */ /* 0x000fe20000410000 */
[----:B------:R-:W-:Y:S01]  /*7c30*/  MUFU.EX2 R119, R119 ;  /* 0x0000007700777308 */ /* 0x000fe20000000800 */
[----:B------:R-:W-:Y:S01]  /*7c40*/  FADD.FTZ R38, R38, -R143 ;  /* 0x8000008f26267221 */ /* 0x000fe20000010000 */
[----:B-----5:R-:W-:Y:S04]  /*7c50*/  SHFL.IDX PT, R125, R221, R6, 0x1f ;  /* 0x00001f06dd7d7589 */ /* 0x020fe800000e0000 */
[----:B------:R-:W4:Y:S01]  /*7c60*/  SHFL.IDX PT, R34, R219, R151, 0x1f ;  /* 0x00001f97db227589 */ /* 0x000f2200000e0000 */
[----:B------:R-:W-:Y:S01]  /*7c70*/  FMUL.FTZ R37, R226, R37 ;  /* 0x00000025e2257220 */ /* 0x000fe20000410000 */
[--C-:B------:R-:W-:Y:S01]  /*7c80*/  FADD.FTZ R61, R61, -R35.reuse ;  /* 0x800000233d3d7221 */ /* 0x100fe20000010000 */
[----:B------:R-:W-:Y:S01]  /*7c90*/  FADD.FTZ R63, R63, -R35 ;  /* 0x800000233f3f7221 */ /* 0x000fe20000010000 */
[----:B------:R-:W-:Y:S01]  /*7ca0*/  SHFL.IDX PT, R135, R221, R151, 0x1f ;  /* 0x00001f97dd877589 */ /* 0x000fe200000e0000 */
[----:B------:R-:W-:Y:S01]  /*7cb0*/  MUFU.EX2 R118, R118 ;  /* 0x0000007600767308 */ /* 0x000fe20000000800 */
[----:B------:R-:W-:Y:S01]  /*7cc0*/  FMUL.FTZ R39, R15, R39 ;  /* 0x000000270f277220 */ /* 0x000fe20000410000 */
[--C-:B--2---:R-:W-:Y:S01]  /*7cd0*/  FADD.FTZ R41, R41, -R140.reuse ;  /* 0x8000008c29297221 */ /* 0x104fe20000010000 */
[----:B------:R-:W-:Y:S01]  /*7ce0*/  SHFL.IDX PT, R139, R221, R149, 0x1f ;  /* 0x00001f95dd8b7589 */ /* 0x000fe200000e0000 */
[----:B------:R-:W-:Y:S01]  /*7cf0*/  FADD.FTZ R43, R43, -R140 ;  /* 0x8000008c2b2b7221 */ /* 0x000fe20000010000 */
[--C-:B-1----:R-:W-:Y:S01]  /*7d00*/  FADD.FTZ R40, R40, -R141.reuse ;  /* 0x8000008d28287221 */ /* 0x102fe20000010000 */
[----:B------:R-:W-:Y:S01]  /*7d10*/  FADD.FTZ R42, R42, -R141 ;  /* 0x8000008d2a2a7221 */ /* 0x000fe20000010000 */
[----:B------:R-:W-:Y:S04]  /*7d20*/  SHFL.IDX PT, R144, R221, R144, 0x1f ;  /* 0x00001f90dd907589 */ /* 0x000fe800000e0000 */
[----:B------:R-:W-:Y:S04]  /*7d30*/  SHFL.IDX PT, R145, R221, R223, 0x1f ;  /* 0x00001fdfdd917589 */ /* 0x000fe800000e0000 */
[----:B------:R-:W1:Y:S04]  /*7d40*/  SHFL.IDX PT, R36, R219, R223, 0x1f ;  /* 0x00001fdfdb247589 */ /* 0x000e6800000e0000 */
[----:B------:R-:W2:Y:S01]  /*7d50*/  SHFL.IDX PT, R136, R219, R148, 0x1f ;  /* 0x00001f94db887589 */ /* 0x000ea200000e0000 */
[----:B------:R-:W-:Y:S01]  /*7d60*/  FADD.FTZ R137, R80, -R138 ;  /* 0x8000008a50897221 */ /* 0x000fe20000010000 */
[--C-:B---3--:R-:W-:Y:S01]  /*7d70*/  FADD.FTZ R53, R53, -R33.reuse ;  /* 0x8000002135357221 */ /* 0x108fe20000010000 */
[----:B------:R-:W-:Y:S01]  /*7d80*/  FADD.FTZ R55, R55, -R33 ;  /* 0x8000002137377221 */ /* 0x000fe20000010000 */
[----:B------:R-:W3:Y:S01]  /*7d90*/  SHFL.IDX PT, R221, R221, R234, 0x1f ;  /* 0x00001feadddd7589 */ /* 0x000ee200000e0000 */
[----:B------:R5:W-:Y:S01]  /*7da0*/  MUFU.EX2 R35, R121 ;  /* 0x0000007900237308 */ /* 0x000be20000000800 */
[--C-:B----4-:R-:W-:Y:S01]  /*7db0*/  FADD.FTZ R57, R57, -R34.reuse ;  /* 0x8000002239397221 */ /* 0x110fe20000010000 */
[----:B------:R-:W-:Y:S01]  /*7dc0*/  FADD.FTZ R59, R59, -R34 ;  /* 0x800000223b3b7221 */ /* 0x000fe20000010000 */
[----:B------:R-:W4:Y:S01]  /*7dd0*/  SHFL.IDX PT, R219, R219, R234, 0x1f ;  /* 0x00001feadbdb7589 */ /* 0x000f2200000e0000 */
[----:B------:R-:W-:Y:S01]  /*7de0*/  FADD.FTZ R138, R82, -R138 ;  /* 0x8000008a528a7221 */ /* 0x000fe20000010000 */
[----:B------:R-:W-:Y:S01]  /*7df0*/  FMUL.FTZ R82, R229, R133 ;  /* 0x00000085e5527220 */ /* 0x000fe20000410000 */
[----:B------:R-:W-:-:S02]  /*7e00*/  FADD.FTZ R65, R65, -R134 ;  /* 0x8000008641417221 */ /* 0x000fc40000010000 */
[----:B------:R2:W4:Y:S01]  /*7e10*/  MUFU.EX2 R33, R123 ;  /* 0x0000007b00217308 */ /* 0x0005220000000800 */
[----:B-----5:R-:W-:Y:S01]  /*7e20*/  FADD.FTZ R121, R67, -R134 ;  /* 0x8000008643797221 */ /* 0x020fe20000010000 */
[----:B------:R-:W-:Y:S01]  /*7e30*/  F2FP.F16.F32.PACK_AB R82, R37, R82 ;  /* 0x000000522552723e */ /* 0x000fe200000000ff */
[----:B-1----:R-:W-:-:S05]  /*7e40*/  FADD.FTZ R67, R70, -R36 ;  /* 0x8000002446437221 */ /* 0x002fca0000010000 */
[----:B------:R1:W5:Y:S01]  /*7e50*/  MUFU.EX2 R34, R122 ;  /* 0x0000007a00227308 */ /* 0x0003620000000800 */
[----:B--2---:R-:W-:Y:S01]  /*7e60*/  FADD.FTZ R123, R68, -R36 ;  /* 0x80000024447b7221 */ /* 0x004fe20000010000 */
[--C-:B------:R-:W-:Y:S01]  /*7e70*/  FADD.FTZ R64, R64, -R136.reuse ;  /* 0x8000008840407221 */ /* 0x100fe20000010000 */
[----:B------:R-:W-:Y:S01]  /*7e80*/  FADD.FTZ R66, R66, -R136 ;  /* 0x8000008842427221 */ /* 0x000fe20000010000 */
[----:B---3--:R-:W-:Y:S01]  /*7e90*/  FADD.FTZ R146, R85, -R221 ;  /* 0x800000dd55927221 */ /* 0x008fe20000010000 */
[----:B------:R-:W-:-:S03]  /*7ea0*/  FMUL.FTZ R85, R9, R126 ;  /* 0x0000007e09557220 */ /* 0x000fc60000410000 */
[----:B------:R2:W3:Y:S01]  /*7eb0*/  MUFU.EX2 R36, R120 ;  /* 0x0000007800247308 */ /* 0x0004e20000000800 */
[----:B------:R-:W-:Y:S01]  /*7ec0*/  FADD.FTZ R221, R87, -R221 ;  /* 0x800000dd57dd7221 */ /* 0x000fe20000010000 */
[----:B------:R-:W-:Y:S01]  /*7ed0*/  F2FP.F16.F32.PACK_AB R87, R27, R25 ;  /* 0x000000191b57723e */ /* 0x000fe200000000ff */
[----:B------:R-:W-:Y:S01]  /*7ee0*/  FMUL.FTZ R25, R107, R65 ;  /* 0x000000416b197220 */ /* 0x000fe20000410000 */
[----:B------:R-:W-:-:S04]  /*7ef0*/  F2FP.F16.F32.PACK_AB R85, R85, R26 ;  /* 0x0000001a5555723e */ /* 0x000fc800000000ff */
[----:B------:R-:W3:Y:S01]  /*7f00*/  MUFU.EX2 R117, R117 ;  /* 0x0000007500757308 */ /* 0x000ee20000000800 */
        /* <DEDUP_REMOVED lines=8> */
[----:B------:R-:W-:Y:S01]  /*7f90*/  FMUL.FTZ R26, R108, R121 ;  /* 0x000000796c1a7220 */ /* 0x000fe20000410000 */
[----:B-1----:R-:W-:-:S06]  /*7fa0*/  FADD.FTZ R122, R72, -R125 ;  /* 0x8000007d487a7221 */ /* 0x002fcc0000010000 */
[----:B------:R-:W1:Y:S01]  /*7fb0*/  MUFU.EX2 R114, R114 ;  /* 0x0000007200727308 */ /* 0x000e620000000800 */
[----:B------:R-:W-:-:S07]  /*7fc0*/  FADD.FTZ R134, R73, -R135 ;  /* 0x8000008749867221 */ /* 0x000fce0000010000 */
[----:B------:R-:W1:Y:S01]  /*7fd0*/  MUFU.EX2 R37, R113 ;  /* 0x0000007100257308 */ /* 0x000e620000000800 */
[----:B------:R-:W-:Y:S01]  /*7fe0*/  FADD.FTZ R125, R74, -R125 ;  /* 0x8000007d4a7d7221 */ /* 0x000fe20000010000 */
[----:B------:R-:W-:Y:S01]  /*7ff0*/  FADD.FTZ R135, R75, -R135 ;  /* 0x800000874b877221 */ /* 0x000fe20000010000 */
[--C-:B------:R-:W-:Y:S01]  /*8000*/  FADD.FTZ R140, R81, -R142.reuse ;  /* 0x8000008e518c7221 */ /* 0x100fe20000010000 */
[--C-:B------:R-:W-:Y:S01]  /*8010*/  FADD.FTZ R143, R84, -R145.reuse ;  /* 0x80000091548f7221 */ /* 0x100fe20000010000 */
[----:B------:R-:W-:Y:S01]  /*8020*/  FADD.FTZ R142, R83, -R142 ;  /* 0x8000008e538e7221 */ /* 0x000fe20000010000 */
[----:B------:R-:W-:Y:S01]  /*8030*/  FADD.FTZ R145, R86, -R145 ;  /* 0x8000009156917221 */ /* 0x000fe20000010000 */
        /* <DEDUP_REMOVED lines=9> */
[----:B--2---:R-:W-:Y:S01]  /*80d0*/  FADD.FTZ R120, R71, -R219 ;  /* 0x800000db47787221 */ /* 0x004fe20000010000 */
        /* <DEDUP_REMOVED lines=64> */
[----:B------:R-:W-:Y:S01]  /*84e0*/  FMUL.FTZ R26, R37, R221 ;  /* 0x000000dd251a7220 */ /* 0x000fe20000410000 */
[----:B------:R-:W-:Y:S01]  /*84f0*/  F2FP.F16.F32.PACK_AB R72, R49, R48 ;  /* 0x000000303148723e */ /* 0x000fe200000000ff */
[----:B------:R-:W-:Y:S01]  /*8500*/  UMOV UR6, UR4 ;  /* 0x0000000400067c82 */ /* 0x000fe20008000000 */
[----:B------:R-:W-:Y:S01]  /*8510*/  F2FP.F16.F32.PACK_AB R73, R51, R50 ;  /* 0x000000323349723e */ /* 0x000fe200000000ff */
[----:B------:R-:W-:Y:S01]  /*8520*/  UMOV UR7, 0x40000040 ;  /* 0x4000004000077882 */ /* 0x000fe20000000000 */
[----:B------:R-:W-:Y:S01]  /*8530*/  F2FP.F16.F32.PACK_AB R74, R53, R52 ;  /* 0x00000034354a723e */ /* 0x000fe200000000ff */
[----:B------:R-:W2:Y:S01]  /*8540*/  LDL R38, [R1+0x40] ;  /* 0x0000400001267983 */ /* 0x000ea20000100800 */
        /* <DEDUP_REMOVED lines=152> */
.L_x_2102:
        /* <DEDUP_REMOVED lines=70> */
.L_x_2103:
        /* <DEDUP_REMOVED lines=12> */
.L_x_2093:
        /* <DEDUP_REMOVED lines=121> */
.L_x_2116:
[----:B------:R-:W-:-:S05]  /*9b80*/  IMAD.U32 R7, RZ, RZ, UR36 ;  /* 0x00000024ff077e24 */ /* 0x000fca000f8e00ff */
[----:B------:R-:W-:-:S04]  /*9b90*/  LOP3.LUT R7, R7, 0x1, RZ, 0xfc, !PT ;  /* 0x0000000107077812 */ /* 0x000fc800078efcff */
[----:B------:R-:W-:-:S13]  /*9ba0*/  ISETP.NE.AND P6, PT, R7, 0x3, PT ;  /* 0x000000030700780c */ /* 0x000fda0003fc5270 */
[----:B--2---:R-:W-:Y:S05]  /*9bb0*/  @!P6 BRA `(.L_x_2106) ;  /* 0x000000000004e947 */ /* 0x004fea0003800000 */
[----:B------:R-:W-:Y:S01]  /*9bc0*/  BPT.TRAP 0x1 ;  /* 0x000000040000795c */ /* 0x000fe20000300000 */
.L_x_2106:
[----:B------:R-:W-:Y:S01]  /*9bd0*/  IMAD R7, R0, 0x8, R16 ;  /* 0x0000000800077824 */ /* 0x000fe200078e0210 */
[----:B------:R-:W-:-:S04]  /*9be0*/  SHF.L.U32 R20, R4, 0x1f, RZ ;  /* 0x0000001f04147819 */ /* 0x000fc800000006ff */
[----:B------:R2:W3:Y:S01]  /*9bf0*/  SYNCS.PHASECHK.TRANS64.TRYWAIT P0, [R7+URZ+0x30c10], R20 ;  /* 0x030c1014070075a7 */ /* 0x0004e2000800017f */
[----:B------:R-:W-:Y:S05]  /*9c00*/  @!P6 BRA `(.L_x_2107) ;  /* 0x000000000004e947 */ /* 0x000fea0003800000 */
[----:B------:R-:W-:Y:S01]  /*9c10*/  BPT.TRAP 0x1 ;  /* 0x000000040000795c */ /* 0x000fe20000300000 */
.L_x_2107:
[----:B-1----:R-:W-:-:S05]  /*9c20*/  VIADD R8, R16, 0x10000 ;  /* 0x0001000010087836 */ /* 0x002fca0000000000 */
[----:B------:R-:W-:-:S04]  /*9c30*/  SHF.R.U32.HI R8, RZ, 0x4, R8 ;  /* 0x00000004ff087819 */ /* 0x000fc80000011608 */
[----:B------:R-:W-:-:S04]  /*9c40*/  LOP3.LUT R8, R8, 0x3fff, RZ, 0xc0, !PT ;  /* 0x00003fff08087812 */ /* 0x000fc800078ec0ff */
[----:B------:R-:W-:Y:S01]  /*9c50*/  LOP3.LUT R9, R8, 0x10000, RZ, 0xfc, !PT ;  /* 0x0001000008097812 */ /* 0x000fe200078efcff */
[----:B---3--:R-:W-:Y:S06]  /*9c60*/  @P0 BRA `(.L_x_2108) ;  /* 0x0000000000080947 */ /* 0x008fec0003800000 */
[----:B------:R-:W1:Y:S02]  /*9c70*/  SYNCS.PHASECHK.TRANS64.TRYWAIT P0, [R7+URZ+0x30c10], R20 ;  /* 0x030c1014070075a7 */ /* 0x000e64000800017f */
[----:B-1----:R-:W-:Y:S05]  /*9c80*/  @!P0 BRA `(.L_x_2109) ;  /* 0x0000007c00b08947 */ /* 0x002fea0003800000 */
.L_x_2108:
        /* <DEDUP_REMOVED lines=32> */
[----:B------:R-:W-:Y:S02]  /*9e90*/  VIADD R10, R16, 0x20000 ;  /* 0x00020000100a7836 */ /* 0x000fe40000000000 */
[----:B------:R-:W-:Y:S02]  /*9ea0*/  IMAD R221, R219, 0x4, R16 ;  /* 0x00000004dbdd7824 */ /* 0x000fe400078e0210 */
[----:B------:R-:W-:-:S02]  /*9eb0*/  IMAD R223, R223, 0x4, R10 ;  /* 0x00000004dfdf7824 */ /* 0x000fc400078e020a */
        /* <DEDUP_REMOVED lines=27> */
.L_x_2110:
[----:B------:R1:W1:Y:S01]  /*a070*/  SYNCS.PHASECHK.TRANS64.TRYWAIT P0, [R7+URZ+0x30c30], R20 ;  /* 0x030c3014070075a7 */ /* 0x000262000800017f */
[----:B------:R-:W-:Y:S05]  /*a080*/  @!P6 BRA `(.L_x_2111) ;  /* 0x000000000004e947 */ /* 0x000fea0003800000 */
[----:B------:R-:W-:Y:S01]  /*a090*/  BPT.TRAP 0x1 ;  /* 0x000000040000795c */ /* 0x000fe20000300000 */
.L_x_2111:
        /* <DEDUP_REMOVED lines=8> */
.L_x_2112:
        /* <DEDUP_REMOVED lines=33> */
[----:B------:R-:W-:Y:S01]  /*a330*/  UIADD3 UR6, UR6, 0x6, URZ ;  /* 0x0000000606067890 */ /* 0x000fe2000fffe03f */
[----:B------:R-:W-:Y:S01]  /*a340*/  SEL R225, R225, 0x80, !P2 ;  /* 0x00000080e1e17807 */ /* 0x000fe20005000000 */
[----:B------:R-:W-:Y:S01]  /*a350*/  SHFL.IDX PT, R11, R17, R23, 0x1f ;  /* 0x00001f17110b7589 */ /* 0x000fe200000e0000 */
[----:B------:R-:W-:Y:S01]  /*a360*/  SEL R224, R224, 0x80, P1 ;  /* 0x00000080e0e07807 */ /* 0x000fe20000800000 */
[----:B------:R-:W-:Y:S01]  /*a370*/  VIADD R13, R5, 0xc ;  /* 0x0000000c050d7836 */ /* 0x000fe20000000000 */
[----:B------:R-:W-:-:S02]  /*a380*/  SEL R217, R217, 0x80, !P0 ;  /* 0x00000080d9d97807 */ /* 0x000fc40004000000 */
[----:B------:R-:W-:Y:S02]  /*a390*/  ISETP.GE.AND P1, PT, R225, RZ, PT ;  /* 0x000000ffe100720c */ /* 0x000fe40003f26270 */
[----:B------:R-:W-:Y:S01]  /*a3a0*/  SEL R222, R222, 0x80, P3 ;  /* 0x00000080dede7807 */ /* 0x000fe20001800000 */
[----:B------:R1:W5:Y:S01]  /*a3b0*/  SHFL.IDX PT, R10, R17, R13, 0x1f ;  /* 0x00001f0d110a7589 */ /* 0x00036200000e0000 */
[----:B------:R-:W-:Y:S02]  /*a3c0*/  ISETP.GE.AND P0, PT, R217, 0x1, PT ;  /* 0x00000001d900780c */ /* 0x000fe40003f06270 */
[----:B------:R-:W-:Y:S02]  /*a3d0*/  ISETP.GT.OR P1, PT, R224, RZ, !P1 ;  /* 0x000000ffe000720c */ /* 0x000fe40004f24670 */
[----:B------:R-:W-:Y:S02]  /*a3e0*/  ISETP.GT.OR P0, PT, R222, 0x1, !P0 ;  /* 0x00000001de00780c */ /* 0x000fe40004704670 */
[----:B------:R-:W-:-:S02]  /*a3f0*/  FSEL R88, R88, -INF , !P1 ;  /* 0xff80000058587808 */ /* 0x000fc40004800000 */
[----:B------:R-:W-:Y:S01]  /*a400*/  ISETP.GE.AND P1, PT, R225, 0x8, PT ;  /* 0x00000008e100780c */ /* 0x000fe20003f26270 */
[----:B-1----:R-:W-:Y:S01]  /*a410*/  VIADD R13, R5, 0x10 ;  /* 0x00000010050d7836 */ /* 0x002fe20000000000 */
[----:B------:R-:W-:Y:S01]  /*a420*/  FSEL R91, R91, -INF , !P0 ;  /* 0xff8000005b5b7808 */ /* 0x000fe20004000000 */
[----:B--2---:R-:W-:Y:S01]  /*a430*/  FFMA.FTZ R88, R88, UR5, -R9 ;  /* 0x0000000558587c23 */ /* 0x004fe20008010809 */
[C---:B------:R-:W-:Y:S02]  /*a440*/  ISETP.GE.AND P0, PT, R217.reuse, 0x9, PT ;  /* 0x00000009d900780c */ /* 0x040fe40003f06270 */
[----:B------:R-:W-:Y:S01]  /*a450*/  ISETP.GT.OR P1, PT, R224, 0x8, !P1 ;  /* 0x00000008e000780c */ /* 0x000fe20004f24670 */
[----:B------:R1:W-:Y:S01]  /*a460*/  MUFU.EX2 R227, R88 ;  /* 0x0000005800e37308 */ /* 0x0003e20000000800 */
[----:B------:R-:W-:Y:S01]  /*a470*/  ISETP.GE.AND P3, PT, R217, RZ, PT ;  /* 0x000000ffd900720c */ /* 0x000fe20003f66270 */
[----:B------:R-:W2:Y:S01]  /*a480*/  SHFL.IDX PT, R18, R17, R13, 0x1f ;  /* 0x00001f0d11127589 */ /* 0x000ea200000e0000 */
[----:B------:R-:W-:-:S02]  /*a490*/  ISETP.GT.OR P0, PT, R222, 0x9, !P0 ;  /* 0x00000009de00780c */ /* 0x000fc40004704670 */
[----:B------:R-:W-:Y:S02]  /*a4a0*/  FSEL R92, R92, -INF , !P1 ;  /* 0xff8000005c5c7808 */ /* 0x000fe40004800000 */
[----:B------:R-:W-:Y:S02]  /*a4b0*/  ISETP.GE.AND P2, PT, R225, 0x1, PT ;  /* 0x00000001e100780c */ /* 0x000fe40003f46270 */
[----:B------:R-:W-:Y:S01]  /*a4c0*/  ISETP.GT.OR P3, PT, R222, RZ, !P3 ;  /* 0x000000ffde00720c */ /* 0x000fe20005f64670 */
[----:B-1----:R-:W-:Y:S01]  /*a4d0*/  SHFL.IDX PT, R88, R17, R21, 0x1f ;  /* 0x00001f1511587589 */ /* 0x002fe200000e0000 */
[----:B------:R-:W-:Y:S02]  /*a4e0*/  ISETP.GE.AND P1, PT, R217, 0x10, PT ;  /* 0x00000010d900780c */ /* 0x000fe40003f26270 */
[----:B------:R-:W-:Y:S02]  /*a4f0*/  FSEL R95, R95, -INF , !P0 ;  /* 0xff8000005f5f7808 */ /* 0x000fe40004000000 */
[----:B------:R-:W-:-:S02]  /*a500*/  ISETP.GT.OR P2, PT, R224, 0x1, !P2 ;  /* 0x00000001e000780c */ /* 0x000fc40005744670 */
[----:B------:R-:W-:Y:S01]  /*a510*/  FSEL R90, R90, -INF , !P3 ;  /* 0xff8000005a5a7808 */ /* 0x000fe20005800000 */
[----:B-----5:R-:W-:Y:S01]  /*a520*/  FFMA.FTZ R14, R95, UR5, -R10 ;  /* 0x000000055f0e7c23 */ /* 0x020fe2000801080a */
[----:B------:R-:W-:Y:S02]  /*a530*/  ISETP.GE.AND P0, PT, R225, 0x10, PT ;  /* 0x00000010e100780c */ /* 0x000fe40003f06270 */
        /* <DEDUP_REMOVED lines=11> */
[----:B------:R-:W-:Y:S01]  /*a5f0*/  FFMA.FTZ R11, R91, UR5, -R11 ;  /* 0x000000055b0b7c23 */ /* 0x000fe2000801080b */
[----:B------:R-:W-:Y:S01]  /*a600*/  ISETP.GT.OR P3, PT, R222, 0x8, !P3 ;  /* 0x00000008de00780c */ /* 0x000fe20005f64670 */
[----:B------:R-:W-:Y:S01]  /*a610*/  SHFL.IDX PT, R91, R231, R23, 0x1f ;  /* 0x00001f17e75b7589 */ /* 0x000fe200000e0000 */
[----:B------:R-:W-:Y:S01]  /*a620*/  ISETP.GE.AND P1, PT, R217, 0x11, PT ;  /* 0x00000011d900780c */ /* 0x000fe20003f26270 */
[----:B------:R-:W1:Y:S01]  /*a630*/  MUFU.EX2 R9, R9 ;  /* 0x0000000900097308 */ /* 0x000e620000000800 */
[----:B------:R-:W-:Y:S01]  /*a640*/  FSEL R15, R96, -INF , !P0 ;  /* 0xff800000600f7808 */ /* 0x000fe20004000000 */
[----:B------:R-:W3:Y:S01]  /*a650*/  SHFL.IDX PT, R12, R17, R90, 0x1f ;  /* 0x00001f5a110c7589 */ /* 0x000ee200000e0000 */
[----:B------:R-:W-:Y:S01]  /*a660*/  ISETP.GT.OR P2, PT, R224, 0x9, !P2 ;  /* 0x00000009e000780c */ /* 0x000fe20005744670 */
[----:B------:R-:W-:Y:S01]  /*a670*/  VIADD R96, R5, 0x14 ;  /* 0x0000001405607836 */ /* 0x000fe20000000000 */
[----:B------:R-:W-:Y:S01]  /*a680*/  FSEL R94, R94, -INF , !P3 ;  /* 0xff8000005e5e7808 */ /* 0x000fe20005800000 */
[--C-:B--2---:R-:W-:Y:S01]  /*a690*/  FFMA.FTZ R15, R15, UR5, -R18.reuse ;  /* 0x000000050f0f7c23 */ /* 0x104fe20008010812 */
[----:B------:R-:W-:Y:S01]  /*a6a0*/  ISETP.GE.AND P0, PT, R225, 0x11, PT ;  /* 0x00000011e100780c */ /* 0x000fe20003f06270 */
[----:B------:R-:W-:Y:S01]  /*a6b0*/  FFMA.FTZ R18, R98, UR5, -R18 ;  /* 0x0000000562127c23 */ /* 0x000fe20008010812 */
[----:B------:R-:W-:Y:S01]  /*a6c0*/  ISETP.GT.OR P1, PT, R222, 0x11, !P1 ;  /* 0x00000011de00780c */ /* 0x000fe20004f24670 */
[----:B------:R-:W2:Y:S01]  /*a6d0*/  SHFL.IDX PT, R19, R17, R96, 0x1f ;  /* 0x00001f6011137589 */ /* 0x000ea200000e0000 */
[----:B------:R-:W-:Y:S01]  /*a6e0*/  ISETP.GE.AND P3, PT, R217, 0x18, PT ;  /* 0x00000018d900780c */ /* 0x000fe20003f66270 */
[----:B------:R-:W-:Y:S01]  /*a6f0*/  VIADD R98, R5, 0x18 ;  /* 0x0000001805627836 */ /* 0x000fe20000000000 */
[----:B------:R-:W-:Y:S01]  /*a700*/  FSEL R93, R93, -INF , !P2 ;  /* 0xff8000005d5d7808 */ /* 0x000fe20005000000 */
[----:B------:R-:W-:Y:S01]  /*a710*/  MUFU.EX2 R11, R11 ;  /* 0x0000000b000b7308 */ /* 0x000fe20000000800 */
[----:B------:R-:W-:-:S02]  /*a720*/  ISETP.GT.OR P0, PT, R224, 0x11, !P0 ;  /* 0x00000011e000780c */ /* 0x000fc40004704670 */
[----:B------:R-:W-:Y:S01]  /*a730*/  FSEL R99, R99, -INF , !P1 ;  /* 0xff80000063637808 */ /* 0x000fe20004800000 */
[----:B------:R-:W-:Y:S01]  /*a740*/  FFMA.FTZ R13, R93, UR5, -R10 ;  /* 0x000000055d0d7c23 */ /* 0x000fe2000801080a */
[----:B------:R-:W-:Y:S01]  /*a750*/  ISETP.GE.AND P2, PT, R225, 0x18, PT ;  /* 0x00000018e100780c */ /* 0x000fe20003f46270 */
[----:B------:R-:W-:Y:S01]  /*a760*/  SHFL.IDX PT, R93, R231, R90, 0x1f ;  /* 0x00001f5ae75d7589 */ /* 0x000fe200000e0000 */
[----:B------:R-:W-:Y:S01]  /*a770*/  ISETP.GT.OR P1, PT, R222, 0x18, !P3 ;  /* 0x00000018de00780c */ /* 0x000fe20005f24670 */
[----:B------:R-:W-:Y:S01]  /*a780*/  MUFU.EX2 R226, R226 ;  /* 0x000000e200e27308 */ /* 0x000fe20000000800 */
[----:B------:R-:W-:Y:S01]  /*a790*/  FSEL R97, R97, -INF , !P0 ;  /* 0xff80000061617808 */ /* 0x000fe20004000000 */
[----:B------:R2:W5:Y:S01]  /*a7a0*/  SHFL.IDX PT, R20, R17, R98, 0x1f ;  /* 0x00001f6211147589 */ /* 0x00056200000e0000 */
[----:B------:R-:W-:Y:S01]  /*a7b0*/  ISETP.GT.OR P0, PT, R224, 0x18, !P2 ;  /* 0x00000018e000780c */ /* 0x000fe20005704670 */
[--C-:B---3--:R-:W-:Y:S01]  /*a7c0*/  FFMA.FTZ R92, R92, UR5, -R12.reuse ;  /* 0x000000055c5c7c23 */ /* 0x108fe2000801080c */
[----:B------:R-:W-:Y:S01]  /*a7d0*/  FSEL R102, R102, -INF , !P1 ;  /* 0xff80000066667808 */ /* 0x000fe20004800000 */
[----:B------:R-:W-:Y:S01]  /*a7e0*/  FFMA.FTZ R12, R94, UR5, -R12 ;  /* 0x000000055e0c7c23 */ /* 0x000fe2000801080c */
[----:B------:R-:W-:Y:S01]  /*a7f0*/  ISETP.GE.AND P1, PT, R225, 0x20, PT ;  /* 0x00000020e100780c */ /* 0x000fe20003f26270 */
[----:B------:R-:W-:Y:S01]  /*a800*/  VIADD R94, R5, 0xc ;  /* 0x0000000c055e7836 */ /* 0x000fe20000000000 */
[----:B------:R-:W-:Y:S01]  /*a810*/  FSEL R21, R100, -INF , !P0 ;  /* 0xff80000064157808 */ /* 0x000fe20004000000 */
[----:B------:R3:W-:Y:S01]  /*a820*/  MUFU.EX2 R10, R92 ;  /* 0x0000005c000a7308 */ /* 0x0007e20000000800 */
[----:B------:R-:W-:Y:S01]  /*a830*/  ISETP.GE.AND P0, PT, R225, 0x19, PT ;  /* 0x00000019e100780c */ /* 0x000fe20003f06270 */
[--C-:B--2---:R-:W-:Y:S01]  /*a840*/  FFMA.FTZ R17, R97, UR5, -R19.reuse ;  /* 0x0000000561117c23 */ /* 0x104fe20008010813 */
[C---:B------:R-:W-:Y:S01]  /*a850*/  ISETP.GT.OR P1, PT, R224.reuse, 0x20, !P1 ;  /* 0x00000020e000780c */ /* 0x040fe20004f24670 */
[----:B------:R2:W1:Y:S01]  /*a860*/  SHFL.IDX PT, R95, R231, R94, 0x1f ;  /* 0x00001f5ee75f7589 */ /* 0x00046200000e0000 */
[----:B------:R-:W-:Y:S01]  /*a870*/  ISETP.GT.OR P0, PT, R224, 0x19, !P0 ;  /* 0x00000019e000780c */ /* 0x000fe20004704670 */
[----:B------:R-:W-:Y:S01]  /*a880*/  FFMA.FTZ R19, R99, UR5, -R19 ;  /* 0x0000000563137c23 */ /* 0x000fe20008010813 */
[----:B------:R-:W-:Y:S01]  /*a890*/  FSEL R23, R104, -INF , !P1 ;  /* 0xff80000068177808 */ /* 0x000fe20004800000 */
[----:B------:R-:W1:Y:S01]  /*a8a0*/  SHFL.IDX PT, R99, R231, R96, 0x1f ;  /* 0x00001f60e7637589 */ /* 0x000e6200000e0000 */
[C---:B------:R-:W-:Y:S01]  /*a8b0*/  ISETP.GE.AND P3, PT, R217.reuse, 0x20, PT ;  /* 0x00000020d900780c */ /* 0x040fe20003f66270 */
[----:B------:R-:W1:Y:S01]  /*a8c0*/  MUFU.EX2 R12, R12 ;  /* 0x0000000c000c7308 */ /* 0x000e620000000800 */
[----:B------:R-:W-:Y:S01]  /*a8d0*/  ISETP.GE.AND P1, PT, R217, 0x21, PT ;  /* 0x00000021d900780c */ /* 0x000fe20003f26270 */
[----:B----4-:R-:W-:Y:S01]  /*a8e0*/  SHFL.IDX PT, R104, R220, R5, 0x1f ;  /* 0x00001f05dc687589 */ /* 0x010fe200000e0000 */
[----:B------:R-:W-:Y:S01]  /*a8f0*/  FSEL R22, R101, -INF , !P0 ;  /* 0xff80000065167808 */ /* 0x000fe20004000000 */
[----:B--2---:R-:W-:Y:S01]  /*a900*/  VIADD R94, R5, 0x10 ;  /* 0x00000010055e7836 */ /* 0x004fe20000000000 */
[C---:B------:R-:W-:Y:S01]  /*a910*/  ISETP.GT.OR P0, PT, R222.reuse, 0x20, !P3 ;  /* 0x00000020de00780c */ /* 0x040fe20005f04670 */
[----:B------:R-:W2:Y:S01]  /*a920*/  SHFL.IDX PT, R101, R231, R98, 0x1f ;  /* 0x00001f62e7657589 */ /* 0x000ea200000e0000 */
[----:B------:R-:W-:Y:S01]  /*a930*/  ISETP.GT.OR P1, PT, R222, 0x21, !P1 ;  /* 0x00000021de00780c */ /* 0x000fe20004f24670 */
[----:B-----5:R-:W-:Y:S01]  /*a940*/  FFMA.FTZ R21, R21, UR5, -R20 ;  /* 0x0000000515157c23 */ /* 0x020fe20008010814 */
[----:B------:R-:W-:-:S02]  /*a950*/  WARPGROUP.DEPBAR.LE gsb0, 0x0 ;  /* 0x00008000000079c5 */ /* 0x000fc40000010000 */
[----:B------:R-:W-:Y:S01]  /*a960*/  WARPGROUP.ARRIVE ;  /* 0x00000000000079c5 */ /* 0x000fe20000000000 */
[----:B------:R-:W-:Y:S01]  /*a970*/  ISETP.GE.AND P3, PT, R217, 0x28, PT ;  /* 0x00000028d900780c */ /* 0x000fe20003f66270 */
[----:B------:R4:W5:Y:S01]  /*a980*/  SHFL.IDX PT, R97, R231, R94, 0x1f ;  /* 0x00001f5ee7617589 */ /* 0x00096200000e0000 */
        /* <DEDUP_REMOVED lines=9> */
[----:B------:R-:W-:Y:S01]  /*aa20*/  VIADD R102, R5, 0x1c ;  /* 0x0000001c05667836 */ /* 0x000fe20000000000 */
[----:B------:R-:W-:Y:S01]  /*aa30*/  FSEL R110, R110, -INF , !P1 ;  /* 0xff8000006e6e7808 */ /* 0x000fe20004800000 */
[----:B------:R-:W-:Y:S01]  /*aa40*/  FFMA.FTZ R22, R22, UR5, -R88 ;  /* 0x0000000516167c23 */ /* 0x000fe20008010858 */
[----:B------:R-:W-:Y:S01]  /*aa50*/  FSEL R106, R106, -INF , !P0 ;  /* 0xff8000006a6a7808 */ /* 0x000fe20004000000 */
[--C-:B------:R-:W-:Y:S01]  /*aa60*/  FFMA.FTZ R23, R23, UR5, -R89.reuse ;  /* 0x0000000517177c23 */ /* 0x100fe20008010859 */
[----:B------:R-:W-:Y:S01]  /*aa70*/  ISETP.GE.AND P1, PT, R217, 0x29, PT ;  /* 0x00000029d900780c */ /* 0x000fe20003f26270 */
[----:B------:R-:W-:Y:S01]  /*aa80*/  SHFL.IDX PT, R231, R231, R102, 0x1f ;  /* 0x00001f66e7e77589 */ /* 0x000fe200000e0000 */
[----:B------:R-:W-:Y:S01]  /*aa90*/  ISETP.GT.OR P2, PT, R222, 0x19, !P2 ;  /* 0x00000019de00780c */ /* 0x000fe20005744670 */
[----:B------:R-:W-:Y:S01]  /*aaa0*/  FFMA.FTZ R89, R106, UR5, -R89 ;  /* 0x000000056a597c23 */ /* 0x000fe20008010859 */
[----:B------:R-:W-:Y:S01]  /*aab0*/  ISETP.GE.AND P0, PT, R225, 0x21, PT ;  /* 0x00000021e100780c */ /* 0x000fe20003f06270 */
[----:B------:R-:W-:Y:S01]  /*aac0*/  MUFU.EX2 R21, R21 ;  /* 0x0000001500157308 */ /* 0x000fe20000000800 */
[----:B------:R-:W-:-:S02]  /*aad0*/  ISETP.GT.OR P1, PT, R222, 0x29, !P1 ;  /* 0x00000029de00780c */ /* 0x000fc40004f24670 */
[----:B------:R-:W-:Y:S02]  /*aae0*/  FSEL R103, R103, -INF , !P2 ;  /* 0xff80000067677808 */ /* 0x000fe40005000000 */
[----:B------:R-:W-:Y:S02]  /*aaf0*/  ISETP.GT.OR P0, PT, R224, 0x21, !P0 ;  /* 0x00000021e000780c */ /* 0x000fe40004704670 */
[----:B------:R-:W-:Y:S01]  /*ab00*/  ISETP.GE.AND P2, PT, R225, 0x28, PT ;  /* 0x00000028e100780c */ /* 0x000fe20003f46270 */
[----:B------:R-:W-:Y:S01]  /*ab10*/  FFMA.FTZ R88, R103, UR5, -R88 ;  /* 0x0000000567587c23 */ /* 0x000fe20008010858 */
[----:B------:R-:W-:Y:S01]  /*ab20*/  FSEL R111, R111, -INF , !P1 ;  /* 0xff8000006f6f7808 */ /* 0x000fe20004800000 */
[----:B------:R-:W-:Y:S01]  /*ab30*/  MUFU.EX2 R22, R22 ;  /* 0x0000001600167308 */ /* 0x000fe20000000800 */
[----:B------:R-:W-:Y:S02]  /*ab40*/  FSEL R90, R105, -INF , !P0 ;  /* 0xff800000695a7808 */ /* 0x000fe40004000000 */
[----:B------:R-:W-:-:S02]  /*ab50*/  ISETP.GE.AND P1, PT, R217, 0x30, PT ;  /* 0x00000030d900780c */ /* 0x000fc40003f26270 */
[----:B------:R-:W-:Y:S01]  /*ab60*/  ISETP.GT.OR P0, PT, R224, 0x28, !P2 ;  /* 0x00000028e000780c */ /* 0x000fe20005704670 */
[--C-:B------:R-:W-:Y:S01]  /*ab70*/  FFMA.FTZ R90, R90, UR5, -R91.reuse ;  /* 0x000000055a5a7c23 */ /* 0x100fe2000801085b */
[----:B------:R-:W-:Y:S01]  /*ab80*/  ISETP.GT.OR P1, PT, R222, 0x30, !P1 ;  /* 0x00000030de00780c */ /* 0x000fe20004f24670 */
[----:B------:R-:W-:Y:S01]  /*ab90*/  FFMA.FTZ R91, R107, UR5, -R91 ;  /* 0x000000056b5b7c23 */ /* 0x000fe2000801085b */
[----:B---3--:R-:W-:Y:S01]  /*aba0*/  FSEL R92, R108, -INF , !P0 ;  /* 0xff8000006c5c7808 */ /* 0x008fe20004000000 */
[----:B------:R-:W-:Y:S01]  /*abb0*/  MUFU.EX2 R20, R20 ;  /* 0x0000001400147308 */ /* 0x000fe20000000800 */
[C---:B------:R-:W-:Y:S02]  /*abc0*/  ISETP.GE.AND P0, PT, R225.reuse, 0x29, PT ;  /* 0x00000029e100780c */ /* 0x040fe40003f06270 */
[----:B------:R-:W-:Y:S01]  /*abd0*/  FSEL R114, R114, -INF , !P1 ;  /* 0xff80000072727808 */ /* 0x000fe20004800000 */
[--C-:B------:R-:W-:Y:S01]  /*abe0*/  FFMA.FTZ R92, R92, UR5, -R93.reuse ;  /* 0x000000055c5c7c23 */ /* 0x100fe2000801085d */
[C---:B------:R-:W-:Y:S01]  /*abf0*/  ISETP.GE.AND P1, PT, R225.reuse, 0x31, PT ;  /* 0x00000031e100780c */ /* 0x040fe20003f26270 */
[----:B------:R-:W-:Y:S01]  /*ac00*/  FFMA.FTZ R93, R110, UR5, -R93 ;  /* 0x000000056e5d7c23 */ /* 0x000fe2000801085d */
[----:B------:R-:W-:Y:S01]  /*ac10*/  ISETP.GT.OR P0, PT, R224, 0x29, !P0 ;  /* 0x00000029e000780c */ /* 0x000fe20004704670 */
[----:B------:R-:W-:Y:S01]  /*ac20*/  MUFU.EX2 R88, R88 ;  /* 0x0000005800587308 */ /* 0x000fe20000000800 */
[----:B------:R-:W-:-:S02]  /*ac30*/  ISETP.GE.AND P2, PT, R225, 0x38, PT ;  /* 0x00000038e100780c */ /* 0x000fc40003f46270 */
[----:B------:R-:W-:Y:S02]  /*ac40*/  ISETP.GE.AND P3, PT, R217, 0x31, PT ;  /* 0x00000031d900780c */ /* 0x000fe40003f66270 */
[C---:B------:R-:W-:Y:S02]  /*ac50*/  ISETP.GT.OR P1, PT, R224.reuse, 0x31, !P1 ;  /* 0x00000031e000780c */ /* 0x040fe40004f24670 */
[----:B----4-:R-:W-:Y:S01]  /*ac60*/  FSEL R94, R109, -INF , !P0 ;  /* 0xff8000006d5e7808 */ /* 0x010fe20004000000 */
[----:B------:R-:W-:Y:S01]  /*ac70*/  VIADD R109, R5, 0xc ;  /* 0x0000000c056d7836 */ /* 0x000fe20000000000 */
[----:B------:R-:W-:Y:S01]  /*ac80*/  ISETP.GT.OR P2, PT, R224, 0x38, !P2 ;  /* 0x00000038e000780c */ /* 0x000fe20005744670 */
[----:B------:R-:W-:Y:S01]  /*ac90*/  MUFU.EX2 R13, R13 ;  /* 0x0000000d000d7308 */ /* 0x000fe20000000800 */
[----:B------:R-:W-:Y:S01]  /*aca0*/  ISETP.GT.OR P3, PT, R222, 0x31, !P3 ;  /* 0x00000031de00780c */ /* 0x000fe20005f64670 */
[--C-:B-1----:R-:W-:Y:S01]  /*acb0*/  FFMA.FTZ R94, R94, UR5, -R95.reuse ;  /* 0x000000055e5e7c23 */ /* 0x102fe2000801085f */
[----:B------:R-:W-:Y:S01]  /*acc0*/  ISETP.GE.AND P0, PT, R225, 0x30, PT ;  /* 0x00000030e100780c */ /* 0x000fe20003f06270 */
[----:B------:R-:W-:Y:S01]  /*acd0*/  FFMA.FTZ R95, R111, UR5, -R95 ;  /* 0x000000056f5f7c23 */ /* 0x000fe2000801085f */
[----:B------:R-:W-:Y:S01]  /*ace0*/  FSEL R98, R113, -INF , !P1 ;  /* 0xff80000071627808 */ /* 0x000fe20004800000 */
[----:B------:R1:W3:Y:S01]  /*acf0*/  SHFL.IDX PT, R111, R220, R109, 0x1f ;  /* 0x00001f6ddc6f7589 */ /* 0x0002e200000e0000 */
[----:B------:R-:W-:Y:S01]  /*ad00*/  FSEL R115, R115, -INF , !P3 ;  /* 0xff80000073737808 */ /* 0x000fe20005800000 */
[----:B------:R-:W-:Y:S01]  /*ad10*/  MUFU.EX2 R15, R15 ;  /* 0x0000000f000f7308 */ /* 0x000fe20000000800 */
[----:B------:R-:W-:Y:S01]  /*ad20*/  FSEL R100, R116, -INF , !P2 ;  /* 0xff80000074647808 */ /* 0x000fe20005000000 */
[--C-:B------:R-:W-:Y:S01]  /*ad30*/  FFMA.FTZ R98, R98, UR5, -R99.reuse ;  /* 0x0000000562627c23 */ /* 0x100fe20008010863 */
[----:B------:R-:W-:Y:S01]  /*ad40*/  ISETP.GE.AND P1, PT, R225, 0x41, PT ;  /* 0x00000041e100780c */ /* 0x000fe20003f26270 */
[----:B------:R-:W-:Y:S01]  /*ad50*/  FFMA.FTZ R99, R115, UR5, -R99 ;  /* 0x0000000573637c23 */ /* 0x000fe20008010863 */
[----:B------:R-:W-:Y:S01]  /*ad60*/  ISETP.GT.OR P0, PT, R224, 0x30, !P0 ;  /* 0x00000030e000780c */ /* 0x000fe20004704670 */
[----:B--2---:R-:W-:Y:S01]  /*ad70*/  FFMA.FTZ R100, R100, UR5, -R101 ;  /* 0x0000000564647c23 */ /* 0x004fe20008010865 */
[----:B------:R-:W-:Y:S01]  /*ad80*/  ISETP.GE.AND P2, PT, R225, 0x48, PT ;  /* 0x00000048e100780c */ /* 0x000fe20003f46270 */
[----:B-1----:R-:W-:Y:S01]  /*ad90*/  VIADD R109, R5, 0x10 ;  /* 0x00000010056d7836 */ /* 0x002fe20000000000 */
[----:B------:R-:W-:Y:S01]  /*ada0*/  ISETP.GE.AND P3, PT, R225, 0x49, PT ;  /* 0x00000049e100780c */ /* 0x000fe20003f66270 */
[----:B------:R-:W-:Y:S01]  /*adb0*/  MUFU.EX2 R18, R18 ;  /* 0x0000001200127308 */ /* 0x000fe20000000800 */
[----:B------:R-:W-:-:S02]  /*adc0*/  ISETP.GT.OR P1, PT, R224, 0x41, !P1 ;  /* 0x00000041e000780c */ /* 0x000fc40004f24670 */
[----:B------:R-:W-:Y:S01]  /*add0*/  FSEL R96, R112, -INF , !P0 ;  /* 0xff80000070607808 */ /* 0x000fe20004000000 */
[----:B------:R-:W-:Y:S01]  /*ade0*/  VIADD R112, R5, 0x8 ;  /* 0x0000000805707836 */ /* 0x000fe20000000000 */
[C---:B------:R-:W-:Y:S01]  /*adf0*/  ISETP.GT.OR P2, PT, R224.reuse, 0x48, !P2 ;  /* 0x00000048e000780c */ /* 0x040fe20005744670 */
[----:B------:R3:W-:Y:S01]  /*ae00*/  SHFL.IDX PT, R113, R220, R109, 0x1f ;  /* 0x00001f6ddc717589 */ /* 0x0007e200000e0000 */
[----:B------:R-:W-:Y:S01]  /*ae10*/  ISETP.GT.OR P3, PT, R224, 0x49, !P3 ;  /* 0x00000049e000780c */ /* 0x000fe20005f64670 */
[--C-:B-----5:R-:W-:Y:S01]  /*ae20*/  FFMA.FTZ R96, R96, UR5, -R97.reuse ;  /* 0x0000000560607c23 */ /* 0x120fe20008010861 */
[----:B------:R-:W-:Y:S01]  /*ae30*/  FSEL R121, R121, -INF , !P1 ;  /* 0xff80000079797808 */ /* 0x000fe20004800000 */
[----:B------:R-:W1:Y:S01]  /*ae40*/  SHFL.IDX PT, R110, R220, R112, 0x1f ;  /* 0x00001f70dc6e7589 */ /* 0x000e6200000e0000 */
[----:B------:R-:W-:Y:S01]  /*ae50*/  ISETP.GE.AND P1, PT, R225, 0x59, PT ;  /* 0x00000059e100780c */ /* 0x000fe20003f26270 */
[----:B------:R-:W-:Y:S01]  /*ae60*/  FFMA.FTZ R97, R114, UR5, -R97 ;  /* 0x0000000572617c23 */ /* 0x000fe20008010861 */
[----:B------:R-:W-:Y:S01]  /*ae70*/  FSEL R124, R124, -INF , !P2 ;  /* 0xff8000007c7c7808 */ /* 0x000fe20005000000 */
[----:B------:R-:W-:Y:S01]  /*ae80*/  VIADD R114, R5, 0x4 ;  /* 0x0000000405727836 */ /* 0x000fe20000000000 */
[----:B------:R-:W-:Y:S01]  /*ae90*/  FSEL R125, R125, -INF , !P3 ;  /* 0xff8000007d7d7808 */ /* 0x000fe20005800000 */
[----:B------:R-:W-:Y:S01]  /*aea0*/  MUFU.EX2 R17, R17 ;  /* 0x0000001100117308 */ /* 0x000fe20000000800 */
[----:B------:R-:W-:-:S02]  /*aeb0*/  ISETP.GE.AND P2, PT, R225, 0x60, PT ;  /* 0x00000060e100780c */ /* 0x000fc40003f46270 */
[----:B------:R-:W-:Y:S01]  /*aec0*/  ISETP.GE.AND P3, PT, R225, 0x61, PT ;  /* 0x00000061e100780c */ /* 0x000fe20003f66270 */
[----:B------:R-:W2:Y:S01]  /*aed0*/  SHFL.IDX PT, R103, R220, R114, 0x1f ;  /* 0x00001f72dc677589 */ /* 0x000ea200000e0000 */
[C---:B------:R-:W-:Y:S01]  /*aee0*/  ISETP.GT.OR P1, PT, R224.reuse, 0x59, !P1 ;  /* 0x00000059e000780c */ /* 0x040fe20004f24670 */
[----:B---3--:R-:W-:Y:S01]  /*aef0*/  FFMA.FTZ R109, R125, UR5, -R111 ;  /* 0x000000057d6d7c23 */ /* 0x008fe2000801086f */
[C---:B------:R-:W-:Y:S01]  /*af00*/  ISETP.GT.OR P2, PT, R224.reuse, 0x60, !P2 ;  /* 0x00000060e000780c */ /* 0x040fe20005744670 */
[----:B------:R-:W-:Y:S01]  /*af10*/  MUFU.EX2 R19, R19 ;  /* 0x0000001300137308 */ /* 0x000fe20000000800 */
[----:B------:R-:W-:Y:S02]  /*af20*/  ISETP.GT.OR P3, PT, R224, 0x61, !P3 ;  /* 0x00000061e000780c */ /* 0x000fe40005f64670 */
[----:B------:R-:W-:Y:S02]  /*af30*/  ISETP.GE.AND P4, PT, R225, 0x40, PT ;  /* 0x00000040e100780c */ /* 0x000fe40003f86270 */
[----:B------:R-:W-:-:S02]  /*af40*/  FSEL R133, R133, -INF , !P1 ;  /* 0xff80000085857808 */ /* 0x000fc40004800000 */
[----:B------:R-:W-:Y:S01]  /*af50*/  ISETP.GE.AND P0, PT, R217, 0x38, PT ;  /* 0x00000038d900780c */ /* 0x000fe20003f06270 */
[----:B------:R-:W-:Y:S01]  /*af60*/  MUFU.EX2 R109, R109 ;  /* 0x0000006d006d7308 */ /* 0x000fe20000000800 */
[----:B------:R-:W-:Y:S01]  /*af70*/  ISETP.GE.AND P5, PT, R225, 0x39, PT ;  /* 0x00000039e100780c */ /* 0x000fe20003fa6270 */
[----:B-1----:R-:W-:Y:S01]  /*af80*/  FFMA.FTZ R108, R124, UR5, -R110 ;  /* 0x000000057c6c7c23 */ /* 0x002fe2000801086e */
[----:B------:R-:W-:Y:S02]  /*af90*/  ISETP.GE.AND P1, PT, R217, 0x39, PT ;  /* 0x00000039d900780c */ /* 0x000fe40003f26270 */
[----:B------:R-:W-:Y:S02]  /*afa0*/  FSEL R136, R136, -INF , !P2 ;  /* 0xff80000088887808 */ /* 0x000fe40005000000 */
[----:B------:R-:W-:Y:S01]  /*afb0*/  FSEL R137, R137, -INF , !P3 ;  /* 0xff80000089897808 */ /* 0x000fe20005800000 */
[----:B------:R-:W-:Y:S01]  /*afc0*/  MUFU.EX2 R108, R108 ;  /* 0x0000006c006c7308 */ /* 0x000fe20000000800 */
[----:B------:R-:W-:-:S02]  /*afd0*/  ISETP.GE.AND P2, PT, R217, 0x40, PT ;  /* 0x00000040d900780c */ /* 0x000fc40003f46270 */
[----:B------:R-:W-:Y:S01]  /*afe0*/  ISETP.GE.AND P3, PT, R217, 0x41, PT ;  /* 0x00000041d900780c */ /* 0x000fe20003f66270 */
[----:B--2---:R-:W-:Y:S01]  /*aff0*/  FFMA.FTZ R106, R121, UR5, -R103 ;  /* 0x00000005796a7c23 */ /* 0x004fe20008010867 */
[----:B------:R-:W-:Y:S02]  /*b000*/  ISETP.GT.OR P4, PT, R224, 0x40, !P4 ;  /* 0x00000040e000780c */ /* 0x000fe40006784670 */
[----:B------:R-:W-:Y:S01]  /*b010*/  ISETP.GT.OR P0, PT, R222, 0x38, !P0 ;  /* 0x00000038de00780c */ /* 0x000fe20004704670 */
[----:B------:R-:W-:Y:S01]  /*b020*/  MUFU.EX2 R23, R23 ;  /* 0x0000001700177308 */ /* 0x000fe20000000800 */
[----:B------:R-:W-:Y:S02]  /*b030*/  ISETP.GT.OR P5, PT, R224, 0x39, !P5 ;  /* 0x00000039e000780c */ /* 0x000fe40006fa4670 */
[C---:B------:R-:W-:Y:S02]  /*b040*/  ISETP.GT.OR P1, PT, R222.reuse, 0x39, !P1 ;  /* 0x00000039de00780c */ /* 0x040fe40004f24670 */
[----:B------:R-:W-:-:S02]  /*b050*/  ISETP.GT.OR P2, PT, R222, 0x40, !P2 ;  /* 0x00000040de00780c */ /* 0x000fc40005744670 */
[----:B------:R-:W-:Y:S01]  /*b060*/  ISETP.GT.OR P3, PT, R222, 0x41, !P3 ;  /* 0x00000041de00780c */ /* 0x000fe20005f64670 */
[----:B------:R-:W-:Y:S01]  /*b070*/  MUFU.EX2 R106, R106 ;  /* 0x0000006a006a7308 */ /* 0x000fe20000000800 */
[----:B------:R-:W-:Y:S02]  /*b080*/  FSEL R120, R120, -INF , !P4 ;  /* 0xff80000078787808 */ /* 0x000fe40006000000 */
[----:B------:R-:W-:Y:S02]  /*b090*/  FSEL R118, R118, -INF , !P0 ;  /* 0xff80000076767808 */ /* 0x000fe40004000000 */
[----:B------:R-:W-:Y:S01]  /*b0a0*/  FSEL R117, R117, -INF , !P5 ;  /* 0xff80000075757808 */ /* 0x000fe20006800000 */
[----:B------:R-:W-:Y:S02]  /*b0b0*/  WARPGROUP.DEPBAR.LE gsb0, 0x0 ;  /* 0x00008000000079c5 */ /* 0x000fe40000010000 */
[----:B------:R-:W-:Y:S01]  /*b0c0*/  WARPGROUP.ARRIVE ;  /* 0x00000000000079c5 */ /* 0x000fe20000000000 */
[----:B------:R-:W-:Y:S01]  /*b0d0*/  ISETP.GE.AND P4, PT, R225, 0x58, PT ;  /* 0x00000058e100780c */ /* 0x000fe20003f86270 */
[--C-:B------:R-:W-:Y:S01]  /*b0e0*/  FFMA.FTZ R102, R117, UR5, -R231.reuse ;  /* 0x0000000575667c23 */ /* 0x100fe200080108e7 */
[----:B------:R-:W-:Y:S01]  /*b0f0*/  FSEL R119, R119, -INF , !P1 ;  /* 0xff80000077777808 */ /* 0x000fe20004800000 */
[--C-:B------:R-:W-:Y:S01]  /*b100*/  FFMA.FTZ R120, R120, UR5, -R104.reuse ;  /* 0x0000000578787c23 */ /* 0x100fe20008010868 */
        /* <DEDUP_REMOVED lines=8> */
[----:B------:R-:W-:Y:S01]  /*b190*/  ISETP.GE.AND P1, PT, R217, 0x48, PT ;  /* 0x00000048d900780c */ /* 0x000fe20003f26270 */
[----:B------:R-:W-:Y:S01]  /*b1a0*/  VIADD R231, R5, 0x14 ;  /* 0x0000001405e77836 */ /* 0x000fe20000000000 */
[----:B------:R-:W-:Y:S01]  /*b1b0*/  FSEL R105, R122, -INF , !P2 ;  /* 0xff8000007a697808 */ /* 0x000fe20005000000 */
[----:B------:R-:W-:Y:S01]  /*b1c0*/  FFMA.FTZ R101, R118, UR5, -R101 ;  /* 0x0000000576657c23 */ /* 0x000fe20008010865 */
        /* <DEDUP_REMOVED lines=9> */
[----:B------:R-:W-:Y:S02]  /*b260*/  ISETP.GT.OR P5, PT, R224, 0x51, !P5 ;  /* 0x00000051e000780c */ /* 0x000fe40006fa4670 */
[----:B------:R-:W-:Y:S02]  /*b270*/  ISETP.GT.OR P1, PT, R222, 0x48, !P1 ;  /* 0x00000048de00780c */ /* 0x000fe40004f24670 */
[C---:B------:R-:W-:Y:S02]  /*b280*/  ISETP.GT.OR P2, PT, R224.reuse, 0x71, !P2 ;  /* 0x00000071e000780c */ /* 0x040fe40005744670 */
[----:B------:R-:W-:Y:S01]  /*b290*/  ISETP.GT.OR P3, PT, R224, 0x78, !P3 ;  /* 0x00000078e000780c */ /* 0x000fe20005f64670 */
[----:B------:R2:W-:Y:S01]  /*b2a0*/  MUFU.EX2 R104, R119 ;  /* 0x0000007700687308 */ /* 0x0005e20000000800 */
[----:B------:R-:W-:-:S02]  /*b2b0*/  FSEL R132, R132, -INF , !P4 ;  /* 0xff80000084847808 */ /* 0x000fc40006000000 */
[----:B------:R-:W-:Y:S02]  /*b2c0*/  FSEL R128, R128, -INF , !P0 ;  /* 0xff80000080807808 */ /* 0x000fe40004000000 */
[----:B------:R-:W-:Y:S02]  /*b2d0*/  FSEL R129, R129, -INF , !P5 ;  /* 0xff80000081817808 */ /* 0x000fe40006800000 */
[C---:B------:R-:W-:Y:S01]  /*b2e0*/  ISETP.GE.AND P4, PT, R225.reuse, 0x70, PT ;  /* 0x00000070e100780c */ /* 0x040fe20003f86270 */
[----:B------:R-:W-:Y:S01]  /*b2f0*/  MUFU.EX2 R105, R105 ;  /* 0x0000006900697308 */ /* 0x000fe20000000800 */
[----:B------:R-:W-:Y:S02]  /*b300*/  FSEL R126, R126, -INF , !P1 ;  /* 0xff8000007e7e7808 */ /* 0x000fe40004800000 */
[C---:B------:R-:W-:Y:S02]  /*b310*/  ISETP.GE.AND P0, PT, R225.reuse, 0x68, PT ;  /* 0x00000068e100780c */ /* 0x040fe40003f06270 */
[C---:B------:R-:W-:Y:S01]  /*b320*/  ISETP.GE.AND P5, PT, R225.reuse, 0x69, PT ;  /* 0x00000069e100780c */ /* 0x040fe20003fa6270 */
[----:B------:R-:W-:Y:S01]  /*b330*/  FFMA.FTZ R110, R126, UR5, -R110 ;  /* 0x000000057e6e7c23 */ /* 0x000fe2000801086e */
[----:B------:R-:W-:Y:S01]  /*b340*/  ISETP.GE.AND P1, PT, R225, 0x79, PT ;  /* 0x00000079e100780c */ /* 0x000fe20003f26270 */
[----:B------:R-:W-:Y:S01]  /*b350*/  VIADD R225, R5, 0x1c ;  /* 0x0000001c05e17836 */ /* 0x000fe20000000000 */
[----:B------:R-:W-:Y:S01]  /*b360*/  FSEL R124, R145, -INF , !P2 ;  /* 0xff800000917c7808 */ /* 0x000fe20005000000 */
[----:B------:R-:W-:Y:S01]  /*b370*/  MUFU.EX2 R107, R107 ;  /* 0x0000006b006b7308 */ /* 0x000fe20000000800 */
[----:B------:R-:W-:-:S02]  /*b380*/  FSEL R122, R148, -INF , !P3 ;  /* 0xff800000947a7808 */ /* 0x000fc40005800000 */
[C---:B------:R-:W-:Y:S01]  /*b390*/  ISETP.GE.AND P2, PT, R217.reuse, 0x58, PT ;  /* 0x00000058d900780c */ /* 0x040fe20003f46270 */
[----:B------:R-:W-:Y:S01]  /*b3a0*/  SHFL.IDX PT, R148, R221, R5, 0x1f ;  /* 0x00001f05dd947589 */ /* 0x000fe200000e0000 */
[----:B------:R-:W-:Y:S02]  /*b3b0*/  ISETP.GE.AND P3, PT, R217, 0x59, PT ;  /* 0x00000059d900780c */ /* 0x000fe40003f66270 */
[C---:B------:R-:W-:Y:S01]  /*b3c0*/  ISETP.GT.OR P4, PT, R224.reuse, 0x70, !P4 ;  /* 0x00000070e000780c */ /* 0x040fe20006784670 */
[----:B------:R-:W3:Y:S01]  /*b3d0*/  MUFU.EX2 R110, R110 ;  /* 0x0000006e006e7308 */ /* 0x000ee20000000800 */
[C---:B------:R-:W-:Y:S02]  /*b3e0*/  ISETP.GT.OR P0, PT, R224.reuse, 0x68, !P0 ;  /* 0x00000068e000780c */ /* 0x040fe40004704670 */
[C---:B------:R-:W-:Y:S02]  /*b3f0*/  ISETP.GT.OR P5, PT, R224.reuse, 0x69, !P5 ;  /* 0x00000069e000780c */ /* 0x040fe40006fa4670 */
[----:B------:R-:W-:Y:S01]  /*b400*/  ISETP.GT.OR P1, PT, R224, 0x79, !P1 ;  /* 0x00000079e000780c */ /* 0x000fe20004f24670 */
[----:B------:R-:W-:Y:S01]  /*b410*/  VIADD R224, R5, 0x18 ;  /* 0x0000001805e07836 */ /* 0x000fe20000000000 */
[C---:B------:R-:W-:Y:S01]  /*b420*/  ISETP.GT.OR P2, PT, R222.reuse, 0x58, !P2 ;  /* 0x00000058de00780c */ /* 0x040fe20005744670 */
[----:B------:R-:W-:Y:S01]  /*b430*/  MUFU.EX2 R90, R90 ;  /* 0x0000005a005a7308 */ /* 0x000fe20000000800 */
[----:B------:R-:W-:-:S02]  /*b440*/  ISETP.GT.OR P3, PT, R222, 0x59, !P3 ;  /* 0x00000059de00780c */ /* 0x000fc40005f64670 */
[----:B------:R-:W-:Y:S02]  /*b450*/  FSEL R126, R144, -INF , !P4 ;  /* 0xff800000907e7808 */ /* 0x000fe40006000000 */
[----:B------:R-:W-:Y:S02]  /*b460*/  ISETP.GE.AND P4, PT, R217, 0x51, PT ;  /* 0x00000051d900780c */ /* 0x000fe40003f86270 */
[----:B------:R-:W-:Y:S01]  /*b470*/  FSEL R117, R134, -INF , !P2 ;  /* 0xff80000086757808 */ /* 0x000fe20005000000 */
[----:B------:R-:W-:Y:S01]  /*b480*/  MUFU.EX2 R91, R91 ;  /* 0x0000005b005b7308 */ /* 0x000fe20000000800 */
[----:B------:R-:W-:Y:S01]  /*b490*/  FSEL R115, R135, -INF , !P3 ;  /* 0xff80000087737808 */ /* 0x000fe20005800000 */
[----:B------:R-:W4:Y:S01]  /*b4a0*/  SHFL.IDX PT, R134, R220, R224, 0x1f ;  /* 0x00001fe0dc867589 */ /* 0x000f2200000e0000 */
[----:B------:R-:W-:Y:S02]  /*b4b0*/  FSEL R140, R140, -INF , !P0 ;  /* 0xff8000008c8c7808 */ /* 0x000fe40004000000 */
[----:B------:R-:W-:Y:S01]  /*b4c0*/  ISETP.GE.AND P0, PT, R217, 0x49, PT ;  /* 0x00000049d900780c */ /* 0x000fe20003f06270 */
[----:B------:R-:W5:Y:S01]  /*b4d0*/  SHFL.IDX PT, R135, R220, R231, 0x1f ;  /* 0x00001fe7dc877589 */ /* 0x000f6200000e0000 */
[C---:B------:R-:W-:Y:S01]  /*b4e0*/  ISETP.GT.OR P4, PT, R222.reuse, 0x51, !P4 ;  /* 0x00000051de00780c */ /* 0x040fe20006784670 */
[----:B------:R-:W-:Y:S01]  /*b4f0*/  MUFU.EX2 R92, R92 ;  /* 0x0000005c005c7308 */ /* 0x000fe20000000800 */
[----:B------:R-:W-:Y:S01]  /*b500*/  ISETP.GT.OR P0, PT, R222, 0x49, !P0 ;  /* 0x00000049de00780c */ /* 0x000fe20004704670 */
[----:B------:R-:W-:Y:S01]  /*b510*/  SHFL.IDX PT, R220, R220, R225, 0x1f ;  /* 0x00001fe1dcdc7589 */ /* 0x000fe200000e0000 */
[----:B------:R-:W-:-:S02]  /*b520*/  FSEL R144, R131, -INF , !P4 ;  /* 0xff80000083907808 */ /* 0x000fc40006000000 */
[----:B------:R-:W-:Y:S01]  /*b530*/  FSEL R127, R127, -INF , !P0 ;  /* 0xff8000007f7f7808 */ /* 0x000fe20004000000 */
[----:B------:R-:W2:Y:S01]  /*b540*/  SHFL.IDX PT, R131, R221, R114, 0x1f ;  /* 0x00001f72dd837589 */ /* 0x000ea200000e0000 */
[----:B------:R-:W-:Y:S01]  /*b550*/  FSEL R116, R141, -INF , !P5 ;  /* 0xff8000008d747808 */ /* 0x000fe20006800000 */
[----:B------:R-:W-:Y:S01]  /*b560*/  MUFU.EX2 R93, R93 ;  /* 0x0000005d005d7308 */ /* 0x000fe20000000800 */
[----:B------:R-:W-:Y:S01]  /*b570*/  ISETP.GE.AND P0, PT, R217, 0x61, PT ;  /* 0x00000061d900780c */ /* 0x000fe20003f06270 */
[----:B------:R-:W-:Y:S01]  /*b580*/  FFMA.FTZ R111, R127, UR5, -R111 ;  /* 0x000000057f6f7c23 */ /* 0x000fe2000801086f */
[----:B------:R-:W-:Y:S02]  /*b590*/  ISETP.GE.AND P5, PT, R217, 0x50, PT ;  /* 0x00000050d900780c */ /* 0x000fe40003fa6270 */
[----:B-1----:R-:W-:Y:S02]  /*b5a0*/  FSEL R120, R149, -INF , !P1 ;  /* 0xff80000095787808 */ /* 0x002fe40004800000 */
[C---:B------:R-:W-:Y:S01]  /*b5b0*/  ISETP.GT.OR P0, PT, R222.reuse, 0x61, !P0 ;  /* 0x00000061de00780c */ /* 0x040fe20004704670 */
[----:B------:R-:W1:Y:S01]  /*b5c0*/  MUFU.EX2 R111, R111 ;  /* 0x0000006f006f7308 */ /* 0x000e620000000800 */
[----:B------:R-:W-:Y:S01]  /*b5d0*/  ISETP.GE.AND P1, PT, R217, 0x60, PT ;  /* 0x00000060d900780c */ /* 0x000fe20003f26270 */
[----:B----4-:R-:W-:Y:S01]  /*b5e0*/  FFMA.FTZ R117, R117, UR5, -R134 ;  /* 0x0000000575757c23 */ /* 0x010fe20008010886 */
[----:B------:R-:W-:-:S02]  /*b5f0*/  ISETP.GT.OR P5, PT, R222, 0x50, !P5 ;  /* 0x00000050de00780c */ /* 0x000fc40006fa4670 */
[----:B------:R-:W-:Y:S01]  /*b600*/  FSEL R141, R139, -INF , !P0 ;  /* 0xff8000008b8d7808 */ /* 0x000fe20004000000 */
[----:B-----5:R-:W-:Y:S01]  /*b610*/  FFMA.FTZ R129, R129, UR5, -R135 ;  /* 0x0000000581817c23 */ /* 0x020fe20008010887 */
[----:B------:R-:W-:Y:S01]  /*b620*/  FSEL R118, R130, -INF , !P5 ;  /* 0xff80000082767808 */ /* 0x000fe20006800000 */
[----:B------:R-:W-:Y:S01]  /*b630*/  FFMA.FTZ R139, R136, UR5, -R148 ;  /* 0x00000005888b7c23 */ /* 0x000fe20008010894 */
[----:B------:R-:W-:Y:S01]  /*b640*/  ISETP.GT.OR P1, PT, R222, 0x60, !P1 ;  /* 0x00000060de00780c */ /* 0x000fe20004f24670 */
[----:B------:R4:W5:Y:S01]  /*b650*/  SHFL.IDX PT, R130, R221, R112, 0x1f ;  /* 0x00001f70dd827589 */ /* 0x00096200000e0000 */
[C---:B------:R-:W-:Y:S01]  /*b660*/  ISETP.GE.AND P0, PT, R217.reuse, 0x79, PT ;  /* 0x00000079d900780c */ /* 0x040fe20003f06270 */
[----:B------:R-:W-:Y:S01]  /*b670*/  MUFU.EX2 R117, R117 ;  /* 0x0000007500757308 */ /* 0x000fe20000000800 */
[----:B------:R-:W-:Y:S01]  /*b680*/  ISETP.GE.AND P5, PT, R217, 0x68, PT ;  /* 0x00000068d900780c */ /* 0x000fe20003fa6270 */
[----:B--2---:R-:W-:Y:S01]  /*b690*/  FFMA.FTZ R141, R141, UR5, -R131 ;  /* 0x000000058d8d7c23 */ /* 0x004fe20008010883 */
[----:B------:R-:W-:-:S02]  /*b6a0*/  FSEL R138, R138, -INF , !P1 ;  /* 0xff8000008a8a7808 */ /* 0x000fc40004800000 */
[----:B------:R-:W-:Y:S02]  /*b6b0*/  ISETP.GT.OR P0, PT, R222, 0x79, !P0 ;  /* 0x00000079de00780c */ /* 0x000fe40004704670 */
[C---:B------:R-:W-:Y:S01]  /*b6c0*/  ISETP.GE.AND P4, PT, R217.reuse, 0x69, PT ;  /* 0x00000069d900780c */ /* 0x040fe20003f86270 */
[--C-:B----4-:R-:W-:Y:S01]  /*b6d0*/  FFMA.FTZ R112, R128, UR5, -R113.reuse ;  /* 0x0000000580707c23 */ /* 0x110fe20008010871 */
[C---:B------:R-:W-:Y:S01]  /*b6e0*/  ISETP.GE.AND P2, PT, R217.reuse, 0x70, PT ;  /* 0x00000070d900780c */ /* 0x040fe20003f46270 */
[----:B------:R-:W-:Y:S01]  /*b6f0*/  FFMA.FTZ R113, R118, UR5, -R113 ;  /* 0x0000000576717c23 */ /* 0x000fe20008010871 */
[----:B------:R-:W-:Y:S01]  /*b700*/  ISETP.GE.AND P3, PT, R217, 0x71, PT ;  /* 0x00000071d900780c */ /* 0x000fe20003f66270 */
[--C-:B------:R-:W-:Y:S01]  /*b710*/  FFMA.FTZ R118, R133, UR5, -R220.reuse ;  /* 0x0000000585767c23 */ /* 0x100fe200080108dc */
[----:B------:R-:W-:Y:S01]  /*b720*/  ISETP.GE.AND P1, PT, R217, 0x78, PT ;  /* 0x00000078d900780c */ /* 0x000fe20003f26270 */
[----:B------:R-:W-:Y:S01]  /*b730*/  FFMA.FTZ R133, R115, UR5, -R220 ;  /* 0x0000000573857c23 */ /* 0x000fe200080108dc */
[C---:B------:R-:W-:Y:S01]  /*b740*/  ISETP.GT.OR P5, PT, R222.reuse, 0x68, !P5 ;  /* 0x00000068de00780c */ /* 0x040fe20006fa4670 */
[----:B------:R-:W-:Y:S01]  /*b750*/  VIADD R220, R5, 0x4 ;  /* 0x0000000405dc7836 */ /* 0x000fe20000000000 */
[----:B------:R-:W-:Y:S01]  /*b760*/  FSEL R119, R151, -INF , !P0 ;  /* 0xff80000097777808 */ /* 0x000fe20004000000 */
[C---:B------:R-:W-:Y:S01]  /*b770*/  VIADD R151, R5.reuse, 0x8 ;  /* 0x0000000805977836 */ /* 0x040fe20000000000 */
[----:B------:R-:W-:Y:S01]  /*b780*/  ISETP.GT.OR P4, PT, R222, 0x69, !P4 ;  /* 0x00000069de00780c */ /* 0x000fe20006784670 */
[----:B------:R-:W-:Y:S01]  /*b790*/  FFMA.FTZ R128, R144, UR5, -R135 ;  /* 0x0000000590807c23 */ /* 0x000fe20008010887 */
[C---:B------:R-:W-:Y:S01]  /*b7a0*/  ISETP.GT.OR P2, PT, R222.reuse, 0x70, !P2 ;  /* 0x00000070de00780c */ /* 0x040fe20005744670 */
[----:B------:R-:W-:Y:S01]  /*b7b0*/  MUFU.EX2 R115, R129 ;  /* 0x0000008100737308 */ /* 0x000fe20000000800 */
[----:B------:R-:W-:Y:S01]  /*b7c0*/  ISETP.GT.OR P3, PT, R222, 0x71, !P3 ;  /* 0x00000071de00780c */ /* 0x000fe20005f64670 */
[----:B------:R-:W-:Y:S01]  /*b7d0*/  FFMA.FTZ R144, R132, UR5, -R134 ;  /* 0x0000000584907c23 */ /* 0x000fe20008010886 */
[----:B------:R-:W-:Y:S01]  /*b7e0*/  ISETP.GT.OR P1, PT, R222, 0x78, !P1 ;  /* 0x00000078de00780c */ /* 0x000fe20004f24670 */
[----:B------:R-:W-:Y:S01]  /*b7f0*/  VIADD R222, R5, 0xc ;  /* 0x0000000c05de7836 */ /* 0x000fe20000000000 */
[----:B------:R-:W-:Y:S01]  /*b800*/  FSEL R114, R142, -INF , !P5 ;  /* 0xff8000008e727808 */ /* 0x000fe20006800000 */
[----:B------:R-:W-:-:S02]  /*b810*/  WARPGROUP.DEPBAR.LE gsb0, 0x0 ;  /* 0x00008000000079c5 */ /* 0x000fc40000010000 */
[----:B------:R-:W-:Y:S01]  /*b820*/  WARPGROUP.ARRIVE ;  /* 0x00000000000079c5 */ /* 0x000fe20000000000 */
[----:B------:R-:W-:Y:S01]  /*b830*/  FFMA.FTZ R142, R137, UR5, -R131 ;  /* 0x00000005898e7c23 */ /* 0x000fe20008010883 */
[----:B------:R-:W2:Y:S01]  /*b840*/  SHFL.IDX PT, R134, R221, R224, 0x1f ;  /* 0x00001fe0dd867589 */ /* 0x000ea200000e0000 */
[----:B------:R-:W-:Y:S01]  /*b850*/  FSEL R125, R146, -INF , !P2 ;  /* 0xff800000927d7808 */ /* 0x000fe20005000000 */
[----:B------:R-:W-:Y:S01]  /*b860*/  FFMA.FTZ R146, R138, UR5, -R148 ;  /* 0x000000058a927c23 */ /* 0x000fe20008010894 */
[----:B------:R-:W-:Y:S01]  /*b870*/  FSEL R121, R150, -INF , !P1 ;  /* 0xff80000096797808 */ /* 0x000fe20004800000 */
[----:B------:R-:W-:Y:S01]  /*b880*/  HGMMA.64x128x16.F32 R24, gdesc[UR12], R24, gsb0 ;  /* 0x01e000000c1879f0 */ /* 0x000fe20008000818 */
[----:B------:R-:W4:Y:S01]  /*b890*/  SHFL.IDX PT, R135, R221, R231, 0x1f ;  /* 0x00001fe7dd877589 */ /* 0x000f2200000e0000 */
[----:B------:R-:W-:Y:S01]  /*b8a0*/  FSEL R123, R147, -INF , !P3 ;  /* 0xff800000937b7808 */ /* 0x000fe20005800000 */
[----:B------:R-:W-:Y:S01]  /*b8b0*/  VIADD R217, R5, 0x10 ;  /* 0x0000001005d97836 */ /* 0x000fe20000000000 */
[----:B------:R-:W-:Y:S01]  /*b8c0*/  FSEL R127, R143, -INF , !P4 ;  /* 0xff8000008f7f7808 */ /* 0x000fe20006000000 */
[----:B------:R-:W3:Y:S01]  /*b8d0*/  SHFL.IDX PT, R145, R221, R222, 0x1f ;  /* 0x00001fdedd917589 */ /* 0x000ee200000e0000 */
[--C-:B-----5:R-:W-:Y:S01]  /*b8e0*/  FFMA.FTZ R132, R140, UR5, -R130.reuse ;  /* 0x000000058c847c23 */ /* 0x120fe20008010882 */
[----:B------:R-:W-:Y:S01]  /*b8f0*/  FFMA.FTZ R130, R114, UR5, -R130 ;  /* 0x0000000572827c23 */ /* 0x000fe20008010882 */
[----:B------:R-:W5:Y:S01]  /*b900*/  MUFU.EX2 R112, R112 ;  /* 0x0000007000707308 */ /* 0x000f620000000800 */
[----:B------:R-:W1:Y:S04]  /*b910*/  SHFL.IDX PT, R143, R221, R217, 0x1f ;  /* 0x00001fd9dd8f7589 */ /* 0x000e6800000e0000 */
[----:B------:R-:W5:Y:S03]  /*b920*/  SHFL.IDX PT, R221, R221, R225, 0x1f ;  /* 0x00001fe1dddd7589 */ /* 0x000f6600000e0000 */
[----:B------:R3:W-:Y:S01]  /*b930*/  MUFU.EX2 R114, R128 ;  /* 0x0000008000727308 */ /* 0x0007e20000000800 */
[--C-:B--2---:R-:W-:Y:S01]  /*b940*/  FFMA.FTZ R122, R122, UR5, -R134.reuse ;  /* 0x000000057a7a7c23 */ /* 0x104fe20008010886 */
[----:B------:R-:W-:-:S06]  /*b950*/  FFMA.FTZ R121, R121, UR5, -R134 ;  /* 0x0000000579797c23 */ /* 0x000fcc0008010886 */
[----:B------:R-:W-:Y:S01]  /*b960*/  MUFU.EX2 R94, R94 ;  /* 0x0000005e005e7308 */ /* 0x000fe20000000800 */
[--C-:B----4-:R-:W-:Y:S01]  /*b970*/  FFMA.FTZ R124, R124, UR5, -R135.reuse ;  /* 0x000000057c7c7c23 */ /* 0x110fe20008010887 */
[----:B------:R-:W-:Y:S01]  /*b980*/  FFMA.FTZ R123, R123, UR5, -R135 ;  /* 0x000000057b7b7c23 */ /* 0x000fe20008010887 */
[--C-:B---3--:R-:W-:Y:S01]  /*b990*/  FFMA.FTZ R128, R116, UR5, -R145.reuse ;  /* 0x0000000574807c23 */ /* 0x108fe20008010891 */
[----:B------:R-:W-:-:S04]  /*b9a0*/  FFMA.FTZ R127, R127, UR5, -R145 ;  /* 0x000000057f7f7c23 */ /* 0x000fc80008010891 */
[----:B------:R-:W-:Y:S01]  /*b9b0*/  MUFU.EX2 R116, R144 ;  /* 0x0000009000747308 */ /* 0x000fe20000000800 */
[--C-:B-1----:R-:W-:Y:S01]  /*b9c0*/  FFMA.FTZ R126, R126, UR5, -R143.reuse ;  /* 0x000000057e7e7c23 */ /* 0x102fe2000801088f */
[----:B------:R-:W-:Y:S01]  /*b9d0*/  FFMA.FTZ R125, R125, UR5, -R143 ;  /* 0x000000057d7d7c23 */ /* 0x000fe2000801088f */
[--C-:B-----5:R-:W-:Y:S01]  /*b9e0*/  FFMA.FTZ R120, R120, UR5, -R221.reuse ;  /* 0x0000000578787c23 */ /* 0x120fe200080108dd */
[----:B------:R-:W-:-:S04]  /*b9f0*/  FFMA.FTZ R119, R119, UR5, -R221 ;  /* 0x0000000577777c23 */ /* 0x000fc800080108dd */
        /* <DEDUP_REMOVED lines=11> */
[----:B------:R-:W1:Y:S04]  /*bab0*/  LDS R223, [R223+0x400] ;  /* 0x00040000dfdf7984 */ /* 0x000e680000000800 */
[----:B------:R-:W2:Y:S04]  /*bac0*/  LDS R216, [R216+0x400] ;  /* 0x00040000d8d87984 */ /* 0x000ea80000000800 */
[----:B------:R-:W-:Y:S04]  /*bad0*/  LDS R218, [R218+0x400] ;  /* 0x00040000dada7984 */ /* 0x000fe80000000800 */
[----:B------:R-:W-:Y:S04]  /*bae0*/  LDS R219, [R219+0x400] ;  /* 0x00040000dbdb7984 */ /* 0x000fe80000000800 */
[----:B-1----:R-:W1:Y:S04]  /*baf0*/  SHFL.IDX PT, R129, R223, R5, 0x1f ;  /* 0x00001f05df817589 */ /* 0x002e6800000e0000 */
[----:B------:R-:W3:Y:S04]  /*bb00*/  SHFL.IDX PT, R131, R223, R220, 0x1f ;  /* 0x00001fdcdf837589 */ /* 0x000ee800000e0000 */
[----:B------:R-:W4:Y:S04]  /*bb10*/  SHFL.IDX PT, R136, R223, R151, 0x1f ;  /* 0x00001f97df887589 */ /* 0x000f2800000e0000 */
[----:B------:R-:W5:Y:S04]  /*bb20*/  SHFL.IDX PT, R137, R223, R222, 0x1f ;  /* 0x00001fdedf897589 */ /* 0x000f6800000e0000 */
[----:B------:R-:W5:Y:S04]  /*bb30*/  SHFL.IDX PT, R138, R223, R231, 0x1f ;  /* 0x00001fe7df8a7589 */ /* 0x000f6800000e0000 */
[----:B--2---:R-:W2:Y:S01]  /*bb40*/  SHFL.IDX PT, R148, R216, R220, 0x1f ;  /* 0x00001fdcd8947589 */ /* 0x004ea200000e0000 */
[--C-:B-1----:R-:W-:Y:S01]  /*bb50*/  FADD.FTZ R24, R24, -R129.reuse ;  /* 0x8000008118187221 */ /* 0x102fe20000010000 */
[----:B------:R-:W-:-:S02]  /*bb60*/  FADD.FTZ R26, R26, -R129 ;  /* 0x800000811a1a7221 */ /* 0x000fc40000010000 */
[----:B------:R-:W1:Y:S01]  /*bb70*/  SHFL.IDX PT, R135, R223, R217, 0x1f ;  /* 0x00001fd9df877589 */ /* 0x000e6200000e0000 */
[--C-:B---3--:R-:W-:Y:S01]  /*bb80*/  FADD.FTZ R129, R25, -R131.reuse ;  /* 0x8000008319817221 */ /* 0x108fe20000010000 */
[----:B------:R-:W-:Y:S02]  /*bb90*/  FADD.FTZ R131, R27, -R131 ;  /* 0x800000831b837221 */ /* 0x000fe40000010000 */
[----:B------:R-:W3:Y:S01]  /*bba0*/  SHFL.IDX PT, R140, R223, R224, 0x1f ;  /* 0x00001fe0df8c7589 */ /* 0x000ee200000e0000 */
[--C-:B----4-:R-:W-:Y:S01]  /*bbb0*/  FADD.FTZ R134, R28, -R136.reuse ;  /* 0x800000881c867221 */ /* 0x110fe20000010000 */
[----:B------:R-:W-:Y:S01]  /*bbc0*/  FADD.FTZ R25, R30, -R136 ;  /* 0x800000881e197221 */ /* 0x000fe20000010000 */
[----:B------:R1:W-:Y:S01]  /*bbd0*/  MUFU.EX2 R28, R133 ;  /* 0x00000085001c7308 */ /* 0x0003e20000000800 */
[----:B------:R-:W4:Y:S01]  /*bbe0*/  SHFL.IDX PT, R150, R223, R225, 0x1f ;  /* 0x00001fe1df967589 */ /* 0x000f2200000e0000 */
[--C-:B-----5:R-:W-:Y:S01]  /*bbf0*/  FADD.FTZ R136, R29, -R137.reuse ;  /* 0x800000891d887221 */ /* 0x120fe20000010000 */
[----:B------:R-:W-:-:S02]  /*bc00*/  FADD.FTZ R27, R31, -R137 ;  /* 0x800000891f1b7221 */ /* 0x000fc40000010000 */
[----:B------:R-:W5:Y:S01]  /*bc10*/  SHFL.IDX PT, R149, R216, R5, 0x1f ;  /* 0x00001f05d8957589 */ /* 0x000f6200000e0000 */
[--C-:B------:R-:W-:Y:S01]  /*bc20*/  FADD.FTZ R137, R33, -R138.reuse ;  /* 0x8000008a21897221 */ /* 0x100fe20000010000 */
[----:B------:R-:W-:Y:S01]  /*bc30*/  FADD.FTZ R138, R35, -R138 ;  /* 0x8000008a238a7221 */ /* 0x000fe20000010000 */
[----:B------:R1:W-:Y:S01]  /*bc40*/  MUFU.EX2 R31, R142 ;  /* 0x0000008e001f7308 */ /* 0x0003e20000000800 */
[----:B------:R-:W5:Y:S01]  /*bc50*/  SHFL.IDX PT, R35, R218, R220, 0x1f ;  /* 0x00001fdcda237589 */ /* 0x000f6200000e0000 */
[--C-:B--2---:R-:W-:Y:S01]  /*bc60*/  FADD.FTZ R41, R41, -R148.reuse ;  /* 0x8000009429297221 */ /* 0x104fe20000010000 */
[----:B------:R-:W-:Y:S02]  /*bc70*/  FADD.FTZ R43, R43, -R148 ;  /* 0x800000942b2b7221 */ /* 0x000fe40000010000 */
[----:B------:R-:W2:Y:S01]  /*bc80*/  SHFL.IDX PT, R145, R216, R231, 0x1f ;  /* 0x00001fe7d8917589 */ /* 0x000ea200000e0000 */
[----:B-1----:R-:W-:-:S03]  /*bc90*/  FADD.FTZ R133, R32, -R135 ;  /* 0x8000008720857221 */ /* 0x002fc60000010000 */
[----:B------:R1:W-:Y:S01]  /*bca0*/  SHFL.IDX PT, R142, R219, R220, 0x1f ;  /* 0x00001fdcdb8e7589 */ /* 0x0003e200000e0000 */
[----:B------:R1:W-:Y:S01]  /*bcb0*/  MUFU.EX2 R29, R139 ;  /* 0x0000008b001d7308 */ /* 0x0003e20000000800 */
[----:B------:R-:W-:Y:S01]  /*bcc0*/  FADD.FTZ R135, R34, -R135 ;  /* 0x8000008722877221 */ /* 0x000fe20000010000 */
[----:B---3--:R-:W-:Y:S01]  /*bcd0*/  FADD.FTZ R38, R38, -R140 ;  /* 0x8000008c26267221 */ /* 0x008fe20000010000 */
[----:B------:R-:W3:Y:S04]  /*bce0*/  SHFL.IDX PT, R32, R216, R217, 0x1f ;  /* 0x00001fd9d8207589 */ /* 0x000ee800000e0000 */
[----:B------:R-:W3:Y:S01]  /*bcf0*/  SHFL.IDX PT, R33, R216, R225, 0x1f ;  /* 0x00001fe1d8217589 */ /* 0x000ee200000e0000 */
[----:B----4-:R-:W-:Y:S01]  /*bd00*/  FADD.FTZ R39, R39, -R150 ;  /* 0x8000009627277221 */ /* 0x010fe20000010000 */
[----:B-1----:R-:W-:Y:S01]  /*bd10*/  FADD.FTZ R139, R36, -R140 ;  /* 0x8000008c248b7221 */ /* 0x002fe20000010000 */
[----:B------:R-:W-:Y:S01]  /*bd20*/  FADD.FTZ R140, R37, -R150 ;  /* 0x80000096258c7221 */ /* 0x000fe20000010000 */
[----:B------:R-:W4:Y:S01]  /*bd30*/  LDL R220, [R1+0x2c] ;  /* 0x00002c0001dc7983 */ /* 0x000f220000100800 */
[----:B------:R1:W-:Y:S01]  /*bd40*/  MUFU.EX2 R30, R146 ;  /* 0x00000092001e7308 */ /* 0x0003e20000000800 */
[--C-:B-----5:R-:W-:Y:S01]  /*bd50*/  FADD.FTZ R40, R40, -R149.reuse ;  /* 0x8000009528287221 */ /* 0x120fe20000010000 */
[----:B------:R-:W-:Y:S01]  /*bd60*/  FADD.FTZ R42, R42, -R149 ;  /* 0x800000952a2a7221 */ /* 0x000fe20000010000 */
[----:B------:R-:W5:Y:S01]  /*bd70*/  SHFL.IDX PT, R144, R216, R222, 0x1f ;  /* 0x00001fded8907589 */ /* 0x000f6200000e0000 */
[--C-:B------:R-:W-:Y:S01]  /*bd80*/  FADD.FTZ R57, R57, -R35.reuse ;  /* 0x8000002339397221 */ /* 0x100fe20000010000 */
[----:B------:R-:W-:-:S02]  /*bd90*/  FADD.FTZ R59, R59, -R35 ;  /* 0x800000233b3b7221 */ /* 0x000fc40000010000 */
[----:B------:R-:W5:Y:S01]  /*bda0*/  SHFL.IDX PT, R143, R216, R224, 0x1f ;  /* 0x00001fe0d88f7589 */ /* 0x000f6200000e0000 */
[--C-:B--2---:R-:W-:Y:S01]  /*bdb0*/  FADD.FTZ R49, R49, -R145.reuse ;  /* 0x8000009131317221 */ /* 0x104fe20000010000 */
[----:B------:R-:W-:Y:S02]  /*bdc0*/  FADD.FTZ R51, R51, -R145 ;  /* 0x8000009133337221 */ /* 0x000fe40000010000 */
[----:B------:R-:W2:Y:S01]  /*bdd0*/  SHFL.IDX PT, R147, R216, R151, 0x1f ;  /* 0x00001f97d8937589 */ /* 0x000ea200000e0000 */
[----:B------:R-:W-:Y:S01]  /*bde0*/  FMUL.FTZ R26, R9, R26 ;  /* 0x0000001a091a7220 */ /* 0x000fe20000410000 */
[----:B------:R-:W-:Y:S01]  /*bdf0*/  MUFU.EX2 R35, R128 ;  /* 0x0000008000237308 */ /* 0x000fe20000000800 */
[--C-:B---3--:R-:W-:Y:S01]  /*be00*/  FADD.FTZ R48, R48, -R32.reuse ;  /* 0x8000002030307221 */ /* 0x108fe20000010000 */
[----:B------:R-:W-:Y:S01]  /*be10*/  FADD.FTZ R50, R50, -R32 ;  /* 0x8000002032327221 */ /* 0x000fe20000010000 */
[----:B------:R-:W-:Y:S01]  /*be20*/  SHFL.IDX PT, R145, R219, R151, 0x1f ;  /* 0x00001f97db917589 */ /* 0x000fe200000e0000 */
[--C-:B------:R-:W-:Y:S01]  /*be30*/  FADD.FTZ R53, R53, -R33.reuse ;  /* 0x8000002135357221 */ /* 0x100fe20000010000 */
[----:B------:R-:W-:-:S03]  /*be40*/  FADD.FTZ R55, R55, -R33 ;  /* 0x8000002137377221 */ /* 0x000fc60000010000 */
[----:B------:R3:W-:Y:S01]  /*be50*/  MUFU.EX2 R32, R141 ;  /* 0x0000008d00207308 */ /* 0x0007e20000000800 */
[----:B------:R-:W-:Y:S04]  /*be60*/  SHFL.IDX PT, R150, R219, R222, 0x1f ;  /* 0x00001fdedb967589 */ /* 0x000fe800000e0000 */
[----:B-1----:R-:W-:Y:S01]  /*be70*/  SHFL.IDX PT, R146, R219, R217, 0x1f ;  /* 0x00001fd9db927589 */ /* 0x002fe200000e0000 */
[--C-:B-----5:R-:W-:Y:S01]  /*be80*/  FADD.FTZ R45, R45, -R144.reuse ;  /* 0x800000902d2d7221 */ /* 0x120fe20000010000 */
[----:B------:R-:W-:Y:S01]  /*be90*/  FADD.FTZ R47, R47, -R144 ;  /* 0x800000902f2f7221 */ /* 0x000fe20000010000 */
[----:B------:R1:W5:Y:S01]  /*bea0*/  MUFU.EX2 R33, R132 ;  /* 0x0000008400217308 */ /* 0x0003620000000800 */
[----:B---3--:R-:W-:Y:S01]  /*beb0*/  SHFL.IDX PT, R141, R219, R5, 0x1f ;  /* 0x00001f05db8d7589 */ /* 0x008fe200000e0000 */
[--C-:B------:R-:W-:Y:S01]  /*bec0*/  FADD.FTZ R52, R52, -R143.reuse ;  /* 0x8000008f34347221 */ /* 0x100fe20000010000 */
[----:B------:R-:W-:-:S02]  /*bed0*/  FADD.FTZ R54, R54, -R143 ;  /* 0x8000008f36367221 */ /* 0x000fc40000010000 */
[----:B------:R-:W-:Y:S01]  /*bee0*/  SHFL.IDX PT, R149, R219, R231, 0x1f ;  /* 0x00001fe7db957589 */ /* 0x000fe200000e0000 */
[----:B------:R-:W-:Y:S01]  /*bef0*/  FMUL.FTZ R25, R12, R25 ;  /* 0x000000190c197220 */ /* 0x000fe20000410000 */
[--C-:B--2---:R-:W-:Y:S01]  /*bf00*/  FADD.FTZ R44, R44, -R147.reuse ;  /* 0x800000932c2c7221 */ /* 0x104fe20000010000 */
[----:B------:R-:W-:Y:S01]  /*bf10*/  MUFU.EX2 R125, R125 ;  /* 0x0000007d007d7308 */ /* 0x000fe20000000800 */
[----:B------:R-:W-:Y:S01]  /*bf20*/  SHFL.IDX PT, R216, R219, R224, 0x1f ;  /* 0x00001fe0dbd87589 */ /* 0x000fe200000e0000 */
[----:B------:R-:W-:-:S03]  /*bf30*/  FADD.FTZ R46, R46, -R147 ;  /* 0x800000932e2e7221 */ /* 0x000fc60000010000 */
[----:B------:R-:W2:Y:S04]  /*bf40*/  SHFL.IDX PT, R219, R219, R225, 0x1f ;  /* 0x00001fe1dbdb7589 */ /* 0x000ea800000e0000 */
[----:B------:R-:W3:Y:S04]  /*bf50*/  SHFL.IDX PT, R144, R218, R151, 0x1f ;  /* 0x00001f97da907589 */ /* 0x000ee800000e0000 */
[----:B------:R-:W5:Y:S04]  /*bf60*/  SHFL.IDX PT, R36, R218, R222, 0x1f ;  /* 0x00001fdeda247589 */ /* 0x000f6800000e0000 */
[----:B------:R2:W5:Y:S04]  /*bf70*/  SHFL.IDX PT, R143, R218, R217, 0x1f ;  /* 0x00001fd9da8f7589 */ /* 0x00056800000e0000 */
[----:B-1----:R-:W1:Y:S04]  /*bf80*/  SHFL.IDX PT, R132, R218, R231, 0x1f ;  /* 0x00001fe7da847589 */ /* 0x002e6800000e0000 */
[----:B------:R-:W1:Y:S04]  /*bf90*/  SHFL.IDX PT, R34, R218, R5, 0x1f ;  /* 0x00001f05da227589 */ /* 0x000e6800000e0000 */
[----:B------:R-:W1:Y:S04]  /*bfa0*/  SHFL.IDX PT, R37, R218, R224, 0x1f ;  /* 0x00001fe0da257589 */ /* 0x000e6800000e0000 */
[----:B------:R-:W1:Y:S01]  /*bfb0*/  SHFL.IDX PT, R218, R218, R225, 0x1f ;  /* 0x00001fe1dada7589 */ /* 0x000e6200000e0000 */
[----:B--2---:R-:W-:Y:S01]  /*bfc0*/  FADD.FTZ R217, R85, -R219 ;  /* 0x800000db55d97221 */ /* 0x004fe20000010000 */
[----:B------:R-:W-:Y:S01]  /*bfd0*/  FMUL.FTZ R85, R11, R131 ;  /* 0x000000830b557220 */ /* 0x000fe20000410000 */
[----:B---3--:R-:W-:Y:S01]  /*bfe0*/  FADD.FTZ R62, R62, -R144 ;  /* 0x800000903e3e7221 */ /* 0x008fe20000010000 */
[--C-:B-----5:R-:W-:Y:S01]  /*bff0*/  FADD.FTZ R63, R63, -R36.reuse ;  /* 0x800000243f3f7221 */ /* 0x120fe20000010000 */
[----:B------:R-:W-:Y:S01]  /*c000*/  FADD.FTZ R61, R61, -R36 ;  /* 0x800000243d3d7221 */ /* 0x000fe20000010000 */
[----:B------:R-:W-:Y:S01]  /*c010*/  FADD.FTZ R60, R60, -R144 ;  /* 0x800000903c3c7221 */ /* 0x000fe20000010000 */
[----:B------:R-:W-:Y:S01]  /*c020*/  F2FP.F16.F32.PACK_AB R85, R85, R26 ;  /* 0x0000001a5555723e */ /* 0x000fe200000000ff */
[----:B------:R-:W-:Y:S01]  /*c030*/  FMUL.FTZ R26, R14, R27 ;  /* 0x0000001b0e1a7220 */ /* 0x000fe20000410000 */
[----:B------:R-:W-:Y:S01]  /*c040*/  FADD.FTZ R64, R64, -R143 ;  /* 0x8000008f40407221 */ /* 0x000fe20000010000 */
[----:B------:R-:W-:Y:S01]  /*c050*/  FADD.FTZ R219, R87, -R219 ;  /* 0x800000db57db7221 */ /* 0x000fe20000010000 */
[----:B------:R-:W-:Y:S01]  /*c060*/  MUFU.EX2 R124, R124 ;  /* 0x0000007c007c7308 */ /* 0x000fe20000000800 */
[----:B-1----:R-:W-:Y:S01]  /*c070*/  FADD.FTZ R65, R65, -R132 ;  /* 0x8000008441417221 */ /* 0x002fe20000010000 */
[----:B------:R-:W-:Y:S01]  /*c080*/  F2FP.F16.F32.PACK_AB R87, R26, R25 ;  /* 0x000000191a57723e */ /* 0x000fe200000000ff */
[----:B------:R-:W-:Y:S01]  /*c090*/  FADD.FTZ R148, R77, -R150 ;  /* 0x800000964d947221 */ /* 0x000fe20000010000 */
[----:B------:R-:W-:Y:S01]  /*c0a0*/  FADD.FTZ R66, R66, -R143 ;  /* 0x8000008f42427221 */ /* 0x000fe20000010000 */
[--C-:B------:R-:W-:Y:S01]  /*c0b0*/  FADD.FTZ R56, R56, -R34.reuse ;  /* 0x8000002238387221 */ /* 0x100fe20000010000 */
[----:B------:R-:W-:-:S02]  /*c0c0*/  FADD.FTZ R58, R58, -R34 ;  /* 0x800000223a3a7221 */ /* 0x000fc40000010000 */
[----:B------:R1:W2:Y:S01]  /*c0d0*/  MUFU.EX2 R34, R130 ;  /* 0x0000008200227308 */ /* 0x0002a20000000800 */
[----:B------:R-:W-:Y:S01]  /*c0e0*/  FMUL.FTZ R62, R110, R62 ;  /* 0x0000003e6e3e7220 */ /* 0x000fe20000410000 */
[----:B------:R-:W-:Y:S01]  /*c0f0*/  FMUL.FTZ R63, R111, R63 ;  /* 0x0000003f6f3f7220 */ /* 0x000fe20000410000 */
[----:B------:R-:W-:Y:S01]  /*c100*/  FMUL.FTZ R64, R112, R64 ;  /* 0x0000004070407220 */ /* 0x000fe20000410000 */
[----:B------:R-:W-:Y:S01]  /*c110*/  FMUL.FTZ R25, R115, R65 ;  /* 0x0000004173197220 */ /* 0x000fe20000410000 */
[----:B------:R-:W-:-:S03]  /*c120*/  FADD.FTZ R144, R76, -R145 ;  /* 0x800000914c907221 */ /* 0x000fc60000010000 */
[----:B------:R3:W5:Y:S01]  /*c130*/  MUFU.EX2 R36, R127 ;  /* 0x0000007f00247308 */ /* 0x0007620000000800 */
[----:B-1----:R-:W-:Y:S01]  /*c140*/  FADD.FTZ R130, R67, -R132 ;  /* 0x8000008443827221 */ /* 0x002fe20000010000 */
[--C-:B------:R-:W-:Y:S01]  /*c150*/  FADD.FTZ R132, R68, -R37.reuse ;  /* 0x8000002544847221 */ /* 0x100fe20000010000 */
[----:B------:R-:W-:Y:S01]  /*c160*/  FADD.FTZ R67, R70, -R37 ;  /* 0x8000002546437221 */ /* 0x000fe20000010000 */
[----:B------:R-:W-:-:S04]  /*c170*/  F2FP.F16.F32.PACK_AB R64, R25, R64 ;  /* 0x000000401940723e */ /* 0x000fc800000000ff */
[----:B------:R1:W5:Y:S01]  /*c180*/  MUFU.EX2 R37, R126 ;  /* 0x0000007e00257308 */ /* 0x0003620000000800 */
[----:B---3--:R-:W-:Y:S01]  /*c190*/  FADD.FTZ R127, R71, -R218 ;  /* 0x800000da477f7221 */ /* 0x008fe20000010000 */
[----:B------:R-:W-:Y:S01]  /*c1a0*/  F2FP.F16.F32.PACK_AB R71, R63, R62 ;  /* 0x0000003e3f47723e */ /* 0x000fe200000000ff */
[----:B------:R-:W-:-:S05]  /*c1b0*/  FMUL.FTZ R62, R33, R144 ;  /* 0x00000090213e7220 */ /* 0x000fca0000410000 */
[----:B------:R-:W3:Y:S01]  /*c1c0*/  MUFU.EX2 R123, R123 ;  /* 0x0000007b007b7308 */ /* 0x000ee20000000800 */
[----:B------:R-:W-:Y:S01]  /*c1d0*/  FMUL.FTZ R25, R35, R148 ;  /* 0x0000009423197220 */ /* 0x000fe20000410000 */
[----:B------:R-:W-:-:S06]  /*c1e0*/  FADD.FTZ R143, R80, -R146 ;  /* 0x80000092508f7221 */ /* 0x000fcc0000010000 */
[----:B------:R-:W3:Y:S01]  /*c1f0*/  MUFU.EX2 R122, R122 ;  /* 0x0000007a007a7308 */ /* 0x000ee20000000800 */
[----:B------:R-:W-:-:S07]  /*c200*/  FADD.FTZ R146, R82, -R146 ;  /* 0x8000009252927221 */ /* 0x000fce0000010000 */
[----:B------:R-:W3:Y:S08]  /*c210*/  MUFU.EX2 R121, R121 ;  /* 0x0000007900797308 */ /* 0x000ef00000000800 */
[----:B------:R-:W3:Y:S08]  /*c220*/  MUFU.EX2 R120, R120 ;  /* 0x0000007800787308 */ /* 0x000ef00000000800 */
[----:B------:R-:W3:Y:S01]  /*c230*/  MUFU.EX2 R119, R119 ;  /* 0x0000007700777308 */ /* 0x000ee20000000800 */
[--C-:B------:R-:W-:Y:S01]  /*c240*/  FADD.FTZ R151, R84, -R216.reuse ;  /* 0x800000d854977221 */ /* 0x100fe20000010000 */
[----:B------:R-:W-:Y:S01]  /*c250*/  FMUL.FTZ R82, R21, R139 ;  /* 0x0000008b15527220 */ /* 0x000fe20000410000 */
[----:B------:R-:W-:Y:S01]  /*c260*/  FMUL.FTZ R27, R22, R140 ;  /* 0x0000008c161b7220 */ /* 0x000fe20000410000 */
[----:B------:R-:W-:Y:S01]  /*c270*/  FADD.FTZ R216, R86, -R216 ;  /* 0x800000d856d87221 */ /* 0x000fe20000010000 */
[----:B------:R-:W-:Y:S01]  /*c280*/  FMUL.FTZ R38, R20, R38 ;  /* 0x0000002614267220 */ /* 0x000fe20000410000 */
[----:B------:R-:W-:Y:S01]  /*c290*/  FMUL.FTZ R39, R88, R39 ;  /* 0x0000002758277220 */ /* 0x000fe20000410000 */
[----:B------:R-:W-:Y:S01]  /*c2a0*/  FADD.FTZ R70, R69, -R218 ;  /* 0x800000da45467221 */ /* 0x000fe20000010000 */
[--C-:B------:R-:W-:Y:S01]  /*c2b0*/  FADD.FTZ R128, R72, -R141.reuse ;  /* 0x8000008d48807221 */ /* 0x100fe20000010000 */
[----:B-1----:R-:W-:Y:S01]  /*c2c0*/  FADD.FTZ R126, R74, -R141 ;  /* 0x8000008d4a7e7221 */ /* 0x002fe20000010000 */
        /* <DEDUP_REMOVED lines=91> */
[----:B----4-:R-:W-:-:S04]  /*c880*/  IMAD R25, R0, 0x4000, R220 ;  /* 0x0000400000197824 */ /* 0x010fc800078e02dc */
        /* <DEDUP_REMOVED lines=148> */
.L_x_2114:
        /* <DEDUP_REMOVED lines=70> */
.L_x_2115:
        /* <DEDUP_REMOVED lines=12> */
.L_x_2105:
        /* <DEDUP_REMOVED lines=34> */
.L_x_2073:
[----:B------:R-:W-:Y:S05]  /*d910*/  @P0 BRA `(.L_x_2067) ;  /* 0x0000004000000947 */ /* 0x000fea0003800000 */
[----:B------:R-:W-:Y:S01]  /*d920*/  ULDC.64 UR4, c[0x0][0x878] ;  /* 0x00021e0000047ab9 */ /* 0x000fe20000000a00 */
[----:B------:R-:W3:Y:S01]  /*d930*/  S2R R12, SR_TID.X ;  /* 0x00000000000c7919 */ /* 0x000ee20000002100 */
[----:B------:R-:W-:Y:S01]  /*d940*/  UISETP.NE.U32.AND UP0, UPT, UR4, URZ, UPT ;  /* 0x0000003f0400728c */ /* 0x000fe2000bf05070 */
[----:B------:R-:W4:Y:S01]  /*d950*/  S2UR UR8, SR_CTAID.Y ;  /* 0x00000000000879c3 */ /* 0x000f220000002600 */
[----:B------:R-:W-:Y:S02]  /*d960*/  ULDC.64 UR10, c[0x0][0x848] ;  /* 0x00021200000a7ab9 */ /* 0x000fe40000000a00 */
[----:B------:R-:W-:Y:S01]  /*d970*/  UISETP.NE.AND.EX UP0, UPT, UR5, URZ, UPT, UP0 ;  /* 0x0000003f0500728c */ /* 0x000fe2000bf05300 */
[----:B------:R-:W5:Y:S04]  /*d980*/  S2R R0, SR_CTAID.X ;  /* 0x0000000000007919 */ /* 0x000f680000002500 */
[----:B-12---:R-:W1:Y:S01]  /*d990*/  LDC.64 R8, c[0x0][0x818] ;  /* 0x00020600ff087b82 */ /* 0x006e620000000a00 */
[----:B------:R-:W-:-:S05]  /*d9a0*/  PLOP3.LUT P0, PT, PT, PT, UP0, 0x80, 0x0 ;  /* 0x000000000000781c */ /* 0x000fca0003f0f008 */
[----:B------:R-:W-:Y:S02]  /*d9b0*/  @UP0 ULDC.64 UR4, c[0x0][0x878] ;  /* 0x00021e0000040ab9 */ /* 0x000fe40000000a00 */
[----:B------:R-:W-:Y:S01]  /*d9c0*/  @UP0 UIMAD.WIDE UR4, UR37, 0x4, UR4 ;  /* 0x00000004250408a5 */ /* 0x000fe2000f8e0204 */
[----:B------:R-:W2:Y:S05]  /*d9d0*/  LDC.64 R10, c[0x0][0x840] ;  /* 0x00021000ff0a7b82 */ /* 0x000eaa0000000a00 */
[----:B------:R-:W-:Y:S02]  /*d9e0*/  IMAD.U32 R2, RZ, RZ, UR4 ;  /* 0x00000004ff027e24 */ /* 0x000fe4000f8e00ff */
[----:B------:R-:W-:Y:S01]  /*d9f0*/  IMAD.U32 R3, RZ, RZ, UR5 ;  /* 0x00000005ff037e24 */ /* 0x000fe2000f8e00ff */
[----:B------:R-:W-:-:S04]  /*da00*/  ULDC UR5, c[0x0][0x850] ;  /* 0x0002140000057ab9 */ /* 0x000fc80000000800 */
[----:B------:R-:W4:Y:S01]  /*da10*/  @P0 LDG.E R2, desc[UR38][R2.64] ;  /* 0x0000002602020981 */ /* 0x000f22000c1e1900 */
[----:B------:R-:W-:Y:S01]  /*da20*/  UISETP.NE.AND UP1, UPT, UR5, 0x1, UPT ;  /* 0x000000010500788c */ /* 0x000fe2000bf25270 */
[----:B---3--:R-:W-:Y:S01]  /*da30*/  VIADD R13, R12, 0xffffff80 ;  /* 0xffffff800c0d7836 */ /* 0x008fe20000000000 */
[----:B------:R-:W-:Y:S01]  /*da40*/  MOV R14, 0x400 ;  /* 0x00000400000e7802 */ /* 0x000fe20000000f00 */
[----:B------:R-:W3:Y:S01]  /*da50*/  S2R R15, SR_CgaCtaId ;  /* 0x00000000000f7919 */ /* 0x000ee20000008800 */
[----:B-----5:R-:W-:Y:S02]  /*da60*/  IMAD.SHL.U32 R0, R0, 0x2000, RZ ;  /* 0x0000200000007824 */ /* 0x020fe400078e00ff */
[----:B---3--:R-:W-:Y:S02]  /*da70*/  LEA R15, R15, R14, 0x18 ;  /* 0x0000000e0f0f7211 */ /* 0x008fe400078ec0ff */
[----:B----4-:R-:W-:Y:S02]  /*da80*/  @P0 R2UR UR4, R2 ;  /* 0x00000000020402ca */ /* 0x010fe400000e0000 */
[----:B------:R-:W-:-:S04]  /*da90*/  SHF.R.S32.HI R2, RZ, 0x1f, R13 ;  /* 0x0000001fff027819 */ /* 0x000fc8000001140d */
[----:B------:R-:W-:-:S07]  /*daa0*/  LEA.HI R3, R2, R13, RZ, 0x7 ;  /* 0x0000000d02037211 */ /* 0x000fce00078f38ff */
[----:B------:R-:W-:-:S03]  /*dab0*/  @UP0 ULEA UR6, UR37, UR4, 0x7 ;  /* 0x0000000425060291 */ /* 0x000fc6000f8e383f */
[----:B------:R-:W-:Y:S01]  /*dac0*/  @UP1 ULDC UR4, c[0x0][0x854] ;  /* 0x0002150000041ab9 */ /* 0x000fe20000000800 */
[----:B------:R-:W-:Y:S02]  /*dad0*/  @UP0 USHF.R.S32.HI UR7, URZ, 0x1f, UR6 ;  /* 0x0000001f3f070899 */ /* 0x000fe40008011406 */
[----:B------:R-:W-:Y:S02]  /*dae0*/  UIMAD.WIDE.U32 UR4, UR8, UR4, URZ ;  /* 0x00000004080472a5 */ /* 0x000fe4000f8e003f */
[----:B------:R-:W-:-:S03]  /*daf0*/  @UP0 ULEA.HI UR7, UR7, UR6, URZ, 0x7 ;  /* 0x0000000607070291 */ /* 0x000fc6000f8f383f */
[----:B------:R-:W-:Y:S01]  /*db00*/  UMOV UR6, UR8 ;  /* 0x0000000800067c82 */ /* 0x000fe20008000000 */
[----:B------:R-:W-:Y:S01]  /*db10*/  @UP1 ULDC UR8, c[0x0][0x858] ;  /* 0x0002160000081ab9 */ /* 0x000fe20000000800 */
[----:B------:R-:W-:Y:S02]  /*db20*/  @UP0 USHF.L.U32 UR7, UR7, 0x6, URZ ;  /* 0x0000000607070899 */ /* 0x000fe4000800063f */
[----:B------:R-:W-:Y:S02]  /*db30*/  @UP1 USHF.R.U32.HI UR6, URZ, UR8, UR5 ;  /* 0x000000083f061299 */ /* 0x000fe40008011605 */
[----:B------:R-:W-:Y:S02]  /*db40*/  @UP0 ULOP3.LUT UR4, UR7, 0xffffe000, URZ, 0xc0, !UPT ;  /* 0xffffe00007040892 */ /* 0x000fe4000f8ec03f */
[----:B------:R-:W-:Y:S02]  /*db50*/  USHF.R.S32.HI UR7, URZ, 0x1f, UR6 ;  /* 0x0000001f3f077899 */ /* 0x000fe40008011406 */
[----:B------:R-:W-:Y:S01]  /*db60*/  @UP0 USHF.R.S32.HI UR5, URZ, 0x1f, UR4 ;  /* 0x0000001f3f050899 */ /* 0x000fe20008011404 */
[----:B------:R-:W-:-:S02]  /*db70*/  ULDC.64 UR8, c[0x0][0x820] ;  /* 0x0002080000087ab9 */ /* 0x000fc40000000a00 */
[----:B------:R-:W-:Y:S01]  /*db80*/  @!UP0 UMOV UR4, URZ ;  /* 0x0000003f00048c82 */ /* 0x000fe20008000000 */
[----:B-1----:R-:W-:Y:S01]  /*db90*/  IMAD R2, R8, UR7, RZ ;  /* 0x0000000708027c24 */ /* 0x002fe2000f8e02ff */
[----:B------:R-:W-:Y:S01]  /*dba0*/  IADD3 R4, P0, R0, UR4, RZ ;  /* 0x0000000400047c10 */ /* 0x000fe2000ff1e0ff */
[----:B------:R-:W-:Y:S01]  /*dbb0*/  USHF.R.S32.HI UR4, URZ, 0x1f, UR37 ;  /* 0x0000001f3f047899 */ /* 0x000fe20008011425 */
[----:B--2---:R-:W-:Y:S01]  /*dbc0*/  IMAD R6, R10, UR7, RZ ;  /* 0x000000070a067c24 */ /* 0x004fe2000f8e02ff */
[----:B------:R-:W-:Y:S01]  /*dbd0*/  @!UP0 UMOV UR5, URZ ;  /* 0x0000003f00058c82 */ /* 0x000fe20008000000 */
[----:B------:R-:W-:Y:S01]  /*dbe0*/  IMAD R9, R9, UR6, R2 ;  /* 0x0000000609097c24 */ /* 0x000fe2000f8e0202 */
[C---:B------:R-:W-:Y:S01]  /*dbf0*/  LOP3.LUT R2, R3.reuse, 0xfffff80, RZ, 0xc0, !PT ;  /* 0x0fffff8003027812 */ /* 0x040fe200078ec0ff */
[----:B------:R-:W-:Y:S01]  /*dc00*/  IMAD.SHL.U32 R3, R3, 0x20, RZ ;  /* 0x0000002003037824 */ /* 0x000fe200078e00ff */
[----:B------:R-:W-:Y:S01]  /*dc10*/  LEA.HI.X.SX32 R5, R0, UR5, 0x1, P0 ;  /* 0x0000000500057c11 */ /* 0x000fe200080f0eff */
[----:B------:R-:W-:-:S02]  /*dc20*/  USEL UR4, UR4, URZ, !UP0 ;  /* 0x0000003f04047287 */ /* 0x000fc4000c000000 */
[----:B------:R-:W-:Y:S01]  /*dc30*/  IMAD.IADD R0, R13, 0x1, -R2 ;  /* 0x000000010d007824 */ /* 0x000fe200078e0a02 */
[----:B------:R-:W-:Y:S01]  /*dc40*/  LOP3.LUT R7, R3, 0x3ffff000, RZ, 0xc0, !PT ;  /* 0x3ffff00003077812 */ /* 0x000fe200078ec0ff */
[----:B------:R-:W-:Y:S01]  /*dc50*/  IMAD.WIDE.U32 R2, R8, UR6, R4 ;  /* 0x0000000608027c25 */ /* 0x000fe2000f8e0004 */
[----:B------:R-:W-:Y:S02]  /*dc60*/  UIMAD UR5, UR4, UR8, URZ ;  /* 0x00000008040572a4 */ /* 0x000fe4000f8e023f */
[----:B------:R-:W-:Y:S01]  /*dc70*/  UIMAD UR4, UR4, UR10, URZ ;  /* 0x0000000a040472a4 */ /* 0x000fe2000f8e023f */
[----:B------:R-:W-:Y:S02]  /*dc80*/  IMAD R0, R0, 0x4, R7 ;  /* 0x0000000400007824 */ /* 0x000fe400078e0207 */
[----:B------:R-:W-:Y:S02]  /*dc90*/  IMAD R7, R11, UR6, R6 ;  /* 0x000000060b077c24 */ /* 0x000fe4000f8e0206 */
[----:B------:R-:W-:Y:S01]  /*dca0*/  IMAD.WIDE.U32 R4, R10, UR6, R4 ;  /* 0x000000060a047c25 */ /* 0x000fe2000f8e0004 */
[----:B------:R-:W-:-:S03]  /*dcb0*/  USEL UR6, UR37, URZ, !UP0 ;  /* 0x0000003f25067287 */ /* 0x000fc6000c000000 */
[----:B------:R-:W-:Y:S01]  /*dcc0*/  IMAD.IADD R3, R3, 0x1, R9 ;  /* 0x0000000103037824 */ /* 0x000fe200078e0209 */
[----:B------:R-:W-:Y:S01]  /*dcd0*/  UIMAD UR5, UR6, UR9, UR5 ;  /* 0x00000009060572a4 */ /* 0x000fe2000f8e0205 */
[----:B------:R-:W-:Y:S01]  /*dce0*/  IMAD.IADD R5, R5, 0x1, R7 ;  /* 0x0000000105057824 */ /* 0x000fe200078e0207 */
[----:B------:R-:W-:Y:S01]  /*dcf0*/  UIMAD UR4, UR6, UR11, UR4 ;  /* 0x0000000b060472a4 */ /* 0x000fe2000f8e0204 */
[----:B------:R-:W-:Y:S02]  /*dd00*/  IMAD.U32 R9, RZ, RZ, UR8 ;  /* 0x00000008ff097e24 */ /* 0x000fe4000f8e00ff */
[----:B------:R-:W-:Y:S02]  /*dd10*/  IMAD.U32 R7, RZ, RZ, UR10 ;  /* 0x0000000aff077e24 */ /* 0x000fe4000f8e00ff */
[----:B------:R-:W-:-:S04]  /*dd20*/  IMAD.WIDE.U32 R2, R9, UR6, R2 ;  /* 0x0000000609027c25 */ /* 0x000fc8000f8e0002 */
[----:B------:R-:W-:-:S04]  /*dd30*/  IMAD.WIDE.U32 R4, R7, UR6, R4 ;  /* 0x0000000607047c25 */ /* 0x000fc8000f8e0004 */
[----:B------:R-:W-:Y:S02]  /*dd40*/  VIADD R7, R3, UR5 ;  /* 0x0000000503077c36 */ /* 0x000fe40008000000 */
[----:B------:R-:W-:Y:S01]  /*dd50*/  VIADD R6, R5, UR4 ;  /* 0x0000000405067c36 */ /* 0x000fe20008000000 */
[----:B------:R-:W-:Y:S05]  /*dd60*/  WARPSYNC.ALL ;  /* 0x0000000000007948 */ /* 0x000fea0003800000 */
[----:B------:R-:W-:Y:S01]  /*dd70*/  IMAD R0, R0, 0x4, R15 ;  /* 0x0000000400007824 */ /* 0x000fe200078e020f */
        /* <DEDUP_REMOVED lines=32> */
.L_x_2119:
[----:B------:R-:W-:Y:S01]  /*df80*/  @P0 ELECT P1, URZ, PT ;  /* 0x00000000003f082f */ /* 0x000fe20003820000 */
[----:B------:R1:W-:-:S12]  /*df90*/  UBLKRED.G.S.ADD.F32.RN [UR4], [UR6], UR7, desc[UR8] ;  /* 0x00000804060073bb */ /* 0x0003d800080a1407 */
[----:B------:R-:W-:Y:S02]  /*dfa0*/  @P1 PLOP3.LUT P0, PT, P1, PT, PT, 0x8, 0x0 ;  /* 0x000000000000181c */ /* 0x000fe40000f0e170 */
[----:B------:R-:W-:-:S11]  /*dfb0*/  PLOP3.LUT P1, PT, PT, PT, PT, 0x8, 0x0 ;  /* 0x000000000000781c */ /* 0x000fd60003f2e170 */
[----:B-1----:R-:W-:Y:S05]  /*dfc0*/  @P0 BRA.U.ANY `(.L_x_2119) ;  /* 0xfffffffd00ec0947 */ /* 0x002fea000393ffff */
[----:B------:R0:W-:Y:S01]  /*dfd0*/  UTMACMDFLUSH ;  /* 0x00000000000079b7 */ /* 0x0001e20000000000 */
[----:B------:R-:W-:-:S04]  /*dfe0*/  DEPBAR.LE SB0, 0x0 ;  /* 0x000080000000791a */ /* 0x000fc80000000000 */
.L_x_2118:
[----:B------:R-:W-:Y:S05]  /*dff0*/  BSYNC B0 ;  /* 0x0000000000007941 */ /* 0x000fea0003800000 */
.L_x_2117:
        /* <DEDUP_REMOVED lines=25> */
.L_x_2120:
[----:B------:R-:W-:Y:S01]  /*e190*/  @P0 ELECT P1, URZ, PT ;  /* 0x00000000003f082f */ /* 0x000fe20003820000 */
[----:B------:R2:W-:-:S12]  /*e1a0*/  UBLKRED.G.S.ADD.F32.RN [UR4], [UR6], UR7, desc[UR8] ;  /* 0x00000804060073bb */ /* 0x0005d800080a1407 */
[----:B------:R-:W-:Y:S02]  /*e1b0*/  @P1 PLOP3.LUT P0, PT, P1, PT, PT, 0x8, 0x0 ;  /* 0x000000000000181c */ /* 0x000fe40000f0e170 */
[----:B------:R-:W-:-:S11]  /*e1c0*/  PLOP3.LUT P1, PT, PT, PT, PT, 0x8, 0x0 ;  /* 0x000000000000781c */ /* 0x000fd60003f2e170 */
[----:B--2---:R-:W-:Y:S05]  /*e1d0*/  @P0 BRA.U.ANY `(.L_x_2120) ;  /* 0xfffffffd00ec0947 */ /* 0x004fea000393ffff */
[----:B------:R0:W-:Y:S01]  /*e1e0*/  UTMACMDFLUSH ;  /* 0x00000000000079b7 */ /* 0x0001e20000000000 */
[----:B------:R-:W-:-:S04]  /*e1f0*/  DEPBAR.LE SB0, 0x0 ;  /* 0x000080000000791a */ /* 0x000fc80000000000 */
[----:B------:R-:W-:Y:S05]  /*e200*/  BRA `(.L_x_2067) ;  /* 0x0000003400c47947 */ /* 0x000fea0003800000 */
.L_x_2062:
        /* <DEDUP_REMOVED lines=21> */
.L_x_2122:
        /* <DEDUP_REMOVED lines=13> */
.L_x_2124:
[----:B------:R-:W-:-:S05]  /*e430*/  ULDC UR4, c[0x0][0x8c4] ;  /* 0x0002310000047ab9 */ /* 0x000fca0000000800 */
.L_x_2123:
        /* <DEDUP_REMOVED lines=44> */
.L_x_2125:
        /* <DEDUP_REMOVED lines=13> */
.L_x_2126:
        /* <DEDUP_REMOVED lines=12> */
.L_x_2127:
        /* <DEDUP_REMOVED lines=22> */
.L_x_2128:
[----:B------:R-:W-:-:S13]  /*e9f0*/  ISETP.GT.AND P0, PT, R2, UR7, PT ;  /* 0x0000000702007c0c */ /* 0x000fda000bf04270 */
[----:B------:R-:W-:Y:S05]  /*ea00*/  @!P0 BRA `(.L_x_2067) ;  /* 0x0000002c00c48947 */ /* 0x000fea0003800000 */
[----:B------:R-:W-:Y:S01]  /*ea10*/  ULDC.64 UR14, c[0x0][0x2d8] ;  /* 0x0000b600000e7ab9 */ /* 0x000fe20000000a00 */
[----:B------:R-:W-:Y:S01]  /*ea20*/  VIADD R0, R2, -UR7 ;  /* 0x8000000702007c36 */ /* 0x000fe20008000000 */
[----:B------:R-:W-:Y:S02]  /*ea30*/  UIMAD UR11, UR11, UR14, URZ ;  /* 0x0000000e0b0b72a4 */ /* 0x000fe4000f8e023f */
[----:B------:R-:W-:Y:S02]  /*ea40*/  USHF.R.S32.HI UR6, URZ, 0x1f, UR12 ;  /* 0x0000001f3f067899 */ /* 0x000fe4000801140c */
[----:B------:R-:W-:Y:S01]  /*ea50*/  UIMAD.WIDE.U32 UR8, UR16, UR14, URZ ;  /* 0x0000000e100872a5 */ /* 0x000fe2000f8e003f */
        /* <DEDUP_REMOVED lines=33> */
.L_x_2131:
[----:B------:R-:W-:Y:S05]  /*ec70*/  BSYNC B0 ;  /* 0x0000000000007941 */ /* 0x000fea0003800000 */
.L_x_2130:
        /* <DEDUP_REMOVED lines=19> */
.L_x_2133:
[----:B------:R-:W-:Y:S05]  /*edb0*/  BSYNC B0 ;  /* 0x0000000000007941 */ /* 0x000fea0003800000 */
.L_x_2132:
[----:B------:R-:W-:Y:S06]  /*edc0*/  BAR.ARV 0xa, 0xa0 ;  /* 0x0282800000007b1d */ /* 0x000fec0000002000 */
[----:B------:R-:W-:Y:S04]  /*edd0*/  BSSY B0, `(.L_x_2134) ;  /* 0x0000003000007945 */ /* 0x000fe80003800000 */
[----:B------:R-:W-:Y:S05]  /*ede0*/  @!P0 BRA `(.L_x_2135) ;  /* 0x0000000000048947 */ /* 0x000fea0003800000 */
[----:B------:R-:W-:-:S04]  /*edf0*/  DEPBAR.LE SB0, 0x0 ;  /* 0x000080000000791a */ /* 0x000fc80000000000 */
.L_x_2135:
[----:B------:R-:W-:Y:S05]  /*ee00*/  BSYNC B0 ;  /* 0x0000000000007941 */ /* 0x000fea0003800000 */
.L_x_2134:
[----:B------:R-:W-:Y:S06]  /*ee10*/  BAR.ARV 0xb, 0xa0 ;  /* 0x02c2800000007b1d */ /* 0x000fec0000002000 */
[----:B------:R-:W-:Y:S01]  /*ee20*/  UIADD3 UR15, UR7, 0x1, URZ ;  /* 0x00000001070f7890 */ /* 0x000fe2000fffe03f */
[----:B------:R-:W-:Y:S11]  /*ee30*/  BRA `(.L_x_2136) ;  /* 0x0000000000047947 */ /* 0x000ff60003800000 */
.L_x_2129:
[----:B------:R-:W-:-:S05]  /*ee40*/  UMOV UR15, UR7 ;  /* 0x00000007000f7c82 */ /* 0x000fca0008000000 */
.L_x_2136:
        /* <DEDUP_REMOVED lines=21> */
.L_x_2149:
        /* <DEDUP_REMOVED lines=20> */
.L_x_2138:
[----:B------:R-:W-:Y:S05]  /*f0e0*/  BSYNC B0 ;  /* 0x0000000000007941 */ /* 0x000fea0003800000 */
.L_x_2137:
        /* <DEDUP_REMOVED lines=13> */
.L_x_2140:
[----:B------:R-:W-:Y:S05]  /*f1c0*/  BSYNC B0 ;  /* 0x0000000000007941 */ /* 0x000fea0003800000 */
.L_x_2139:
[----:B------:R-:W-:Y:S06]  /*f1d0*/  BAR.ARV 0xa, 0xa0 ;  /* 0x0282800000007b1d */ /* 0x000fec0000002000 */
[----:B------:R-:W-:Y:S04]  /*f1e0*/  BSSY B0, `(.L_x_2141) ;  /* 0x0000003000007945 */ /* 0x000fe80003800000 */
[----:B------:R-:W-:Y:S05]  /*f1f0*/  @!P0 BRA `(.L_x_2142) ;  /* 0x0000000000048947 */ /* 0x000fea0003800000 */
[----:B------:R-:W-:-:S04]  /*f200*/  DEPBAR.LE SB0, 0x0 ;  /* 0x000080000000791a */ /* 0x000fc80000000000 */
.L_x_2142:
[----:B------:R-:W-:Y:S05]  /*f210*/  BSYNC B0 ;  /* 0x0000000000007941 */ /* 0x000fea0003800000 */
.L_x_2141:
        /* <DEDUP_REMOVED lines=13> */
.L_x_2144:
[----:B------:R-:W-:Y:S05]  /*f2f0*/  BSYNC B0 ;  /* 0x0000000000007941 */ /* 0x000fea0003800000 */
.L_x_2143:
        /* <DEDUP_REMOVED lines=13> */
.L_x_2146:
[----:B------:R-:W-:Y:S05]  /*f3d0*/  BSYNC B0 ;  /* 0x0000000000007941 */ /* 0x000fea0003800000 */
.L_x_2145:
[----:B------:R-:W-:Y:S01]  /*f3e0*/  UIADD3 UR15, UR15, 0x2, URZ ;  /* 0x000000020f0f7890 */ /* 0x000fe2000fffe03f */
[----:B------:R-:W-:Y:S06]  /*f3f0*/  BAR.ARV 0xa, 0xa0 ;  /* 0x0282800000007b1d */ /* 0x000fec0000002000 */
[----:B------:R-:W-:Y:S01]  /*f400*/  BSSY B0, `(.L_x_2147) ;  /* 0x0000004000007945 */ /* 0x000fe20003800000 */
[----:B------:R-:W-:-:S03]  /*f410*/  ISETP.LE.AND P1, PT, R2, UR15, PT ;  /* 0x0000000f02007c0c */ /* 0x000fc6000bf23270 */
[----:B------:R-:W-:Y:S10]  /*f420*/  @!P0 BRA `(.L_x_2148) ;  /* 0x0000000000048947 */ /* 0x000ff40003800000 */
[----:B------:R-:W-:-:S04]  /*f430*/  DEPBAR.LE SB0, 0x0 ;  /* 0x000080000000791a */ /* 0x000fc80000000000 */
.L_x_2148:
[----:B------:R-:W-:Y:S05]  /*f440*/  BSYNC B0 ;  /* 0x0000000000007941 */ /* 0x000fea0003800000 */
.L_x_2147:
[----:B------:R-:W-:Y:S06]  /*f450*/  BAR.ARV 0xb, 0xa0 ;  /* 0x02c2800000007b1d */ /* 0x000fec0000002000 */
[----:B------:R-:W-:Y:S02]  /*f460*/  UIADD3 UR19, UR19, 0x4000, URZ ;  /* 0x0000400013137890 */ /* 0x000fe4000fffe03f */
[----:B------:R-:W-:Y:S01]  /*f470*/  UIADD3 UR6, UR6, 0x4000, URZ ;  /* 0x0000400006067890 */ /* 0x000fe2000fffe03f */
[----:B------:R-:W-:Y:S11]  /*f480*/  @!P1 BRA `(.L_x_2149) ;  /* 0xfffffff800c49947 */ /* 0x000ff6000383ffff */
[----:B------:R-:W-:Y:S05]  /*f490*/  BRA `(.L_x_2067) ;  /* 0x0000002400207947 */ /* 0x000fea0003800000 */
.L_x_2121:
        /* <DEDUP_REMOVED lines=14> */
.L_x_2150:
        /* <DEDUP_REMOVED lines=14> */
.L_x_2152:
[----:B------:R-:W-:-:S05]  /*f660*/  ULDC UR4, c[0x0][0x8c4] ;  /* 0x0002310000047ab9 */ /* 0x000fca0000000800 */
.L_x_2151:
        /* <DEDUP_REMOVED lines=59> */
.L_x_2154:
        /* <DEDUP_REMOVED lines=13> */
.L_x_2155:
        /* <DEDUP_REMOVED lines=8> */
.L_x_2156:
        /* <DEDUP_REMOVED lines=21> */
.L_x_2157:
        /* <DEDUP_REMOVED lines=50> */
.L_x_2187:
        /* <DEDUP_REMOVED lines=15> */
.L_x_2160:
        /* <DEDUP_REMOVED lines=77> */
.L_x_2171:
[----:B-123--:R-:W-:-:S04]  /*105a0*/  SHF.L.U32 R18, R10, 0x1f, RZ ;  /* 0x0000001f0a127819 */ /* 0x00efc800000006ff */
[----:B------:R-:W2:Y:S02]  /*105b0*/  SYNCS.PHASECHK.TRANS64.TRYWAIT P1, [R15+URZ+0x30c40], R18 ;  /* 0x030c40120f0075a7 */ /* 0x000ea4000802017f */
[----:B--2---:R-:W-:Y:S05]  /*105c0*/  @!P1 BRA `(.L_x_2163) ;  /* 0x00000014009c9947 */ /* 0x004fea0003800000 */
.L_x_2188:
        /* <DEDUP_REMOVED lines=8> */
.L_x_2164:
        /* <DEDUP_REMOVED lines=30> */
.L_x_2189:
        /* <DEDUP_REMOVED lines=8> */
.L_x_2166:
        /* <DEDUP_REMOVED lines=30> */
.L_x_2190:
        /* <DEDUP_REMOVED lines=8> */
.L_x_2168:
        /* <DEDUP_REMOVED lines=24> */
.L_x_2192:
        /* <DEDUP_REMOVED lines=8> */
.L_x_2170:
        /* <DEDUP_REMOVED lines=30> */
.L_x_2162:
[----:B------:R-:W4:Y:S02]  /*10ef0*/  LDL.LU R4, [R1+0x8] ;  /* 0x0000080001047983 */ /* 0x000f240000300800 */
[----:B----4-:R-:W-:Y:S02]  /*10f00*/  ISETP.NE.AND P1, PT, R4, RZ, PT ;  /* 0x000000ff0400720c */ /* 0x010fe40003f25270 */
[----:B------:R4:W5:Y:S11]  /*10f10*/  LDL R4, [R1+0x4] ;  /* 0x0000040001047983 */ /* 0x0009760000100800 */
[----:B----4-:R-:W-:Y:S05]  /*10f20*/  @!P1 BRA `(.L_x_2161) ;  /* 0x0000000400249947 */ /* 0x010fea0003800000 */
[----:B------:R-:W-:-:S04]  /*10f30*/  SHF.L.U32 R12, R10, 0x1f, RZ ;  /* 0x0000001f0a0c7819 */ /* 0x000fc800000006ff */
[----:B------:R-:W4:Y:S02]  /*10f40*/  SYNCS.PHASECHK.TRANS64.TRYWAIT P1, [R15+URZ+0x30c40], R12 ;  /* 0x030c400c0f0075a7 */ /* 0x000f24000802017f */
[----:B----4-:R-:W-:Y:S05]  /*10f50*/  @!P1 BRA `(.L_x_2172) ;  /* 0x0000000c008c9947 */ /* 0x010fea0003800000 */
.L_x_2193:
        /* <DEDUP_REMOVED lines=8> */
.L_x_2173:
        /* <DEDUP_REMOVED lines=27> */
.L_x_2194:
        /* <DEDUP_REMOVED lines=8> */
.L_x_2175:
        /* <DEDUP_REMOVED lines=27> */
.L_x_2161:
[----:B------:R-:W1:Y:S01]  /*113c0*/  S2R R0, SR_TID.X ;  /* 0x0000000000007919 */ /* 0x000e620000002100 */
[----:B------:R-:W-:Y:S01]  /*113d0*/  IMAD R3, R16, 0x8, R15 ;  /* 0x0000000810037824 */ /* 0x000fe200078e020f */
[----:B-1----:R-:W-:Y:S02]  /*113e0*/  LOP3.LUT R2, R0, 0x7f, RZ, 0xc0, !PT ;  /* 0x0000007f00027812 */ /* 0x002fe400078ec0ff */
[----:B------:R-:W-:Y:S02]  /*113f0*/  SHF.L.U32 R0, R10, 0x1f, RZ ;  /* 0x0000001f0a007819 */ /* 0x000fe400000006ff */
[----:B------:R-:W-:Y:S02]  /*11400*/  ISETP.NE.AND P1, PT, R2, RZ, PT ;  /* 0x000000ff0200720c */ /* 0x000fe40003f25270 */
[----:B------:R-:W1:Y:S02]  /*11410*/  SYNCS.PHASECHK.TRANS64.TRYWAIT P0, [R3+URZ+0x30c40], R0 ;  /* 0x030c4000030075a7 */ /* 0x000e64000800017f */
[----:B-1----:R-:W-:Y:S09]  /*11420*/  @!P0 BRA `(.L_x_2176) ;  /* 0x0000000800808947 */ /* 0x002ff20003800000 */
.L_x_2195:
[----:B------:R-:W-:Y:S05]  /*11430*/  @P1 BRA `(.L_x_2177) ;  /* 0x0000000000181947 */ /* 0x000fea0003800000 */
[----:B------:R-:W1:Y:S01]  /*11440*/  S2R R2, SR_TID.X ;  /* 0x0000000000027919 */ /* 0x000e620000002100 */
[----:B------:R-:W-:-:S04]  /*11450*/  IMAD.MOV.U32 R0, RZ, RZ, 0x4200 ;  /* 0x00004200ff007424 */ /* 0x000fc800078e00ff */
[----:B------:R1:W-:Y:S02]  /*11460*/  SYNCS.ARRIVE.TRANS64 RZ, [R3+URZ+0x30c30], R0 ;  /* 0x030c300003ff79a7 */ /* 0x0003e4000800003f */
[----:B-1----:R-:W-:-:S13]  /*11470*/  LOP3.LUT P0, RZ, R2, 0x1f, RZ, 0xc0, !PT ;  /* 0x0000001f02ff7812 */ /* 0x002fda000780c0ff */
[----:B------:R-:W-:Y:S05]  /*11480*/  @!P0 BRA `(.L_x_2177) ;  /* 0x0000000000048947 */ /* 0x000fea0003800000 */
[----:B------:R-:W-:Y:S01]  /*11490*/  BPT.TRAP 0x1 ;  /* 0x000000040000795c */ /* 0x000fe20000300000 */
.L_x_2177:
        /* <DEDUP_REMOVED lines=34> */
.L_x_2158:
[----:B------:R-:W-:Y:S05]  /*116c0*/  BSYNC B0 ;  /* 0x0000000000007941 */ /* 0x000fea0003800000 */
.L_x_2153:
[----:B------:R-:W-:-:S03]  /*116d0*/  UMOV UR8, 0xffffffff ;  /* 0xffffffff00087882 */ /* 0x000fc60000000000 */
[----:B------:R-:W-:Y:S05]  /*116e0*/  BRA.DIV UR8, `(.L_x_2178) ;  /* 0x0000000608e47947 */ /* 0x000fea000b800000 */
[----:B------:R-:W-:-:S13]  /*116f0*/  ELECT P6, URZ, PT ;  /* 0x00000000003f782f */ /* 0x000fda00038c0000 */
.L_x_2198:
[----:B------:R-:W-:Y:S05]  /*11700*/  @!P6 BRA `(.L_x_2067) ;  /* 0x000000000084e947 */ /* 0x000fea0003800000 */
[----:B------:R-:W-:-:S06]  /*11710*/  ULOP3.LUT UR8, UR36, 0x2, URZ, 0xfc, !UPT ;  /* 0x0000000224087892 */ /* 0x000fcc000f8efc3f */
[----:B------:R-:W-:-:S05]  /*11720*/  IMAD.U32 R2, RZ, RZ, UR8 ;  /* 0x00000008ff027e24 */ /* 0x000fca000f8e00ff */
[----:B------:R-:W-:-:S13]  /*11730*/  ISETP.NE.AND P2, PT, R2, 0x3, PT ;  /* 0x000000030200780c */ /* 0x000fda0003f45270 */
[----:B------:R-:W-:Y:S05]  /*11740*/  @!P2 BRA `(.L_x_2179) ;  /* 0x000000000004a947 */ /* 0x000fea0003800000 */
[----:B---3--:R-:W-:Y:S01]  /*11750*/  BPT.TRAP 0x1 ;  /* 0x000000040000795c */ /* 0x008fe20000300000 */
.L_x_2179:
        /* <DEDUP_REMOVED lines=15> */
.L_x_2199:
[----:B------:R-:W2:Y:S02]  /*11850*/  SYNCS.PHASECHK.TRANS64.TRYWAIT P0, [R3+URZ], R2 ;  /* 0x00000002030075a7 */ /* 0x000ea4000800017f */
[----:B--2---:R-:W-:Y:S05]  /*11860*/  @!P0 BRA `(.L_x_2181) ;  /* 0x0000000400b88947 */ /* 0x004fea0003800000 */
.L_x_2200:
[----:B------:R-:W-:Y:S05]  /*11870*/  @!P2 BRA `(.L_x_2182) ;  /* 0x000000000004a947 */ /* 0x000fea0003800000 */
[----:B---3--:R-:W-:Y:S01]  /*11880*/  BPT.TRAP 0x1 ;  /* 0x000000040000795c */ /* 0x008fe20000300000 */
.L_x_2182:
[----:B--2---:R-:W-:-:S04]  /*11890*/  VIADD R3, R8, 0x30c40 ;  /* 0x00030c4008037836 */ /* 0x004fc80000000000 */
[----:B------:R-:W-:-:S04]  /*118a0*/  IMAD R5, R0, 0x8, R3 ;  /* 0x0000000800057824 */ /* 0x000fc800078e0203 */
[----:B------:R-:W2:Y:S02]  /*118b0*/  SYNCS.PHASECHK.TRANS64.TRYWAIT P0, [R5+URZ], R4 ;  /* 0x00000004050075a7 */ /* 0x000ea4000800017f */
[----:B--2---:R-:W-:Y:S05]  /*118c0*/  @!P0 BRA `(.L_x_2183) ;  /* 0x0000000400b48947 */ /* 0x004fea0003800000 */
.L_x_2201:
[----:B------:R-:W-:-:S07]  /*118d0*/  IMAD R3, R6, 0x8, R3 ;  /* 0x0000000806037824 */ /* 0x000fce00078e0203 */
.L_x_2184:
[----:B----4-:R4:W1:Y:S02]  /*118e0*/  SYNCS.PHASECHK.TRANS64.TRYWAIT P0, [R3+URZ], R2 ;  /* 0x00000002030075a7 */ /* 0x010864000800017f */
[----:B-1----:R-:W-:Y:S05]  /*118f0*/  @!P0 NANOSLEEP.SYNCS 0x989680 ;  /* 0x009896800000895d */ /* 0x002fea0003900000 */
[----:B------:R-:W1:Y:S02]  /*11900*/  @!P0 SYNCS.PHASECHK.TRANS64 P0, [R3+URZ], R2 ;  /* 0x00000002030085a7 */ /* 0x000e64000800007f */
[----:B-1----:R-:W-:Y:S05]  /*11910*/  @!P0 BRA `(.L_x_2184) ;  /* 0xfffffffc00f08947 */ /* 0x002fea000383ffff */
.L_x_2067:
[----:B---3--:R-:W-:Y:S05]  /*11920*/  BSYNC B6 ;  /* 0x0000000000067941 */ /* 0x008fea0003800000 */
.L_x_2061:
[----:B------:R-:W-:Y:S05]  /*11930*/  EXIT ;  /* 0x000000000000794d */ /* 0x000fea0003800000 */
.L_x_2078:
[----:B------:R-:W-:Y:S02]  /*11940*/  IMAD.MOV.U32 R13, RZ, RZ, R10 ;  /* 0x000000ffff0d7224 */ /* 0x000fe400078e000a */
[----:B------:R-:W-:Y:S02]  /*11950*/  IMAD.MOV.U32 R12, RZ, RZ, RZ ;  /* 0x000000ffff0c7224 */ /* 0x000fe400078e00ff */
[----:B------:R-:W-:Y:S02]  /*11960*/  IMAD.MOV.U32 R11, RZ, RZ, 0x1f ;  /* 0x0000001fff0b7424 */ /* 0x000fe400078e00ff */
[----:B------:R-:W-:-:S07]  /*11970*/  IMAD.MOV.U32 R15, RZ, RZ, -0x1 ;  /* 0xffffffffff0f7424 */ /* 0x000fce00078e00ff */
[----:B------:R-:W-:Y:S05]  /*11980*/  WARPSYNC.COLLECTIVE R15, `(.L_x_2185) ;  /* 0x000000000f087348 */ /* 0x000fea0003c00000 */
[----:B------:R1:W2:Y:S02]  /*11990*/  SHFL.IDX P6, R14, R13, R12, R11 ;  /* 0x0000000c0d0e7389 */ /* 0x0002a400000c000b */
[----:B-12---:R-:W-:Y:S01]  /*119a0*/  ENDCOLLECTIVE ;  /* 0x000000000000791b */ /* 0x006fe20003800000 */
.L_x_2185:
[----:B------:R-:W-:Y:S05]  /*119b0*/  BRA `(.L_x_2186) ;  /* 0xfffffef800987947 */ /* 0x000fea000383ffff */
.L_x_2080:
[----:B--2---:R2:W3:Y:S02]  /*119c0*/  SYNCS.PHASECHK.TRANS64.TRYWAIT P0, [R16+URZ+0x30c00], R11 ;  /* 0x030c000b100075a7 */ /* 0x0044e4000800017f */
[----:B---3--:R-:W-:Y:S05]  /*119d0*/  @!P0 NANOSLEEP.SYNCS 0x989680 ;  /* 0x009896800000895d */ /* 0x008fea0003900000 */
[----:B------:R-:W3:Y:S02]  /*119e0*/  @!P0 SYNCS.PHASECHK.TRANS64 P0, [R16+URZ+0x30c00], R11 ;  /* 0x030c000b100085a7 */ /* 0x000ee4000800007f */
[----:B---3--:R-:W-:Y:S05]  /*119f0*/  @!P0 BRA `(.L_x_2080) ;  /* 0xfffffffc00f08947 */ /* 0x008fea000383ffff */
[----:B------:R-:W-:Y:S05]  /*11a00*/  BRA `(.L_x_2079) ;  /* 0xfffffef800e07947 */ /* 0x000fea000383ffff */
.L_x_2085:
[----:B--2---:R2:W3:Y:S02]  /*11a10*/  SYNCS.PHASECHK.TRANS64.TRYWAIT P0, [R8+URZ+0x30c10], R23 ;  /* 0x030c1017080075a7 */ /* 0x0044e4000800017f */
[----:B---3--:R-:W-:Y:S05]  /*11a20*/  @!P0 NANOSLEEP.SYNCS 0x989680 ;  /* 0x009896800000895d */ /* 0x008fea0003900000 */
[----:B------:R-:W3:Y:S02]  /*11a30*/  @!P0 SYNCS.PHASECHK.TRANS64 P0, [R8+URZ+0x30c10], R23 ;  /* 0x030c1017080085a7 */ /* 0x000ee4000800007f */
[----:B---3--:R-:W-:Y:S05]  /*11a40*/  @!P0 BRA `(.L_x_2085) ;  /* 0xfffffffc00f08947 */ /* 0x008fea000383ffff */
[----:B------:R-:W-:Y:S05]  /*11a50*/  BRA `(.L_x_2084) ;  /* 0xffffff0400807947 */ /* 0x000fea000383ffff */
.L_x_2089:
[----:B------:R1:W1:Y:S02]  /*11a60*/  SYNCS.PHASECHK.TRANS64.TRYWAIT P0, [R8+URZ+0x30c30], R23 ;  /* 0x030c3017080075a7 */ /* 0x000264000800017f */
[----:B-1----:R-:W-:Y:S05]  /*11a70*/  @!P0 NANOSLEEP.SYNCS 0x989680 ;  /* 0x009896800000895d */ /* 0x002fea0003900000 */
[----:B------:R-:W1:Y:S02]  /*11a80*/  @!P0 SYNCS.PHASECHK.TRANS64 P0, [R8+URZ+0x30c30], R23 ;  /* 0x030c3017080085a7 */ /* 0x000e64000800007f */
[----:B-1----:R-:W-:Y:S05]  /*11a90*/  @!P0 BRA `(.L_x_2089) ;  /* 0xfffffffc00f08947 */ /* 0x002fea000383ffff */
[----:B------:R-:W-:Y:S05]  /*11aa0*/  BRA `(.L_x_2088) ;  /* 0xffffff0800807947 */ /* 0x000fea000383ffff */
.L_x_2097:
[----:B--2---:R2:W3:Y:S02]  /*11ab0*/  SYNCS.PHASECHK.TRANS64.TRYWAIT P1, [R7+URZ+0x30c10], R20 ;  /* 0x030c1014070075a7 */ /* 0x0044e4000802017f */
[----:B---3--:R-:W-:Y:S05]  /*11ac0*/  @!P1 NANOSLEEP.SYNCS 0x989680 ;  /* 0x009896800000995d */ /* 0x008fea0003900000 */
[----:B------:R-:W3:Y:S02]  /*11ad0*/  @!P1 SYNCS.PHASECHK.TRANS64 P1, [R7+URZ+0x30c10], R20 ;  /* 0x030c1014070095a7 */ /* 0x000ee4000802007f */
[----:B---3--:R-:W-:Y:S05]  /*11ae0*/  @!P1 BRA `(.L_x_2097) ;  /* 0xfffffffc00f09947 */ /* 0x008fea000383ffff */
[----:B------:R-:W-:Y:S05]  /*11af0*/  BRA `(.L_x_2096) ;  /* 0xffffff4400f87947 */ /* 0x000fea000383ffff */
.L_x_2101:
[----:B------:R1:W1:Y:S02]  /*11b00*/  SYNCS.PHASECHK.TRANS64.TRYWAIT P1, [R7+URZ+0x30c30], R20 ;  /* 0x030c3014070075a7 */ /* 0x000264000802017f */
[----:B-1----:R-:W-:Y:S05]  /*11b10*/  @!P1 NANOSLEEP.SYNCS 0x989680 ;  /* 0x009896800000995d */ /* 0x002fea0003900000 */
[----:B------:R-:W1:Y:S02]  /*11b20*/  @!P1 SYNCS.PHASECHK.TRANS64 P1, [R7+URZ+0x30c30], R20 ;  /* 0x030c3014070095a7 */ /* 0x000e64000802007f */
[----:B-1----:R-:W-:Y:S05]  /*11b30*/  @!P1 BRA `(.L_x_2101) ;  /* 0xfffffffc00f09947 */ /* 0x002fea000383ffff */
[----:B------:R-:W-:Y:S05]  /*11b40*/  BRA `(.L_x_2100) ;  /* 0xffffff4c000c7947 */ /* 0x000fea000383ffff */
.L_x_2109:
[----:B-1----:R1:W3:Y:S02]  /*11b50*/  SYNCS.PHASECHK.TRANS64.TRYWAIT P0, [R7+URZ+0x30c10], R20 ;  /* 0x030c1014070075a7 */ /* 0x0022e4000800017f */
[----:B---3--:R-:W-:Y:S05]  /*11b60*/  @!P0 NANOSLEEP.SYNCS 0x989680 ;  /* 0x009896800000895d */ /* 0x008fea0003900000 */
[----:B------:R-:W3:Y:S02]  /*11b70*/  @!P0 SYNCS.PHASECHK.TRANS64 P0, [R7+URZ+0x30c10], R20 ;  /* 0x030c1014070085a7 */ /* 0x000ee4000800007f */
[----:B---3--:R-:W-:Y:S05]  /*11b80*/  @!P0 BRA `(.L_x_2109) ;  /* 0xfffffffc00f08947 */ /* 0x008fea000383ffff */
[----:B------:R-:W-:Y:S05]  /*11b90*/  BRA `(.L_x_2108) ;  /* 0xffffff80003c7947 */ /* 0x000fea000383ffff */
.L_x_2113:
[----:B------:R1:W1:Y:S02]  /*11ba0*/  SYNCS.PHASECHK.TRANS64.TRYWAIT P0, [R7+URZ+0x30c30], R20 ;  /* 0x030c3014070075a7 */ /* 0x000264000800017f */
[----:B-1----:R-:W-:Y:S05]  /*11bb0*/  @!P0 NANOSLEEP.SYNCS 0x989680 ;  /* 0x009896800000895d */ /* 0x002fea0003900000 */
[----:B------:R-:W1:Y:S02]  /*11bc0*/  @!P0 SYNCS.PHASECHK.TRANS64 P0, [R7+URZ+0x30c30], R20 ;  /* 0x030c3014070085a7 */ /* 0x000e64000800007f */
[----:B-1----:R-:W-:Y:S05]  /*11bd0*/  @!P0 BRA `(.L_x_2113) ;  /* 0xfffffffc00f08947 */ /* 0x002fea000383ffff */
[----:B------:R-:W-:Y:S05]  /*11be0*/  BRA `(.L_x_2112) ;  /* 0xffffff84004c7947 */ /* 0x000fea000383ffff */
.L_x_2159:
[----:B-1----:R1:W2:Y:S02]  /*11bf0*/  SYNCS.PHASECHK.TRANS64.TRYWAIT P0, [R15+URZ+0x30c20], R0 ;  /* 0x030c20000f0075a7 */ /* 0x0022a4000800017f */
[----:B--2---:R-:W-:Y:S05]  /*11c00*/  @!P0 NANOSLEEP.SYNCS 0x989680 ;  /* 0x009896800000895d */ /* 0x004fea0003900000 */
[----:B------:R-:W2:Y:S02]  /*11c10*/  @!P0 SYNCS.PHASECHK.TRANS64 P0, [R15+URZ+0x30c20], R0 ;  /* 0x030c20000f0085a7 */ /* 0x000ea4000800007f */
[----:B--2---:R-:W-:Y:S05]  /*11c20*/  @!P0 BRA `(.L_x_2159) ;  /* 0xfffffffc00f08947 */ /* 0x004fea000383ffff */
[----:B------:R-:W-:Y:S05]  /*11c30*/  BRA `(.L_x_2187) ;  /* 0xffffffe000e87947 */ /* 0x000fea000383ffff */
.L_x_2163:
[----:B--2---:R2:W3:Y:S02]  /*11c40*/  SYNCS.PHASECHK.TRANS64.TRYWAIT P1, [R15+URZ+0x30c40], R18 ;  /* 0x030c40120f0075a7 */ /* 0x0044e4000802017f */
[----:B---3--:R-:W-:Y:S05]  /*11c50*/  @!P1 NANOSLEEP.SYNCS 0x989680 ;  /* 0x009896800000995d */ /* 0x008fea0003900000 */
[----:B------:R-:W3:Y:S02]  /*11c60*/  @!P1 SYNCS.PHASECHK.TRANS64 P1, [R15+URZ+0x30c40], R18 ;  /* 0x030c40120f0095a7 */ /* 0x000ee4000802007f */
[----:B---3--:R-:W-:Y:S05]  /*11c70*/  @!P1 BRA `(.L_x_2163) ;  /* 0xfffffffc00f09947 */ /* 0x008fea000383ffff */
[----:B------:R-:W-:Y:S05]  /*11c80*/  BRA `(.L_x_2188) ;  /* 0xffffffe800507947 */ /* 0x000fea000383ffff */
.L_x_2165:
[----:B-1----:R1:W3:Y:S02]  /*11c90*/  SYNCS.PHASECHK.TRANS64.TRYWAIT P1, [R15+URZ+0x30c28], R18 ;  /* 0x030c28120f0075a7 */ /* 0x0022e4000802017f */
[----:B---3--:R-:W-:Y:S05]  /*11ca0*/  @!P1 NANOSLEEP.SYNCS 0x989680 ;  /* 0x009896800000995d */ /* 0x008fea0003900000 */
[----:B------:R-:W3:Y:S02]  /*11cb0*/  @!P1 SYNCS.PHASECHK.TRANS64 P1, [R15+URZ+0x30c28], R18 ;  /* 0x030c28120f0095a7 */ /* 0x000ee4000802007f */
[----:B---3--:R-:W-:Y:S05]  /*11cc0*/  @!P1 BRA `(.L_x_2165) ;  /* 0xfffffffc00f09947 */ /* 0x008fea000383ffff */
[----:B------:R-:W-:Y:S05]  /*11cd0*/  BRA `(.L_x_2189) ;  /* 0xffffffe800d47947 */ /* 0x000fea000383ffff */
.L_x_2167:
[----:B---3--:R3:W4:Y:S02]  /*11ce0*/  SYNCS.PHASECHK.TRANS64.TRYWAIT P1, [R15+URZ+0x30c48], R18 ;  /* 0x030c48120f0075a7 */ /* 0x008724000802017f */
[----:B----4-:R-:W-:Y:S05]  /*11cf0*/  @!P1 NANOSLEEP.SYNCS 0x989680 ;  /* 0x009896800000995d */ /* 0x010fea0003900000 */
[----:B------:R-:W4:Y:S02]  /*11d00*/  @!P1 SYNCS.PHASECHK.TRANS64 P1, [R15+URZ+0x30c48], R18 ;  /* 0x030c48120f0095a7 */ /* 0x000f24000802007f */
[----:B----4-:R-:W-:Y:S05]  /*11d10*/  @!P1 BRA `(.L_x_2167) ;  /* 0xfffffffc00f09947 */ /* 0x010fea000383ffff */
[----:B------:R-:W-:Y:S05]  /*11d20*/  BRA `(.L_x_2190) ;  /* 0xffffffec00587947 */ /* 0x000fea000383ffff */
.L_x_2169:
[----:B------:R-:W-:-:S07]  /*11d30*/  SHF.L.U32 R4, R10, 0x1f, RZ ;  /* 0x0000001f0a047819 */ /* 0x000fce00000006ff */
.L_x_2191:
[----:B----4-:R4:W1:Y:S02]  /*11d40*/  SYNCS.PHASECHK.TRANS64.TRYWAIT P1, [R15+URZ+0x30c20], R4 ;  /* 0x030c20040f0075a7 */ /* 0x010864000802017f */
[----:B-1----:R-:W-:Y:S05]  /*11d50*/  @!P1 NANOSLEEP.SYNCS 0x989680 ;  /* 0x009896800000995d */ /* 0x002fea0003900000 */
[----:B------:R-:W1:Y:S02]  /*11d60*/  @!P1 SYNCS.PHASECHK.TRANS64 P1, [R15+URZ+0x30c20], R4 ;  /* 0x030c20040f0095a7 */ /* 0x000e64000802007f */
[----:B-1----:R-:W-:Y:S05]  /*11d70*/  @!P1 BRA `(.L_x_2191) ;  /* 0xfffffffc00f09947 */ /* 0x002fea000383ffff */
[----:B------:R-:W-:Y:S05]  /*11d80*/  BRA `(.L_x_2192) ;  /* 0xffffffec00c07947 */ /* 0x000fea000383ffff */
.L_x_2172:
[----:B----4-:R4:W1:Y:S02]  /*11d90*/  SYNCS.PHASECHK.TRANS64.TRYWAIT P1, [R15+URZ+0x30c40], R12 ;  /* 0x030c400c0f0075a7 */ /* 0x010864000802017f */
[----:B-1----:R-:W-:Y:S05]  /*11da0*/  @!P1 NANOSLEEP.SYNCS 0x989680 ;  /* 0x009896800000995d */ /* 0x002fea0003900000 */
[----:B------:R-:W1:Y:S02]  /*11db0*/  @!P1 SYNCS.PHASECHK.TRANS64 P1, [R15+URZ+0x30c40], R12 ;  /* 0x030c400c0f0095a7 */ /* 0x000e64000802007f */
[----:B-1----:R-:W-:Y:S05]  /*11dc0*/  @!P1 BRA `(.L_x_2172) ;  /* 0xfffffffc00f09947 */ /* 0x002fea000383ffff */
[----:B------:R-:W-:Y:S05]  /*11dd0*/  BRA `(.L_x_2193) ;  /* 0xfffffff000607947 */ /* 0x000fea000383ffff */
.L_x_2174:
[----:B-1----:R1:W2:Y:S02]  /*11de0*/  SYNCS.PHASECHK.TRANS64.TRYWAIT P1, [R15+URZ+0x30c28], R12 ;  /* 0x030c280c0f0075a7 */ /* 0x0022a4000802017f */
[----:B--2---:R-:W-:Y:S05]  /*11df0*/  @!P1 NANOSLEEP.SYNCS 0x989680 ;  /* 0x009896800000995d */ /* 0x004fea0003900000 */
[----:B------:R-:W2:Y:S02]  /*11e00*/  @!P1 SYNCS.PHASECHK.TRANS64 P1, [R15+URZ+0x30c28], R12 ;  /* 0x030c280c0f0095a7 */ /* 0x000ea4000802007f */
[----:B--2---:R-:W-:Y:S05]  /*11e10*/  @!P1 BRA `(.L_x_2174) ;  /* 0xfffffffc00f09947 */ /* 0x004fea000383ffff */
[----:B------:R-:W-:Y:S05]  /*11e20*/  BRA `(.L_x_2194) ;  /* 0xfffffff000d87947 */ /* 0x000fea000383ffff */
.L_x_2176:
[----:B------:R1:W1:Y:S02]  /*11e30*/  SYNCS.PHASECHK.TRANS64.TRYWAIT P0, [R3+URZ+0x30c40], R0 ;  /* 0x030c4000030075a7 */ /* 0x000264000800017f */
[----:B-1----:R-:W-:Y:S05]  /*11e40*/  @!P0 NANOSLEEP.SYNCS 0x989680 ;  /* 0x009896800000895d */ /* 0x002fea0003900000 */
[----:B------:R-:W1:Y:S02]  /*11e50*/  @!P0 SYNCS.PHASECHK.TRANS64 P0, [R3+URZ+0x30c40], R0 ;  /* 0x030c4000030085a7 */ /* 0x000e64000800007f */
[----:B-1----:R-:W-:Y:S05]  /*11e60*/  @!P0 BRA `(.L_x_2176) ;  /* 0xfffffffc00f08947 */ /* 0x002fea000383ffff */
[----:B------:R-:W-:Y:S05]  /*11e70*/  BRA `(.L_x_2195) ;  /* 0xfffffff4006c7947 */ /* 0x000fea000383ffff */
.L_x_2178:
[----:B------:R-:W-:Y:S01]  /*11e80*/  BSSY B0, `(.L_x_2196) ;  /* 0x0000006000007945 */ /* 0x000fe20003800000 */
[----:B------:R-:W-:-:S07]  /*11e90*/  IMAD.MOV.U32 R15, RZ, RZ, -0x1 ;  /* 0xffffffffff0f7424 */ /* 0x000fce00078e00ff */
[----:B---3--:R-:W-:Y:S05]  /*11ea0*/  WARPSYNC.COLLECTIVE R15, `(.L_x_2197) ;  /* 0x000000000f0c7348 */ /* 0x008fea0003c00000 */
[----:B------:R-:W-:Y:S02]  /*11eb0*/  ELECT P6, UR62, PT ;  /* 0x00000000003e782f */ /* 0x000fe400038c0000 */
[----:B------:R-:W-:Y:S01]  /*11ec0*/  MOV R14, UR62 ;  /* 0x0000003e000e7c02 */ /* 0x000fe20008000f00 */
[----:B---3--:R-:W-:Y:S10]  /*11ed0*/  ENDCOLLECTIVE ;  /* 0x000000000000791b */ /* 0x008ff40003800000 */
.L_x_2197:
[----:B------:R-:W-:Y:S05]  /*11ee0*/  BSYNC B0 ;  /* 0x0000000000007941 */ /* 0x000fea0003800000 */
.L_x_2196:
[----:B------:R-:W-:Y:S05]  /*11ef0*/  BRA `(.L_x_2198) ;  /* 0xfffffff800007947 */ /* 0x000fea000383ffff */
.L_x_2180:
[----:B-1----:R1:W2:Y:S02]  /*11f00*/  SYNCS.PHASECHK.TRANS64.TRYWAIT P0, [R7+URZ], R4 ;  /* 0x00000004070075a7 */ /* 0x0022a4000800017f */
[----:B--2---:R-:W-:Y:S05]  /*11f10*/  @!P0 NANOSLEEP.SYNCS 0x989680 ;  /* 0x009896800000895d */ /* 0x004fea0003900000 */
[----:B------:R-:W2:Y:S02]  /*11f20*/  @!P0 SYNCS.PHASECHK.TRANS64 P0, [R7+URZ], R4 ;  /* 0x00000004070085a7 */ /* 0x000ea4000800007f */
[----:B--2---:R-:W-:Y:S05]  /*11f30*/  @!P0 BRA `(.L_x_2180) ;  /* 0xfffffffc00f08947 */ /* 0x004fea000383ffff */
[----:B------:R-:W-:Y:S05]  /*11f40*/  BRA `(.L_x_2199) ;  /* 0xfffffff800407947 */ /* 0x000fea000383ffff */
.L_x_2181:
[----:B--2---:R2:W4:Y:S02]  /*11f50*/  SYNCS.PHASECHK.TRANS64.TRYWAIT P0, [R3+URZ], R2 ;  /* 0x00000002030075a7 */ /* 0x004524000800017f */
[----:B----4-:R-:W-:Y:S05]  /*11f60*/  @!P0 NANOSLEEP.SYNCS 0x989680 ;  /* 0x009896800000895d */ /* 0x010fea0003900000 */
[----:B------:R-:W4:Y:S02]  /*11f70*/  @!P0 SYNCS.PHASECHK.TRANS64 P0, [R3+URZ], R2 ;  /* 0x00000002030085a7 */ /* 0x000f24000800007f */
[----:B----4-:R-:W-:Y:S05]  /*11f80*/  @!P0 BRA `(.L_x_2181) ;  /* 0xfffffffc00f08947 */ /* 0x010fea000383ffff */
[----:B------:R-:W-:Y:S05]  /*11f90*/  BRA `(.L_x_2200) ;  /* 0xfffffff800347947 */ /* 0x000fea000383ffff */
.L_x_2183:
[----:B--2---:R2:W4:Y:S02]  /*11fa0*/  SYNCS.PHASECHK.TRANS64.TRYWAIT P0, [R5+URZ], R4 ;  /* 0x00000004050075a7 */ /* 0x004524000800017f */
[----:B----4-:R-:W-:Y:S05]  /*11fb0*/  @!P0 NANOSLEEP.SYNCS 0x989680 ;  /* 0x009896800000895d */ /* 0x010fea0003900000 */
[----:B------:R-:W4:Y:S02]  /*11fc0*/  @!P0 SYNCS.PHASECHK.TRANS64 P0, [R5+URZ], R4 ;  /* 0x00000004050085a7 */ /* 0x000f24000800007f */
[----:B----4-:R-:W-:Y:S05]  /*11fd0*/  @!P0 BRA `(.L_x_2183) ;  /* 0xfffffffc00f08947 */ /* 0x010fea000383ffff */
[----:B------:R-:W-:Y:S05]  /*11fe0*/  BRA `(.L_x_2201) ;  /* 0xfffffff800387947 */ /* 0x000fea000383ffff */
.L_x_2202:
        /* <DEDUP_REMOVED lines=9> */
.L_x_3707:


//--------------------- .text._ZN7cutlass13device_kernelIN5flash11enable_sm90INS1_16FlashAttnBwdSm90INS1_25CollectiveMainloopBwdSm90ILi2ELi2ELi2EN4cute5tupleIJNS5_1CILi1EEES8_S8_EEENS6_IJNS7_ILi128EEESA_NS7_ILi64EEEEEENS_6half_tEfNS_4arch4Sm90ELb0ELb1ELb0ELb1ELb1ELb1ELb0ELb0ELi2ELi1ELi2ELi2ELb0EEENS1_24CollectiveEpilogueBwdGQAISC_fSF_Li256ELb1ELb1EEENS1_19SingleTileSchedulerILb1ELb0ELb0ELi128EEEEEEEEEvNT_6ParamsE --------------------------
	.section	.text._ZN7cutlass13device_kernelIN5flash11enable_sm90INS1_16FlashAttnBwdSm90INS1_25CollectiveMainloopBwdSm90ILi2ELi2ELi2EN4cute5tupleIJNS5_1CILi1EEES8_S8_EEENS6_IJNS7_ILi128EEESA_NS7_ILi64EEEEEENS_6half_tEfNS_4arch4Sm90ELb0ELb1ELb0ELb1ELb1ELb1ELb0ELb0ELi2ELi1ELi2ELi2ELb0EEENS1_24CollectiveEpilogueBwdGQAISC_fSF_Li256ELb1ELb1EEENS1_19SingleTileSchedulerILb1ELb0ELb0ELi128EEEEEEEEEvNT_6ParamsE,"ax",@progbits
	.align	128
.text._ZN7cutlass13device_kernelIN5flash11enable_sm90INS1_16FlashAttnBwdSm90INS1_25CollectiveMainloopBwdSm90ILi2ELi2ELi2EN4cute5tupleIJNS5_1CILi1EEES8_S8_EEENS6_IJNS7_ILi128EEESA_NS7_ILi64EEEEEENS_6half_tEfNS_4arch4Sm90ELb0ELb1ELb0ELb1ELb1ELb1ELb0ELb0ELi2ELi1ELi2ELi2ELb0EEENS1_24CollectiveEpilogueBwdGQAISC_fSF_Li256ELb1ELb1EEENS1_19SingleTileSchedulerILb1ELb0ELb0ELi128EEEEEEEEEvNT_6ParamsE:
        .type           _ZN7cutlass13device_kernelIN5flash11enable_sm90INS1_16FlashAttnBwdSm90INS1_25CollectiveMainloopBwdSm90ILi2ELi2ELi2EN4cute5tupleIJNS5_1CILi1EEES8_S8_EEENS6_IJNS7_ILi128EEESA_NS7_ILi64EEEEEENS_6half_tEfNS_4arch4Sm90ELb0ELb1ELb0ELb1ELb1ELb1ELb0ELb0ELi2ELi1ELi2ELi2ELb0EEENS1_24CollectiveEpilogueBwdGQAISC_fSF_Li256ELb1ELb1EEENS1_19SingleTileSchedulerILb1ELb0ELb0ELi128EEEEEEEEEvNT_6ParamsE,@function
        .size           _ZN7cutlass13device_kernelIN5flash11enable_sm90INS1_16FlashAttnBwdSm90INS1_25CollectiveMainloopBwdSm90ILi2ELi2ELi2EN4cute5tupleIJNS5_1CILi1EEES8_S8_EEENS6_IJNS7_ILi128EEESA_NS7_ILi64EEEEEENS_6half_tEfNS_4arch4Sm90ELb0ELb1ELb0ELb1ELb1ELb1ELb0ELb0ELi2ELi1ELi2ELi2ELb0EEENS1_24CollectiveEpilogueBwdGQAISC_fSF_Li256ELb1ELb1EEENS1_19SingleTileSchedulerILb1ELb0ELb0ELi128EEEEEEEEEvNT_6ParamsE,(.L_x_3708 - _ZN7cutlass13device_kernelIN5flash11enable_sm90INS1_16FlashAttnBwdSm90INS1_25CollectiveMainloopBwdSm90ILi2ELi2ELi2EN4cute5tupleIJNS5_1CILi1EEES8_S8_EEENS6_IJNS7_ILi128EEESA_NS7_ILi64EEEEEENS_6half_tEfNS_4arch4Sm90ELb0ELb1ELb0ELb1ELb1ELb1ELb0ELb0ELi2ELi1ELi2ELi2ELb0EEENS1_24CollectiveEpilogueBwdGQAISC_fSF_Li256ELb1ELb1EEENS1_19SingleTileSchedulerILb1ELb0ELb0ELi128EEEEEEEEEvNT_6ParamsE)
        .other          _ZN7cutlass13device_kernelIN5flash11enable_sm90INS1_16FlashAttnBwdSm90INS1_25CollectiveMainloopBwdSm90ILi2ELi2ELi2EN4cute5tupleIJNS5_1CILi1EEES8_S8_EEENS6_IJNS7_ILi128EEESA_NS7_ILi64EEEEEENS_6half_tEfNS_4arch4Sm90ELb0ELb1ELb0ELb1ELb1ELb1ELb0ELb0ELi2ELi1ELi2ELi2ELb0EEENS1_24CollectiveEpilogueBwdGQAISC_fSF_Li256ELb1ELb1EEENS1_19SingleTileSchedulerILb1ELb0ELb0ELi128EEEEEEEEEvNT_6ParamsE,@"STO_CUDA_ENTRY STV_DEFAULT"
_ZN7cutlass13device_kernelIN5flash11enable_sm90INS1_16FlashAttnBwdSm90INS1_25CollectiveMainloopBwdSm90ILi2ELi2ELi2EN4cute5tupleIJNS5_1CILi1EEES8_S8_EEENS6_IJNS7_ILi128EEESA_NS7_ILi64EEEEEENS_6half_tEfNS_4arch4Sm90ELb0ELb1ELb0ELb1ELb1ELb1ELb0ELb0ELi2ELi1ELi2ELi2ELb0EEENS1_24CollectiveEpilogueBwdGQAISC_fSF_Li256ELb1ELb1EEENS1_19SingleTileSchedulerILb1ELb0ELb0ELi128EEEEEEEEEvNT_6ParamsE:
        /* <DEDUP_REMOVED lines=24> */
.L_x_2204:
[----:B------:R-:W-:Y:S05]  /*0180*/  BSYNC B0 ;  /* 0x0000000000007941 */ /* 0x000fea0003800000 */
.L_x_2203:
        /* <DEDUP_REMOVED lines=37> */
.L_x_2205:
        /* <DEDUP_REMOVED lines=22> */
.L_x_2206:
[----:B------:R-:W-:Y:S01]  /*0540*/  PLOP3.LUT P0, PT, PT, PT, UP0, 0x80, 0x0 ;  /* 0x000000000000781c */ /* 0x000fe20003f0f008 */
[----:B------:R-:W-:Y:S01]  /*0550*/  NOP ;  /* 0x0000000000007918 */ /* 0x000fe20000000000 */
[----:B------:R-:W-:Y:S01]  /*0560*/  ULDC.64 UR38, c[0x0][0x208] ;  /* 0x0000820000267ab9 */ /* 0x000fe20000000a00 */
[----:B------:R-:W-:Y:S01]  /*0570*/  BSSY B6, `(.L_x_2207) ;  /* 0x0001275000067945 */ /* 0x000fe20003800000 */
[----:B-12-4-:R-:W-:Y:S09]  /*0580*/  BAR.SYNC.DEFER_BLOCKING 0x0 ;  /* 0x0000000000007b1d */ /* 0x016ff20000010000 */
[----:B------:R-:W-:Y:S05]  /*0590*/  @!P0 BRA `(.L_x_2208) ;  /* 0x000000e000408947 */ /* 0x000fea0003800000 */
.L_x_2209:
        /* <DEDUP_REMOVED lines=24> */
.L_x_2210:
        /* <DEDUP_REMOVED lines=14> */
.L_x_2212:
[----:B------:R-:W-:-:S05]  /*0800*/  ULDC UR4, c[0x0][0x8c4] ;  /* 0x0002310000047ab9 */ /* 0x000fca0000000800 */
.L_x_2211:
        /* <DEDUP_REMOVED lines=19> */
.L_x_2214:
        /* <DEDUP_REMOVED lines=14> */
.L_x_2215:
        /* <DEDUP_REMOVED lines=11> */
.L_x_2216:
        /* <DEDUP_REMOVED lines=13> */
.L_x_2217:
        /* <DEDUP_REMOVED lines=50> */
.L_x_2218:
        /* <DEDUP_REMOVED lines=28> */
.L_x_2221:
        /* <DEDUP_REMOVED lines=15> */
.L_x_2220:
        /* <DEDUP_REMOVED lines=22> */
.L_x_2223:
        /* <DEDUP_REMOVED lines=15> */
.L_x_2222:
[----:B------:R-:W-:Y:S01]  /*13c0*/  SHF.R.S32.HI R6, RZ, 0x1f, R17 ;  /* 0x0000001fff067819 */ /* 0x000fe20000011411 */
[----:B------:R-:W-:-:S03]  /*13d0*/  UMOV UR4, 0xffffffff ;  /* 0xffffffff00047882 */ /* 0x000fc60000000000 */
[----:B------:R-:W-:-:S04]  /*13e0*/  LEA.HI R0, R6, R17, RZ, 0x7 ;  /* 0x0000001106007211 */ /* 0x000fc800078f38ff */
[----:B------:R-:W-:Y:S01]  /*13f0*/  SHF.R.S32.HI R10, RZ, 0x7, R0 ;  /* 0x00000007ff0a7819 */ /* 0x000fe20000011400 */
[----:B------:R-:W-:Y:S06]  /*1400*/  BRA.DIV UR4, `(.L_x_2224) ;  /* 0x0000011a04347947 */ /* 0x000fec000b800000 */
[----:B------:R1:W2:Y:S02]  /*1410*/  SHFL.IDX PT, R14, R10, RZ, 0x1f ;  /* 0x00001fff0a0e7589 */ /* 0x0002a400000e0000 */
.L_x_2372:
        /* <DEDUP_REMOVED lines=23> */
.L_x_2225:
        /* <DEDUP_REMOVED lines=157> */
.L_x_2238:
[----:B------:R-:W-:-:S06]  /*1f60*/  ULOP3.LUT UR4, UR36, 0x1, URZ, 0xfc, !UPT ;  /* 0x0000000124047892 */ /* 0x000fcc000f8efc3f */
[----:B-1----:R-:W-:-:S05]  /*1f70*/  IMAD.U32 R8, RZ, RZ, UR4 ;  /* 0x00000004ff087e24 */ /* 0x002fca000f8e00ff */
[----:B------:R-:W-:-:S13]  /*1f80*/  ISETP.NE.AND P6, PT, R8, 0x3, PT ;  /* 0x000000030800780c */ /* 0x000fda0003fc5270 */
[----:B------:R-:W-:Y:S05]  /*1f90*/  @!P6 BRA `(.L_x_2228) ;  /* 0x000000000004e947 */ /* 0x000fea0003800000 */
[----:B------:R-:W-:Y:S01]  /*1fa0*/  BPT.TRAP 0x1 ;  /* 0x000000040000795c */ /* 0x000fe20000300000 */
.L_x_2228:
[----:B------:R-:W-:Y:S01]  /*1fb0*/  IMAD R8, R0, 0x8, R16 ;  /* 0x0000000800087824 */ /* 0x000fe200078e0210 */
[----:B------:R-:W-:-:S04]  /*1fc0*/  SHF.L.U32 R23, R4, 0x1f, RZ ;  /* 0x0000001f04177819 */ /* 0x000fc800000006ff */
[----:B------:R1:W2:Y:S01]  /*1fd0*/  SYNCS.PHASECHK.TRANS64.TRYWAIT P0, [R8+URZ+0x30c10], R23 ;  /* 0x030c1017080075a7 */ /* 0x0002a2000800017f */
[----:B------:R-:W-:Y:S05]  /*1fe0*/  @!P6 BRA `(.L_x_2229) ;  /* 0x000000000004e947 */ /* 0x000fea0003800000 */
[----:B------:R-:W-:Y:S01]  /*1ff0*/  BPT.TRAP 0x1 ;  /* 0x000000040000795c */ /* 0x000fe20000300000 */
.L_x_2229:
[----:B------:R-:W-:-:S05]  /*2000*/  VIADD R9, R16, 0x10000 ;  /* 0x0001000010097836 */ /* 0x000fca0000000000 */
[----:B------:R-:W-:-:S04]  /*2010*/  SHF.R.U32.HI R9, RZ, 0x4, R9 ;  /* 0x00000004ff097819 */ /* 0x000fc80000011609 */
[----:B------:R-:W-:Y:S01]  /*2020*/  LOP3.LUT R9, R9, 0x3fff, RZ, 0xc0, !PT ;  /* 0x00003fff09097812 */ /* 0x000fe200078ec0ff */
[----:B--2---:R-:W-:Y:S06]  /*2030*/  @P0 BRA `(.L_x_2230) ;  /* 0x0000000000080947 */ /* 0x004fec0003800000 */
[----:B------:R-:W2:Y:S02]  /*2040*/  SYNCS.PHASECHK.TRANS64.TRYWAIT P0, [R8+URZ+0x30c10], R23 ;  /* 0x030c1017080075a7 */ /* 0x000ea4000800017f */
[----:B--2---:R-:W-:Y:S05]  /*2050*/  @!P0 BRA `(.L_x_2231) ;  /* 0x0000010c00548947 */ /* 0x004fea0003800000 */
.L_x_2230:
        /* <DEDUP_REMOVED lines=60> */
.L_x_2232:
[----:B------:R1:W1:Y:S01]  /*2420*/  SYNCS.PHASECHK.TRANS64.TRYWAIT P0, [R8+URZ+0x30c30], R23 ;  /* 0x030c3017080075a7 */ /* 0x000262000800017f */
[----:B------:R-:W-:Y:S05]  /*2430*/  @!P6 BRA `(.L_x_2233) ;  /* 0x000000000004e947 */ /* 0x000fea0003800000 */
[----:B------:R-:W-:Y:S01]  /*2440*/  BPT.TRAP 0x1 ;  /* 0x000000040000795c */ /* 0x000fe20000300000 */
.L_x_2233:
[----:B------:R-:W2:Y:S01]  /*2450*/  LDC.64 R24, c[0x0][0x748] ;  /* 0x0001d200ff187b82 */ /* 0x000ea20000000a00 */
[----:B------:R-:W-:-:S05]  /*2460*/  VIADD R13, R16, 0x18000 ;  /* 0x00018000100d7836 */ /* 0x000fca0000000000 */
[----:B------:R-:W-:Y:S01]  /*2470*/  SHF.R.U32.HI R13, RZ, 0x4, R13 ;  /* 0x00000004ff0d7819 */ /* 0x000fe2000001160d */
[----:B-1----:R-:W-:Y:S06]  /*2480*/  @P0 BRA `(.L_x_2234) ;  /* 0x0000000000080947 */ /* 0x002fec0003800000 */
[----:B------:R-:W1:Y:S02]  /*2490*/  SYNCS.PHASECHK.TRANS64.TRYWAIT P0, [R8+URZ+0x30c30], R23 ;  /* 0x030c3017080075a7 */ /* 0x000e64000800017f */
[----:B-1----:R-:W-:Y:S05]  /*24a0*/  @!P0 BRA `(.L_x_2235) ;  /* 0x0000010800548947 */ /* 0x002fea0003800000 */
.L_x_2234:
        /* <DEDUP_REMOVED lines=769> */
.L_x_2236:
        /* <DEDUP_REMOVED lines=68> */
.L_x_2237:
        /* <DEDUP_REMOVED lines=11> */
.L_x_2227:
        /* <DEDUP_REMOVED lines=130> */
.L_x_2250:
[----:B------:R-:W-:-:S05]  /*61d0*/  IMAD.U32 R7, RZ, RZ, UR36 ;  /* 0x00000024ff077e24 */ /* 0x000fca000f8e00ff */
[----:B------:R-:W-:-:S04]  /*61e0*/  LOP3.LUT R7, R7, 0x1, RZ, 0xfc, !PT ;  /* 0x0000000107077812 */ /* 0x000fc800078efcff */
[----:B------:R-:W-:-:S13]  /*61f0*/  ISETP.NE.AND P0, PT, R7, 0x3, PT ;  /* 0x000000030700780c */ /* 0x000fda0003f05270 */
[----:B------:R-:W-:Y:S05]  /*6200*/  @!P0 BRA `(.L_x_2240) ;  /* 0x0000000000048947 */ /* 0x000fea0003800000 */
[----:B------:R-:W-:Y:S01]  /*6210*/  BPT.TRAP 0x1 ;  /* 0x000000040000795c */ /* 0x000fe20000300000 */
.L_x_2240:
[----:B------:R-:W-:Y:S01]  /*6220*/  IMAD R7, R0, 0x8, R16 ;  /* 0x0000000800077824 */ /* 0x000fe200078e0210 */
[----:B------:R-:W-:-:S04]  /*6230*/  SHF.L.U32 R20, R4, 0x1f, RZ ;  /* 0x0000001f04147819 */ /* 0x000fc800000006ff */
[----:B------:R1:W3:Y:S01]  /*6240*/  SYNCS.PHASECHK.TRANS64.TRYWAIT P1, [R7+URZ+0x30c10], R20 ;  /* 0x030c1014070075a7 */ /* 0x0002e2000802017f */
[----:B------:R-:W-:Y:S05]  /*6250*/  @!P0 BRA `(.L_x_2241) ;  /* 0x0000000000048947 */ /* 0x000fea0003800000 */
[----:B------:R-:W-:Y:S01]  /*6260*/  BPT.TRAP 0x1 ;  /* 0x000000040000795c */ /* 0x000fe20000300000 */
.L_x_2241:
[----:B--2---:R-:W-:-:S05]  /*6270*/  VIADD R8, R16, 0x10000 ;  /* 0x0001000010087836 */ /* 0x004fca0000000000 */
[----:B------:R-:W-:-:S04]  /*6280*/  SHF.R.U32.HI R8, RZ, 0x4, R8 ;  /* 0x00000004ff087819 */ /* 0x000fc80000011608 */
[----:B------:R-:W-:-:S04]  /*6290*/  LOP3.LUT R8, R8, 0x3fff, RZ, 0xc0, !PT ;  /* 0x00003fff08087812 */ /* 0x000fc800078ec0ff */
[----:B------:R-:W-:Y:S01]  /*62a0*/  LOP3.LUT R9, R8, 0x10000, RZ, 0xfc, !PT ;  /* 0x0001000008097812 */ /* 0x000fe200078efcff */
[----:B---3--:R-:W-:Y:S06]  /*62b0*/  @P1 BRA `(.L_x_2242) ;  /* 0x0000000000081947 */ /* 0x008fec0003800000 */
[----:B------:R-:W2:Y:S02]  /*62c0*/  SYNCS.PHASECHK.TRANS64.TRYWAIT P1, [R7+URZ+0x30c10], R20 ;  /* 0x030c1014070075a7 */ /* 0x000ea4000802017f */
[----:B--2---:R-:W-:Y:S05]  /*62d0*/  @!P1 BRA `(.L_x_2243) ;  /* 0x000000c800dc9947 */ /* 0x004fea0003800000 */
.L_x_2242:
        /* <DEDUP_REMOVED lines=63> */
.L_x_2244:
[----:B------:R1:W1:Y:S01]  /*66d0*/  SYNCS.PHASECHK.TRANS64.TRYWAIT P1, [R7+URZ+0x30c30], R20 ;  /* 0x030c3014070075a7 */ /* 0x000262000802017f */
[----:B------:R-:W-:Y:S05]  /*66e0*/  @!P0 BRA `(.L_x_2245) ;  /* 0x0000000000048947 */ /* 0x000fea0003800000 */
[----:B------:R-:W-:Y:S01]  /*66f0*/  BPT.TRAP 0x1 ;  /* 0x000000040000795c */ /* 0x000fe20000300000 */
.L_x_2245:
        /* <DEDUP_REMOVED lines=8> */
.L_x_2246:
        /* <DEDUP_REMOVED lines=629> */
.L_x_2248:
        /* <DEDUP_REMOVED lines=70> */
.L_x_2249:
        /* <DEDUP_REMOVED lines=12> */
.L_x_2239:
        /* <DEDUP_REMOVED lines=121> */
.L_x_2262:
[----:B------:R-:W-:-:S05]  /*9b80*/  IMAD.U32 R7, RZ, RZ, UR36 ;  /* 0x00000024ff077e24 */ /* 0x000fca000f8e00ff */
[----:B------:R-:W-:-:S04]  /*9b90*/  LOP3.LUT R7, R7, 0x1, RZ, 0xfc, !PT ;  /* 0x0000000107077812 */ /* 0x000fc800078efcff */
[----:B------:R-:W-:-:S13]  /*9ba0*/  ISETP.NE.AND P6, PT, R7, 0x3, PT ;  /* 0x000000030700780c */ /* 0x000fda0003fc5270 */
[----:B--2---:R-:W-:Y:S05]  /*9bb0*/  @!P6 BRA `(.L_x_2252) ;  /* 0x000000000004e947 */ /* 0x004fea0003800000 */
[----:B------:R-:W-:Y:S01]  /*9bc0*/  BPT.TRAP 0x1 ;  /* 0x000000040000795c */ /* 0x000fe20000300000 */
.L_x_2252:
[----:B------:R-:W-:Y:S01]  /*9bd0*/  IMAD R7, R0, 0x8, R16 ;  /* 0x0000000800077824 */ /* 0x000fe200078e0210 */
[----:B------:R-:W-:-:S04]  /*9be0*/  SHF.L.U32 R20, R4, 0x1f, RZ ;  /* 0x0000001f04147819 */ /* 0x000fc800000006ff */
[----:B------:R2:W3:Y:S01]  /*9bf0*/  SYNCS.PHASECHK.TRANS64.TRYWAIT P0, [R7+URZ+0x30c10], R20 ;  /* 0x030c1014070075a7 */ /* 0x0004e2000800017f */
[----:B------:R-:W-:Y:S05]  /*9c00*/  @!P6 BRA `(.L_x_2253) ;  /* 0x000000000004e947 */ /* 0x000fea0003800000 */
[----:B------:R-:W-:Y:S01]  /*9c10*/  BPT.TRAP 0x1 ;  /* 0x000000040000795c */ /* 0x000fe20000300000 */
.L_x_2253:
[----:B-1----:R-:W-:-:S05]  /*9c20*/  VIADD R8, R16, 0x10000 ;  /* 0x0001000010087836 */ /* 0x002fca0000000000 */
[----:B------:R-:W-:-:S04]  /*9c30*/  SHF.R.U32.HI R8, RZ, 0x4, R8 ;  /* 0x00000004ff087819 */ /* 0x000fc80000011608 */
[----:B------:R-:W-:-:S04]  /*9c40*/  LOP3.LUT R8, R8, 0x3fff, RZ, 0xc0, !PT ;  /* 0x00003fff08087812 */ /* 0x000fc800078ec0ff */
[----:B------:R-:W-:Y:S01]  /*9c50*/  LOP3.LUT R9, R8, 0x10000, RZ, 0xfc, !PT ;  /* 0x0001000008097812 */ /* 0x000fe200078efcff */
[----:B---3--:R-:W-:Y:S06]  /*9c60*/  @P0 BRA `(.L_x_2254) ;  /* 0x0000000000080947 */ /* 0x008fec0003800000 */
[----:B------:R-:W1:Y:S02]  /*9c70*/  SYNCS.PHASECHK.TRANS64.TRYWAIT P0, [R7+URZ+0x30c10], R20 ;  /* 0x030c1014070075a7 */ /* 0x000e64000800017f */
[----:B-1----:R-:W-:Y:S05]  /*9c80*/  @!P0 BRA `(.L_x_2255) ;  /* 0x0000009000988947 */ /* 0x002fea0003800000 */
.L_x_2254:
        /* <DEDUP_REMOVED lines=62> */
.L_x_2256:
[----:B------:R1:W1:Y:S01]  /*a070*/  SYNCS.PHASECHK.TRANS64.TRYWAIT P0, [R7+URZ+0x30c30], R20 ;  /* 0x030c3014070075a7 */ /* 0x000262000800017f */
[----:B------:R-:W-:Y:S05]  /*a080*/  @!P6 BRA `(.L_x_2257) ;  /* 0x000000000004e947 */ /* 0x000fea0003800000 */
[----:B------:R-:W-:Y:S01]  /*a090*/  BPT.TRAP 0x1 ;  /* 0x000000040000795c */ /* 0x000fe20000300000 */
.L_x_2257:
        /* <DEDUP_REMOVED lines=8> */
.L_x_2258:
        /* <DEDUP_REMOVED lines=779> */
.L_x_2260:
        /* <DEDUP_REMOVED lines=70> */
.L_x_2261:
        /* <DEDUP_REMOVED lines=12> */
.L_x_2251:
        /* <DEDUP_REMOVED lines=34> */
.L_x_2219:
[----:B------:R-:W-:Y:S05]  /*d910*/  @P0 BRA `(.L_x_2213) ;  /* 0x0000005000e80947 */ /* 0x000fea0003800000 */
[----:B------:R-:W-:Y:S01]  /*d920*/  ULDC.64 UR4, c[0x0][0x878] ;  /* 0x00021e0000047ab9 */ /* 0x000fe20000000a00 */
[----:B------:R-:W3:Y:S01]  /*d930*/  LDC R15, c[0x0][0x850] ;  /* 0x00021400ff0f7b82 */ /* 0x000ee20000000800 */
[----:B------:R-:W-:Y:S01]  /*d940*/  UISETP.NE.U32.AND UP0, UPT, UR4, URZ, UPT ;  /* 0x0000003f0400728c */ /* 0x000fe2000bf05070 */
[----:B-12---:R-:W1:Y:S01]  /*d950*/  S2R R8, SR_CTAID.Y ;  /* 0x0000000000087919 */ /* 0x006e620000002600 */
[----:B------:R-:W-:Y:S01]  /*d960*/  ULDC.64 UR6, c[0x0][0x818] ;  /* 0x0002060000067ab9 */ /* 0x000fe20000000a00 */
[----:B------:R-:W-:Y:S01]  /*d970*/  ULDC.64 UR8, c[0x0][0x820] ;  /* 0x0002080000087ab9 */ /* 0x000fe20000000a00 */
[----:B------:R-:W-:Y:S01]  /*d980*/  UISETP.NE.AND.EX UP0, UPT, UR5, URZ, UPT, UP0 ;  /* 0x0000003f0500728c */ /* 0x000fe2000bf05300 */
[----:B------:R-:W2:Y:S01]  /*d990*/  S2R R16, SR_CTAID.X ;  /* 0x0000000000107919 */ /* 0x000ea20000002500 */
[----:B------:R-:W-:-:S04]  /*d9a0*/  ULDC.64 UR10, c[0x0][0x848] ;  /* 0x00021200000a7ab9 */ /* 0x000fc80000000a00 */
[----:B------:R-:W-:-:S05]  /*d9b0*/  PLOP3.LUT P1, PT, PT, PT, UP0, 0x80, 0x0 ;  /* 0x000000000000781c */ /* 0x000fca0003f2f008 */
[----:B------:R-:W-:Y:S02]  /*d9c0*/  @UP0 ULDC.64 UR4, c[0x0][0x878] ;  /* 0x00021e0000040ab9 */ /* 0x000fe40000000a00 */
[----:B------:R-:W-:-:S06]  /*d9d0*/  @UP0 UIMAD.WIDE UR4, UR37, 0x4, UR4 ;  /* 0x00000004250408a5 */ /* 0x000fcc000f8e0204 */
[----:B------:R-:W-:Y:S02]  /*d9e0*/  IMAD.U32 R2, RZ, RZ, UR4 ;  /* 0x00000004ff027e24 */ /* 0x000fe4000f8e00ff */
[----:B------:R-:W-:-:S05]  /*d9f0*/  IMAD.U32 R3, RZ, RZ, UR5 ;  /* 0x00000005ff037e24 */ /* 0x000fca000f8e00ff */
[----:B------:R2:W4:Y:S01]  /*da00*/  @P1 LDG.E R2, desc[UR38][R2.64] ;  /* 0x0000002602021981 */ /* 0x000522000c1e1900 */
[----:B---3--:R-:W-:Y:S01]  /*da10*/  ISETP.NE.AND P0, PT, R15, 0x1, PT ;  /* 0x000000010f00780c */ /* 0x008fe20003f05270 */
[----:B-1----:R-:W-:Y:S01]  /*da20*/  IMAD.MOV.U32 R7, RZ, RZ, R8 ;  /* 0x000000ffff077224 */ /* 0x002fe200078e0008 */
[----:B------:R-:W1:Y:S01]  /*da30*/  S2R R12, SR_TID.X ;  /* 0x00000000000c7919 */ /* 0x000e620000002100 */
[----:B------:R-:W3:Y:S01]  /*da40*/  S2R R11, SR_CgaCtaId ;  /* 0x00000000000b7919 */ /* 0x000ee20000008800 */
[----:B--2---:R-:W-:-:S09]  /*da50*/  IMAD.SHL.U32 R3, R16, 0x2000, RZ ;  /* 0x0000200010037824 */ /* 0x004fd200078e00ff */
[----:B------:R-:W2:Y:S08]  /*da60*/  @P0 LDC R5, c[0x0][0x854] ;  /* 0x00021500ff050b82 */ /* 0x000eb00000000800 */
[----:B------:R-:W5:Y:S01]  /*da70*/  @P0 LDC R9, c[0x0][0x858] ;  /* 0x00021600ff090b82 */ /* 0x000f620000000800 */
[----:B-1----:R-:W-:Y:S02]  /*da80*/  VIADD R19, R12, 0xffffff80 ;  /* 0xffffff800c137836 */ /* 0x002fe40000000000 */
[----:B--2---:R-:W-:-:S05]  /*da90*/  @P0 IMAD.HI.U32 R0, R8, R5, RZ ;  /* 0x0000000508000227 */ /* 0x004fca00078e00ff */
[----:B-----5:R-:W-:Y:S02]  /*daa0*/  @P0 SHF.R.U32.HI R7, RZ, R9, R0 ;  /* 0x00000009ff070219 */ /* 0x020fe40000011600 */
[----:B------:R-:W-:Y:S02]  /*dab0*/  MOV R0, 0x400 ;  /* 0x0000040000007802 */ /* 0x000fe40000000f00 */
[----:B------:R-:W-:Y:S02]  /*dac0*/  SHF.R.S32.HI R10, RZ, 0x1f, R7 ;  /* 0x0000001fff0a7819 */ /* 0x000fe40000011407 */
[----:B---3--:R-:W-:-:S03]  /*dad0*/  LEA R21, R11, R0, 0x18 ;  /* 0x000000000b157211 */ /* 0x008fc600078ec0ff */
[----:B------:R-:W-:-:S04]  /*dae0*/  IMAD R0, R10, UR6, RZ ;  /* 0x000000060a007c24 */ /* 0x000fc8000f8e02ff */
[----:B------:R-:W-:Y:S01]  /*daf0*/  IMAD R11, R7, UR7, R0 ;  /* 0x00000007070b7c24 */ /* 0x000fe2000f8e0200 */
[----:B----4-:R-:W-:Y:S02]  /*db00*/  @P1 R2UR UR4, R2 ;  /* 0x00000000020412ca */ /* 0x010fe400000e0000 */
[----:B------:R-:W-:-:S04]  /*db10*/  SHF.R.S32.HI R2, RZ, 0x1f, R19 ;  /* 0x0000001fff027819 */ /* 0x000fc80000011413 */
[----:B------:R-:W-:-:S04]  /*db20*/  LEA.HI R9, R2, R19, RZ, 0x7 ;  /* 0x0000001302097211 */ /* 0x000fc800078f38ff */
[----:B------:R-:W-:-:S03]  /*db30*/  LOP3.LUT R0, R9, 0xfffff80, RZ, 0xc0, !PT ;  /* 0x0fffff8009007812 */ /* 0x000fc600078ec0ff */
[----:B------:R-:W-:Y:S02]  /*db40*/  @UP0 ULEA UR4, UR37, UR4, 0x7 ;  /* 0x0000000425040291 */ /* 0x000fe4000f8e383f */
[----:B------:R-:W-:Y:S02]  /*db50*/  IMAD.IADD R0, R19, 0x1, -R0 ;  /* 0x0000000113007824 */ /* 0x000fe400078e0a00 */
[----:B------:R-:W-:-:S04]  /*db60*/  @UP0 USHF.R.S32.HI UR5, URZ, 0x1f, UR4 ;  /* 0x0000001f3f050899 */ /* 0x000fc80008011404 */
[----:B------:R-:W-:-:S04]  /*db70*/  @UP0 ULEA.HI UR5, UR5, UR4, URZ, 0x7 ;  /* 0x0000000405050291 */ /* 0x000fc8000f8f383f */
[----:B------:R-:W-:-:S04]  /*db80*/  @UP0 USHF.L.U32 UR5, UR5, 0x6, URZ ;  /* 0x0000000605050899 */ /* 0x000fc8000800063f */
[----:B------:R-:W-:-:S04]  /*db90*/  @UP0 ULOP3.LUT UR4, UR5, 0xffffe000, URZ, 0xc0, !UPT ;  /* 0xffffe00005040892 */ /* 0x000fc8000f8ec03f */
[----:B------:R-:W-:-:S03]  /*dba0*/  @UP0 USHF.R.S32.HI UR5, URZ, 0x1f, UR4 ;  /* 0x0000001f3f050899 */ /* 0x000fc60008011404 */
[----:B------:R-:W-:Y:S02]  /*dbb0*/  @!UP0 UMOV UR4, URZ ;  /* 0x0000003f00048c82 */ /* 0x000fe40008000000 */
[C---:B------:R-:W-:Y:S02]  /*dbc0*/  IADD3 R4, P0, R3.reuse, UR4, RZ ;  /* 0x0000000403047c10 */ /* 0x040fe4000ff1e0ff */
[----:B------:R-:W-:Y:S02]  /*dbd0*/  @!UP0 UMOV UR5, URZ ;  /* 0x0000003f00058c82 */ /* 0x000fe40008000000 */
[----:B------:R-:W-:Y:S01]  /*dbe0*/  LEA.HI.X.SX32 R5, R3, UR5, 0x1, P0 ;  /* 0x0000000503057c11 */ /* 0x000fe200080f0eff */
[----:B------:R-:W-:Y:S02]  /*dbf0*/  ULDC.64 UR4, c[0x0][0x840] ;  /* 0x0002100000047ab9 */ /* 0x000fe40000000a00 */
[----:B------:R-:W-:Y:S02]  /*dc00*/  IMAD R6, R10, UR4, RZ ;  /* 0x000000040a067c24 */ /* 0x000fe4000f8e02ff */
[----:B------:R-:W-:Y:S01]  /*dc10*/  IMAD.WIDE.U32 R2, R7, UR6, R4 ;  /* 0x0000000607027c25 */ /* 0x000fe2000f8e0004 */
[----:B------:R-:W-:-:S03]  /*dc20*/  USEL UR6, UR37, URZ, !UP0 ;  /* 0x0000003f25067287 */ /* 0x000fc6000c000000 */
[C---:B------:R-:W-:Y:S02]  /*dc30*/  IMAD R13, R7.reuse, UR5, R6 ;  /* 0x00000005070d7c24 */ /* 0x040fe4000f8e0206 */
[----:B------:R-:W-:Y:S01]  /*dc40*/  IMAD.WIDE.U32 R4, R7, UR4, R4 ;  /* 0x0000000407047c25 */ /* 0x000fe2000f8e0004 */
[----:B------:R-:W-:-:S03]  /*dc50*/  USHF.R.S32.HI UR4, URZ, 0x1f, UR37 ;  /* 0x0000001f3f047899 */ /* 0x000fc60008011425 */
[----:B------:R-:W-:Y:S01]  /*dc60*/  IMAD.SHL.U32 R6, R9, 0x20, RZ ;  /* 0x0000002009067824 */ /* 0x000fe200078e00ff */
[----:B------:R-:W-:Y:S01]  /*dc70*/  USEL UR4, UR4, URZ, !UP0 ;  /* 0x0000003f04047287 */ /* 0x000fe2000c000000 */
[----:B------:R-:W-:Y:S02]  /*dc80*/  IMAD.IADD R3, R3, 0x1, R11 ;  /* 0x0000000103037824 */ /* 0x000fe400078e020b */
[----:B------:R-:W-:Y:S01]  /*dc90*/  IMAD.IADD R5, R5, 0x1, R13 ;  /* 0x0000000105057824 */ /* 0x000fe200078e020d */
[----:B------:R-:W-:Y:S01]  /*dca0*/  LOP3.LUT R9, R6, 0x3ffff000, RZ, 0xc0, !PT ;  /* 0x3ffff00006097812 */ /* 0x000fe200078ec0ff */
[----:B------:R-:W-:Y:S01]  /*dcb0*/  UIMAD UR5, UR4, UR8, URZ ;  /* 0x00000008040572a4 */ /* 0x000fe2000f8e023f */
[----:B------:R-:W-:Y:S01]  /*dcc0*/  IMAD.U32 R11, RZ, RZ, UR10 ;  /* 0x0000000aff0b7e24 */ /* 0x000fe2000f8e00ff */
[----:B------:R-:W-:Y:S01]  /*dcd0*/  UIMAD UR4, UR4, UR10, URZ ;  /* 0x0000000a040472a4 */ /* 0x000fe2000f8e023f */
[----:B------:R-:W-:Y:S01]  /*dce0*/  IMAD.MOV R6, RZ, RZ, -R7 ;  /* 0x000000ffff067224 */ /* 0x000fe200078e0a07 */
[----:B------:R-:W-:Y:S01]  /*dcf0*/  UIMAD UR5, UR6, UR9, UR5 ;  /* 0x00000009060572a4 */ /* 0x000fe2000f8e0205 */
[----:B------:R-:W-:Y:S01]  /*dd00*/  IMAD R0, R0, 0x4, R9 ;  /* 0x0000000400007824 */ /* 0x000fe200078e0209 */
[----:B------:R-:W-:Y:S01]  /*dd10*/  UIMAD UR4, UR6, UR11, UR4 ;  /* 0x0000000b060472a4 */ /* 0x000fe2000f8e0204 */
[----:B------:R-:W-:-:S02]  /*dd20*/  IMAD.U32 R9, RZ, RZ, UR8 ;  /* 0x00000008ff097e24 */ /* 0x000fc4000f8e00ff */
[----:B------:R-:W-:-:S04]  /*dd30*/  IMAD.WIDE.U32 R4, R11, UR6, R4 ;  /* 0x000000060b047c25 */ /* 0x000fc8000f8e0004 */
[----:B------:R-:W-:-:S04]  /*dd40*/  IMAD.WIDE.U32 R2, R9, UR6, R2 ;  /* 0x0000000609027c25 */ /* 0x000fc8000f8e0002 */
[----:B------:R-:W-:Y:S02]  /*dd50*/  VIADD R11, R3, UR5 ;  /* 0x00000005030b7c36 */ /* 0x000fe40008000000 */
[----:B------:R-:W-:Y:S01]  /*dd60*/  VIADD R9, R5, UR4 ;  /* 0x0000000405097c36 */ /* 0x000fe20008000000 */
[----:B------:R-:W-:Y:S05]  /*dd70*/  WARPSYNC.ALL ;  /* 0x0000000000007948 */ /* 0x000fea0003800000 */
[----:B------:R-:W-:Y:S02]  /*dd80*/  IMAD R17, R15, R6, R8 ;  /* 0x000000060f117224 */ /* 0x000fe400078e0208 */
[----:B------:R-:W-:Y:S01]  /*dd90*/  IMAD R0, R0, 0x4, R21 ;  /* 0x0000000400007824 */ /* 0x000fe200078e0215 */
[----:B------:R-:W-:Y:S01]  /*dda0*/  BAR.SYNC.DEFER_BLOCKING 0x1, 0x100 ;  /* 0x0044000000007b1d */ /* 0x000fe20000010000 */
[----:B------:R-:W-:-:S02]  /*ddb0*/  ISETP.NE.AND P1, PT, R12, 0x80, PT ;  /* 0x000000800c00780c */ /* 0x000fc40003f25270 */
[----:B------:R-:W-:-:S03]  /*ddc0*/  ISETP.NE.AND P0, PT, R19, RZ, PT ;  /* 0x000000ff1300720c */ /* 0x000fc60003f05270 */
[----:B------:R-:W-:Y:S01]  /*ddd0*/  ULDC UR4, c[0x0][0x870] ;  /* 0x00021c0000047ab9 */ /* 0x000fe20000000800 */
[----:B------:R-:W-:Y:S01]  /*dde0*/  ULDC UR5, c[0x0][0x80c] ;  /* 0x0002030000057ab9 */ /* 0x000fe20000000800 */
[----:B------:R-:W-:Y:S01]  /*ddf0*/  IMAD R6, R16, UR4, RZ ;  /* 0x0000000410067c24 */ /* 0x000fe2000f8e02ff */
[----:B------:R-:W1:Y:S01]  /*de00*/  LDC.64 R12, c[0x0][0x800] ;  /* 0x00020000ff0c7b82 */ /* 0x000e620000000a00 */
[----:B------:R-:W-:Y:S01]  /*de10*/  UIMAD UR4, UR37, UR5, URZ ;  /* 0x00000005250472a4 */ /* 0x000fe2000f8e023f */
[----:B------:R-:W-:Y:S01]  /*de20*/  BSSY B0, `(.L_x_2263) ;  /* 0x000001c000007945 */ /* 0x000fe20003800000 */
[----:B------:R-:W-:Y:S02]  /*de30*/  IMAD R6, R6, UR5, RZ ;  /* 0x0000000506067c24 */ /* 0x000fe4000f8e02ff */
[----:B------:R-:W-:-:S03]  /*de40*/  USHF.R.S32.HI UR5, URZ, 0x1f, UR4 ;  /* 0x0000001f3f057899 */ /* 0x000fc60008011404 */
[----:B------:R-:W2:Y:S01]  /*de50*/  LDC.64 R14, c[0x0][0x828] ;  /* 0x00020a00ff0e7b82 */ /* 0x000ea20000000a00 */
[----:B------:R-:W-:Y:S02]  /*de60*/  IADD3 R8, P2, P3, R6, UR4, R7 ;  /* 0x0000000406087c10 */ /* 0x000fe4000fb5e007 */
[----:B------:R-:W-:-:S03]  /*de70*/  SHF.R.S32.HI R7, RZ, 0x1f, R6 ;  /* 0x0000001fff077819 */ /* 0x000fc60000011406 */
[C---:B------:R-:W-:Y:S01]  /*de80*/  IMAD.SHL.U32 R16, R8.reuse, 0x4, RZ ;  /* 0x0000000408107824 */ /* 0x040fe200078e00ff */
[----:B------:R3:W-:Y:S01]  /*de90*/  STS.128 [R0], R184 ;  /* 0x000000b800007388 */ /* 0x0007e20000000c00 */
[----:B------:R-:W-:Y:S01]  /*dea0*/  IADD3.X R7, R7, UR5, R10, P2, P3 ;  /* 0x0000000507077c10 */ /* 0x000fe200097e640a */
[----:B------:R-:W-:Y:S02]  /*deb0*/  ULDC.64 UR4, c[0x0][0x868] ;  /* 0x00021a0000047ab9 */ /* 0x000fe40000000a00 */
[----:B------:R3:W-:Y:S01]  /*dec0*/  STS.128 [R0+0x800], R188 ;  /* 0x000800bc00007388 */ /* 0x0007e20000000c00 */
[----:B------:R-:W-:Y:S02]  /*ded0*/  SHF.L.U64.HI R10, R8, 0x2, R7 ;  /* 0x00000002080a7819 */ /* 0x000fe40000010207 */
[----:B------:R-:W-:Y:S01]  /*dee0*/  IADD3 R6, P4, R16, UR4, RZ ;  /* 0x0000000410067c10 */ /* 0x000fe2000ff9e0ff */
[----:B------:R3:W-:Y:S01]  /*def0*/  STS.128 [R0+0x1000], R192 ;  /* 0x001000c000007388 */ /* 0x0007e20000000c00 */
[----:B-1----:R-:W-:-:S02]  /*df00*/  LEA R12, P2, R2, R12, 0x2 ;  /* 0x0000000c020c7211 */ /* 0x002fc400078410ff */
[----:B------:R-:W-:Y:S01]  /*df10*/  IADD3.X R7, R10, UR5, RZ, P4, !PT ;  /* 0x000000050a077c10 */ /* 0x000fe2000a7fe4ff */
[----:B------:R3:W-:Y:S04]  /*df20*/  STS.128 [R0+0x1800], R196 ;  /* 0x001800c400007388 */ /* 0x0007e80000000c00 */
[----:B------:R3:W-:Y:S01]  /*df30*/  STS.128 [R0+0x2000], R200 ;  /* 0x002000c800007388 */ /* 0x0007e20000000c00 */
[----:B--2---:R-:W-:-:S03]  /*df40*/  LEA R14, P3, R4, R14, 0x2 ;  /* 0x0000000e040e7211 */ /* 0x004fc600078610ff */
[----:B------:R3:W-:Y:S04]  /*df50*/  STS.128 [R0+0x2800], R204 ;  /* 0x002800cc00007388 */ /* 0x0007e80000000c00 */
[----:B------:R3:W-:Y:S04]  /*df60*/  STS.128 [R0+0x3000], R208 ;  /* 0x003000d000007388 */ /* 0x0007e80000000c00 */
[----:B------:R3:W-:Y:S01]  /*df70*/  STS.128 [R0+0x3800], R212 ;  /* 0x003800d400007388 */ /* 0x0007e20000000c00 */
[----:B------:R-:W-:Y:S05]  /*df80*/  @P0 BRA `(.L_x_2264) ;  /* 0x0000000000140947 */ /* 0x000fea0003800000 */
.L_x_2265:
[----:B------:R-:W2:Y:S04]  /*df90*/  LDG.E.STRONG.GPU R8, desc[UR38][R6.64] ;  /* 0x0000002606087981 */ /* 0x000ea8000c1ef900 */
[----:B--2---:R-:W-:Y:S01]  /*dfa0*/  CCTL.IVALL ;  /* 0x00000000ff00798f */ /* 0x004fe20002000000 */
[----:B------:R-:W-:Y:S05]  /*dfb0*/  YIELD ;  /* 0x0000000000007946 */ /* 0x000fea0003800000 */
[----:B------:R-:W-:-:S13]  /*dfc0*/  ISETP.NE.AND P0, PT, R8, R17, PT ;  /* 0x000000110800720c */ /* 0x000fda0003f05270 */
[----:B------:R-:W-:Y:S05]  /*dfd0*/  @P0 BRA `(.L_x_2265) ;  /* 0xfffffffc00ec0947 */ /* 0x000fea000383ffff */
.L_x_2264:
[----:B------:R-:W-:Y:S05]  /*dfe0*/  BSYNC B0 ;  /* 0x0000000000007941 */ /* 0x000fea0003800000 */
.L_x_2263:
[----:B------:R-:W-:Y:S01]  /*dff0*/  UMOV UR4, 0xffffffff ;  /* 0xffffffff00047882 */ /* 0x000fe20000000000 */
[----:B------:R-:W-:Y:S02]  /*e000*/  LEA.HI.X R11, R2, R13, R11, 0x2, P2 ;  /* 0x0000000d020b7211 */ /* 0x000fe400010f140b */
[----:B------:R-:W-:Y:S01]  /*e010*/  LEA.HI.X R9, R4, R15, R9, 0x2, P3 ;  /* 0x0000000f04097211 */ /* 0x000fe200018f1409 */
[----:B------:R-:W-:Y:S06]  /*e020*/  BRA.DIV UR4, `(.L_x_2266) ;  /* 0x0000004e04d87947 */ /* 0x000fec000b800000 */
[----:B------:R-:W-:Y:S01]  /*e030*/  NOP ;  /* 0x0000000000007918 */ /* 0x000fe20000000000 */
.L_x_2375:
        /* <DEDUP_REMOVED lines=17> */
.L_x_2269:
[----:B------:R-:W-:Y:S01]  /*e150*/  @P0 ELECT P2, URZ, PT ;  /* 0x00000000003f082f */ /* 0x000fe20003840000 */
[----:B------:R1:W-:-:S12]  /*e160*/  UBLKRED.G.S.ADD.F32.RN [UR4], [UR6], UR7, desc[UR8] ;  /* 0x00000804060073bb */ /* 0x0003d800080a1407 */
[----:B------:R-:W-:Y:S02]  /*e170*/  @P2 PLOP3.LUT P0, PT, P2, PT, PT, 0x8, 0x0 ;  /* 0x000000000000281c */ /* 0x000fe4000170e170 */
[----:B------:R-:W-:-:S11]  /*e180*/  PLOP3.LUT P2, PT, PT, PT, PT, 0x8, 0x0 ;  /* 0x000000000000781c */ /* 0x000fd60003f4e170 */
[----:B-1----:R-:W-:Y:S05]  /*e190*/  @P0 BRA.U.ANY `(.L_x_2269) ;  /* 0xfffffffd00ec0947 */ /* 0x002fea000393ffff */
[----:B------:R0:W-:Y:S01]  /*e1a0*/  UTMACMDFLUSH ;  /* 0x00000000000079b7 */ /* 0x0001e20000000000 */
[----:B------:R-:W-:-:S04]  /*e1b0*/  DEPBAR.LE SB0, 0x0 ;  /* 0x000080000000791a */ /* 0x000fc80000000000 */
.L_x_2268:
[----:B------:R-:W-:Y:S05]  /*e1c0*/  BSYNC B0 ;  /* 0x0000000000007941 */ /* 0x000fea0003800000 */
.L_x_2267:
        /* <DEDUP_REMOVED lines=14> */
.L_x_2271:
[----:B------:R-:W-:Y:S05]  /*e2b0*/  BSYNC B0 ;  /* 0x0000000000007941 */ /* 0x000fea0003800000 */
.L_x_2270:
        /* <DEDUP_REMOVED lines=14> */
.L_x_2274:
[----:B-1-3--:R-:W2:Y:S04]  /*e3a0*/  LDG.E.STRONG.GPU R0, desc[UR38][R2.64] ;  /* 0x0000002602007981 */ /* 0x00aea8000c1ef900 */
[----:B--2---:R-:W-:Y:S01]  /*e3b0*/  CCTL.IVALL ;  /* 0x00000000ff00798f */ /* 0x004fe20002000000 */
[----:B------:R-:W-:Y:S05]  /*e3c0*/  YIELD ;  /* 0x0000000000007946 */ /* 0x000fea0003800000 */
[----:B------:R-:W-:-:S13]  /*e3d0*/  ISETP.NE.AND P0, PT, R0, R17, PT ;  /* 0x000000110000720c */ /* 0x000fda0003f05270 */
[----:B------:R-:W-:Y:S05]  /*e3e0*/  @P0 BRA `(.L_x_2274) ;  /* 0xfffffffc00ec0947 */ /* 0x000fea000383ffff */
.L_x_2273:
[----:B------:R-:W-:Y:S05]  /*e3f0*/  BSYNC B0 ;  /* 0x0000000000007941 */ /* 0x000fea0003800000 */
.L_x_2272:
[----:B------:R-:W-:-:S03]  /*e400*/  UMOV UR4, 0xffffffff ;  /* 0xffffffff00047882 */ /* 0x000fc60000000000 */
[----:B------:R-:W-:Y:S05]  /*e410*/  BRA.DIV UR4, `(.L_x_2275) ;  /* 0x0000004a04f87947 */ /* 0x000fea000b800000 */
[----:B------:R-:W-:Y:S01]  /*e420*/  NOP ;  /* 0x0000000000007918 */ /* 0x000fe20000000000 */
.L_x_2378:
        /* <DEDUP_REMOVED lines=17> */
.L_x_2278:
[----:B------:R-:W-:Y:S01]  /*e540*/  @P0 ELECT P2, URZ, PT ;  /* 0x00000000003f082f */ /* 0x000fe20003840000 */
[----:B------:R2:W-:-:S12]  /*e550*/  UBLKRED.G.S.ADD.F32.RN [UR4], [UR6], UR7, desc[UR8] ;  /* 0x00000804060073bb */ /* 0x0005d800080a1407 */
[----:B------:R-:W-:Y:S02]  /*e560*/  @P2 PLOP3.LUT P0, PT, P2, PT, PT, 0x8, 0x0 ;  /* 0x000000000000281c */ /* 0x000fe4000170e170 */
[----:B------:R-:W-:-:S11]  /*e570*/  PLOP3.LUT P2, PT, PT, PT, PT, 0x8, 0x0 ;  /* 0x000000000000781c */ /* 0x000fd60003f4e170 */
[----:B--2---:R-:W-:Y:S05]  /*e580*/  @P0 BRA.U.ANY `(.L_x_2278) ;  /* 0xfffffffd00ec0947 */ /* 0x004fea000393ffff */
[----:B------:R0:W-:Y:S01]  /*e590*/  UTMACMDFLUSH ;  /* 0x00000000000079b7 */ /* 0x0001e20000000000 */
[----:B------:R-:W-:-:S04]  /*e5a0*/  DEPBAR.LE SB0, 0x0 ;  /* 0x000080000000791a */ /* 0x000fc80000000000 */
.L_x_2277:
[----:B------:R-:W-:Y:S05]  /*e5b0*/  BSYNC B0 ;  /* 0x0000000000007941 */ /* 0x000fea0003800000 */
.L_x_2276:
        /* <DEDUP_REMOVED lines=14> */
.L_x_2208:
        /* <DEDUP_REMOVED lines=21> */
.L_x_2280:
        /* <DEDUP_REMOVED lines=13> */
.L_x_2282:
[----:B------:R-:W-:-:S05]  /*e8c0*/  ULDC UR4, c[0x0][0x8c4] ;  /* 0x0002310000047ab9 */ /* 0x000fca0000000800 */
.L_x_2281:
        /* <DEDUP_REMOVED lines=44> */
.L_x_2283:
        /* <DEDUP_REMOVED lines=13> */
.L_x_2284:
        /* <DEDUP_REMOVED lines=12> */
.L_x_2285:
        /* <DEDUP_REMOVED lines=30> */
.L_x_2286:
        /* <DEDUP_REMOVED lines=35> */
.L_x_2291:
[----:B------:R-:W2:Y:S04]  /*f130*/  LDG.E.STRONG.GPU R0, desc[UR38][R2.64] ;  /* 0x0000002602007981 */ /* 0x000ea8000c1ef900 */
[----:B--2---:R-:W-:Y:S01]  /*f140*/  CCTL.IVALL ;  /* 0x00000000ff00798f */ /* 0x004fe20002000000 */
[----:B------:R-:W-:Y:S05]  /*f150*/  YIELD ;  /* 0x0000000000007946 */ /* 0x000fea0003800000 */
[----:B------:R-:W-:-:S13]  /*f160*/  ISETP.NE.AND P1, PT, R0, UR22, PT ;  /* 0x0000001600007c0c */ /* 0x000fda000bf25270 */
[----:B------:R-:W-:Y:S05]  /*f170*/  @P1 BRA `(.L_x_2291) ;  /* 0xfffffffc00ec1947 */ /* 0x000fea000383ffff */
.L_x_2290:
[----:B------:R-:W-:Y:S05]  /*f180*/  BSYNC B0 ;  /* 0x0000000000007941 */ /* 0x000fea0003800000 */
.L_x_2289:
[----:B------:R-:W-:-:S03]  /*f190*/  UMOV UR15, 0xffffffff ;  /* 0xffffffff000f7882 */ /* 0x000fc60000000000 */
[----:B------:R-:W-:Y:S05]  /*f1a0*/  BRA.DIV UR15, `(.L_x_2292) ;  /* 0x0000003e0fb07947 */ /* 0x000fea000b800000 */
[----:B------:R-:W-:Y:S01]  /*f1b0*/  NOP ;  /* 0x0000000000007918 */ /* 0x000fe20000000000 */
.L_x_2381:
        /* <DEDUP_REMOVED lines=22> */
.L_x_2294:
[----:B------:R-:W-:Y:S05]  /*f320*/  BSYNC B0 ;  /* 0x0000000000007941 */ /* 0x000fea0003800000 */
.L_x_2293:
        /* <DEDUP_REMOVED lines=20> */
.L_x_2296:
[----:B------:R-:W-:Y:S05]  /*f470*/  BSYNC B0 ;  /* 0x0000000000007941 */ /* 0x000fea0003800000 */
.L_x_2295:
[----:B------:R-:W-:Y:S06]  /*f480*/  BAR.ARV 0xa, 0xa0 ;  /* 0x0282800000007b1d */ /* 0x000fec0000002000 */
[----:B------:R-:W-:Y:S04]  /*f490*/  BSSY B0, `(.L_x_2297) ;  /* 0x0000003000007945 */ /* 0x000fe80003800000 */
[----:B------:R-:W-:Y:S05]  /*f4a0*/  @!P0 BRA `(.L_x_2298) ;  /* 0x0000000000048947 */ /* 0x000fea0003800000 */
[----:B------:R-:W-:-:S04]  /*f4b0*/  DEPBAR.LE SB0, 0x0 ;  /* 0x000080000000791a */ /* 0x000fc80000000000 */
.L_x_2298:
[----:B------:R-:W-:Y:S05]  /*f4c0*/  BSYNC B0 ;  /* 0x0000000000007941 */ /* 0x000fea0003800000 */
.L_x_2297:
        /* <DEDUP_REMOVED lines=19> */
.L_x_2300:
[----:B------:R-:W-:Y:S05]  /*f600*/  BSYNC B0 ;  /* 0x0000000000007941 */ /* 0x000fea0003800000 */
.L_x_2299:
[----:B------:R-:W-:Y:S01]  /*f610*/  UIADD3 UR15, UR9, 0x1, URZ ;  /* 0x00000001090f7890 */ /* 0x000fe2000fffe03f */
[----:B------:R-:W-:Y:S11]  /*f620*/  BRA `(.L_x_2301) ;  /* 0x0000000000047947 */ /* 0x000ff60003800000 */
.L_x_2288:
[----:B------:R-:W-:-:S05]  /*f630*/  UMOV UR15, UR9 ;  /* 0x00000009000f7c82 */ /* 0x000fca0008000000 */
.L_x_2301:
        /* <DEDUP_REMOVED lines=15> */
.L_x_2326:
        /* <DEDUP_REMOVED lines=11> */
.L_x_2304:
[----:B------:R-:W2:Y:S04]  /*f7e0*/  LDG.E.STRONG.GPU R0, desc[UR38][R2.64] ;  /* 0x0000002602007981 */ /* 0x000ea8000c1ef900 */
[----:B--2---:R-:W-:Y:S01]  /*f7f0*/  CCTL.IVALL ;  /* 0x00000000ff00798f */ /* 0x004fe20002000000 */
[----:B------:R-:W-:Y:S05]  /*f800*/  YIELD ;  /* 0x0000000000007946 */ /* 0x000fea0003800000 */
[----:B------:R-:W-:-:S13]  /*f810*/  ISETP.NE.AND P1, PT, R0, UR22, PT ;  /* 0x0000001600007c0c */ /* 0x000fda000bf25270 */
[----:B------:R-:W-:Y:S05]  /*f820*/  @P1 BRA `(.L_x_2304) ;  /* 0xfffffffc00ec1947 */ /* 0x000fea000383ffff */
.L_x_2303:
[----:B------:R-:W-:Y:S05]  /*f830*/  BSYNC B0 ;  /* 0x0000000000007941 */ /* 0x000fea0003800000 */
.L_x_2302:
[----:B------:R-:W-:-:S03]  /*f840*/  UMOV UR16, 0xffffffff ;  /* 0xffffffff00107882 */ /* 0x000fc60000000000 */
[----:B------:R-:W-:Y:S05]  /*f850*/  BRA.DIV UR16, `(.L_x_2305) ;  /* 0x0000003a10207947 */ /* 0x000fea000b800000 */
[----:B------:R-:W-:Y:S01]  /*f860*/  NOP ;  /* 0x0000000000007918 */ /* 0x000fe20000000000 */
.L_x_2384:
        /* <DEDUP_REMOVED lines=19> */
.L_x_2307:
[----:B------:R-:W-:Y:S05]  /*f9a0*/  BSYNC B0 ;  /* 0x0000000000007941 */ /* 0x000fea0003800000 */
.L_x_2306:
        /* <DEDUP_REMOVED lines=17> */
.L_x_2309:
[----:B------:R-:W-:Y:S05]  /*fac0*/  BSYNC B0 ;  /* 0x0000000000007941 */ /* 0x000fea0003800000 */
.L_x_2308:
[----:B------:R-:W-:Y:S06]  /*fad0*/  BAR.ARV 0xa, 0xa0 ;  /* 0x0282800000007b1d */ /* 0x000fec0000002000 */
[----:B------:R-:W-:Y:S04]  /*fae0*/  BSSY B0, `(.L_x_2310) ;  /* 0x0000003000007945 */ /* 0x000fe80003800000 */
[----:B------:R-:W-:Y:S05]  /*faf0*/  @!P0 BRA `(.L_x_2311) ;  /* 0x0000000000048947 */ /* 0x000fea0003800000 */
[----:B------:R-:W-:-:S04]  /*fb00*/  DEPBAR.LE SB0, 0x0 ;  /* 0x000080000000791a */ /* 0x000fc80000000000 */
.L_x_2311:
[----:B------:R-:W-:Y:S05]  /*fb10*/  BSYNC B0 ;  /* 0x0000000000007941 */ /* 0x000fea0003800000 */
.L_x_2310:
        /* <DEDUP_REMOVED lines=19> */
.L_x_2313:
[----:B------:R-:W-:Y:S05]  /*fc50*/  BSYNC B0 ;  /* 0x0000000000007941 */ /* 0x000fea0003800000 */
.L_x_2312:
        /* <DEDUP_REMOVED lines=9> */
.L_x_2316:
[----:B------:R-:W2:Y:S04]  /*fcf0*/  LDG.E.STRONG.GPU R0, desc[UR38][R2.64] ;  /* 0x0000002602007981 */ /* 0x000ea8000c1ef900 */
[----:B--2---:R-:W-:Y:S01]  /*fd00*/  CCTL.IVALL ;  /* 0x00000000ff00798f */ /* 0x004fe20002000000 */
[----:B------:R-:W-:Y:S05]  /*fd10*/  YIELD ;  /* 0x0000000000007946 */ /* 0x000fea0003800000 */
[----:B------:R-:W-:-:S13]  /*fd20*/  ISETP.NE.AND P1, PT, R0, UR22, PT ;  /* 0x0000001600007c0c */ /* 0x000fda000bf25270 */
[----:B------:R-:W-:Y:S05]  /*fd30*/  @P1 BRA `(.L_x_2316) ;  /* 0xfffffffc00ec1947 */ /* 0x000fea000383ffff */
.L_x_2315:
[----:B------:R-:W-:Y:S05]  /*fd40*/  BSYNC B0 ;  /* 0x0000000000007941 */ /* 0x000fea0003800000 */
.L_x_2314:
[----:B------:R-:W-:-:S03]  /*fd50*/  UMOV UR12, 0xffffffff ;  /* 0xffffffff000c7882 */ /* 0x000fc60000000000 */
[----:B------:R-:W-:Y:S05]  /*fd60*/  BRA.DIV UR12, `(.L_x_2317) ;  /* 0x000000320cf87947 */ /* 0x000fea000b800000 */
[----:B------:R-:W-:Y:S01]  /*fd70*/  NOP ;  /* 0x0000000000007918 */ /* 0x000fe20000000000 */
.L_x_2387:
        /* <DEDUP_REMOVED lines=15> */
.L_x_2319:
[----:B------:R-:W-:Y:S05]  /*fe70*/  BSYNC B0 ;  /* 0x0000000000007941 */ /* 0x000fea0003800000 */
.L_x_2318:
        /* <DEDUP_REMOVED lines=15> */
.L_x_2321:
[----:B------:R-:W-:Y:S05]  /*ff70*/  BSYNC B0 ;  /* 0x0000000000007941 */ /* 0x000fea0003800000 */
.L_x_2320:
[----:B------:R-:W-:Y:S06]  /*ff80*/  BAR.ARV 0xa, 0xa0 ;  /* 0x0282800000007b1d */ /* 0x000fec0000002000 */
[----:B------:R-:W-:Y:S04]  /*ff90*/  BSSY B0, `(.L_x_2322) ;  /* 0x0000003000007945 */ /* 0x000fe80003800000 */
[----:B------:R-:W-:Y:S05]  /*ffa0*/  @!P0 BRA `(.L_x_2323) ;  /* 0x0000000000048947 */ /* 0x000fea0003800000 */
[----:B------:R-:W-:-:S04]  /*ffb0*/  DEPBAR.LE SB0, 0x0 ;  /* 0x000080000000791a */ /* 0x000fc80000000000 */
.L_x_2323:
[----:B------:R-:W-:Y:S05]  /*ffc0*/  BSYNC B0 ;  /* 0x0000000000007941 */ /* 0x000fea0003800000 */
.L_x_2322:
        /* <DEDUP_REMOVED lines=19> */
.L_x_2325:
[----:B------:R-:W-:Y:S05]  /*10100*/  BSYNC B0 ;  /* 0x0000000000007941 */ /* 0x000fea0003800000 */
.L_x_2324:
[----:B------:R-:W-:Y:S02]  /*10110*/  UIADD3 UR9, UR9, 0x2, URZ ;  /* 0x0000000209097890 */ /* 0x000fe4000fffe03f */
[----:B------:R-:W-:-:S04]  /*10120*/  UIADD3 UR4, UR4, 0x4000, URZ ;  /* 0x0000400004047890 */ /* 0x000fc8000fffe03f */
[----:B------:R-:W-:-:S13]  /*10130*/  ISETP.LE.AND P1, PT, R9, UR9, PT ;  /* 0x0000000909007c0c */ /* 0x000fda000bf23270 */
[----:B------:R-:W-:Y:S05]  /*10140*/  @!P1 BRA `(.L_x_2326) ;  /* 0xfffffff400789947 */ /* 0x000fea000383ffff */
.L_x_2287:
        /* <DEDUP_REMOVED lines=41> */
.L_x_2329:
[----:B------:R-:W-:Y:S05]  /*103e0*/  BSYNC B0 ;  /* 0x0000000000007941 */ /* 0x000fea0003800000 */
.L_x_2328:
[----:B------:R-:W-:Y:S05]  /*103f0*/  BRA `(.L_x_2330) ;  /* 0x0000000000047947 */ /* 0x000fea0003800000 */
.L_x_2327:
[----:B------:R-:W-:-:S05]  /*10400*/  UMOV UR4, UR9 ;  /* 0x0000000900047c82 */ /* 0x000fca0008000000 */
.L_x_2330:
        /* <DEDUP_REMOVED lines=11> */
.L_x_2335:
        /* <DEDUP_REMOVED lines=24> */
.L_x_2332:
[----:B------:R-:W-:Y:S05]  /*10640*/  BSYNC B0 ;  /* 0x0000000000007941 */ /* 0x000fea0003800000 */
.L_x_2331:
        /* <DEDUP_REMOVED lines=24> */
.L_x_2334:
[----:B------:R-:W-:Y:S05]  /*107d0*/  BSYNC B0 ;  /* 0x0000000000007941 */ /* 0x000fea0003800000 */
.L_x_2333:
[----:B------:R-:W-:Y:S02]  /*107e0*/  UIADD3 UR7, UR7, 0x2, URZ ;  /* 0x0000000207077890 */ /* 0x000fe4000fffe03f */
[----:B------:R-:W-:Y:S02]  /*107f0*/  ULEA UR5, UR19, UR5, 0x1 ;  /* 0x0000000513057291 */ /* 0x000fe4000f8e083f */
[----:B------:R-:W-:Y:S02]  /*10800*/  ULEA UR6, UR19, UR6, 0x1 ;  /* 0x0000000613067291 */ /* 0x000fe4000f8e083f */
[----:B------:R-:W-:-:S13]  /*10810*/  ISETP.NE.AND P0, PT, RZ, UR7, PT ;  /* 0x00000007ff007c0c */ /* 0x000fda000bf05270 */
[----:B------:R-:W-:Y:S05]  /*10820*/  @!P0 BRA `(.L_x_2213) ;  /* 0x0000002400248947 */ /* 0x000fea0003800000 */
[----:B------:R-:W-:Y:S05]  /*10830*/  BRA `(.L_x_2335) ;  /* 0xfffffffc00207947 */ /* 0x000fea000383ffff */
.L_x_2279:
        /* <DEDUP_REMOVED lines=14> */
.L_x_2336:
        /* <DEDUP_REMOVED lines=14> */
.L_x_2338:
[----:B------:R-:W-:-:S05]  /*10a00*/  ULDC UR4, c[0x0][0x8c4] ;  /* 0x0002310000047ab9 */ /* 0x000fca0000000800 */
.L_x_2337:
        /* <DEDUP_REMOVED lines=59> */
.L_x_2340:
        /* <DEDUP_REMOVED lines=13> */
.L_x_2341:
        /* <DEDUP_REMOVED lines=8> */
.L_x_2342:
        /* <DEDUP_REMOVED lines=21> */
.L_x_2343:
        /* <DEDUP_REMOVED lines=50> */
.L_x_2388:
        /* <DEDUP_REMOVED lines=15> */
.L_x_2346:
        /* <DEDUP_REMOVED lines=77> */
.L_x_2357:
[----:B-123--:R-:W-:-:S04]  /*11940*/  SHF.L.U32 R18, R10, 0x1f, RZ ;  /* 0x0000001f0a127819 */ /* 0x00efc800000006ff */
[----:B------:R-:W2:Y:S02]  /*11950*/  SYNCS.PHASECHK.TRANS64.TRYWAIT P1, [R15+URZ+0x30c40], R18 ;  /* 0x030c40120f0075a7 */ /* 0x000ea4000802017f */
[----:B--2---:R-:W-:Y:S05]  /*11960*/  @!P1 BRA `(.L_x_2349) ;  /* 0x0000001800289947 */ /* 0x004fea0003800000 */
.L_x_2389:
        /* <DEDUP_REMOVED lines=8> */
.L_x_2350:
        /* <DEDUP_REMOVED lines=30> */
.L_x_2390:
        /* <DEDUP_REMOVED lines=8> */
.L_x_2352:
        /* <DEDUP_REMOVED lines=30> */
.L_x_2391:
        /* <DEDUP_REMOVED lines=8> */
.L_x_2354:
        /* <DEDUP_REMOVED lines=24> */
.L_x_2393:
        /* <DEDUP_REMOVED lines=8> */
.L_x_2356:
        /* <DEDUP_REMOVED lines=30> */
.L_x_2348:
[----:B------:R-:W4:Y:S02]  /*12290*/  LDL.LU R4, [R1+0x8] ;  /* 0x0000080001047983 */ /* 0x000f240000300800 */
[----:B----4-:R-:W-:Y:S02]  /*122a0*/  ISETP.NE.AND P1, PT, R4, RZ, PT ;  /* 0x000000ff0400720c */ /* 0x010fe40003f25270 */
[----:B------:R4:W5:Y:S11]  /*122b0*/  LDL R4, [R1+0x4] ;  /* 0x0000040001047983 */ /* 0x0009760000100800 */
[----:B----4-:R-:W-:Y:S05]  /*122c0*/  @!P1 BRA `(.L_x_2347) ;  /* 0x0000000400249947 */ /* 0x010fea0003800000 */
[----:B------:R-:W-:-:S04]  /*122d0*/  SHF.L.U32 R12, R10, 0x1f, RZ ;  /* 0x0000001f0a0c7819 */ /* 0x000fc800000006ff */
[----:B------:R-:W4:Y:S02]  /*122e0*/  SYNCS.PHASECHK.TRANS64.TRYWAIT P1, [R15+URZ+0x30c40], R12 ;  /* 0x030c400c0f0075a7 */ /* 0x000f24000802017f */
[----:B----4-:R-:W-:Y:S05]  /*122f0*/  @!P1 BRA `(.L_x_2358) ;  /* 0x0000001000189947 */ /* 0x010fea0003800000 */
.L_x_2394:
        /* <DEDUP_REMOVED lines=8> */
.L_x_2359:
        /* <DEDUP_REMOVED lines=27> */
.L_x_2395:
        /* <DEDUP_REMOVED lines=8> */
.L_x_2361:
        /* <DEDUP_REMOVED lines=27> */
.L_x_2347:
[----:B------:R-:W1:Y:S01]  /*12760*/  S2R R0, SR_TID.X ;  /* 0x0000000000007919 */ /* 0x000e620000002100 */
[----:B------:R-:W-:Y:S01]  /*12770*/  IMAD R3, R16, 0x8, R15 ;  /* 0x0000000810037824 */ /* 0x000fe200078e020f */
[----:B-1----:R-:W-:Y:S02]  /*12780*/  LOP3.LUT R2, R0, 0x7f, RZ, 0xc0, !PT ;  /* 0x0000007f00027812 */ /* 0x002fe400078ec0ff */
[----:B------:R-:W-:Y:S02]  /*12790*/  SHF.L.U32 R0, R10, 0x1f, RZ ;  /* 0x0000001f0a007819 */ /* 0x000fe400000006ff */
[----:B------:R-:W-:Y:S02]  /*127a0*/  ISETP.NE.AND P1, PT, R2, RZ, PT ;  /* 0x000000ff0200720c */ /* 0x000fe40003f25270 */
[----:B------:R-:W1:Y:S02]  /*127b0*/  SYNCS.PHASECHK.TRANS64.TRYWAIT P0, [R3+URZ+0x30c40], R0 ;  /* 0x030c4000030075a7 */ /* 0x000e64000800017f */
[----:B-1----:R-:W-:Y:S09]  /*127c0*/  @!P0 BRA `(.L_x_2362) ;  /* 0x0000000c000c8947 */ /* 0x002ff20003800000 */
.L_x_2396:
[----:B------:R-:W-:Y:S05]  /*127d0*/  @P1 BRA `(.L_x_2363) ;  /* 0x0000000000181947 */ /* 0x000fea0003800000 */
[----:B------:R-:W1:Y:S01]  /*127e0*/  S2R R2, SR_TID.X ;  /* 0x0000000000027919 */ /* 0x000e620000002100 */
[----:B------:R-:W-:-:S04]  /*127f0*/  IMAD.MOV.U32 R0, RZ, RZ, 0x4200 ;  /* 0x00004200ff007424 */ /* 0x000fc800078e00ff */
[----:B------:R1:W-:Y:S02]  /*12800*/  SYNCS.ARRIVE.TRANS64 RZ, [R3+URZ+0x30c30], R0 ;  /* 0x030c300003ff79a7 */ /* 0x0003e4000800003f */
[----:B-1----:R-:W-:-:S13]  /*12810*/  LOP3.LUT P0, RZ, R2, 0x1f, RZ, 0xc0, !PT ;  /* 0x0000001f02ff7812 */ /* 0x002fda000780c0ff */
[----:B------:R-:W-:Y:S05]  /*12820*/  @!P0 BRA `(.L_x_2363) ;  /* 0x0000000000048947 */ /* 0x000fea0003800000 */
[----:B------:R-:W-:Y:S01]  /*12830*/  BPT.TRAP 0x1 ;  /* 0x000000040000795c */ /* 0x000fe20000300000 */
.L_x_2363:
        /* <DEDUP_REMOVED lines=34> */
.L_x_2344:
[----:B------:R-:W-:Y:S05]  /*12a60*/  BSYNC B0 ;  /* 0x0000000000007941 */ /* 0x000fea0003800000 */
.L_x_2339:
[----:B------:R-:W-:-:S03]  /*12a70*/  UMOV UR8, 0xffffffff ;  /* 0xffffffff00087882 */ /* 0x000fc60000000000 */
[----:B------:R-:W-:Y:S05]  /*12a80*/  BRA.DIV UR8, `(.L_x_2364) ;  /* 0x0000000a08707947 */ /* 0x000fea000b800000 */
[----:B------:R-:W-:-:S13]  /*12a90*/  ELECT P6, URZ, PT ;  /* 0x00000000003f782f */ /* 0x000fda00038c0000 */
.L_x_2399:
[----:B------:R-:W-:Y:S05]  /*12aa0*/  @!P6 BRA `(.L_x_2213) ;  /* 0x000000000084e947 */ /* 0x000fea0003800000 */
[----:B------:R-:W-:-:S06]  /*12ab0*/  ULOP3.LUT UR8, UR36, 0x2, URZ, 0xfc, !UPT ;  /* 0x0000000224087892 */ /* 0x000fcc000f8efc3f */
[----:B------:R-:W-:-:S05]  /*12ac0*/  IMAD.U32 R2, RZ, RZ, UR8 ;  /* 0x00000008ff027e24 */ /* 0x000fca000f8e00ff */
[----:B------:R-:W-:-:S13]  /*12ad0*/  ISETP.NE.AND P2, PT, R2, 0x3, PT ;  /* 0x000000030200780c */ /* 0x000fda0003f45270 */
[----:B------:R-:W-:Y:S05]  /*12ae0*/  @!P2 BRA `(.L_x_2365) ;  /* 0x000000000004a947 */ /* 0x000fea0003800000 */
[----:B---3--:R-:W-:Y:S01]  /*12af0*/  BPT.TRAP 0x1 ;  /* 0x000000040000795c */ /* 0x008fe20000300000 */
.L_x_2365:
        /* <DEDUP_REMOVED lines=15> */
.L_x_2400:
[----:B------:R-:W2:Y:S02]  /*12bf0*/  SYNCS.PHASECHK.TRANS64.TRYWAIT P0, [R3+URZ], R2 ;  /* 0x00000002030075a7 */ /* 0x000ea4000800017f */
[----:B--2---:R-:W-:Y:S05]  /*12c00*/  @!P0 BRA `(.L_x_2367) ;  /* 0x0000000800448947 */ /* 0x004fea0003800000 */
.L_x_2401:
[----:B------:R-:W-:Y:S05]  /*12c10*/  @!P2 BRA `(.L_x_2368) ;  /* 0x000000000004a947 */ /* 0x000fea0003800000 */
[----:B---3--:R-:W-:Y:S01]  /*12c20*/  BPT.TRAP 0x1 ;  /* 0x000000040000795c */ /* 0x008fe20000300000 */
.L_x_2368:
[----:B--2---:R-:W-:-:S04]  /*12c30*/  VIADD R3, R8, 0x30c40 ;  /* 0x00030c4008037836 */ /* 0x004fc80000000000 */
[----:B------:R-:W-:-:S04]  /*12c40*/  IMAD R5, R0, 0x8, R3 ;  /* 0x0000000800057824 */ /* 0x000fc800078e0203 */
[----:B------:R-:W2:Y:S02]  /*12c50*/  SYNCS.PHASECHK.TRANS64.TRYWAIT P0, [R5+URZ], R4 ;  /* 0x00000004050075a7 */ /* 0x000ea4000800017f */
[----:B--2---:R-:W-:Y:S05]  /*12c60*/  @!P0 BRA `(.L_x_2369) ;  /* 0x0000000800408947 */ /* 0x004fea0003800000 */
.L_x_2402:
[----:B------:R-:W-:-:S07]  /*12c70*/  IMAD R3, R6, 0x8, R3 ;  /* 0x0000000806037824 */ /* 0x000fce00078e0203 */
.L_x_2370:
[----:B----4-:R4:W1:Y:S02]  /*12c80*/  SYNCS.PHASECHK.TRANS64.TRYWAIT P0, [R3+URZ], R2 ;  /* 0x00000002030075a7 */ /* 0x010864000800017f */
[----:B-1----:R-:W-:Y:S05]  /*12c90*/  @!P0 NANOSLEEP.SYNCS 0x989680 ;  /* 0x009896800000895d */ /* 0x002fea0003900000 */
[----:B------:R-:W1:Y:S02]  /*12ca0*/  @!P0 SYNCS.PHASECHK.TRANS64 P0, [R3+URZ], R2 ;  /* 0x00000002030085a7 */ /* 0x000e64000800007f */
[----:B-1----:R-:W-:Y:S05]  /*12cb0*/  @!P0 BRA `(.L_x_2370) ;  /* 0xfffffffc00f08947 */ /* 0x002fea000383ffff */
.L_x_2213:
[----:B---3--:R-:W-:Y:S05]  /*12cc0*/  BSYNC B6 ;  /* 0x0000000000067941 */ /* 0x008fea0003800000 */
.L_x_2207:
[----:B------:R-:W-:Y:S05]  /*12cd0*/  EXIT ;  /* 0x000000000000794d */ /* 0x000fea0003800000 */
.L_x_2224:
[----:B------:R-:W-:Y:S02]  /*12ce0*/  IMAD.MOV.U32 R13, RZ, RZ, R10 ;  /* 0x000000ffff0d7224 */ /* 0x000fe400078e000a */
[----:B------:R-:W-:Y:S02]  /*12cf0*/  IMAD.MOV.U32 R12, RZ, RZ, RZ ;  /* 0x000000ffff0c7224 */ /* 0x000fe400078e00ff */
[----:B------:R-:W-:Y:S02]  /*12d00*/  IMAD.MOV.U32 R11, RZ, RZ, 0x1f ;  /* 0x0000001fff0b7424 */ /* 0x000fe400078e00ff */
[----:B------:R-:W-:-:S07]  /*12d10*/  IMAD.MOV.U32 R15, RZ, RZ, -0x1 ;  /* 0xffffffffff0f7424 */ /* 0x000fce00078e00ff */
[----:B------:R-:W-:Y:S05]  /*12d20*/  WARPSYNC.COLLECTIVE R15, `(.L_x_2371) ;  /* 0x000000000f087348 */ /* 0x000fea0003c00000 */
[----:B------:R1:W2:Y:S02]  /*12d30*/  SHFL.IDX P6, R14, R13, R12, R11 ;  /* 0x0000000c0d0e7389 */ /* 0x0002a400000c000b */
[----:B-12---:R-:W-:Y:S01]  /*12d40*/  ENDCOLLECTIVE ;  /* 0x000000000000791b */ /* 0x006fe20003800000 */
.L_x_2371:
[----:B------:R-:W-:Y:S05]  /*12d50*/  BRA `(.L_x_2372) ;  /* 0xfffffee400b07947 */ /* 0x000fea000383ffff */
.L_x_2226:
[----:B--2---:R2:W3:Y:S02]  /*12d60*/  SYNCS.PHASECHK.TRANS64.TRYWAIT P0, [R16+URZ+0x30c00], R11 ;  /* 0x030c000b100075a7 */ /* 0x0044e4000800017f */
[----:B---3--:R-:W-:Y:S05]  /*12d70*/  @!P0 NANOSLEEP.SYNCS 0x989680 ;  /* 0x009896800000895d */ /* 0x008fea0003900000 */
[----:B------:R-:W3:Y:S02]  /*12d80*/  @!P0 SYNCS.PHASECHK.TRANS64 P0, [R16+URZ+0x30c00], R11 ;  /* 0x030c000b100085a7 */ /* 0x000ee4000800007f */
[----:B---3--:R-:W-:Y:S05]  /*12d90*/  @!P0 BRA `(.L_x_2226) ;  /* 0xfffffffc00f08947 */ /* 0x008fea000383ffff */
[----:B------:R-:W-:Y:S05]  /*12da0*/  BRA `(.L_x_2225) ;  /* 0xfffffee400f87947 */ /* 0x000fea000383ffff */
.L_x_2231:
[----:B--2---:R2:W3:Y:S02]  /*12db0*/  SYNCS.PHASECHK.TRANS64.TRYWAIT P0, [R8+URZ+0x30c10], R23 ;  /* 0x030c1017080075a7 */ /* 0x0044e4000800017f */
[----:B---3--:R-:W-:Y:S05]  /*12dc0*/  @!P0 NANOSLEEP.SYNCS 0x989680 ;  /* 0x009896800000895d */ /* 0x008fea0003900000 */
[----:B------:R-:W3:Y:S02]  /*12dd0*/  @!P0 SYNCS.PHASECHK.TRANS64 P0, [R8+URZ+0x30c10], R23 ;  /* 0x030c1017080085a7 */ /* 0x000ee4000800007f */
[----:B---3--:R-:W-:Y:S05]  /*12de0*/  @!P0 BRA `(.L_x_2231) ;  /* 0xfffffffc00f08947 */ /* 0x008fea000383ffff */
[----:B------:R-:W-:Y:S05]  /*12df0*/  BRA `(.L_x_2230) ;  /* 0xfffffef000987947 */ /* 0x000fea000383ffff */
.L_x_2235:
[----:B------:R1:W1:Y:S02]  /*12e00*/  SYNCS.PHASECHK.TRANS64.TRYWAIT P0, [R8+URZ+0x30c30], R23 ;  /* 0x030c3017080075a7 */ /* 0x000264000800017f */
[----:B-1----:R-:W-:Y:S05]  /*12e10*/  @!P0 NANOSLEEP.SYNCS 0x989680 ;  /* 0x009896800000895d */ /* 0x002fea0003900000 */
[----:B------:R-:W1:Y:S02]  /*12e20*/  @!P0 SYNCS.PHASECHK.TRANS64 P0, [R8+URZ+0x30c30], R23 ;  /* 0x030c3017080085a7 */ /* 0x000e64000800007f */
[----:B-1----:R-:W-:Y:S05]  /*12e30*/  @!P0 BRA `(.L_x_2235) ;  /* 0xfffffffc00f08947 */ /* 0x002fea000383ffff */
[----:B------:R-:W-:Y:S05]  /*12e40*/  BRA `(.L_x_2234) ;  /* 0xfffffef400987947 */ /* 0x000fea000383ffff */
.L_x_2243:
[----:B--2---:R2:W3:Y:S02]  /*12e50*/  SYNCS.PHASECHK.TRANS64.TRYWAIT P1, [R7+URZ+0x30c10], R20 ;  /* 0x030c1014070075a7 */ /* 0x0044e4000802017f */
[----:B---3--:R-:W-:Y:S05]  /*12e60*/  @!P1 NANOSLEEP.SYNCS 0x989680 ;  /* 0x009896800000995d */ /* 0x008fea0003900000 */
[----:B------:R-:W3:Y:S02]  /*12e70*/  @!P1 SYNCS.PHASECHK.TRANS64 P1, [R7+URZ+0x30c10], R20 ;  /* 0x030c1014070095a7 */ /* 0x000ee4000802007f */
[----:B---3--:R-:W-:Y:S05]  /*12e80*/  @!P1 BRA `(.L_x_2243) ;  /* 0xfffffffc00f09947 */ /* 0x008fea000383ffff */
[----:B------:R-:W-:Y:S05]  /*12e90*/  BRA `(.L_x_2242) ;  /* 0xffffff3400107947 */ /* 0x000fea000383ffff */
.L_x_2247:
[----:B------:R1:W1:Y:S02]  /*12ea0*/  SYNCS.PHASECHK.TRANS64.TRYWAIT P1, [R7+URZ+0x30c30], R20 ;  /* 0x030c3014070075a7 */ /* 0x000264000802017f */
[----:B-1----:R-:W-:Y:S05]  /*12eb0*/  @!P1 NANOSLEEP.SYNCS 0x989680 ;  /* 0x009896800000995d */ /* 0x002fea0003900000 */
[----:B------:R-:W1:Y:S02]  /*12ec0*/  @!P1 SYNCS.PHASECHK.TRANS64 P1, [R7+URZ+0x30c30], R20 ;  /* 0x030c3014070095a7 */ /* 0x000e64000802007f */
[----:B-1----:R-:W-:Y:S05]  /*12ed0*/  @!P1 BRA `(.L_x_2247) ;  /* 0xfffffffc00f09947 */ /* 0x002fea000383ffff */
[----:B------:R-:W-:Y:S05]  /*12ee0*/  BRA `(.L_x_2246) ;  /* 0xffffff3800247947 */ /* 0x000fea000383ffff */
.L_x_2255:
[----:B-1----:R1:W3:Y:S02]  /*12ef0*/  SYNCS.PHASECHK.TRANS64.TRYWAIT P0, [R7+URZ+0x30c10], R20 ;  /* 0x030c1014070075a7 */ /* 0x0022e4000800017f */
[----:B---3--:R-:W-:Y:S05]  /*12f00*/  @!P0 NANOSLEEP.SYNCS 0x989680 ;  /* 0x009896800000895d */ /* 0x008fea0003900000 */
[----:B------:R-:W3:Y:S02]  /*12f10*/  @!P0 SYNCS.PHASECHK.TRANS64 P0, [R7+URZ+0x30c10], R20 ;  /* 0x030c1014070085a7 */ /* 0x000ee4000800007f */
[----:B---3--:R-:W-:Y:S05]  /*12f20*/  @!P0 BRA `(.L_x_2255) ;  /* 0xfffffffc00f08947 */ /* 0x008fea000383ffff */
[----:B------:R-:W-:Y:S05]  /*12f30*/  BRA `(.L_x_2254) ;  /* 0xffffff6c00547947 */ /* 0x000fea000383ffff */
.L_x_2259:
[----:B------:R1:W1:Y:S02]  /*12f40*/  SYNCS.PHASECHK.TRANS64.TRYWAIT P0, [R7+URZ+0x30c30], R20 ;  /* 0x030c3014070075a7 */ /* 0x000264000800017f */
[----:B-1----:R-:W-:Y:S05]  /*12f50*/  @!P0 NANOSLEEP.SYNCS 0x989680 ;  /* 0x009896800000895d */ /* 0x002fea0003900000 */
[----:B------:R-:W1:Y:S02]  /*12f60*/  @!P0 SYNCS.PHASECHK.TRANS64 P0, [R7+URZ+0x30c30], R20 ;  /* 0x030c3014070085a7 */ /* 0x000e64000800007f */
[----:B-1----:R-:W-:Y:S05]  /*12f70*/  @!P0 BRA `(.L_x_2259) ;  /* 0xfffffffc00f08947 */ /* 0x002fea000383ffff */
[----:B------:R-:W-:Y:S05]  /*12f80*/  BRA `(.L_x_2258) ;  /* 0xffffff7000647947 */ /* 0x000fea000383ffff */
.L_x_2266:
[----:B------:R-:W-:Y:S01]  /*12f90*/  BSSY B0, `(.L_x_2373) ;  /* 0x0000005000007945 */ /* 0x000fe20003800000 */
[----:B------:R-:W-:-:S07]  /*12fa0*/  IMAD.MOV.U32 R15, RZ, RZ, -0x1 ;  /* 0xffffffffff0f7424 */ /* 0x000fce00078e00ff */
[----:B---3--:R-:W-:Y:S05]  /*12fb0*/  WARPSYNC.COLLECTIVE R15, `(.L_x_2374) ;  /* 0x000000000f087348 */ /* 0x008fea0003c00000 */
[----:B------:R-:W-:Y:S01]  /*12fc0*/  NOP ;  /* 0x0000000000007918 */ /* 0x000fe20000000000 */
[----:B---3--:R-:W-:Y:S01]  /*12fd0*/  ENDCOLLECTIVE ;  /* 0x000000000000791b */ /* 0x008fe20003800000 */
.L_x_2374:
[----:B------:R-:W-:Y:S05]  /*12fe0*/  BSYNC B0 ;  /* 0x0000000000007941 */ /* 0x000fea0003800000 */
.L_x_2373:
[----:B------:R-:W-:Y:S05]  /*12ff0*/  BRA `(.L_x_2375) ;  /* 0xffffffb000107947 */ /* 0x000fea000383ffff */
.L_x_2275:
[----:B------:R-:W-:Y:S01]  /*13000*/  BSSY B0, `(.L_x_2376) ;  /* 0x0000005000007945 */ /* 0x000fe20003800000 */
[----:B------:R-:W-:-:S07]  /*13010*/  IMAD.MOV.U32 R15, RZ, RZ, -0x1 ;  /* 0xffffffffff0f7424 */ /* 0x000fce00078e00ff */
[----:B-1-3--:R-:W-:Y:S05]  /*13020*/  WARPSYNC.COLLECTIVE R15, `(.L_x_2377) ;  /* 0x000000000f087348 */ /* 0x00afea0003c00000 */
[----:B------:R-:W-:Y:S01]  /*13030*/  NOP ;  /* 0x0000000000007918 */ /* 0x000fe20000000000 */
[----:B-1-3--:R-:W-:Y:S01]  /*13040*/  ENDCOLLECTIVE ;  /* 0x000000000000791b */ /* 0x00afe20003800000 */
.L_x_2377:
[----:B------:R-:W-:Y:S05]  /*13050*/  BSYNC B0 ;  /* 0x0000000000007941 */ /* 0x000fea0003800000 */
.L_x_2376:
[----:B------:R-:W-:Y:S05]  /*13060*/  BRA `(.L_x_2378) ;  /* 0xffffffb000f07947 */ /* 0x000fea000383ffff */
.L_x_2292:
[----:B------:R-:W-:Y:S01]  /*13070*/  BSSY B0, `(.L_x_2379) ;  /* 0x0000005000007945 */ /* 0x000fe20003800000 */
[----:B------:R-:W-:-:S07]  /*13080*/  IMAD.MOV.U32 R15, RZ, RZ, -0x1 ;  /* 0xffffffffff0f7424 */ /* 0x000fce00078e00ff */
[----:B------:R-:W-:Y:S05]  /*13090*/  WARPSYNC.COLLECTIVE R15, `(.L_x_2380) ;  /* 0x000000000f087348 */ /* 0x000fea0003c00000 */
[----:B------:R-:W-:Y:S01]  /*130a0*/  NOP ;  /* 0x0000000000007918 */ /* 0x000fe20000000000 */
[----:B------:R-:W-:Y:S01]  /*130b0*/  ENDCOLLECTIVE ;  /* 0x000000000000791b */ /* 0x000fe20003800000 */
.L_x_2380:
[----:B------:R-:W-:Y:S05]  /*130c0*/  BSYNC B0 ;  /* 0x0000000000007941 */ /* 0x000fea0003800000 */
.L_x_2379:
[----:B------:R-:W-:Y:S05]  /*130d0*/  BRA `(.L_x_2381) ;  /* 0xffffffc000387947 */ /* 0x000fea000383ffff */
.L_x_2305:
[----:B------:R-:W-:Y:S01]  /*130e0*/  BSSY B0, `(.L_x_2382) ;  /* 0x0000005000007945 */ /* 0x000fe20003800000 */
[----:B------:R-:W-:-:S07]  /*130f0*/  IMAD.MOV.U32 R15, RZ, RZ, -0x1 ;  /* 0xffffffffff0f7424 */ /* 0x000fce00078e00ff */
[----:B------:R-:W-:Y:S05]  /*13100*/  WARPSYNC.COLLECTIVE R15, `(.L_x_2383) ;  /* 0x000000000f087348 */ /* 0x000fea0003c00000 */
[----:B------:R-:W-:Y:S01]  /*13110*/  NOP ;  /* 0x0000000000007918 */ /* 0x000fe20000000000 */
[----:B------:R-:W-:Y:S01]  /*13120*/  ENDCOLLECTIVE ;  /* 0x000000000000791b */ /* 0x000fe20003800000 */
.L_x_2383:
[----:B------:R-:W-:Y:S05]  /*13130*/  BSYNC B0 ;  /* 0x0000000000007941 */ /* 0x000fea0003800000 */
.L_x_2382:
[----:B------:R-:W-:Y:S05]  /*13140*/  BRA `(.L_x_2384) ;  /* 0xffffffc400c87947 */ /* 0x000fea000383ffff */
.L_x_2317:
[----:B------:R-:W-:Y:S01]  /*13150*/  BSSY B0, `(.L_x_2385) ;  /* 0x0000005000007945 */ /* 0x000fe20003800000 */
[----:B------:R-:W-:-:S07]  /*13160*/  IMAD.MOV.U32 R15, RZ, RZ, -0x1 ;  /* 0xffffffffff0f7424 */ /* 0x000fce00078e00ff */
[----:B------:R-:W-:Y:S05]  /*13170*/  WARPSYNC.COLLECTIVE R15, `(.L_x_2386) ;  /* 0x000000000f087348 */ /* 0x000fea0003c00000 */
[----:B------:R-:W-:Y:S01]  /*13180*/  NOP ;  /* 0x0000000000007918 */ /* 0x000fe20000000000 */
[----:B------:R-:W-:Y:S01]  /*13190*/  ENDCOLLECTIVE ;  /* 0x000000000000791b */ /* 0x000fe20003800000 */
.L_x_2386:
[----:B------:R-:W-:Y:S05]  /*131a0*/  BSYNC B0 ;  /* 0x0000000000007941 */ /* 0x000fea0003800000 */
.L_x_2385:
[----:B------:R-:W-:Y:S05]  /*131b0*/  BRA `(.L_x_2387) ;  /* 0xffffffc800f07947 */ /* 0x000fea000383ffff */
.L_x_2345:
[----:B-1----:R1:W2:Y:S02]  /*131c0*/  SYNCS.PHASECHK.TRANS64.TRYWAIT P0, [R15+URZ+0x30c20], R0 ;  /* 0x030c20000f0075a7 */ /* 0x0022a4000800017f */
[----:B--2---:R-:W-:Y:S05]  /*131d0*/  @!P0 NANOSLEEP.SYNCS 0x989680 ;  /* 0x009896800000895d */ /* 0x004fea0003900000 */
[----:B------:R-:W2:Y:S02]  /*131e0*/  @!P0 SYNCS.PHASECHK.TRANS64 P0, [R15+URZ+0x30c20], R0 ;  /* 0x030c20000f0085a7 */ /* 0x000ea4000800007f */
[----:B--2---:R-:W-:Y:S05]  /*131f0*/  @!P0 BRA `(.L_x_2345) ;  /* 0xfffffffc00f08947 */ /* 0x004fea000383ffff */
[----:B------:R-:W-:Y:S05]  /*13200*/  BRA `(.L_x_2388) ;  /* 0xffffffe0005c7947 */ /* 0x000fea000383ffff */
.L_x_2349:
[----:B--2---:R2:W3:Y:S02]  /*13210*/  SYNCS.PHASECHK.TRANS64.TRYWAIT P1, [R15+URZ+0x30c40], R18 ;  /* 0x030c40120f0075a7 */ /* 0x0044e4000802017f */
[----:B---3--:R-:W-:Y:S05]  /*13220*/  @!P1 NANOSLEEP.SYNCS 0x989680 ;  /* 0x009896800000995d */ /* 0x008fea0003900000 */
[----:B------:R-:W3:Y:S02]  /*13230*/  @!P1 SYNCS.PHASECHK.TRANS64 P1, [R15+URZ+0x30c40], R18 ;  /* 0x030c40120f0095a7 */ /* 0x000ee4000802007f */
[----:B---3--:R-:W-:Y:S05]  /*13240*/  @!P1 BRA `(.L_x_2349) ;  /* 0xfffffffc00f09947 */ /* 0x008fea000383ffff */
[----:B------:R-:W-:Y:S05]  /*13250*/  BRA `(.L_x_2389) ;  /* 0xffffffe400c47947 */ /* 0x000fea000383ffff */
.L_x_2351:
[----:B-1----:R1:W3:Y:S02]  /*13260*/  SYNCS.PHASECHK.TRANS64.TRYWAIT P1, [R15+URZ+0x30c28], R18 ;  /* 0x030c28120f0075a7 */ /* 0x0022e4000802017f */
[----:B---3--:R-:W-:Y:S05]  /*13270*/  @!P1 NANOSLEEP.SYNCS 0x989680 ;  /* 0x009896800000995d */ /* 0x008fea0003900000 */
[----:B------:R-:W3:Y:S02]  /*13280*/  @!P1 SYNCS.PHASECHK.TRANS64 P1, [R15+URZ+0x30c28], R18 ;  /* 0x030c28120f0095a7 */ /* 0x000ee4000802007f */
[----:B---3--:R-:W-:Y:S05]  /*13290*/  @!P1 BRA `(.L_x_2351) ;  /* 0xfffffffc00f09947 */ /* 0x008fea000383ffff */
[----:B------:R-:W-:Y:S05]  /*132a0*/  BRA `(.L_x_2390) ;  /* 0xffffffe800487947 */ /* 0x000fea000383ffff */
.L_x_2353:
[----:B---3--:R3:W4:Y:S02]  /*132b0*/  SYNCS.PHASECHK.TRANS64.TRYWAIT P1, [R15+URZ+0x30c48], R18 ;  /* 0x030c48120f0075a7 */ /* 0x008724000802017f */
[----:B----4-:R-:W-:Y:S05]  /*132c0*/  @!P1 NANOSLEEP.SYNCS 0x989680 ;  /* 0x009896800000995d */ /* 0x010fea0003900000 */
[----:B------:R-:W4:Y:S02]  /*132d0*/  @!P1 SYNCS.PHASECHK.TRANS64 P1, [R15+URZ+0x30c48], R18 ;  /* 0x030c48120f0095a7 */ /* 0x000f24000802007f */
[----:B----4-:R-:W-:Y:S05]  /*132e0*/  @!P1 BRA `(.L_x_2353) ;  /* 0xfffffffc00f09947 */ /* 0x010fea000383ffff */
[----:B------:R-:W-:Y:S05]  /*132f0*/  BRA `(.L_x_2391) ;  /* 0xffffffe800cc7947 */ /* 0x000fea000383ffff */
.L_x_2355:
[----:B------:R-:W-:-:S07]  /*13300*/  SHF.L.U32 R4, R10, 0x1f, RZ ;  /* 0x0000001f0a047819 */ /* 0x000fce00000006ff */
.L_x_2392:
[----:B----4-:R4:W1:Y:S02]  /*13310*/  SYNCS.PHASECHK.TRANS64.TRYWAIT P1, [R15+URZ+0x30c20], R4 ;  /* 0x030c20040f0075a7 */ /* 0x010864000802017f */
[----:B-1----:R-:W-:Y:S05]  /*13320*/  @!P1 NANOSLEEP.SYNCS 0x989680 ;  /* 0x009896800000995d */ /* 0x002fea0003900000 */
[----:B------:R-:W1:Y:S02]  /*13330*/  @!P1 SYNCS.PHASECHK.TRANS64 P1, [R15+URZ+0x30c20], R4 ;  /* 0x030c20040f0095a7 */ /* 0x000e64000802007f */
[----:B-1----:R-:W-:Y:S05]  /*13340*/  @!P1 BRA `(.L_x_2392) ;  /* 0xfffffffc00f09947 */ /* 0x002fea000383ffff */
[----:B------:R-:W-:Y:S05]  /*13350*/  BRA `(.L_x_2393) ;  /* 0xffffffec00347947 */ /* 0x000fea000383ffff */
.L_x_2358:
[----:B----4-:R4:W1:Y:S02]  /*13360*/  SYNCS.PHASECHK.TRANS64.TRYWAIT P1, [R15+URZ+0x30c40], R12 ;  /* 0x030c400c0f0075a7 */ /* 0x010864000802017f */
[----:B-1----:R-:W-:Y:S05]  /*13370*/  @!P1 NANOSLEEP.SYNCS 0x989680 ;  /* 0x009896800000995d */ /* 0x002fea0003900000 */
[----:B------:R-:W1:Y:S02]  /*13380*/  @!P1 SYNCS.PHASECHK.TRANS64 P1, [R15+URZ+0x30c40], R12 ;  /* 0x030c400c0f0095a7 */ /* 0x000e64000802007f */
[----:B-1----:R-:W-:Y:S05]  /*13390*/  @!P1 BRA `(.L_x_2358) ;  /* 0xfffffffc00f09947 */ /* 0x002fea000383ffff */
[----:B------:R-:W-:Y:S05]  /*133a0*/  BRA `(.L_x_2394) ;  /* 0xffffffec00d47947 */ /* 0x000fea000383ffff */
.L_x_2360:
[----:B-1----:R1:W2:Y:S02]  /*133b0*/  SYNCS.PHASECHK.TRANS64.TRYWAIT P1, [R15+URZ+0x30c28], R12 ;  /* 0x030c280c0f0075a7 */ /* 0x0022a4000802017f */
[----:B--2---:R-:W-:Y:S05]  /*133c0*/  @!P1 NANOSLEEP.SYNCS 0x989680 ;  /* 0x009896800000995d */ /* 0x004fea0003900000 */
[----:B------:R-:W2:Y:S02]  /*133d0*/  @!P1 SYNCS.PHASECHK.TRANS64 P1, [R15+URZ+0x30c28], R12 ;  /* 0x030c280c0f0095a7 */ /* 0x000ea4000802007f */
[----:B--2---:R-:W-:Y:S05]  /*133e0*/  @!P1 BRA `(.L_x_2360) ;  /* 0xfffffffc00f09947 */ /* 0x004fea000383ffff */
[----:B------:R-:W-:Y:S05]  /*133f0*/  BRA `(.L_x_2395) ;  /* 0xfffffff0004c7947 */ /* 0x000fea000383ffff */
.L_x_2362:
[----:B------:R1:W1:Y:S02]  /*13400*/  SYNCS.PHASECHK.TRANS64.TRYWAIT P0, [R3+URZ+0x30c40], R0 ;  /* 0x030c4000030075a7 */ /* 0x000264000800017f */
[----:B-1----:R-:W-:Y:S05]  /*13410*/  @!P0 NANOSLEEP.SYNCS 0x989680 ;  /* 0x009896800000895d */ /* 0x002fea0003900000 */
[----:B------:R-:W1:Y:S02]  /*13420*/  @!P0 SYNCS.PHASECHK.TRANS64 P0, [R3+URZ+0x30c40], R0 ;  /* 0x030c4000030085a7 */ /* 0x000e64000800007f */
[----:B-1----:R-:W-:Y:S05]  /*13430*/  @!P0 BRA `(.L_x_2362) ;  /* 0xfffffffc00f08947 */ /* 0x002fea000383ffff */
[----:B------:R-:W-:Y:S05]  /*13440*/  BRA `(.L_x_2396) ;  /* 0xfffffff000e07947 */ /* 0x000fea000383ffff */
.L_x_2364:
[----:B------:R-:W-:Y:S01]  /*13450*/  BSSY B0, `(.L_x_2397) ;  /* 0x0000006000007945 */ /* 0x000fe20003800000 */
[----:B------:R-:W-:-:S07]  /*13460*/  IMAD.MOV.U32 R15, RZ, RZ, -0x1 ;  /* 0xffffffffff0f7424 */ /* 0x000fce00078e00ff */
[----:B---3--:R-:W-:Y:S05]  /*13470*/  WARPSYNC.COLLECTIVE R15, `(.L_x_2398) ;  /* 0x000000000f0c7348 */ /* 0x008fea0003c00000 */
[----:B------:R-:W-:Y:S02]  /*13480*/  ELECT P6, UR62, PT ;  /* 0x00000000003e782f */ /* 0x000fe400038c0000 */
[----:B------:R-:W-:Y:S01]  /*13490*/  MOV R14, UR62 ;  /* 0x0000003e000e7c02 */ /* 0x000fe20008000f00 */
[----:B---3--:R-:W-:Y:S10]  /*134a0*/  ENDCOLLECTIVE ;  /* 0x000000000000791b */ /* 0x008ff40003800000 */
.L_x_2398:
[----:B------:R-:W-:Y:S05]  /*134b0*/  BSYNC B0 ;  /* 0x0000000000007941 */ /* 0x000fea0003800000 */
.L_x_2397:
[----:B------:R-:W-:Y:S05]  /*134c0*/  BRA `(.L_x_2399) ;  /* 0xfffffff400747947 */ /* 0x000fea000383ffff */
.L_x_2366:
[----:B-1----:R1:W2:Y:S02]  /*134d0*/  SYNCS.PHASECHK.TRANS64.TRYWAIT P0, [R7+URZ], R4 ;  /* 0x00000004070075a7 */ /* 0x0022a4000800017f */
[----:B--2---:R-:W-:Y:S05]  /*134e0*/  @!P0 NANOSLEEP.SYNCS 0x989680 ;  /* 0x009896800000895d */ /* 0x004fea0003900000 */
[----:B------:R-:W2:Y:S02]  /*134f0*/  @!P0 SYNCS.PHASECHK.TRANS64 P0, [R7+URZ], R4 ;  /* 0x00000004070085a7 */ /* 0x000ea4000800007f */
[----:B--2---:R-:W-:Y:S05]  /*13500*/  @!P0 BRA `(.L_x_2366) ;  /* 0xfffffffc00f08947 */ /* 0x004fea000383ffff */
[----:B------:R-:W-:Y:S05]  /*13510*/  BRA `(.L_x_2400) ;  /* 0xfffffff400b47947 */ /* 0x000fea000383ffff */
.L_x_2367:
[----:B--2---:R2:W4:Y:S02]  /*13520*/  SYNCS.PHASECHK.TRANS64.TRYWAIT P0, [R3+URZ], R2 ;  /* 0x00000002030075a7 */ /* 0x004524000800017f */
[----:B----4-:R-:W-:Y:S05]  /*13530*/  @!P0 NANOSLEEP.SYNCS 0x989680 ;  /* 0x009896800000895d */ /* 0x010fea0003900000 */
[----:B------:R-:W4:Y:S02]  /*13540*/  @!P0 SYNCS.PHASECHK.TRANS64 P0, [R3+URZ], R2 ;  /* 0x00000002030085a7 */ /* 0x000f24000800007f */
[----:B----4-:R-:W-:Y:S05]  /*13550*/  @!P0 BRA `(.L_x_2367) ;  /* 0xfffffffc00f08947 */ /* 0x010fea000383ffff */
[----:B------:R-:W-:Y:S05]  /*13560*/  BRA `(.L_x_2401) ;  /* 0xfffffff400a87947 */ /* 0x000fea000383ffff */
.L_x_2369:
[----:B--2---:R2:W4:Y:S02]  /*13570*/  SYNCS.PHASECHK.TRANS64.TRYWAIT P0, [R5+URZ], R4 ;  /* 0x00000004050075a7 */ /* 0x004524000800017f */
[----:B----4-:R-:W-:Y:S05]  /*13580*/  @!P0 NANOSLEEP.SYNCS 0x989680 ;  /* 0x009896800000895d */ /* 0x010fea0003900000 */
[----:B------:R-:W4:Y:S02]  /*13590*/  @!P0 SYNCS.PHASECHK.TRANS64 P0, [R5+URZ], R4 ;  /* 0x00000004050085a7 */ /* 0x000f24000800007f */
[----:B----4-:R-:W-:Y:S05]  /*135a0*/  @!P0 BRA `(.L_x_2369) ;  /* 0xfffffffc00f08947 */ /* 0x010fea000383ffff */
[----:B------:R-:W-:Y:S05]  /*135b0*/  BRA `(.L_x_2402) ;  /* 0xfffffff400ac7947 */ /* 0x000fea000383ffff */
.L_x_2403:
        /* <DEDUP_REMOVED lines=12> */
.L_x_3708:


//--------------------- .text._ZN7cutlass13device_kernelIN5flash11enable_sm90INS1_16FlashAttnBwdSm90INS1_25CollectiveMainloopBwdSm90ILi2ELi2ELi2EN4cute5tupleIJNS5_1CILi1EEES8_S8_EEENS6_IJNS7_ILi128EEESA_NS7_ILi64EEEEEENS_6half_tEfNS_4arch4Sm90ELb1ELb0ELb0ELb0ELb0ELb1ELb0ELb0ELi2ELi1ELi2ELi2ELb0EEENS1_21CollectiveEpilogueBwdISC_SD_SF_Li256ELb0ELb0ELi1EEENS1_25SingleTileBwdLPTSchedulerILb0ELi128ELb0EEEEEEEEEvNT_6ParamsE --------------------------
	.section	.text._ZN7cutlass13device_kernelIN5flash11enable_sm90INS1_16FlashAttnBwdSm90INS1_25CollectiveMainloopBwdSm90ILi2ELi2ELi2EN4cute5tupleIJNS5_1CILi1EEES8_S8_EEENS6_IJNS7_ILi128EEESA_NS7_ILi64EEEEEENS_6half_tEfNS_4arch4Sm90ELb1ELb0ELb0ELb0ELb0ELb1ELb0ELb0ELi2ELi1ELi2ELi2ELb0EEENS1_21CollectiveEpilogueBwdISC_SD_SF_Li256ELb0ELb0ELi1EEENS1_25SingleTileBwdLPTSchedulerILb0ELi128ELb0EEEEEEEEEvNT_6ParamsE,"ax",@progbits
	.align	128
.text._ZN7cutlass13device_kernelIN5flash11enable_sm90INS1_16FlashAttnBwdSm90INS1_25CollectiveMainloopBwdSm90ILi2ELi2ELi2EN4cute5tupleIJNS5_1CILi1EEES8_S8_EEENS6_IJNS7_ILi128EEESA_NS7_ILi64EEEEEENS_6half_tEfNS_4arch4Sm90ELb1ELb0ELb0ELb0ELb0ELb1ELb0ELb0ELi2ELi1ELi2ELi2ELb0EEENS1_21CollectiveEpilogueBwdISC_SD_SF_Li256ELb0ELb0ELi1EEENS1_25SingleTileBwdLPTSchedulerILb0ELi128ELb0EEEEEEEEEvNT_6ParamsE:
        .type           _ZN7cutlass13device_kernelIN5flash11enable_sm90INS1_16FlashAttnBwdSm90INS1_25CollectiveMainloopBwdSm90ILi2ELi2ELi2EN4cute5tupleIJNS5_1CILi1EEES8_S8_EEENS6_IJNS7_ILi128EEESA_NS7_ILi64EEEEEENS_6half_tEfNS_4arch4Sm90ELb1ELb0ELb0ELb0ELb0ELb1ELb0ELb0ELi2ELi1ELi2ELi2ELb0EEENS1_21CollectiveEpilogueBwdISC_SD_SF_Li256ELb0ELb0ELi1EEENS1_25SingleTileBwdLPTSchedulerILb0ELi128ELb0EEEEEEEEEvNT_6ParamsE,@function
        .size           _ZN7cutlass13device_kernelIN5flash11enable_sm90INS1_16FlashAttnBwdSm90INS1_25CollectiveMainloopBwdSm90ILi2ELi2ELi2EN4cute5tupleIJNS5_1CILi1EEES8_S8_EEENS6_IJNS7_ILi128EEESA_NS7_ILi64EEEEEENS_6half_tEfNS_4arch4Sm90ELb1ELb0ELb0ELb0ELb0ELb1ELb0ELb0ELi2ELi1ELi2ELi2ELb0EEENS1_21CollectiveEpilogueBwdISC_SD_SF_Li256ELb0ELb0ELi1EEENS1_25SingleTileBwdLPTSchedulerILb0ELi128ELb0EEEEEEEEEvNT_6ParamsE,(.L_x_3709 - _ZN7cutlass13device_kernelIN5flash11enable_sm90INS1_16FlashAttnBwdSm90INS1_25CollectiveMainloopBwdSm90ILi2ELi2ELi2EN4cute5tupleIJNS5_1CILi1EEES8_S8_EEENS6_IJNS7_ILi128EEESA_NS7_ILi64EEEEEENS_6half_tEfNS_4arch4Sm90ELb1ELb0ELb0ELb0ELb0ELb1ELb0ELb0ELi2ELi1ELi2ELi2ELb0EEENS1_21CollectiveEpilogueBwdISC_SD_SF_Li256ELb0ELb0ELi1EEENS1_25SingleTileBwdLPTSchedulerILb0ELi128ELb0EEEEEEEEEvNT_6ParamsE)
        .other          _ZN7cutlass13device_kernelIN5flash11enable_sm90INS1_16FlashAttnBwdSm90INS1_25CollectiveMainloopBwdSm90ILi2ELi2ELi2EN4cute5tupleIJNS5_1CILi1EEES8_S8_EEENS6_IJNS7_ILi128EEESA_NS7_ILi64EEEEEENS_6half_tEfNS_4arch4Sm90ELb1ELb0ELb0ELb0ELb0ELb1ELb0ELb0ELi2ELi1ELi2ELi2ELb0EEENS1_21CollectiveEpilogueBwdISC_SD_SF_Li256ELb0ELb0ELi1EEENS1_25SingleTileBwdLPTSchedulerILb0ELi128ELb0EEEEEEEEEvNT_6ParamsE,@"STO_CUDA_ENTRY STV_DEFAULT"
_ZN7cutlass13device_kernelIN5flash11enable_sm90INS1_16FlashAttnBwdSm90INS1_25CollectiveMainloopBwdSm90ILi2ELi2ELi2EN4cute5tupleIJNS5_1CILi1EEES8_S8_EEENS6_IJNS7_ILi128EEESA_NS7_ILi64EEEEEENS_6half_tEfNS_4arch4Sm90ELb1ELb0ELb0ELb0ELb0ELb1ELb0ELb0ELi2ELi1ELi2ELi2ELb0EEENS1_21CollectiveEpilogueBwdISC_SD_SF_Li256ELb0ELb0ELi1EEENS1_25SingleTileBwdLPTSchedulerILb0ELi128ELb0EEEEEEEEEvNT_6ParamsE:
        /* <DEDUP_REMOVED lines=29> */
.L_x_2405:
[----:B------:R-:W-:Y:S05]  /*01d0*/  BSYNC B0 ;  /* 0x0000000000007941 */ /* 0x000fea0003800000 */
.L_x_2404:
        /* <DEDUP_REMOVED lines=34> */
.L_x_2406:
        /* <DEDUP_REMOVED lines=22> */
.L_x_2407:
[----:B---3--:R-:W-:Y:S01]  /*0560*/  ISETP.NE.AND P0, PT, R2, RZ, PT ;  /* 0x000000ff0200720c */ /* 0x008fe20003f05270 */
[----:B------:R-:W-:Y:S01]  /*0570*/  IMAD.MOV.U32 R2, RZ, RZ, 0x1 ;  /* 0x00000001ff027424 */ /* 0x000fe200078e00ff */
[----:B------:R-:W-:Y:S01]  /*0580*/  NOP ;  /* 0x0000000000007918 */ /* 0x000fe20000000000 */
[----:B------:R-:W-:Y:S03]  /*0590*/  BSSY B6, `(.L_x_2408) ;  /* 0x0000cb9000067945 */ /* 0x000fe60003800000 */
[----:B------:R-:W-:-:S05]  /*05a0*/  SEL R2, R2, 0x2, !P0 ;  /* 0x0000000202027807 */ /* 0x000fca0004000000 */
[----:B------:R3:W-:Y:S01]  /*05b0*/  STL [R1+0x18], R2 ;  /* 0x0000180201007387 */ /* 0x0007e20000100800 */
[----:B-12-4-:R-:W-:Y:S06]  /*05c0*/  BAR.SYNC.DEFER_BLOCKING 0x0 ;  /* 0x0000000000007b1d */ /* 0x016fec0000010000 */
[----:B------:R-:W-:Y:S05]  /*05d0*/  @!P0 BRA `(.L_x_2409) ;  /* 0x0000009c00608947 */ /* 0x000fea0003800000 */
.L_x_2410:
[----:B------:R-:W-:-:S08]  /*05e0*/  NOP ;  /* 0x0000000000007918 */ /* 0x000fd00000000000 */
[----:B------:R-:W1:Y:S02]  /*05f0*/  USETMAXREG.TRY_ALLOC.CTAPOOL UP0, 0xf0 ;  /* 0x000000f0000079c8 */ /* 0x000e640008000600 */
[----:B-1----:R-:W-:-:S13]  /*0600*/  PLOP3.LUT P0, PT, PT, PT, UP0, 0x80, 0x0 ;  /* 0x000000000000781c */ /* 0x002fda0003f0f008 */
[----:B------:R-:W-:Y:S05]  /*0610*/  @!P0 BRA `(.L_x_2410) ;  /* 0xfffffffc00f08947 */ /* 0x000fea000383ffff */
[----:B------:R-:W-:Y:S01]  /*0620*/  LOP3.LUT R0, R0, 0x3, RZ, 0xc0, !PT ;  /* 0x0000000300007812 */ /* 0x000fe200078ec0ff */
[----:B---3--:R-:W1:Y:S01]  /*0630*/  S2R R2, SR_TID.X ;  /* 0x0000000000027919 */ /* 0x008e620000002100 */
[----:B------:R-:W2:Y:S01]  /*0640*/  S2UR UR7, SR_CTAID.X ;  /* 0x00000000000779c3 */ /* 0x000ea20000002500 */
[----:B------:R-:W-:Y:S02]  /*0650*/  ULDC UR8, c[0x0][0xb50] ;  /* 0x0002d40000087ab9 */ /* 0x000fe40000000800 */
[----:B------:R-:W-:Y:S01]  /*0660*/  UISETP.NE.AND UP0, UPT, UR8, 0x1, UPT ;  /* 0x000000010800788c */ /* 0x000fe2000bf05270 */
[----:B------:R-:W3:Y:S04]  /*0670*/  SHFL.IDX PT, R0, R0, RZ, 0x1f ;  /* 0x00001fff00007589 */ /* 0x000ee800000e0000 */
[----:B------:R-:W4:Y:S06]  /*0680*/  LDC R3, c[0x0][0xb68] ;  /* 0x0002da00ff037b82 */ /* 0x000f2c0000000800 */
[----:B------:R-:W-:Y:S01]  /*0690*/  @UP0 ULDC UR4, c[0x0][0xb54] ;  /* 0x0002d50000040ab9 */ /* 0x000fe20000000800 */
[----:B------:R-:W-:Y:S01]  /*06a0*/  @UP0 ULDC UR9, c[0x0][0xb58] ;  /* 0x0002d60000090ab9 */ /* 0x000fe20000000800 */
[----:B--2---:R-:W-:-:S02]  /*06b0*/  UIMAD.WIDE.U32 UR4, UR7, UR4, URZ ;  /* 0x00000004070472a5 */ /* 0x004fc4000f8e003f */
[----:B------:R-:W-:Y:S01]  /*06c0*/  UMOV UR6, UR7 ;  /* 0x0000000700067c82 */ /* 0x000fe20008000000 */
[----:B---3--:R-:W-:Y:S01]  /*06d0*/  ISETP.NE.AND P0, PT, R0, RZ, PT ;  /* 0x000000ff0000720c */ /* 0x008fe20003f05270 */
[----:B------:R-:W-:Y:S01]  /*06e0*/  @UP0 USHF.R.U32.HI UR6, URZ, UR9, UR5 ;  /* 0x000000093f060299 */ /* 0x000fe20008011605 */
[----:B-1----:R-:W-:-:S03]  /*06f0*/  SHF.R.U32.HI R2, RZ, 0x7, R2 ;  /* 0x00000007ff027819 */ /* 0x002fc60000011602 */
[----:B------:R-:W-:-:S04]  /*0700*/  UIADD3 UR4, -UR6, URZ, URZ ;  /* 0x0000003f06047290 */ /* 0x000fc8000fffe13f */
[----:B------:R-:W-:-:S04]  /*0710*/  UIMAD UR10, UR8, UR4, UR7 ;  /* 0x00000004080a72a4 */ /* 0x000fc8000f8e0207 */
[----:B------:R-:W-:-:S05]  /*0720*/  @!P0 VIADD R2, R2, 0x9 ;  /* 0x0000000902028836 */ /* 0x000fca0000000000 */
[----:B------:R1:W-:Y:S06]  /*0730*/  @!P0 BAR.ARV R2, 0xa0 ;  /* 0x000280020000851d */ /* 0x0003ec0000002000 */
[----:B----4-:R-:W-:-:S13]  /*0740*/  ISETP.LE.AND P0, PT, R3, UR6, PT ;  /* 0x0000000603007c0c */ /* 0x010fda000bf03270 */
[----:B-1----:R-:W-:Y:S05]  /*0750*/  @!P0 BRA `(.L_x_2411) ;  /* 0x0000000000208947 */ /* 0x002fea0003800000 */
[----:B------:R-:W-:Y:S01]  /*0760*/  ULDC UR7, c[0x0][0xb5c] ;  /* 0x0002d70000077ab9 */ /* 0x000fe20000000800 */
[----:B------:R-:W-:Y:S01]  /*0770*/  UMOV UR36, UR10 ;  /* 0x0000000a00247c82 */ /* 0x000fe20008000000 */
[----:B------:R-:W-:-:S11]  /*0780*/  UISETP.NE.AND UP0, UPT, UR7, 0x1, UPT ;  /* 0x000000010700788c */ /* 0x000fd6000bf05270 */
[----:B------:R-:W-:Y:S02]  /*0790*/  @UP0 ULDC.64 UR8, c[0x0][0xb60] ;  /* 0x0002d80000080ab9 */ /* 0x000fe40000000a00 */
[----:B------:R-:W-:-:S04]  /*07a0*/  UIMAD.WIDE.U32 UR4, UR10, UR8, URZ ;  /* 0x000000080a0472a5 */ /* 0x000fc8000f8e003f */
[----:B------:R-:W-:-:S04]  /*07b0*/  @UP0 USHF.R.U32.HI UR36, URZ, UR9, UR5 ;  /* 0x000000093f240299 */ /* 0x000fc80008011605 */
[----:B------:R-:W-:Y:S01]  /*07c0*/  UIMAD UR4, UR36, UR7, URZ ;  /* 0x00000007240472a4 */ /* 0x000fe2000f8e023f */
[----:B------:R-:W-:Y:S11]  /*07d0*/  BRA `(.L_x_2412) ;  /* 0x00000000001c7947 */ /* 0x000ff60003800000 */
.L_x_2411:
[----:B------:R-:W-:Y:S01]  /*07e0*/  ULDC UR7, c[0x0][0xb44] ;  /* 0x0002d10000077ab9 */ /* 0x000fe20000000800 */
[----:B------:R-:W-:Y:S01]  /*07f0*/  UMOV UR36, UR10 ;  /* 0x0000000a00247c82 */ /* 0x000fe20008000000 */
[----:B------:R-:W-:-:S11]  /*0800*/  UISETP.NE.AND UP0, UPT, UR7, 0x1, UPT ;  /* 0x000000010700788c */ /* 0x000fd6000bf05270 */
[----:B------:R-:W-:Y:S02]  /*0810*/  @UP0 ULDC.64 UR8, c[0x0][0xb48] ;  /* 0x0002d20000080ab9 */ /* 0x000fe40000000a00 */
[----:B------:R-:W-:-:S04]  /*0820*/  UIMAD.WIDE.U32 UR4, UR10, UR8, URZ ;  /* 0x000000080a0472a5 */ /* 0x000fc8000f8e003f */
[----:B------:R-:W-:-:S04]  /*0830*/  @UP0 USHF.R.U32.HI UR36, URZ, UR9, UR5 ;  /* 0x000000093f240299 */ /* 0x000fc80008011605 */
[----:B------:R-:W-:-:S12]  /*0840*/  UIMAD UR4, UR36, UR7, URZ ;  /* 0x00000007240472a4 */ /* 0x000fd8000f8e023f */
.L_x_2412:
[----:B------:R-:W-:Y:S01]  /*0850*/  ULDC UR43, c[0x0][0xb38] ;  /* 0x0002ce00002b7ab9 */ /* 0x000fe20000000800 */
[----:B------:R-:W-:Y:S02]  /*0860*/  UIADD3 UR4, UR10, -UR4, URZ ;  /* 0x800000040a047290 */ /* 0x000fe4000fffe03f */
[----:B------:R-:W-:Y:S01]  /*0870*/  UISETP.NE.AND UP0, UPT, UR43, 0x1, UPT ;  /* 0x000000012b00788c */ /* 0x000fe2000bf05270 */
[----:B------:R-:W-:Y:S02]  /*0880*/  ULDC UR5, c[0x0][0xb44] ;  /* 0x0002d10000057ab9 */ /* 0x000fe40000000800 */
[----:B------:R-:W-:-:S08]  /*0890*/  UIMAD UR6, UR6, UR5, UR4 ;  /* 0x00000005060672a4 */ /* 0x000fd0000f8e0204 */
[----:B------:R-:W-:Y:S01]  /*08a0*/  @UP0 ULDC UR4, c[0x0][0xb3c] ;  /* 0x0002cf0000040ab9 */ /* 0x000fe20000000800 */
[----:B------:R-:W-:Y:S01]  /*08b0*/  @UP0 ULDC UR7, c[0x0][0xb40] ;  /* 0x0002d00000070ab9 */ /* 0x000fe20000000800 */
[----:B------:R-:W-:Y:S02]  /*08c0*/  UIMAD.WIDE.U32 UR4, UR6, UR4, URZ ;  /* 0x00000004060472a5 */ /* 0x000fe4000f8e003f */
[----:B------:R-:W-:Y:S02]  /*08d0*/  UMOV UR44, UR6 ;  /* 0x00000006002c7c82 */ /* 0x000fe40008000000 */
[----:B------:R-:W-:-:S04]  /*08e0*/  @UP0 USHF.R.U32.HI UR44, URZ, UR7, UR5 ;  /* 0x000000073f2c0299 */ /* 0x000fc80008011605 */
[----:B------:R-:W-:Y:S02]  /*08f0*/  UIADD3 UR4, -UR44, URZ, URZ ;  /* 0x0000003f2c047290 */ /* 0x000fe4000fffe13f */
[----:B------:R-:W-:Y:S02]  /*0900*/  ISETP.LE.AND P0, PT, RZ, UR44, PT ;  /* 0x0000002cff007c0c */ /* 0x000fe4000bf03270 */
[----:B------:R-:W-:-:S11]  /*0910*/  UIMAD UR43, UR43, UR4, UR6 ;  /* 0x000000042b2b72a4 */ /* 0x000fd6000f8e0206 */
[----:B------:R-:W-:Y:S05]  /*0920*/  @!P0 BRA `(.L_x_2413) ;  /* 0x000000c400fc8947 */ /* 0x000fea0003800000 */
[----:B------:R-:W-:Y:S01]  /*0930*/  ULDC UR37, c[0x0][0x280] ;  /* 0x0000a00000257ab9 */ /* 0x000fe20000000800 */
[----:B------:R-:W-:Y:S01]  /*0940*/  ULDC UR5, c[0x0][0x290] ;  /* 0x0000a40000057ab9 */ /* 0x000fe20000000800 */
[----:B------:R-:W-:Y:S01]  /*0950*/  ULEA UR4, UR36, UR37, 0x7 ;  /* 0x0000002524047291 */ /* 0x000fe2000f8e383f */
[----:B------:R-:W-:Y:S01]  /*0960*/  PLOP3.LUT P0, PT, PT, PT, PT, 0x80, 0x0 ;  /* 0x000000000000781c */ /* 0x000fe20003f0f070 */
[----:B------:R-:W-:Y:S01]  /*0970*/  ULDC UR6, c[0x0][0x74c] ;  /* 0x0001d30000067ab9 */ /* 0x000fe20000000800 */
[----:B------:R-:W-:Y:S01]  /*0980*/  UIADD3 UR37, UR37, 0x7f, URZ ;  /* 0x0000007f25257890 */ /* 0x000fe2000fffe03f */
[----:B------:R-:W-:Y:S01]  /*0990*/  CS2R R182, SRZ ;  /* 0x0000000000b67805 */ /* 0x000fe2000001ff00 */
[----:B------:R-:W-:Y:S01]  /*09a0*/  UIADD3 UR5, -UR6, UR4, -UR5 ;  /* 0x0000000406057290 */ /* 0x000fe2000fffe905 */
[----:B------:R-:W-:Y:S01]  /*09b0*/  CS2R R180, SRZ ;  /* 0x0000000000b47805 */ /* 0x000fe2000001ff00 */
[----:B------:R-:W-:Y:S01]  /*09c0*/  USHF.R.S32.HI UR4, URZ, 0x1f, UR37 ;  /* 0x0000001f3f047899 */ /* 0x000fe20008011425 */
[----:B------:R-:W-:Y:S01]  /*09d0*/  CS2R R178, SRZ ;  /* 0x0000000000b27805 */ /* 0x000fe2000001ff00 */
[----:B------:R-:W-:Y:S01]  /*09e0*/  USHF.R.S32.HI UR6, URZ, 0x1f, UR5 ;  /* 0x0000001f3f067899 */ /* 0x000fe20008011405 */
[----:B------:R-:W-:Y:S01]  /*09f0*/  CS2R R176, SRZ ;  /* 0x0000000000b07805 */ /* 0x000fe2000001ff00 */
[----:B------:R-:W-:Y:S01]  /*0a00*/  ULEA.HI UR4, UR4, UR37, URZ, 0x7 ;  /* 0x0000002504047291 */ /* 0x000fe2000f8f383f */
[----:B------:R-:W-:Y:S01]  /*0a10*/  CS2R R174, SRZ ;  /* 0x0000000000ae7805 */ /* 0x000fe2000001ff00 */
[----:B------:R-:W-:Y:S01]  /*0a20*/  ULEA.HI UR6, UR6, UR5, URZ, 0x7 ;  /* 0x0000000506067291 */ /* 0x000fe2000f8f383f */
[----:B------:R-:W-:Y:S01]  /*0a30*/  CS2R R172, SRZ ;  /* 0x0000000000ac7805 */ /* 0x000fe2000001ff00 */
[----:B------:R-:W-:Y:S01]  /*0a40*/  USHF.R.S32.HI UR38, URZ, 0x7, UR4 ;  /* 0x000000073f267899 */ /* 0x000fe20008011404 */
[----:B------:R-:W-:Y:S01]  /*0a50*/  CS2R R170, SRZ ;  /* 0x0000000000aa7805 */ /* 0x000fe2000001ff00 */
[----:B------:R-:W-:Y:S01]  /*0a60*/  USHF.R.S32.HI UR6, URZ, 0x7, UR6 ;  /* 0x000000073f067899 */ /* 0x000fe20008011406 */
[----:B------:R-:W-:-:S02]  /*0a70*/  CS2R R168, SRZ ;  /* 0x0000000000a87805 */ /* 0x000fc4000001ff00 */
[----:B------:R-:W-:Y:S02]  /*0a80*/  CS2R R166, SRZ ;  /* 0x0000000000a67805 */ /* 0x000fe4000001ff00 */
[----:B------:R-:W-:Y:S02]  /*0a90*/  CS2R R164, SRZ ;  /* 0x0000000000a47805 */ /* 0x000fe4000001ff00 */
[----:B------:R-:W-:Y:S02]  /*0aa0*/  CS2R R162, SRZ ;  /* 0x0000000000a27805 */ /* 0x000fe4000001ff00 */
[----:B------:R-:W-:Y:S02]  /*0ab0*/  CS2R R160, SRZ ;  /* 0x0000000000a07805 */ /* 0x000fe4000001ff00 */
[----:B------:R-:W-:Y:S02]  /*0ac0*/  VIMNMX R16, RZ, UR6, !PT ;  /* 0x00000006ff107c48 */ /* 0x000fe4000ffe0100 */
[----:B------:R-:W-:-:S02]  /*0ad0*/  CS2R R158, SRZ ;  /* 0x00000000009e7805 */ /* 0x000fc4000001ff00 */
[----:B------:R-:W-:Y:S02]  /*0ae0*/  CS2R R156, SRZ ;  /* 0x00000000009c7805 */ /* 0x000fe4000001ff00 */
[----:B------:R-:W-:Y:S02]  /*0af0*/  CS2R R154, SRZ ;  /* 0x00000000009a7805 */ /* 0x000fe4000001ff00 */
[----:B------:R-:W-:Y:S02]  /*0b00*/  ISETP.LT.AND P1, PT, R16, UR38, PT ;  /* 0x0000002610007c0c */ /* 0x000fe4000bf21270 */
        /* <DEDUP_REMOVED lines=17> */
[----:B------:R-:W-:Y:S06]  /*0c20*/  @!P1 BRA `(.L_x_2414) ;  /* 0x0000008000009947 */ /* 0x000fec0003800000 */
        /* <DEDUP_REMOVED lines=21> */
.L_x_2416:
        /* <DEDUP_REMOVED lines=15> */
.L_x_2415:
        /* <DEDUP_REMOVED lines=22> */
.L_x_2418:
        /* <DEDUP_REMOVED lines=15> */
.L_x_2417:
[----:B------:R-:W-:Y:S01]  /*10c0*/  SHF.R.S32.HI R6, RZ, 0x1f, R17 ;  /* 0x0000001fff067819 */ /* 0x000fe20000011411 */
[----:B------:R-:W-:-:S03]  /*10d0*/  UMOV UR4, 0xffffffff ;  /* 0xffffffff00047882 */ /* 0x000fc60000000000 */
[----:B------:R-:W-:-:S04]  /*10e0*/  LEA.HI R0, R6, R17, RZ, 0x7 ;  /* 0x0000001106007211 */ /* 0x000fc800078f38ff */
[----:B------:R-:W-:Y:S01]  /*10f0*/  SHF.R.S32.HI R13, RZ, 0x7, R0 ;  /* 0x00000007ff0d7819 */ /* 0x000fe20000011400 */
[----:B------:R-:W-:Y:S06]  /*1100*/  BRA.DIV UR4, `(.L_x_2419) ;  /* 0x000000c2040c7947 */ /* 0x000fec000b800000 */
[----:B------:R1:W2:Y:S02]  /*1110*/  SHFL.IDX PT, R14, R13, RZ, 0x1f ;  /* 0x00001fff0d0e7589 */ /* 0x0002a400000e0000 */
.L_x_2522:
[----:B------:R-:W-:Y:S01]  /*1120*/  SHF.L.U32 R9, RZ, 0x1f, RZ ;  /* 0x0000001fff097819 */ /* 0x000fe200000006ff */
[----:B------:R-:W3:Y:S01]  /*1130*/  LDC R10, c[0x0][0x74c] ;  /* 0x0001d300ff0a7b82 */ /* 0x000ee20000000800 */
[CC--:B------:R-:W-:Y:S01]  /*1140*/  LEA.HI R5, R6.reuse, R17.reuse, RZ, 0x5 ;  /* 0x0000001106057211 */ /* 0x0c0fe200078f28ff */
[----:B------:R-:W-:Y:S01]  /*1150*/  IMAD.SHL.U32 R3, R17, 0x40, RZ ;  /* 0x0000004011037824 */ /* 0x000fe200078e00ff */
[----:B------:R-:W-:Y:S02]  /*1160*/  LEA.HI R7, R6, R17, RZ, 0x4 ;  /* 0x0000001106077211 */ /* 0x000fe400078f20ff */
[----:B------:R-:W-:Y:S01]  /*1170*/  SHF.R.S32.HI R2, RZ, 0x5, R5 ;  /* 0x00000005ff027819 */ /* 0x000fe20000011405 */
[----:B------:R-:W4:Y:S02]  /*1180*/  SYNCS.PHASECHK.TRANS64.TRYWAIT P0, [R236+URZ+0x30c00], R9 ;  /* 0x030c0009ec0075a7 */ /* 0x000f24000800017f */
[----:B----4-:R-:W-:Y:S05]  /*1190*/  @P0 BRA `(.L_x_2420) ;  /* 0x0000000000080947 */ /* 0x010fea0003800000 */
[----:B------:R-:W4:Y:S02]  /*11a0*/  SYNCS.PHASECHK.TRANS64.TRYWAIT P0, [R236+URZ+0x30c00], R9 ;  /* 0x030c0009ec0075a7 */ /* 0x000f24000800017f */
[----:B----4-:R-:W-:Y:S05]  /*11b0*/  @!P0 BRA `(.L_x_2421) ;  /* 0x000000bc00fc8947 */ /* 0x010fea0003800000 */
.L_x_2420:
[----:B------:R-:W-:Y:S01]  /*11c0*/  SHF.R.S32.HI R8, RZ, 0x4, R7 ;  /* 0x00000004ff087819 */ /* 0x000fe20000011407 */
[----:B------:R-:W-:Y:S01]  /*11d0*/  ULDC UR5, c[0x0][0x290] ;  /* 0x0000a40000057ab9 */ /* 0x000fe20000000800 */
[----:B------:R-:W-:Y:S01]  /*11e0*/  IMAD.SHL.U32 R4, R2, 0x10, RZ ;  /* 0x0000001002047824 */ /* 0x000fe200078e00ff */
[----:B------:R-:W-:Y:S01]  /*11f0*/  LOP3.LUT R3, R3, 0x1c0, RZ, 0xc0, !PT ;  /* 0x000001c003037812 */ /* 0x000fe200078ec0ff */
[----:B------:R-:W-:Y:S01]  /*1200*/  UIADD3 UR4, UR37, -UR5, URZ ;  /* 0x8000000525047290 */ /* 0x000fe2000fffe03f */
[----:B----4-:R-:W-:Y:S02]  /*1210*/  LEA.HI R9, R7, R8, RZ, 0x1 ;  /* 0x0000000807097211 */ /* 0x010fe400078f08ff */
[----:B------:R-:W-:Y:S02]  /*1220*/  CS2R R182, SRZ ;  /* 0x0000000000b67805 */ /* 0x000fe4000001ff00 */
[----:B------:R-:W-:Y:S01]  /*1230*/  LEA.HI R2, R6, R17, RZ, 0x3 ;  /* 0x0000001106027211 */ /* 0x000fe200078f18ff */
[----:B------:R-:W-:Y:S01]  /*1240*/  ULEA UR4, UR36, UR4, 0x7 ;  /* 0x0000000424047291 */ /* 0x000fe2000f8e383f */
[----:B------:R-:W-:-:S02]  /*1250*/  LOP3.LUT R7, R3, 0x30, R4, 0xf8, !PT ;  /* 0x0000003003077812 */ /* 0x000fc400078ef804 */
[----:B------:R-:W-:Y:S02]  /*1260*/  CS2R R180, SRZ ;  /* 0x0000000000b47805 */ /* 0x000fe4000001ff00 */
[----:B------:R-:W-:Y:S02]  /*1270*/  LOP3.LUT R9, R9, 0x7ffffe, RZ, 0xc0, !PT ;  /* 0x007ffffe09097812 */ /* 0x000fe400078ec0ff */
[----:B------:R-:W-:Y:S02]  /*1280*/  CS2R R178, SRZ ;  /* 0x0000000000b27805 */ /* 0x000fe4000001ff00 */
[----:B------:R-:W-:Y:S02]  /*1290*/  LOP3.LUT R7, R7, 0x8, R2, 0xf8, !PT ;  /* 0x0000000807077812 */ /* 0x000fe400078ef802 */
[----:B------:R-:W-:Y:S02]  /*12a0*/  CS2R R176, SRZ ;  /* 0x0000000000b07805 */ /* 0x000fe4000001ff00 */
[----:B--2---:R-:W-:Y:S01]  /*12b0*/  LEA.HI R2, R14, R14, RZ, 0x1 ;  /* 0x0000000e0e027211 */ /* 0x004fe200078f08ff */
[----:B------:R-:W-:Y:S01]  /*12c0*/  IMAD.IADD R8, R8, 0x1, -R9 ;  /* 0x0000000108087824 */ /* 0x000fe200078e0a09 */
[----:B---3--:R-:W-:-:S02]  /*12d0*/  IADD3 R9, -R10, UR4, RZ ;  /* 0x000000040a097c10 */ /* 0x008fc4000fffe1ff */
[----:B------:R-:W-:Y:S02]  /*12e0*/  CS2R R174, SRZ ;  /* 0x0000000000ae7805 */ /* 0x000fe4000001ff00 */
[----:B------:R-:W-:Y:S02]  /*12f0*/  SHF.R.U32.HI R4, RZ, 0x3, R3 ;  /* 0x00000003ff047819 */ /* 0x000fe40000011603 */
[----:B------:R-:W-:Y:S02]  /*1300*/  CS2R R172, SRZ ;  /* 0x0000000000ac7805 */ /* 0x000fe4000001ff00 */
[----:B------:R-:W-:Y:S02]  /*1310*/  LOP3.LUT R3, R2, 0xffffe, RZ, 0xc0, !PT ;  /* 0x000ffffe02037812 */ /* 0x000fe400078ec0ff */
[----:B------:R-:W-:Y:S02]  /*1320*/  CS2R R170, SRZ ;  /* 0x0000000000aa7805 */ /* 0x000fe4000001ff00 */
[----:B------:R-:W-:-:S02]  /*1330*/  SHF.R.S32.HI R2, RZ, 0x1f, R9 ;  /* 0x0000001fff027819 */ /* 0x000fc40000011409 */
[----:B------:R-:W-:Y:S02]  /*1340*/  CS2R R168, SRZ ;  /* 0x0000000000a87805 */ /* 0x000fe4000001ff00 */
[----:B------:R-:W-:Y:S01]  /*1350*/  LOP3.LUT R4, R7, R4, RZ, 0x3c, !PT ;  /* 0x0000000407047212 */ /* 0x000fe200078e3cff */
[----:B------:R-:W-:Y:S01]  /*1360*/  IMAD R7, R13, 0x10, R8 ;  /* 0x000000100d077824 */ /* 0x000fe200078e0208 */
[----:B------:R-:W-:Y:S01]  /*1370*/  LEA.HI R9, R2, R9, RZ, 0x7 ;  /* 0x0000000902097211 */ /* 0x000fe200078f38ff */
[----:B------:R-:W-:Y:S01]  /*1380*/  IMAD.IADD R230, R14, 0x1, -R3 ;  /* 0x000000010ee67824 */ /* 0x000fe200078e0a03 */
[----:B------:R-:W-:Y:S01]  /*1390*/  LOP3.LUT R2, R0, 0xffffff80, RZ, 0xc0, !PT ;  /* 0xffffff8000027812 */ /* 0x000fe200078ec0ff */
[----:B------:R-:W-:Y:S01]  /*13a0*/  IMAD.U32 R3, R7, 0x200, R4 ;  /* 0x0000020007037824 */ /* 0x000fe200078e0004 */
[----:B------:R-:W-:Y:S01]  /*13b0*/  LEA.HI.SX32 R9, R9, 0x1, 0x19 ;  /* 0x0000000109097811 */ /* 0x000fe200078fcaff */
[----:B------:R-:W-:Y:S01]  /*13c0*/  IMAD.MOV.U32 R0, RZ, RZ, RZ ;  /* 0x000000ffff007224 */ /* 0x000fe200078e00ff */
[----:B------:R-:W-:Y:S01]  /*13d0*/  CS2R R166, SRZ ;  /* 0x0000000000a67805 */ /* 0x000fe2000001ff00 */
[----:B------:R-:W-:Y:S01]  /*13e0*/  IMAD.IADD R8, R17, 0x1, -R2 ;  /* 0x0000000111087824 */ /* 0x000fe200078e0a02 */
[----:B------:R2:W-:Y:S01]  /*13f0*/  STL [R1+0x38], R3 ;  /* 0x0000380301007387 */ /* 0x0005e20000100800 */
[----:B------:R-:W-:Y:S01]  /*1400*/  IMAD.MOV.U32 R4, RZ, RZ, RZ ;  /* 0x000000ffff047224 */ /* 0x000fe200078e00ff */
[----:B------:R-:W-:Y:S01]  /*1410*/  CS2R R164, SRZ ;  /* 0x0000000000a47805 */ /* 0x000fe2000001ff00 */
[--C-:B------:R-:W-:Y:S01]  /*1420*/  IMAD R7, R13, 0x400, R8.reuse ;  /* 0x000004000d077824 */ /* 0x100fe200078e0208 */
[----:B------:R-:W-:-:S02]  /*1430*/  SHF.R.S32.HI R10, RZ, 0x1f, R8 ;  /* 0x0000001fff0a7819 */ /* 0x000fc40000011408 */
[----:B------:R-:W-:Y:S02]  /*1440*/  CS2R R162, SRZ ;  /* 0x0000000000a27805 */ /* 0x000fe4000001ff00 */
[----:B------:R-:W-:Y:S01]  /*1450*/  CS2R R160, SRZ ;  /* 0x0000000000a07805 */ /* 0x000fe2000001ff00 */
[----:B------:R-:W-:Y:S01]  /*1460*/  IMAD.SHL.U32 R7, R7, 0x4, RZ ;  /* 0x0000000407077824 */ /* 0x000fe200078e00ff */
[----:B------:R-:W-:Y:S01]  /*1470*/  LEA.HI R11, R10, R8, RZ, 0x2 ;  /* 0x000000080a0b7211 */ /* 0x000fe200078f10ff */
[----:B------:R-:W-:Y:S01]  /*1480*/  STL [R1+0x28], R10 ;  /* 0x0000280a01007387 */ /* 0x000fe20000100800 */
[----:B--2---:R-:W-:Y:S02]  /*1490*/  VIMNMX R3, R9, UR38, PT ;  /* 0x0000002609037c48 */ /* 0x004fe4000bfe0100 */
[----:B------:R-:W-:Y:S02]  /*14a0*/  CS2R R158, SRZ ;  /* 0x00000000009e7805 */ /* 0x000fe4000001ff00 */
[----:B------:R-:W-:-:S02]  /*14b0*/  CS2R R156, SRZ ;  /* 0x00000000009c7805 */ /* 0x000fc4000001ff00 */
[----:B------:R-:W-:Y:S02]  /*14c0*/  CS2R R154, SRZ ;  /* 0x00000000009a7805 */ /* 0x000fe4000001ff00 */
[----:B------:R-:W-:Y:S01]  /*14d0*/  ISETP.GE.AND P0, PT, R16, R3, PT ;  /* 0x000000031000720c */ /* 0x000fe20003f06270 */
[----:B------:R2:W-:Y:S01]  /*14e0*/  STL [R1+0x4], R3 ;  /* 0x0000040301007387 */ /* 0x0005e20000100800 */
[----:B------:R-:W-:Y:S02]  /*14f0*/  CS2R R152, SRZ ;  /* 0x0000000000987805 */ /* 0x000fe4000001ff00 */
[----:B------:R-:W-:Y:S02]  /*1500*/  CS2R R214, SRZ ;  /* 0x0000000000d67805 */ /* 0x000fe4000001ff00 */
[----:B------:R-:W-:Y:S01]  /*1510*/  CS2R R212, SRZ ;  /* 0x0000000000d47805 */ /* 0x000fe2000001ff00 */
[----:B------:R3:W-:Y:S01]  /*1520*/  STL [R1+0x1c], R11 ;  /* 0x00001c0b01007387 */ /* 0x0007e20000100800 */
[----:B------:R-:W-:-:S02]  /*1530*/  CS2R R210, SRZ ;  /* 0x0000000000d27805 */ /* 0x000fc4000001ff00 */
[----:B------:R-:W-:Y:S02]  /*1540*/  CS2R R208, SRZ ;  /* 0x0000000000d07805 */ /* 0x000fe4000001ff00 */
[----:B------:R-:W-:Y:S02]  /*1550*/  CS2R R206, SRZ ;  /* 0x0000000000ce7805 */ /* 0x000fe4000001ff00 */
[----:B------:R-:W-:Y:S02]  /*1560*/  CS2R R204, SRZ ;  /* 0x0000000000cc7805 */ /* 0x000fe4000001ff00 */
[----:B------:R-:W-:Y:S02]  /*1570*/  CS2R R202, SRZ ;  /* 0x0000000000ca7805 */ /* 0x000fe4000001ff00 */
[----:B--2---:R-:W-:Y:S02]  /*1580*/  LOP3.LUT R3, R11, 0xfffffffc, RZ, 0xc0, !PT ;  /* 0xfffffffc0b037812 */ /* 0x004fe400078ec0ff */
        /* <DEDUP_REMOVED lines=9> */
[----:B------:R-:W-:Y:S02]  /*1620*/  IMAD R2, R7, 0x4, R236 ;  /* 0x0000000407027824 */ /* 0x000fe400078e02ec */
[----:B------:R-:W-:Y:S01]  /*1630*/  IMAD.IADD R3, R8, 0x1, -R3 ;  /* 0x0000000108037824 */ /* 0x000fe200078e0a03 */
[----:B---3--:R-:W-:Y:S06]  /*1640*/  @P0 BRA `(.L_x_2422) ;  /* 0x0000003800980947 */ /* 0x008fec0003800000 */
[----:B------:R-:W-:Y:S01]  /*1650*/  UIMAD UR4, UR36, -0x80, UR5 ;  /* 0xffffff80240478a4 */ /* 0x000fe2000f8e0205 */
[----:B------:R-:W-:Y:S01]  /*1660*/  LEA.HI R8, R10, R8, RZ, 0x5 ;  /* 0x000000080a087211 */ /* 0x000fe200078f28ff */
[----:B------:R-:W-:Y:S01]  /*1670*/  IMAD.MOV.U32 R183, RZ, RZ, RZ ;  /* 0x000000ffffb77224 */ /* 0x000fe200078e00ff */
[----:B------:R-:W-:Y:S02]  /*1680*/  LOP3.LUT R0, R5, 0xffffffe0, RZ, 0xc0, !PT ;  /* 0xffffffe005007812 */ /* 0x000fe400078ec0ff */
[----:B------:R-:W-:Y:S01]  /*1690*/  LEA.HI R4, R13, R13, RZ, 0x1 ;  /* 0x0000000d0d047211 */ /* 0x000fe200078f08ff */
[----:B------:R-:W-:Y:S01]  /*16a0*/  IMAD.U32 R5, RZ, RZ, UR4 ;  /* 0x00000004ff057e24 */ /* 0x000fe2000f8e00ff */
[----:B------:R-:W-:Y:S01]  /*16b0*/  SHF.R.S32.HI R8, RZ, 0x5, R8 ;  /* 0x00000005ff087819 */ /* 0x000fe20000011408 */
[----:B------:R-:W-:Y:S01]  /*16c0*/  IMAD.IADD R0, R17, 0x1, -R0 ;  /* 0x0000000111007824 */ /* 0x000fe200078e0a00 */
[----:B------:R-:W-:Y:S02]  /*16d0*/  LOP3.LUT R4, R4, 0xfffffffe, RZ, 0xc0, !PT ;  /* 0xfffffffe04047812 */ /* 0x000fe400078ec0ff */
[----:B------:R-:W-:Y:S01]  /*16e0*/  SHF.R.S32.HI R7, RZ, 0x1f, R11 ;  /* 0x0000001fff077819 */ /* 0x000fe2000001140b */
[----:B------:R-:W-:Y:S01]  /*16f0*/  IMAD R10, R8, -0x10, R5 ;  /* 0xfffffff0080a7824 */ /* 0x000fe200078e0205 */
[----:B------:R-:W-:Y:S01]  /*1700*/  SHF.R.S32.HI R5, RZ, 0x1f, R0 ;  /* 0x0000001fff057819 */ /* 0x000fe20000011400 */
[----:B-1----:R-:W-:Y:S01]  /*1710*/  IMAD.IADD R13, R13, 0x1, -R4 ;  /* 0x000000010d0d7824 */ /* 0x002fe200078e0a04 */
[----:B------:R-:W-:-:S02]  /*1720*/  SHF.R.S32.HI R8, RZ, 0x2, R11 ;  /* 0x00000002ff087819 */ /* 0x000fc4000001140b */
[CC--:B------:R-:W-:Y:S02]  /*1730*/  LEA.HI R4, R5.reuse, R0.reuse, RZ, 0x3 ;  /* 0x0000000005047211 */ /* 0x0c0fe400078f18ff */
[----:B------:R-:W-:Y:S02]  /*1740*/  LEA.HI R5, R5, R0, RZ, 0x2 ;  /* 0x0000000005057211 */ /* 0x000fe400078f10ff */
[----:B------:R-:W-:Y:S02]  /*1750*/  LEA.HI R9, R7, R8, RZ, 0x3 ;  /* 0x0000000807097211 */ /* 0x000fe400078f18ff */
[--C-:B------:R-:W-:Y:S02]  /*1760*/  SHF.R.S32.HI R0, RZ, 0x3, R4.reuse ;  /* 0x00000003ff007819 */ /* 0x100fe40000011404 */
[----:B------:R-:W-:Y:S02]  /*1770*/  SHF.R.S32.HI R7, RZ, 0x1f, R4 ;  /* 0x0000001fff077819 */ /* 0x000fe40000011404 */
[----:B------:R-:W-:-:S02]  /*1780*/  LEA.HI R6, R6, R17, RZ, 0x2 ;  /* 0x0000001106067211 */ /* 0x000fc400078f10ff */
[----:B------:R-:W-:Y:S02]  /*1790*/  SHF.R.S32.HI R4, RZ, 0x2, R5 ;  /* 0x00000002ff047819 */ /* 0x000fe40000011405 */
[----:B------:R-:W-:Y:S02]  /*17a0*/  LOP3.LUT R9, R9, 0xfffffff8, RZ, 0xc0, !PT ;  /* 0xfffffff809097812 */ /* 0x000fe400078ec0ff */
[----:B------:R-:W-:Y:S01]  /*17b0*/  LOP3.LUT R14, R6, 0xfffffffc, RZ, 0xc0, !PT ;  /* 0xfffffffc060e7812 */ /* 0x000fe200078ec0ff */
[----:B------:R-:W-:Y:S01]  /*17c0*/  VIADD R6, R4, 0x8 ;  /* 0x0000000804067836 */ /* 0x000fe20000000000 */
[----:B------:R-:W-:Y:S02]  /*17d0*/  LEA.HI R7, R7, R0, RZ, 0x4 ;  /* 0x0000000007077211 */ /* 0x000fe400078f20ff */
[----:B------:R-:W-:Y:S01]  /*17e0*/  IADD3 R12, R10, R9, -R8 ;  /* 0x000000090a0c7210 */ /* 0x000fe20007ffe808 */
[----:B------:R-:W-:Y:S01]  /*17f0*/  IMAD.IADD R8, R17, 0x1, -R14 ;  /* 0x0000000111087824 */ /* 0x000fe200078e0a0e */
[----:B------:R-:W-:Y:S01]  /*1800*/  LOP3.LUT R9, R7, 0x1ffffff0, RZ, 0xc0, !PT ;  /* 0x1ffffff007097812 */ /* 0x000fe200078ec0ff */
[----:B------:R-:W-:Y:S01]  /*1810*/  VIADD R14, R4, 0x18 ;  /* 0x00000018040e7836 */ /* 0x000fe20000000000 */
[----:B------:R-:W-:Y:S01]  /*1820*/  LEA.HI R10, R6, R6, RZ, 0x1 ;  /* 0x00000006060a7211 */ /* 0x000fe200078f08ff */
[----:B------:R-:W-:Y:S01]  /*1830*/  IMAD R7, R13, -0x40, R12 ;  /* 0xffffffc00d077824 */ /* 0x000fe200078e020c */
[----:B------:R-:W-:Y:S01]  /*1840*/  LEA.HI R5, R5, R4, RZ, 0x1 ;  /* 0x0000000405057211 */ /* 0x000fe200078f08ff */
[----:B------:R-:W-:Y:S01]  /*1850*/  IMAD.IADD R0, R0, 0x1, -R9 ;  /* 0x0000000100007824 */ /* 0x000fe200078e0a09 */
[----:B------:R-:W-:Y:S01]  /*1860*/  LOP3.LUT R9, R10, 0xfffffffe, RZ, 0xc0, !PT ;  /* 0xfffffffe0a097812 */ /* 0x000fe200078ec0ff */
[----:B------:R-:W-:Y:S01]  /*1870*/  VIADD R12, R4, 0x10 ;  /* 0x00000010040c7836 */ /* 0x000fe20000000000 */
[----:B------:R-:W-:-:S02]  /*1880*/  LOP3.LUT R5, R5, 0xfffffffe, RZ, 0xc0, !PT ;  /* 0xfffffffe05057812 */ /* 0x000fc400078ec0ff */
[----:B------:R-:W-:Y:S01]  /*1890*/  LEA.HI R17, R14, R14, RZ, 0x1 ;  /* 0x0000000e0e117211 */ /* 0x000fe200078f08ff */
[----:B------:R-:W-:Y:S01]  /*18a0*/  IMAD.IADD R9, R6, 0x1, -R9 ;  /* 0x0000000106097824 */ /* 0x000fe200078e0a09 */
[----:B------:R-:W-:Y:S01]  /*18b0*/  LEA.HI R6, R12, R12, RZ, 0x1 ;  /* 0x0000000c0c067211 */ /* 0x000fe200078f08ff */
[----:B------:R-:W-:Y:S01]  /*18c0*/  IMAD.IADD R5, R4, 0x1, -R5 ;  /* 0x0000000104057824 */ /* 0x000fe200078e0a05 */
[--C-:B------:R-:W-:Y:S02]  /*18d0*/  SHF.R.S32.HI R4, RZ, 0x1, R10.reuse ;  /* 0x00000001ff047819 */ /* 0x100fe4000001140a */
[----:B------:R-:W-:Y:S01]  /*18e0*/  SHF.R.S32.HI R11, RZ, 0x1f, R10 ;  /* 0x0000001fff0b7819 */ /* 0x000fe2000001140a */
[----:B------:R-:W-:Y:S01]  /*18f0*/  IMAD R5, R0, 0x8, R5 ;  /* 0x0000000800057824 */ /* 0x000fe200078e0205 */
[----:B------:R-:W-:Y:S02]  /*1900*/  LOP3.LUT R13, R6, 0xfffffffe, RZ, 0xc0, !PT ;  /* 0xfffffffe060d7812 */ /* 0x000fe400078ec0ff */
[----:B------:R-:W-:-:S02]  /*1910*/  SHF.R.S32.HI R10, RZ, 0x1, R6 ;  /* 0x00000001ff0a7819 */ /* 0x000fc40000011406 */
[----:B------:R-:W-:Y:S01]  /*1920*/  SHF.R.S32.HI R15, RZ, 0x1f, R6 ;  /* 0x0000001fff0f7819 */ /* 0x000fe20000011406 */
[----:B------:R-:W-:Y:S01]  /*1930*/  IMAD.IADD R13, R12, 0x1, -R13 ;  /* 0x000000010c0d7824 */ /* 0x000fe200078e0a0d */
        /* <DEDUP_REMOVED lines=13> */
[----:B------:R-:W-:-:S02]  /*1a10*/  IMAD.IADD R6, R6, 0x1, -R19 ;  /* 0x0000000106067824 */ /* 0x000fc400078e0a13 */
[----:B------:R-:W-:Y:S02]  /*1a20*/  IMAD R4, R4, 0x8, R9 ;  /* 0x0000000804047824 */ /* 0x000fe400078e0209 */
[----:B------:R-:W-:Y:S02]  /*1a30*/  IMAD R0, R10, 0x8, R13 ;  /* 0x000000080a007824 */ /* 0x000fe400078e020d */
[----:B-1----:R-:W-:Y:S01]  /*1a40*/  IMAD R5, R6, 0x8, R17 ;  /* 0x0000000806057824 */ /* 0x002fe200078e0211 */
[----:B------:R1:W-:Y:S04]  /*1a50*/  STL [R1+0x10], R4 ;  /* 0x0000100401007387 */ /* 0x0003e80000100800 */
[----:B------:R2:W-:Y:S04]  /*1a60*/  STL [R1+0xc], R0 ;  /* 0x00000c0001007387 */ /* 0x0005e80000100800 */
[----:B------:R3:W-:Y:S01]  /*1a70*/  STL [R1+0x8], R5 ;  /* 0x0000080501007387 */ /* 0x0007e20000100800 */
[----:B-1----:R-:W-:-:S02]  /*1a80*/  IMAD.MOV.U32 R4, RZ, RZ, RZ ;  /* 0x000000ffff047224 */ /* 0x002fc400078e00ff */
[----:B--2---:R-:W-:-:S07]  /*1a90*/  IMAD.MOV.U32 R0, RZ, RZ, RZ ;  /* 0x000000ffff007224 */ /* 0x004fce00078e00ff */
.L_x_2433:
[----:B---3--:R-:W2:Y:S01]  /*1aa0*/  LDL R5, [R1+0x18] ;  /* 0x0000180001057983 */ /* 0x008ea20000100800 */
[----:B------:R-:W-:Y:S05]  /*1ab0*/  YIELD ;  /* 0x0000000000007946 */ /* 0x000fea0003800000 */
[----:B--2---:R-:W-:-:S04]  /*1ac0*/  LOP3.LUT R5, R5, 0x1, RZ, 0xfc, !PT ;  /* 0x0000000105057812 */ /* 0x004fc800078efcff */
[----:B------:R-:W-:-:S13]  /*1ad0*/  ISETP.NE.AND P0, PT, R5, 0x3, PT ;  /* 0x000000030500780c */ /* 0x000fda0003f05270 */
[----:B------:R-:W-:Y:S05]  /*1ae0*/  @!P0 BRA `(.L_x_2423) ;  /* 0x0000000000048947 */ /* 0x000fea0003800000 */
[----:B------:R-:W-:Y:S01]  /*1af0*/  BPT.TRAP 0x1 ;  /* 0x000000040000795c */ /* 0x000fe20000300000 */
.L_x_2423:
[----:B------:R-:W-:Y:S01]  /*1b00*/  IMAD R6, R0, 0x8, R236 ;  /* 0x0000000800067824 */ /* 0x000fe200078e02ec */
[----:B------:R-:W-:-:S04]  /*1b10*/  SHF.L.U32 R17, R4, 0x1f, RZ ;  /* 0x0000001f04117819 */ /* 0x000fc800000006ff */
[----:B------:R1:W2:Y:S01]  /*1b20*/  SYNCS.PHASECHK.TRANS64.TRYWAIT P1, [R6+URZ+0x30c10], R17 ;  /* 0x030c1011060075a7 */ /* 0x0002a2000802017f */
[----:B------:R-:W-:Y:S05]  /*1b30*/  @!P0 BRA `(.L_x_2424) ;  /* 0x0000000000048947 */ /* 0x000fea0003800000 */
[----:B------:R-:W-:Y:S01]  /*1b40*/  BPT.TRAP 0x1 ;  /* 0x000000040000795c */ /* 0x000fe20000300000 */
.L_x_2424:
[----:B------:R-:W-:-:S05]  /*1b50*/  VIADD R5, R236, 0x10000 ;  /* 0x00010000ec057836 */ /* 0x000fca0000000000 */
[----:B------:R-:W-:-:S04]  /*1b60*/  SHF.R.U32.HI R5, RZ, 0x4, R5 ;  /* 0x00000004ff057819 */ /* 0x000fc80000011605 */
[----:B------:R-:W-:Y:S01]  /*1b70*/  LOP3.LUT R5, R5, 0x3fff, RZ, 0xc0, !PT ;  /* 0x00003fff05057812 */ /* 0x000fe200078ec0ff */
[----:B--2---:R-:W-:Y:S06]  /*1b80*/  @P1 BRA `(.L_x_2425) ;  /* 0x0000000000081947 */ /* 0x004fec0003800000 */
[----:B------:R-:W2:Y:S02]  /*1b90*/  SYNCS.PHASECHK.TRANS64.TRYWAIT P1, [R6+URZ+0x30c10], R17 ;  /* 0x030c1011060075a7 */ /* 0x000ea4000802017f */
[----:B--2---:R-:W-:Y:S05]  /*1ba0*/  @!P1 BRA `(.L_x_2426) ;  /* 0x000000b400949947 */ /* 0x004fea0003800000 */
.L_x_2425:
        /* <DEDUP_REMOVED lines=8> */
[----:B------:R-:W5:Y:S04]  /*1c30*/  LDL R13, [R1+0xc] ;  /* 0x00000c00010d7983 */ /* 0x000f680000100800 */
[----:B------:R-:W2:Y:S01]  /*1c40*/  LDL R11, [R1+0x8] ;  /* 0x00000800010b7983 */ /* 0x000ea20000100800 */
[----:B------:R-:W-:Y:S01]  /*1c50*/  WARPGROUP.ARRIVE ;  /* 0x00000000000079c5 */ /* 0x000fe20000000000 */
[----:B------:R-:W-:Y:S01]  /*1c60*/  USHF.R.U32.HI UR4, URZ, 0x4, UR9 ;  /* 0x000000043f047899 */ /* 0x000fe20008011609 */
[----:B------:R-:W-:Y:S01]  /*1c70*/  UMOV UR7, 0x40000040 ;  /* 0x4000004000077882 */ /* 0x000fe20000000000 */
[----:B------:R-:W-:-:S02]  /*1c80*/  UMOV UR5, 0x40000040 ;  /* 0x4000004000057882 */ /* 0x000fc40000000000 */
[----:B------:R-:W-:Y:S02]  /*1c90*/  ULOP3.LUT UR4, UR4, 0x3fff, URZ, 0xc0, !UPT ;  /* 0x00003fff04047892 */ /* 0x000fe4000f8ec03f */
[----:B------:R-:W-:Y:S02]  /*1ca0*/  UMOV UR6, UR8 ;  /* 0x0000000800067c82 */ /* 0x000fe40008000000 */
        /* <DEDUP_REMOVED lines=15> */
[C---:B----4-:R-:W-:Y:S01]  /*1da0*/  IMAD R12, R0.reuse, 0x80, R12 ;  /* 0x00000080000c7824 */ /* 0x050fe200078e020c */
[----:B------:R-:W-:Y:S02]  /*1db0*/  WARPGROUP.DEPBAR.LE gsb0, 0x0 ;  /* 0x00008000000079c5 */ /* 0x000fe40000010000 */
[----:B------:R-:W-:Y:S01]  /*1dc0*/  WARPGROUP.ARRIVE ;  /* 0x00000000000079c5 */ /* 0x000fe20000000000 */
[----:B-----5:R-:W-:-:S02]  /*1dd0*/  IMAD R14, R0, 0x80, R13 ;  /* 0x00000080000e7824 */ /* 0x020fc400078e020d */
[----:B--2---:R-:W-:Y:S02]  /*1de0*/  IMAD R18, R0, 0x80, R11 ;  /* 0x0000008000127824 */ /* 0x004fe400078e020b */
[C---:B------:R-:W-:Y:S01]  /*1df0*/  IMAD R13, R3.reuse, 0x2, R10 ;  /* 0x00000002030d7824 */ /* 0x040fe200078e020a */
[----:B------:R-:W-:Y:S01]  /*1e00*/  HGMMA.64x128x16.F32 R88, gdesc[UR4], R88, gsb0 ;  /* 0x01e00000045879f0 */ /* 0x000fe20008000858 */
[----:B------:R-:W-:Y:S01]  /*1e10*/  UIADD3 UR6, UR8, 0x6, URZ ;  /* 0x0000000608067890 */ /* 0x000fe2000fffe03f */
[C---:B------:R-:W-:Y:S01]  /*1e20*/  IMAD R229, R3.reuse, 0x2, R12 ;  /* 0x0000000203e57824 */ /* 0x040fe200078e020c */
[----:B------:R-:W-:Y:S01]  /*1e30*/  UIADD3 UR4, UR10, 0x6, URZ ;  /* 0x000000060a047890 */ /* 0x000fe2000fffe03f */
[C---:B------:R-:W-:Y:S01]  /*1e40*/  IMAD R15, R3.reuse, 0x2, R14 ;  /* 0x00000002030f7824 */ /* 0x040fe200078e020e */
[----:B------:R-:W-:Y:S01]  /*1e50*/  UMOV UR7, 0x40000040 ;  /* 0x4000004000077882 */ /* 0x000fe20000000000 */
[----:B------:R-:W-:Y:S01]  /*1e60*/  UMOV UR5, 0x40000040 ;  /* 0x4000004000057882 */ /* 0x000fe20000000000 */
[----:B------:R-:W-:-:S02]  /*1e70*/  IMAD R227, R3, 0x2, R18 ;  /* 0x0000000203e37824 */ /* 0x000fc400078e0212 */
[--C-:B------:R-:W-:Y:S02]  /*1e80*/  IMAD R9, R13, 0x4, R236.reuse ;  /* 0x000000040d097824 */ /* 0x100fe400078e02ec */
        /* <DEDUP_REMOVED lines=9> */
[----:B------:R-:W-:-:S06]  /*1f20*/  WARPGROUP.ARRIVE ;  /* 0x00000000000079c5 */ /* 0x000fcc0000000000 */
        /* <DEDUP_REMOVED lines=8> */
.L_x_2427:
[----:B------:R1:W1:Y:S01]  /*1fb0*/  SYNCS.PHASECHK.TRANS64.TRYWAIT P1, [R6+URZ+0x30c30], R17 ;  /* 0x030c3011060075a7 */ /* 0x000262000802017f */
[----:B------:R-:W-:Y:S05]  /*1fc0*/  @!P0 BRA `(.L_x_2428) ;  /* 0x0000000000048947 */ /* 0x000fea0003800000 */
[----:B------:R-:W-:Y:S01]  /*1fd0*/  BPT.TRAP 0x1 ;  /* 0x000000040000795c */ /* 0x000fe20000300000 */
.L_x_2428:
[----:B------:R-:W5:Y:S01]  /*1fe0*/  LDC R15, c[0x0][0x280] ;  /* 0x0000a000ff0f7b82 */ /* 0x000f620000000800 */
[----:B------:R-:W-:-:S05]  /*1ff0*/  VIADD R13, R236, 0x18000 ;  /* 0x00018000ec0d7836 */ /* 0x000fca0000000000 */
[----:B------:R-:W-:-:S04]  /*2000*/  SHF.R.U32.HI R13, RZ, 0x4, R13 ;  /* 0x00000004ff0d7819 */ /* 0x000fc8000001160d */
[----:B------:R-:W-:Y:S01]  /*2010*/  LOP3.LUT R13, R13, 0x3fff, RZ, 0xc0, !PT ;  /* 0x00003fff0d0d7812 */ /* 0x000fe200078ec0ff */
[----:B-----5:R-:W-:-:S04]  /*2020*/  IMAD R18, R16, -0x80, R15 ;  /* 0xffffff8010127824 */ /* 0x020fc800078e020f */
[----:B------:R-:W-:Y:S01]  /*2030*/  IMAD R18, R3, -0x2, R18 ;  /* 0xfffffffe03127824 */ /* 0x000fe200078e0212 */
[----:B-1----:R-:W-:Y:S06]  /*2040*/  @P1 BRA `(.L_x_2429) ;  /* 0x0000000000081947 */ /* 0x002fec0003800000 */
[----:B------:R-:W1:Y:S02]  /*2050*/  SYNCS.PHASECHK.TRANS64.TRYWAIT P1, [R6+URZ+0x30c30], R17 ;  /* 0x030c3011060075a7 */ /* 0x000e64000802017f */
[----:B-1----:R-:W-:Y:S05]  /*2060*/  @!P1 BRA `(.L_x_2430) ;  /* 0x000000b000789947 */ /* 0x002fea0003800000 */
.L_x_2429:
[----:B------:R-:W-:Y:S01]  /*2070*/  LOP3.LUT R17, R13, 0x10000, RZ, 0xfc, !PT ;  /* 0x000100000d117812 */ /* 0x000fe200078efcff */
[----:B------:R-:W-:Y:S01]  /*2080*/  UIADD3 UR9, UR9, 0x4000, URZ ;  /* 0x0000400009097890 */ /* 0x000fe2000fffe03f */
[----:B------:R-:W-:Y:S01]  /*2090*/  IMAD.IADD R15, R18, 0x1, -R7 ;  /* 0x00000001120f7824 */ /* 0x000fe200078e0a07 */
[----:B------:R-:W-:Y:S01]  /*20a0*/  WARPGROUP.ARRIVE ;  /* 0x00000000000079c5 */ /* 0x000fe20000000000 */
[----:B------:R-:W-:Y:S01]  /*20b0*/  UMOV UR7, 0x40000040 ;  /* 0x4000004000077882 */ /* 0x000fe20000000000 */
[----:B------:R-:W-:Y:S01]  /*20c0*/  IMAD R18, R0, 0x400, R17 ;  /* 0x0000040000127824 */ /* 0x000fe200078e0211 */
[----:B------:R-:W-:Y:S01]  /*20d0*/  USHF.R.U32.HI UR9, URZ, 0x4, UR9 ;  /* 0x000000043f097899 */ /* 0x000fe20008011609 */
[----:B------:R-:W-:Y:S01]  /*20e0*/  ISETP.GT.AND P1, PT, R7, RZ, PT ;  /* 0x000000ff0700720c */ /* 0x000fe20003f24270 */
[----:B------:R-:W-:Y:S01]  /*20f0*/  UMOV UR5, 0x40000040 ;  /* 0x4000004000057882 */ /* 0x000fe20000000000 */
[----:B------:R-:W-:Y:S01]  /*2100*/  VIADD R19, R8, 0x4 ;  /* 0x0000000408137836 */ /* 0x000fe20000000000 */
[----:B------:R-:W-:Y:S01]  /*2110*/  R2UR UR8, R18 ;  /* 0x00000000120872ca */ /* 0x000fe200000e0000 */
[----:B------:R-:W-:Y:S01]  /*2120*/  ULOP3.LUT UR9, UR9, 0x3fff, URZ, 0xc0, !UPT ;  /* 0x00003fff09097892 */ /* 0x000fe2000f8ec03f */
[----:B------:R-:W-:Y:S01]  /*2130*/  SEL R17, R15, 0x80, P1 ;  /* 0x000000800f117807 */ /* 0x000fe20000800000 */
[C---:B------:R-:W-:Y:S01]  /*2140*/  VIADD R237, R8.reuse, 0x8 ;  /* 0x0000000808ed7836 */ /* 0x040fe20000000000 */
[----:B------:R-:W-:Y:S01]  /*2150*/  ULDC UR10, c[0x0][0x744] ;  /* 0x0001d100000a7ab9 */ /* 0x000fe20000000800 */
[----:B------:R-:W-:Y:S01]  /*2160*/  ULOP3.LUT UR9, UR9, 0x10000, URZ, 0xfc, !UPT ;  /* 0x0001000009097892 */ /* 0x000fe2000f8efc3f */
[C---:B------:R-:W-:Y:S01]  /*2170*/  ISETP.GT.AND P5, PT, R17.reuse, RZ, PT ;  /* 0x000000ff1100720c */ /* 0x040fe20003fa4270 */
[C---:B------:R-:W-:Y:S01]  /*2180*/  VIADD R234, R8.reuse, 0x10 ;  /* 0x0000001008ea7836 */ /* 0x040fe20000000000 */
[C---:B------:R-:W-:Y:S01]  /*2190*/  ISETP.GT.AND P6, PT, R17.reuse, 0x1, PT ;  /* 0x000000011100780c */ /* 0x040fe20003fc4270 */
[----:B--2---:R-:W-:Y:S01]  /*21a0*/  SHFL.IDX PT, R220, R9, R237, 0x1f ;  /* 0x00001fed09dc7589 */ /* 0x004fe200000e0000 */
[----:B------:R-:W-:Y:S01]  /*21b0*/  ISETP.GT.AND P1, PT, R17, 0x8, PT ;  /* 0x000000081100780c */ /* 0x000fe20003f24270 */
[----:B------:R-:W-:Y:S01]  /*21c0*/  VIADD R233, R8, 0x14 ;  /* 0x0000001408e97836 */ /* 0x000fe20000000000 */
[----:B------:R-:W-:Y:S01]  /*21d0*/  UMOV UR4, UR9 ;  /* 0x0000000900047c82 */ /* 0x000fe20008000000 */
[----:B------:R-:W-:Y:S01]  /*21e0*/  UMOV UR6, UR8 ;  /* 0x0000000800067c82 */ /* 0x000fe20008000000 */
[----:B------:R-:W-:Y:S01]  /*21f0*/  FSEL R88, R88, -INF , !P5 ;  /* 0xff80000058587808 */ /* 0x000fe20006800000 */
[----:B------:R-:W-:Y:S01]  /*2200*/  HGMMA.64x128x16.F32 R24, gdesc[UR4], RZ, !UPT, gsb0 ;  /* 0x01e00000041879f0 */ /* 0x000fe2000c0008ff */
[----:B------:R-:W-:Y:S01]  /*2210*/  UIADD3 UR6, UR8, 0x2, URZ ;  /* 0x0000000208067890 */ /* 0x000fe2000fffe03f */
[----:B------:R-:W-:Y:S01]  /*2220*/  FSEL R89, R89, -INF , !P6 ;  /* 0xff80000059597808 */ /* 0x000fe20007000000 */
[----:B------:R-:W-:Y:S01]  /*2230*/  UIADD3 UR4, UR9, 0x2, URZ ;  /* 0x0000000209047890 */ /* 0x000fe2000fffe03f */
[C---:B------:R-:W-:Y:S01]  /*2240*/  ISETP.GT.AND P2, PT, R17.reuse, 0x9, PT ;  /* 0x000000091100780c */ /* 0x040fe20003f44270 */
[----:B------:R-:W-:Y:S01]  /*2250*/  UMOV UR7, 0x40000040 ;  /* 0x4000004000077882 */ /* 0x000fe20000000000 */
[----:B------:R-:W-:Y:S01]  /*2260*/  UMOV UR5, 0x40000040 ;  /* 0x4000004000057882 */ /* 0x000fe20000000000 */
[C---:B------:R-:W-:Y:S01]  /*2270*/  ISETP.GT.AND P3, PT, R17.reuse, 0x10, PT ;  /* 0x000000101100780c */ /* 0x040fe20003f64270 */
[C---:B------:R-:W-:Y:S01]  /*2280*/  VIADD R232, R8.reuse, 0x18 ;  /* 0x0000001808e87836 */ /* 0x040fe20000000000 */
[C---:B------:R-:W-:Y:S01]  /*2290*/  ISETP.GT.AND P4, PT, R17.reuse, 0x11, PT ;  /* 0x000000111100780c */ /* 0x040fe20003f84270 */
[C---:B------:R-:W-:Y:S01]  /*22a0*/  VIADD R231, R8.reuse, 0x1c ;  /* 0x0000001c08e77836 */ /* 0x040fe20000000000 */
[C---:B------:R-:W-:Y:S01]  /*22b0*/  ISETP.GT.AND P5, PT, R17.reuse, 0x18, PT ;  /* 0x000000181100780c */ /* 0x040fe20003fa4270 */
[----:B------:R-:W1:Y:S01]  /*22c0*/  SHFL.IDX PT, R222, R9, R234, 0x1f ;  /* 0x00001fea09de7589 */ /* 0x000e6200000e0000 */
[C---:B------:R-:W-:Y:S01]  /*22d0*/  ISETP.GT.AND P6, PT, R17.reuse, 0x19, PT ;  /* 0x000000191100780c */ /* 0x040fe20003fc4270 */
[----:B------:R-:W-:Y:S01]  /*22e0*/  VIADD R235, R8, 0xc ;  /* 0x0000000c08eb7836 */ /* 0x000fe20000000000 */
[----:B------:R-:W-:Y:S01]  /*22f0*/  FSEL R92, R92, -INF , !P1 ;  /* 0xff8000005c5c7808 */ /* 0x000fe20004800000 */
[----:B------:R-:W2:Y:S01]  /*2300*/  SHFL.IDX PT, R18, R9, R8, 0x1f ;  /* 0x00001f0809127589 */ /* 0x000ea200000e0000 */
[----:B------:R-:W-:Y:S01]  /*2310*/  ISETP.GT.AND P1, PT, R17, 0x20, PT ;  /* 0x000000201100780c */ /* 0x000fe20003f24270 */
[----:B------:R-:W-:Y:S01]  /*2320*/  IMAD R13, R0, 0x400, R13 ;  /* 0x00000400000d7824 */ /* 0x000fe200078e020d */
[----:B------:R-:W-:Y:S01]  /*2330*/  FSEL R93, R93, -INF , !P2 ;  /* 0xff8000005d5d7808 */ /* 0x000fe20005000000 */
[----:B---3--:R-:W-:Y:S01]  /*2340*/  SHFL.IDX PT, R225, R12, R8, 0x1f ;  /* 0x00001f080ce17589 */ /* 0x008fe200000e0000 */
[----:B------:R-:W-:-:S02]  /*2350*/  FSEL R96, R96, -INF , !P3 ;  /* 0xff80000060607808 */ /* 0x000fc40005800000 */
[----:B------:R-:W-:Y:S01]  /*2360*/  FSEL R97, R97, -INF , !P4 ;  /* 0xff80000061617808 */ /* 0x000fe20006000000 */
[----:B------:R-:W-:Y:S01]  /*2370*/  SHFL.IDX PT, R221, R9, R235, 0x1f ;  /* 0x00001feb09dd7589 */ /* 0x000fe200000e0000 */
[----:B------:R-:W-:Y:S02]  /*2380*/  FSEL R100, R100, -INF , !P5 ;  /* 0xff80000064647808 */ /* 0x000fe40006800000 */
[----:B------:R-:W-:Y:S01]  /*2390*/  FSEL R101, R101, -INF , !P6 ;  /* 0xff80000065657808 */ /* 0x000fe20007000000 */
[----:B----4-:R-:W-:Y:S01]  /*23a0*/  SHFL.IDX PT, R224, R10, R237, 0x1f ;  /* 0x00001fed0ae07589 */ /* 0x010fe200000e0000 */
[C---:B------:R-:W-:Y:S02]  /*23b0*/  ISETP.GT.AND P2, PT, R17.reuse, 0x21, PT ;  /* 0x000000211100780c */ /* 0x040fe40003f44270 */
[C---:B------:R-:W-:Y:S01]  /*23c0*/  ISETP.GT.AND P3, PT, R17.reuse, 0x28, PT ;  /* 0x000000281100780c */ /* 0x040fe20003f64270 */
[----:B------:R-:W-:Y:S01]  /*23d0*/  SHFL.IDX PT, R226, R10, R233, 0x1f ;  /* 0x00001fe90ae27589 */ /* 0x000fe200000e0000 */
[----:B------:R-:W-:-:S02]  /*23e0*/  ISETP.GT.AND P4, PT, R17, 0x29, PT ;  /* 0x000000291100780c */ /* 0x000fc40003f84270 */
[C---:B------:R-:W-:Y:S01]  /*23f0*/  ISETP.GT.AND P5, PT, R17.reuse, 0x30, PT ;  /* 0x000000301100780c */ /* 0x040fe20003fa4270 */
[----:B-1----:R-:W-:Y:S01]  /*2400*/  FFMA.FTZ R21, R96, UR10, -R222 ;  /* 0x0000000a60157c23 */ /* 0x002fe200080108de */
[C---:B------:R-:W-:Y:S01]  /*2410*/  ISETP.GT.AND P6, PT, R17.reuse, 0x31, PT ;  /* 0x000000311100780c */ /* 0x040fe20003fc4270 */
[----:B------:R-:W1:Y:S01]  /*2420*/  SHFL.IDX PT, R96, R12, R19, 0x1f ;  /* 0x00001f130c607589 */ /* 0x000e6200000e0000 */
[----:B------:R-:W-:Y:S01]  /*2430*/  FSEL R104, R104, -INF , !P1 ;  /* 0xff80000068687808 */ /* 0x000fe20004800000 */
[----:B--2---:R-:W-:Y:S01]  /*2440*/  FFMA.FTZ R88, R88, UR10, -R18 ;  /* 0x0000000a58587c23 */ /* 0x004fe20008010812 */
[----:B------:R-:W-:Y:S02]  /*2450*/  ISETP.GT.AND P1, PT, R17, 0x38, PT ;  /* 0x000000381100780c */ /* 0x000fe40003f24270 */
[----:B------:R-:W-:Y:S01]  /*2460*/  FSEL R105, R105, -INF , !P2 ;  /* 0xff80000069697808 */ /* 0x000fe20005000000 */
[----:B------:R2:W3:Y:S01]  /*2470*/  MUFU.EX2 R217, R88 ;  /* 0x0000005800d97308 */ /* 0x0004e20000000800 */
[----:B------:R-:W-:-:S02]  /*2480*/  FSEL R108, R108, -INF , !P3 ;  /* 0xff8000006c6c7808 */ /* 0x000fc40005800000 */
[----:B------:R-:W-:Y:S02]  /*2490*/  FSEL R109, R109, -INF , !P4 ;  /* 0xff8000006d6d7808 */ /* 0x000fe40006000000 */
[----:B------:R-:W-:Y:S02]  /*24a0*/  FSEL R112, R112, -INF , !P5 ;  /* 0xff80000070707808 */ /* 0x000fe40006800000 */
[----:B------:R-:W-:Y:S02]  /*24b0*/  FSEL R113, R113, -INF , !P6 ;  /* 0xff80000071717808 */ /* 0x000fe40007000000 */
[C---:B------:R-:W-:Y:S02]  /*24c0*/  ISETP.GT.AND P2, PT, R17.reuse, 0x39, PT ;  /* 0x000000391100780c */ /* 0x040fe40003f44270 */
[C---:B------:R-:W-:Y:S02]  /*24d0*/  ISETP.GT.AND P3, PT, R17.reuse, 0x40, PT ;  /* 0x000000401100780c */ /* 0x040fe40003f64270 */
[----:B------:R-:W-:-:S02]  /*24e0*/  ISETP.GT.AND P4, PT, R17, 0x41, PT ;  /* 0x000000411100780c */ /* 0x000fc40003f84270 */
[C---:B------:R-:W-:Y:S02]  /*24f0*/  ISETP.GT.AND P5, PT, R17.reuse, 0x48, PT ;  /* 0x000000481100780c */ /* 0x040fe40003fa4270 */
[----:B------:R-:W-:Y:S01]  /*2500*/  ISETP.GT.AND P6, PT, R17, 0x49, PT ;  /* 0x000000491100780c */ /* 0x000fe20003fc4270 */
[----:B-1----:R-:W-:Y:S01]  /*2510*/  FFMA.FTZ R22, R105, UR10, -R96 ;  /* 0x0000000a69167c23 */ /* 0x002fe20008010860 */
[----:B------:R-:W-:Y:S02]  /*2520*/  FSEL R116, R116, -INF , !P1 ;  /* 0xff80000074747808 */ /* 0x000fe40004800000 */
[----:B------:R-:W-:Y:S02]  /*2530*/  ISETP.GT.AND P1, PT, R17, 0x50, PT ;  /* 0x000000501100780c */ /* 0x000fe40003f24270 */
[----:B------:R-:W-:Y:S01]  /*2540*/  FSEL R117, R117, -INF , !P2 ;  /* 0xff80000075757808 */ /* 0x000fe20005000000 */
[----:B------:R-:W-:Y:S01]  /*2550*/  MUFU.EX2 R22, R22 ;  /* 0x0000001600167308 */ /* 0x000fe20000000800 */
        /* <DEDUP_REMOVED lines=8> */
[C---:B------:R-:W-:Y:S02]  /*25e0*/  ISETP.GT.AND P6, PT, R17.reuse, 0x61, PT ;  /* 0x000000611100780c */ /* 0x040fe40003fc4270 */
[----:B------:R-:W-:Y:S02]  /*25f0*/  FSEL R128, R128, -INF , !P1 ;  /* 0xff80000080807808 */ /* 0x000fe40004800000 */
[----:B------:R-:W-:Y:S02]  /*2600*/  ISETP.GT.AND P1, PT, R17, 0x68, PT ;  /* 0x000000681100780c */ /* 0x000fe40003f24270 */
[----:B------:R-:W-:Y:S02]  /*2610*/  FSEL R129, R129, -INF , !P2 ;  /* 0xff80000081817808 */ /* 0x000fe40005000000 */
        /* <DEDUP_REMOVED lines=9> */
[----:B------:R-:W-:Y:S01]  /*26b0*/  VIADD R17, R15, 0x8 ;  /* 0x000000080f117836 */ /* 0x000fe20000000000 */
[----:B------:R-:W-:Y:S01]  /*26c0*/  FSEL R140, R140, -INF , !P1 ;  /* 0xff8000008c8c7808 */ /* 0x000fe20004800000 */
[----:B------:R-:W1:Y:S01]  /*26d0*/  SHFL.IDX PT, R15, R9, R19, 0x1f ;  /* 0x00001f13090f7589 */ /* 0x000e6200000e0000 */
[----:B------:R-:W-:Y:S02]  /*26e0*/  ISETP.GT.AND P1, PT, R7, 0x8, PT ;  /* 0x000000080700780c */ /* 0x000fe40003f24270 */
[----:B------:R-:W-:Y:S02]  /*26f0*/  FSEL R149, R149, -INF , !P6 ;  /* 0xff80000095957808 */ /* 0x000fe40007000000 */
[----:B------:R-:W-:-:S02]  /*2700*/  SEL R17, R17, 0x80, P1 ;  /* 0x0000008011117807 */ /* 0x000fc40000800000 */
[----:B------:R-:W-:Y:S02]  /*2710*/  FSEL R141, R141, -INF , !P2 ;  /* 0xff8000008d8d7808 */ /* 0x000fe40005000000 */
[C---:B------:R-:W-:Y:S02]  /*2720*/  ISETP.GT.AND P6, PT, R17.reuse, RZ, PT ;  /* 0x000000ff1100720c */ /* 0x040fe40003fc4270 */
[----:B------:R-:W-:Y:S02]  /*2730*/  ISETP.GT.AND P1, PT, R17, 0x1, PT ;  /* 0x000000011100780c */ /* 0x000fe40003f24270 */
[----:B------:R-:W-:Y:S02]  /*2740*/  FSEL R144, R144, -INF , !P3 ;  /* 0xff80000090907808 */ /* 0x000fe40005800000 */
[----:B------:R-:W-:Y:S02]  /*2750*/  FSEL R145, R145, -INF , !P4 ;  /* 0xff80000091917808 */ /* 0x000fe40006000000 */
[----:B------:R-:W-:-:S02]  /*2760*/  FSEL R148, R148, -INF , !P5 ;  /* 0xff80000094947808 */ /* 0x000fc40006800000 */
[----:B------:R-:W-:Y:S02]  /*2770*/  FSEL R216, R90, -INF , !P6 ;  /* 0xff8000005ad87808 */ /* 0x000fe40007000000 */
[----:B------:R-:W-:Y:S01]  /*2780*/  FSEL R91, R91, -INF , !P1 ;  /* 0xff8000005b5b7808 */ /* 0x000fe20004800000 */
[----:B------:R-:W-:Y:S02]  /*2790*/  WARPGROUP.DEPBAR.LE gsb0, 0x0 ;  /* 0x00008000000079c5 */ /* 0x000fe40000010000 */
[----:B------:R-:W-:Y:S01]  /*27a0*/  WARPGROUP.ARRIVE ;  /* 0x00000000000079c5 */ /* 0x000fe20000000000 */
[----:B------:R-:W-:Y:S01]  /*27b0*/  ISETP.GT.AND P2, PT, R17, 0x8, PT ;  /* 0x000000081100780c */ /* 0x000fe20003f44270 */
[--C-:B-1----:R-:W-:Y:S01]  /*27c0*/  FFMA.FTZ R218, R89, UR10, -R15.reuse ;  /* 0x0000000a59da7c23 */ /* 0x102fe2000801080f */
[C---:B------:R-:W-:Y:S01]  /*27d0*/  ISETP.GT.AND P3, PT, R17.reuse, 0x9, PT ;  /* 0x000000091100780c */ /* 0x040fe20003f64270 */
[----:B------:R-:W1:Y:S01]  /*27e0*/  SHFL.IDX PT, R89, R9, R233, 0x1f ;  /* 0x00001fe909597589 */ /* 0x000e6200000e0000 */
[C---:B------:R-:W-:Y:S01]  /*27f0*/  ISETP.GT.AND P4, PT, R17.reuse, 0x10, PT ;  /* 0x000000101100780c */ /* 0x040fe20003f84270 */
[----:B------:R-:W-:Y:S01]  /*2800*/  HGMMA.64x128x16.F32 R24, gdesc[UR4], R24, gsb0 ;  /* 0x01e00000041879f0 */ /* 0x000fe20008000818 */
[----:B------:R-:W-:Y:S01]  /*2810*/  UIADD3 UR6, UR8, 0x4, URZ ;  /* 0x0000000408067890 */ /* 0x000fe2000fffe03f */
[C---:B------:R-:W-:Y:S01]  /*2820*/  ISETP.GT.AND P5, PT, R17.reuse, 0x11, PT ;  /* 0x000000111100780c */ /* 0x040fe20003fa4270 */
[----:B------:R-:W-:Y:S01]  /*2830*/  UIADD3 UR4, UR9, 0x4, URZ ;  /* 0x0000000409047890 */ /* 0x000fe2000fffe03f */
[C---:B------:R-:W-:Y:S01]  /*2840*/  ISETP.GT.AND P6, PT, R17.reuse, 0x18, PT ;  /* 0x000000181100780c */ /* 0x040fe20003fc4270 */
[----:B------:R-:W-:Y:S01]  /*2850*/  UMOV UR7, 0x40000040 ;  /* 0x4000004000077882 */ /* 0x000fe20000000000 */
[----:B------:R-:W-:Y:S01]  /*2860*/  UMOV UR5, 0x40000040 ;  /* 0x4000004000057882 */ /* 0x000fe20000000000 */
[----:B------:R-:W-:Y:S01]  /*2870*/  ISETP.GT.AND P1, PT, R17, 0x19, PT ;  /* 0x000000191100780c */ /* 0x000fe20003f24270 */
[----:B------:R-:W4:Y:S01]  /*2880*/  SHFL.IDX PT, R90, R9, R232, 0x1f ;  /* 0x00001fe8095a7589 */ /* 0x000f2200000e0000 */
[----:B------:R-:W-:Y:S01]  /*2890*/  FSEL R94, R94, -INF , !P2 ;  /* 0xff8000005e5e7808 */ /* 0x000fe20005000000 */
[----:B------:R-:W-:Y:S01]  /*28a0*/  FFMA.FTZ R219, R91, UR10, -R15 ;  /* 0x0000000a5bdb7c23 */ /* 0x000fe2000801080f */
[----:B------:R-:W-:Y:S01]  /*28b0*/  FSEL R95, R95, -INF , !P3 ;  /* 0xff8000005f5f7808 */ /* 0x000fe20005800000 */
[----:B------:R-:W-:Y:S01]  /*28c0*/  FFMA.FTZ R216, R216, UR10, -R18 ;  /* 0x0000000ad8d87c23 */ /* 0x000fe20008010812 */
[----:B------:R-:W-:Y:S01]  /*28d0*/  FSEL R98, R98, -INF , !P4 ;  /* 0xff80000062627808 */ /* 0x000fe20006000000 */
[--C-:B------:R-:W-:Y:S01]  /*28e0*/  FFMA.FTZ R18, R93, UR10, -R221.reuse ;  /* 0x0000000a5d127c23 */ /* 0x100fe200080108dd */
[----:B------:R-:W-:Y:S01]  /*28f0*/  FSEL R99, R99, -INF , !P5 ;  /* 0xff80000063637808 */ /* 0x000fe20006800000 */
[----:B------:R-:W-:Y:S01]  /*2900*/  FFMA.FTZ R221, R95, UR10, -R221 ;  /* 0x0000000a5fdd7c23 */ /* 0x000fe200080108dd */
[----:B------:R-:W-:Y:S01]  /*2910*/  FSEL R102, R102, -INF , !P6 ;  /* 0xff80000066667808 */ /* 0x000fe20007000000 */
[----:B------:R-:W-:Y:S01]  /*2920*/  FFMA.FTZ R222, R98, UR10, -R222 ;  /* 0x0000000a62de7c23 */ /* 0x000fe200080108de */
[----:B------:R-:W-:Y:S01]  /*2930*/  FSEL R103, R103, -INF , !P1 ;  /* 0xff80000067677808 */ /* 0x000fe20004800000 */
[----:B------:R-:W-:Y:S01]  /*2940*/  SHFL.IDX PT, R98, R12, R233, 0x1f ;  /* 0x00001fe90c627589 */ /* 0x000fe200000e0000 */
[----:B------:R-:W-:Y:S01]  /*2950*/  ISETP.GT.AND P2, PT, R17, 0x20, PT ;  /* 0x000000201100780c */ /* 0x000fe20003f44270 */
[----:B-1----:R-:W-:Y:S01]  /*2960*/  FFMA.FTZ R15, R97, UR10, -R89 ;  /* 0x0000000a610f7c23 */ /* 0x002fe20008010859 */
[C---:B------:R-:W-:Y:S01]  /*2970*/  ISETP.GT.AND P3, PT, R17.reuse, 0x21, PT ;  /* 0x000000211100780c */ /* 0x040fe20003f64270 */
[----:B------:R-:W1:Y:S01]  /*2980*/  SHFL.IDX PT, R97, R12, R235, 0x1f ;  /* 0x00001feb0c617589 */ /* 0x000e6200000e0000 */
[C---:B------:R-:W-:Y:S01]  /*2990*/  ISETP.GT.AND P4, PT, R17.reuse, 0x28, PT ;  /* 0x000000281100780c */ /* 0x040fe20003f84270 */
[----:B------:R-:W5:Y:S01]  /*29a0*/  MUFU.EX2 R218, R218 ;  /* 0x000000da00da7308 */ /* 0x000f620000000800 */
[----:B------:R-:W-:-:S02]  /*29b0*/  ISETP.GT.AND P5, PT, R17, 0x29, PT ;  /* 0x000000291100780c */ /* 0x000fc40003fa4270 */
[C---:B------:R-:W-:Y:S02]  /*29c0*/  ISETP.GT.AND P6, PT, R17.reuse, 0x30, PT ;  /* 0x000000301100780c */ /* 0x040fe40003fc4270 */
[----:B------:R-:W-:Y:S01]  /*29d0*/  ISETP.GT.AND P1, PT, R17, 0x31, PT ;  /* 0x000000311100780c */ /* 0x000fe20003f24270 */
[----:B----4-:R-:W-:Y:S01]  /*29e0*/  FFMA.FTZ R19, R100, UR10, -R90 ;  /* 0x0000000a64137c23 */ /* 0x010fe2000801085a */
[----:B------:R-:W-:Y:S01]  /*29f0*/  FSEL R106, R106, -INF , !P2 ;  /* 0xff8000006a6a7808 */ /* 0x000fe20005000000 */
[----:B------:R-:W2:Y:S01]  /*2a00*/  SHFL.IDX PT, R100, R12, R237, 0x1f ;  /* 0x00001fed0c647589 */ /* 0x000ea200000e0000 */
[----:B------:R-:W-:Y:S01]  /*2a10*/  FSEL R107, R107, -INF , !P3 ;  /* 0xff8000006b6b7808 */ /* 0x000fe20005800000 */
[----:B------:R-:W4:Y:S01]  /*2a20*/  MUFU.EX2 R216, R216 ;  /* 0x000000d800d87308 */ /* 0x000f220000000800 */
[----:B------:R-:W-:Y:S01]  /*2a30*/  FSEL R110, R110, -INF , !P4 ;  /* 0xff8000006e6e7808 */ /* 0x000fe20006000000 */
[----:B------:R-:W-:Y:S01]  /*2a40*/  FFMA.FTZ R106, R106, UR10, -R225 ;  /* 0x0000000a6a6a7c23 */ /* 0x000fe200080108e1 */
[----:B------:R-:W-:Y:S01]  /*2a50*/  FSEL R111, R111, -INF , !P5 ;  /* 0xff8000006f6f7808 */ /* 0x000fe20006800000 */
[----:B------:R-:W-:Y:S01]  /*2a60*/  FFMA.FTZ R107, R107, UR10, -R96 ;  /* 0x0000000a6b6b7c23 */ /* 0x000fe20008010860 */
[----:B------:R-:W-:Y:S01]  /*2a70*/  FSEL R114, R114, -INF , !P6 ;  /* 0xff80000072727808 */ /* 0x000fe20007000000 */
[----:B------:R-:W-:Y:S01]  /*2a80*/  FFMA.FTZ R96, R129, UR10, -R226 ;  /* 0x0000000a81607c23 */ /* 0x000fe200080108e2 */
[----:B------:R-:W-:Y:S01]  /*2a90*/  FSEL R115, R115, -INF , !P1 ;  /* 0xff80000073737808 */ /* 0x000fe20004800000 */
[----:B------:R-:W3:Y:S01]  /*2aa0*/  SHFL.IDX PT, R129, R11, R8, 0x1f ;  /* 0x00001f080b817589 */ /* 0x000ee200000e0000 */
[C---:B------:R-:W-:Y:S01]  /*2ab0*/  ISETP.GT.AND P2, PT, R17.reuse, 0x38, PT ;  /* 0x000000381100780c */ /* 0x040fe20003f44270 */
[----:B------:R-:W4:Y:S01]  /*2ac0*/  MUFU.EX2 R219, R219 ;  /* 0x000000db00db7308 */ /* 0x000f220000000800 */
[----:B------:R-:W-:Y:S01]  /*2ad0*/  ISETP.GT.AND P3, PT, R17, 0x39, PT ;  /* 0x000000391100780c */ /* 0x000fe20003f64270 */
[--C-:B-1----:R-:W-:Y:S01]  /*2ae0*/  FFMA.FTZ R23, R109, UR10, -R97.reuse ;  /* 0x0000000a6d177c23 */ /* 0x102fe20008010861 */
[C---:B------:R-:W-:Y:S01]  /*2af0*/  ISETP.GT.AND P4, PT, R17.reuse, 0x40, PT ;  /* 0x000000401100780c */ /* 0x040fe20003f84270 */
[----:B------:R-:W1:Y:S01]  /*2b00*/  SHFL.IDX PT, R109, R12, R231, 0x1f ;  /* 0x00001fe70c6d7589 */ /* 0x000e6200000e0000 */
[----:B------:R-:W-:Y:S01]  /*2b10*/  ISETP.GT.AND P5, PT, R17, 0x41, PT ;  /* 0x000000411100780c */ /* 0x000fe20003fa4270 */
[----:B------:R-:W-:Y:S01]  /*2b20*/  FFMA.FTZ R111, R111, UR10, -R97 ;  /* 0x0000000a6f6f7c23 */ /* 0x000fe20008010861 */
[C---:B------:R-:W-:Y:S01]  /*2b30*/  ISETP.GT.AND P6, PT, R17.reuse, 0x48, PT ;  /* 0x000000481100780c */ /* 0x040fe20003fc4270 */
[----:B------:R-:W-:Y:S01]  /*2b40*/  MUFU.EX2 R96, R96 ;  /* 0x0000006000607308 */ /* 0x000fe20000000800 */
[----:B------:R-:W-:-:S02]  /*2b50*/  ISETP.GT.AND P1, PT, R17, 0x49, PT ;  /* 0x000000491100780c */ /* 0x000fc40003f24270 */
[----:B------:R-:W-:Y:S01]  /*2b60*/  FSEL R118, R118, -INF , !P2 ;  /* 0xff80000076767808 */ /* 0x000fe20005000000 */
[--C-:B--2---:R-:W-:Y:S01]  /*2b70*/  FFMA.FTZ R88, R108, UR10, -R100.reuse ;  /* 0x0000000a6c587c23 */ /* 0x104fe20008010864 */
[----:B------:R-:W-:Y:S01]  /*2b80*/  FSEL R119, R119, -INF , !P3 ;  /* 0xff80000077777808 */ /* 0x000fe20005800000 */
[----:B------:R-:W2:Y:S01]  /*2b90*/  SHFL.IDX PT, R108, R12, R232, 0x1f ;  /* 0x00001fe80c6c7589 */ /* 0x000ea200000e0000 */
[----:B------:R-:W-:Y:S01]  /*2ba0*/  FSEL R122, R122, -INF , !P4 ;  /* 0xff8000007a7a7808 */ /* 0x000fe20006000000 */
[----:B------:R-:W-:Y:S01]  /*2bb0*/  FFMA.FTZ R110, R110, UR10, -R100 ;  /* 0x0000000a6e6e7c23 */ /* 0x000fe20008010864 */
[----:B------:R-:W-:Y:S01]  /*2bc0*/  FSEL R123, R123, -INF , !P5 ;  /* 0xff8000007b7b7808 */ /* 0x000fe20006800000 */
[----:B------:R-:W-:Y:S01]  /*2bd0*/  MUFU.EX2 R18, R18 ;  /* 0x0000001200127308 */ /* 0x000fe20000000800 */
[----:B------:R-:W-:Y:S02]  /*2be0*/  FSEL R126, R126, -INF , !P6 ;  /* 0xff8000007e7e7808 */ /* 0x000fe40007000000 */
[----:B------:R-:W-:Y:S01]  /*2bf0*/  FSEL R127, R127, -INF , !P1 ;  /* 0xff8000007f7f7808 */ /* 0x000fe20004800000 */
[----:B---3--:R-:W-:Y:S01]  /*2c00*/  FFMA.FTZ R100, R136, UR10, -R129 ;  /* 0x0000000a88647c23 */ /* 0x008fe20008010881 */
[C---:B------:R-:W-:Y:S01]  /*2c10*/  ISETP.GT.AND P2, PT, R17.reuse, 0x50, PT ;  /* 0x000000501100780c */ /* 0x040fe20003f44270 */
[----:B------:R-:W3:Y:S01]  /*2c20*/  SHFL.IDX PT, R136, R11, R234, 0x1f ;  /* 0x00001fea0b887589 */ /* 0x000ee200000e0000 */
[C---:B------:R-:W-:Y:S01]  /*2c30*/  ISETP.GT.AND P3, PT, R17.reuse, 0x51, PT ;  /* 0x000000511100780c */ /* 0x040fe20003f64270 */
[----:B------:R-:W-:Y:S01]  /*2c40*/  FFMA.FTZ R126, R126, UR10, -R224 ;  /* 0x0000000a7e7e7c23 */ /* 0x000fe200080108e0 */
[----:B------:R-:W-:Y:S01]  /*2c50*/  ISETP.GT.AND P4, PT, R17, 0x58, PT ;  /* 0x000000581100780c */ /* 0x000fe20003f84270 */
[----:B-1----:R-:W-:Y:S01]  /*2c60*/  FFMA.FTZ R119, R119, UR10, -R109 ;  /* 0x0000000a77777c23 */ /* 0x002fe2000801086d */
[C---:B------:R-:W-:Y:S01]  /*2c70*/  ISETP.GT.AND P5, PT, R17.reuse, 0x59, PT ;  /* 0x000000591100780c */ /* 0x040fe20003fa4270 */
[----:B------:R-:W-:Y:S01]  /*2c80*/  MUFU.EX2 R221, R221 ;  /* 0x000000dd00dd7308 */ /* 0x000fe20000000800 */
[----:B------:R-:W-:-:S02]  /*2c90*/  ISETP.GT.AND P6, PT, R17, 0x60, PT ;  /* 0x000000601100780c */ /* 0x000fc40003fc4270 */
[----:B------:R-:W-:Y:S02]  /*2ca0*/  ISETP.GT.AND P1, PT, R17, 0x61, PT ;  /* 0x000000611100780c */ /* 0x000fe40003f24270 */
[----:B------:R-:W-:Y:S02]  /*2cb0*/  FSEL R130, R130, -INF , !P2 ;  /* 0xff80000082827808 */ /* 0x000fe40005000000 */
[----:B------:R-:W-:Y:S01]  /*2cc0*/  FSEL R131, R131, -INF , !P3 ;  /* 0xff80000083837808 */ /* 0x000fe20005800000 */
[----:B--2---:R-:W-:Y:S01]  /*2cd0*/  FFMA.FTZ R91, R116, UR10, -R108 ;  /* 0x0000000a745b7c23 */ /* 0x004fe2000801086c */
[----:B------:R-:W-:Y:S01]  /*2ce0*/  FSEL R134, R134, -INF , !P4 ;  /* 0xff80000086867808 */ /* 0x000fe20006000000 */
[----:B------:R-:W-:Y:S01]  /*2cf0*/  FFMA.FTZ R116, R102, UR10, -R90 ;  /* 0x0000000a66747c23 */ /* 0x000fe2000801085a */
[----:B------:R-:W-:Y:S01]  /*2d00*/  FSEL R135, R135, -INF , !P5 ;  /* 0xff80000087877808 */ /* 0x000fe20006800000 */
[----:B------:R1:W-:Y:S01]  /*2d10*/  MUFU.EX2 R90, R91 ;  /* 0x0000005b005a7308 */ /* 0x0003e20000000800 */
[----:B------:R-:W-:Y:S01]  /*2d20*/  FSEL R138, R138, -INF , !P6 ;  /* 0xff8000008a8a7808 */ /* 0x000fe20007000000 */
[----:B------:R-:W-:Y:S01]  /*2d30*/  FFMA.FTZ R118, R118, UR10, -R108 ;  /* 0x0000000a76767c23 */ /* 0x000fe2000801086c */
[----:B------:R-:W-:Y:S01]  /*2d40*/  FSEL R139, R139, -INF , !P1 ;  /* 0xff8000008b8b7808 */ /* 0x000fe20004800000 */
[----:B------:R-:W-:Y:S01]  /*2d50*/  FFMA.FTZ R131, R131, UR10, -R226 ;  /* 0x0000000a83837c23 */ /* 0x000fe200080108e2 */
[C---:B------:R-:W-:Y:S01]  /*2d60*/  ISETP.GT.AND P2, PT, R17.reuse, 0x68, PT ;  /* 0x000000681100780c */ /* 0x040fe20003f44270 */
[----:B---3--:R-:W-:Y:S01]  /*2d70*/  FFMA.FTZ R102, R144, UR10, -R136 ;  /* 0x0000000a90667c23 */ /* 0x008fe20008010888 */
[C---:B------:R-:W-:Y:S01]  /*2d80*/  ISETP.GT.AND P3, PT, R17.reuse, 0x69, PT ;  /* 0x000000691100780c */ /* 0x040fe20003f64270 */
[----:B------:R-:W2:Y:S01]  /*2d90*/  MUFU.EX2 R126, R126 ;  /* 0x0000007e007e7308 */ /* 0x000ea20000000800 */
[----:B------:R-:W-:Y:S01]  /*2da0*/  ISETP.GT.AND P4, PT, R17, 0x70, PT ;  /* 0x000000701100780c */ /* 0x000fe20003f84270 */
[----:B-1----:R-:W-:Y:S01]  /*2db0*/  FFMA.FTZ R91, R117, UR10, -R109 ;  /* 0x0000000a755b7c23 */ /* 0x002fe2000801086d */
[C---:B------:R-:W-:Y:S01]  /*2dc0*/  ISETP.GT.AND P5, PT, R17.reuse, 0x71, PT ;  /* 0x000000711100780c */ /* 0x040fe20003fa4270 */
[----:B------:R-:W-:Y:S01]  /*2dd0*/  SHFL.IDX PT, R117, R10, R235, 0x1f ;  /* 0x00001feb0a757589 */ /* 0x000fe200000e0000 */
[C---:B------:R-:W-:Y:S01]  /*2de0*/  ISETP.GT.AND P6, PT, R17.reuse, 0x78, PT ;  /* 0x000000781100780c */ /* 0x040fe20003fc4270 */
[----:B------:R-:W-:Y:S01]  /*2df0*/  FFMA.FTZ R138, R138, UR10, -R129 ;  /* 0x0000000a8a8a7c23 */ /* 0x000fe20008010881 */
[----:B------:R-:W-:Y:S01]  /*2e00*/  ISETP.GT.AND P1, PT, R17, 0x79, PT ;  /* 0x000000791100780c */ /* 0x000fe20003f24270 */
[--C-:B------:R-:W-:Y:S01]  /*2e10*/  FFMA.FTZ R17, R92, UR10, -R220.reuse ;  /* 0x0000000a5c117c23 */ /* 0x100fe200080108dc */
[----:B------:R-:W-:Y:S01]  /*2e20*/  FFMA.FTZ R220, R94, UR10, -R220 ;  /* 0x0000000a5edc7c23 */ /* 0x000fe200080108dc */
[----:B------:R-:W1:Y:S01]  /*2e30*/  SHFL.IDX PT, R92, R9, R231, 0x1f ;  /* 0x00001fe7095c7589 */ /* 0x000e6200000e0000 */
[----:B------:R-:W-:Y:S01]  /*2e40*/  FFMA.FTZ R94, R124, UR10, -R224 ;  /* 0x0000000a7c5e7c23 */ /* 0x000fe200080108e0 */
[----:B------:R-:W-:Y:S01]  /*2e50*/  FSEL R108, R143, -INF , !P3 ;  /* 0xff8000008f6c7808 */ /* 0x000fe20005800000 */
[----:B------:R-:W-:-:S02]  /*2e60*/  WARPGROUP.DEPBAR.LE gsb0, 0x0 ;  /* 0x00008000000079c5 */ /* 0x000fc40000010000 */
[----:B------:R-:W-:Y:S01]  /*2e70*/  WARPGROUP.ARRIVE ;  /* 0x00000000000079c5 */ /* 0x000fe20000000000 */
[----:B-1----:R-:W-:Y:S01]  /*2e80*/  FFMA.FTZ R20, R101, UR10, -R92 ;  /* 0x0000000a65147c23 */ /* 0x002fe2000801085c */
[----:B------:R1:W-:Y:S01]  /*2e90*/  MUFU.EX2 R9, R21 ;  /* 0x0000001500097308 */ /* 0x0003e20000000800 */
[----:B------:R-:W3:Y:S01]  /*2ea0*/  SHFL.IDX PT, R101, R12, R234, 0x1f ;  /* 0x00001fea0c657589 */ /* 0x000ee200000e0000 */
[--C-:B------:R-:W-:Y:S01]  /*2eb0*/  FFMA.FTZ R95, R125, UR10, -R117.reuse ;  /* 0x0000000a7d5f7c23 */ /* 0x100fe20008010875 */
[----:B------:R-:W-:Y:S01]  /*2ec0*/  FFMA.FTZ R127, R127, UR10, -R117 ;  /* 0x0000000a7f7f7c23 */ /* 0x000fe20008010875 */
[----:B------:R-:W-:Y:S01]  /*2ed0*/  HGMMA.64x128x16.F32 R24, gdesc[UR4], R24, gsb0 ;  /* 0x01e00000041879f0 */ /* 0x000fe20008000818 */
[----:B------:R-:W-:Y:S01]  /*2ee0*/  UIADD3 UR6, UR8, 0x6, URZ ;  /* 0x0000000608067890 */ /* 0x000fe2000fffe03f */
[----:B------:R-:W5:Y:S01]  /*2ef0*/  SHFL.IDX PT, R124, R10, R232, 0x1f ;  /* 0x00001fe80a7c7589 */ /* 0x000f6200000e0000 */
[----:B------:R-:W-:Y:S01]  /*2f00*/  UIADD3 UR4, UR9, 0x6, URZ ;  /* 0x0000000609047890 */ /* 0x000fe2000fffe03f */
[----:B------:R-:W-:Y:S01]  /*2f10*/  MUFU.EX2 R94, R94 ;  /* 0x0000005e005e7308 */ /* 0x000fe20000000800 */
[----:B------:R-:W-:Y:S01]  /*2f20*/  UMOV UR7, 0x40000040 ;  /* 0x4000004000077882 */ /* 0x000fe20000000000 */
[----:B------:R-:W-:Y:S01]  /*2f30*/  UMOV UR5, 0x40000040 ;  /* 0x4000004000057882 */ /* 0x000fe20000000000 */
[----:B-1----:R-:W-:Y:S01]  /*2f40*/  FFMA.FTZ R21, R104, UR10, -R225 ;  /* 0x0000000a68157c23 */ /* 0x002fe200080108e1 */
[----:B------:R-:W-:Y:S01]  /*2f50*/  VIADD R104, R8, 0x4 ;  /* 0x0000000408687836 */ /* 0x000fe20000000000 */
[----:B------:R-:W1:Y:S01]  /*2f60*/  SHFL.IDX PT, R125, R10, R231, 0x1f ;  /* 0x00001fe70a7d7589 */ /* 0x000e6200000e0000 */
[----:B------:R-:W-:-:S02]  /*2f70*/  FSEL R142, R142, -INF , !P2 ;  /* 0xff8000008e8e7808 */ /* 0x000fc40005000000 */
[----:B------:R-:W2:Y:S01]  /*2f80*/  MUFU.EX2 R127, R127 ;  /* 0x0000007f007f7308 */ /* 0x000ea20000000800 */
[----:B------:R-:W4:Y:S01]  /*2f90*/  SHFL.IDX PT, R223, R10, R104, 0x1f ;  /* 0x00001f680adf7589 */ /* 0x000f2200000e0000 */
[----:B------:R-:W-:Y:S02]  /*2fa0*/  FSEL R150, R150, -INF , !P6 ;  /* 0xff80000096967808 */ /* 0x000fe40007000000 */
[----:B------:R-:W-:Y:S01]  /*2fb0*/  FSEL R151, R151, -INF , !P1 ;  /* 0xff80000097977808 */ /* 0x000fe20004800000 */
[----:B------:R-:W-:Y:S03]  /*2fc0*/  SHFL.IDX PT, R225, R11, R232, 0x1f ;  /* 0x00001fe80be17589 */ /* 0x000fe600000e0000 */
[----:B------:R-:W2:Y:S01]  /*2fd0*/  MUFU.EX2 R95, R95 ;  /* 0x0000005f005f7308 */ /* 0x000ea20000000800 */
[----:B---3--:R-:W-:Y:S01]  /*2fe0*/  FFMA.FTZ R12, R112, UR10, -R101 ;  /* 0x0000000a700c7c23 */ /* 0x008fe20008010865 */
[----:B------:R-:W-:Y:S01]  /*2ff0*/  FFMA.FTZ R112, R99, UR10, -R89 ;  /* 0x0000000a63707c23 */ /* 0x000fe20008010859 */
[----:B------:R-:W-:Y:S01]  /*3000*/  FFMA.FTZ R89, R113, UR10, -R98 ;  /* 0x0000000a71597c23 */ /* 0x000fe20008010862 */
[----:B------:R-:W-:Y:S01]  /*3010*/  FFMA.FTZ R114, R114, UR10, -R101 ;  /* 0x0000000a72727c23 */ /* 0x000fe20008010865 */
[----:B------:R-:W3:Y:S01]  /*3020*/  SHFL.IDX PT, R113, R10, R8, 0x1f ;  /* 0x00001f080a717589 */ /* 0x000ee200000e0000 */
[--C-:B-----5:R-:W-:Y:S01]  /*3030*/  FFMA.FTZ R132, R132, UR10, -R124.reuse ;  /* 0x0000000a84847c23 */ /* 0x120fe2000801087c */
[----:B------:R-:W-:Y:S01]  /*3040*/  FFMA.FTZ R134, R134, UR10, -R124 ;  /* 0x0000000a86867c23 */ /* 0x000fe2000801087c */
[----:B------:R-:W-:Y:S01]  /*3050*/  FSEL R124, R147, -INF , !P5 ;  /* 0xff800000937c7808 */ /* 0x000fe20006800000 */
[----:B------:R-:W-:Y:S01]  /*3060*/  MUFU.EX2 R131, R131 ;  /* 0x0000008300837308 */ /* 0x000fe20000000800 */
[--C-:B-1----:R-:W-:Y:S01]  /*3070*/  FFMA.FTZ R133, R133, UR10, -R125.reuse ;  /* 0x0000000a85857c23 */ /* 0x102fe2000801087d */
[----:B------:R-:W-:-:S06]  /*3080*/  FFMA.FTZ R135, R135, UR10, -R125 ;  /* 0x0000000a87877c23 */ /* 0x000fcc000801087d */
[----:B------:R1:W-:Y:S01]  /*3090*/  MUFU.EX2 R97, R132 ;  /* 0x0000008400617308 */ /* 0x0003e20000000800 */
[----:B----4-:R-:W-:-:S07]  /*30a0*/  FFMA.FTZ R123, R123, UR10, -R223 ;  /* 0x0000000a7b7b7c23 */ /* 0x010fce00080108df */
[----:B------:R-:W-:Y:S01]  /*30b0*/  MUFU.EX2 R17, R17 ;  /* 0x0000001100117308 */ /* 0x000fe20000000800 */
[----:B-1----:R-:W-:Y:S02]  /*30c0*/  FFMA.FTZ R132, R115, UR10, -R98 ;  /* 0x0000000a73847c23 */ /* 0x002fe40008010862 */
[----:B------:R-:W1:Y:S01]  /*30d0*/  SHFL.IDX PT, R115, R11, R237, 0x1f ;  /* 0x00001fed0b737589 */ /* 0x000e6200000e0000 */
[--C-:B---3--:R-:W-:Y:S01]  /*30e0*/  FFMA.FTZ R93, R120, UR10, -R113.reuse ;  /* 0x0000000a785d7c23 */ /* 0x108fe20008010871 */
[----:B------:R-:W-:Y:S01]  /*30f0*/  FFMA.FTZ R120, R103, UR10, -R92 ;  /* 0x0000000a67787c23 */ /* 0x000fe2000801085c */
[----:B------:R-:W-:Y:S02]  /*3100*/  FFMA.FTZ R122, R122, UR10, -R113 ;  /* 0x0000000a7a7a7c23 */ /* 0x000fe40008010871 */
[----:B------:R3:W-:Y:S08]  /*3110*/  MUFU.EX2 R92, R93 ;  /* 0x0000005d005c7308 */ /* 0x0007f00000000800 */
[----:B------:R4:W-:Y:S01]  /*3120*/  MUFU.EX2 R98, R133 ;  /* 0x0000008500627308 */ /* 0x0009e20000000800 */
[----:B---3--:R-:W-:-:S02]  /*3130*/  FFMA.FTZ R93, R121, UR10, -R223 ;  /* 0x0000000a795d7c23 */ /* 0x008fc400080108df */
[----:B------:R-:W3:Y:S05]  /*3140*/  SHFL.IDX PT, R121, R10, R234, 0x1f ;  /* 0x00001fea0a797589 */ /* 0x000eea00000e0000 */
[----:B------:R-:W-:Y:S01]  /*3150*/  MUFU.EX2 R220, R220 ;  /* 0x000000dc00dc7308 */ /* 0x000fe20000000800 */
[----:B----4-:R-:W-:Y:S01]  /*3160*/  SHFL.IDX PT, R133, R11, R235, 0x1f ;  /* 0x00001feb0b857589 */ /* 0x010fe200000e0000 */
[--C-:B-1----:R-:W-:Y:S01]  /*3170*/  FFMA.FTZ R101, R140, UR10, -R115.reuse ;  /* 0x0000000a8c657c23 */ /* 0x102fe20008010873 */
[----:B------:R-:W-:Y:S02]  /*3180*/  FFMA.FTZ R115, R142, UR10, -R115 ;  /* 0x0000000a8e737c23 */ /* 0x000fe40008010873 */
[----:B------:R-:W1:Y:S03]  /*3190*/  SHFL.IDX PT, R140, R11, R231, 0x1f ;  /* 0x00001fe70b8c7589 */ /* 0x000e6600000e0000 */
[----:B------:R-:W-:Y:S08]  /*31a0*/  MUFU.EX2 R15, R15 ;  /* 0x0000000f000f7308 */ /* 0x000ff00000000800 */
[----:B------:R-:W-:Y:S01]  /*31b0*/  MUFU.EX2 R19, R19 ;  /* 0x0000001300137308 */ /* 0x000fe20000000800 */
[--C-:B---3--:R-:W-:Y:S01]  /*31c0*/  FFMA.FTZ R10, R128, UR10, -R121.reuse ;  /* 0x0000000a800a7c23 */ /* 0x108fe20008010879 */
[----:B------:R-:W-:Y:S01]  /*31d0*/  FFMA.FTZ R130, R130, UR10, -R121 ;  /* 0x0000000a82827c23 */ /* 0x000fe20008010879 */
[----:B------:R3:W4:Y:S05]  /*31e0*/  SHFL.IDX PT, R128, R11, R104, 0x1f ;  /* 0x00001f680b807589 */ /* 0x00072a00000e0000 */
[----:B------:R-:W-:Y:S01]  /*31f0*/  MUFU.EX2 R20, R20 ;  /* 0x0000001400147308 */ /* 0x000fe20000000800 */
[--C-:B-1----:R-:W-:Y:S01]  /*3200*/  FFMA.FTZ R105, R149, UR10, -R140.reuse ;  /* 0x0000000a95697c23 */ /* 0x102fe2000801088c */
[----:B------:R-:W-:Y:S01]  /*3210*/  FFMA.FTZ R140, R151, UR10, -R140 ;  /* 0x0000000a978c7c23 */ /* 0x000fe2000801088c */
[----:B---3--:R-:W-:-:S05]  /*3220*/  FFMA.FTZ R104, R148, UR10, -R225 ;  /* 0x0000000a94687c23 */ /* 0x008fca00080108e1 */
[----:B------:R-:W1:Y:S01]  /*3230*/  MUFU.EX2 R130, R130 ;  /* 0x0000008200827308 */ /* 0x000e620000000800 */
[----:B------:R-:W-:-:S07]  /*3240*/  FFMA.FTZ R225, R150, UR10, -R225 ;  /* 0x0000000a96e17c23 */ /* 0x000fce00080108e1 */
[----:B------:R-:W-:Y:S01]  /*3250*/  MUFU.EX2 R93, R93 ;  /* 0x0000005d005d7308 */ /* 0x000fe20000000800 */
[--C-:B----4-:R-:W-:Y:S01]  /*3260*/  FFMA.FTZ R99, R137, UR10, -R128.reuse ;  /* 0x0000000a89637c23 */ /* 0x110fe20008010880 */
[----:B------:R-:W-:Y:S01]  /*3270*/  FFMA.FTZ R139, R139, UR10, -R128 ;  /* 0x0000000a8b8b7c23 */ /* 0x000fe20008010880 */
[----:B------:R3:W4:Y:S05]  /*3280*/  SHFL.IDX PT, R137, R11, R233, 0x1f ;  /* 0x00001fe90b897589 */ /* 0x00072a00000e0000 */
[----:B------:R-:W-:Y:S08]  /*3290*/  MUFU.EX2 R222, R222 ;  /* 0x000000de00de7308 */ /* 0x000ff00000000800 */
[----:B------:R-:W-:Y:S08]  /*32a0*/  MUFU.EX2 R112, R112 ;  /* 0x0000007000707308 */ /* 0x000ff00000000800 */
[----:B---3--:R3:W5:Y:S01]  /*32b0*/  MUFU.EX2 R11, R101 ;  /* 0x00000065000b7308 */ /* 0x0087620000000800 */
[----:B------:R-:W-:-:S02]  /*32c0*/  WARPGROUP.DEPBAR.LE gsb0, 0x0 ;  /* 0x00008000000079c5 */ /* 0x000fc40000010000 */
[----:B------:R-:W-:Y:S01]  /*32d0*/  WARPGROUP.ARRIVE ;  /* 0x00000000000079c5 */ /* 0x000fe20000000000 */
[--C-:B----4-:R-:W-:Y:S01]  /*32e0*/  FFMA.FTZ R103, R145, UR10, -R137.reuse ;  /* 0x0000000a91677c23 */ /* 0x110fe20008010889 */
[----:B------:R-:W-:-:S04]  /*32f0*/  FFMA.FTZ R137, R124, UR10, -R137 ;  /* 0x0000000a7c897c23 */ /* 0x000fc80008010889 */
[----:B------:R-:W-:Y:S01]  /*3300*/  HGMMA.64x128x16.F32 R24, gdesc[UR4], R24, gsb0 ;  /* 0x01e00000041879f0 */ /* 0x000fe20008000818 */
[--C-:B---3--:R-:W-:Y:S01]  /*3310*/  FFMA.FTZ R101, R141, UR10, -R133.reuse ;  /* 0x0000000a8d657c23 */ /* 0x108fe20008010885 */
[----:B------:R-:W-:Y:S01]  /*3320*/  VIADD R141, R8, 0x4 ;  /* 0x00000004088d7836 */ /* 0x000fe20000000000 */
[----:B------:R-:W-:Y:S01]  /*3330*/  R2UR UR4, R13 ;  /* 0x000000000d0472ca */ /* 0x000fe200000e0000 */
[----:B------:R-:W-:Y:S01]  /*3340*/  FFMA.FTZ R133, R108, UR10, -R133 ;  /* 0x0000000a6c857c23 */ /* 0x000fe20008010885 */
[----:B------:R-:W-:Y:S01]  /*3350*/  FSEL R13, R146, -INF , !P4 ;  /* 0xff800000920d7808 */ /* 0x000fe20006000000 */
[----:B------:R-:W-:Y:S04]  /*3360*/  MUFU.EX2 R116, R116 ;  /* 0x0000007400747308 */ /* 0x000fe80000000800 */
[----:B------:R-:W-:-:S04]  /*3370*/  FFMA.FTZ R136, R13, UR10, -R136 ;  /* 0x0000000a0d887c23 */ /* 0x000fc80008010888 */
        /* <DEDUP_REMOVED lines=9> */
[----:B------:R-:W-:Y:S08]  /*3410*/  MUFU.EX2 R88, R88 ;  /* 0x0000005800587308 */ /* 0x000ff00000000800 */
[----:B------:R-:W-:Y:S08]  /*3420*/  MUFU.EX2 R23, R23 ;  /* 0x0000001700177308 */ /* 0x000ff00000000800 */
[----:B------:R-:W4:Y:S08]  /*3430*/  MUFU.EX2 R106, R106 ;  /* 0x0000006a006a7308 */ /* 0x000f300000000800 */
[----:B------:R-:W4:Y:S08]  /*3440*/  MUFU.EX2 R107, R107 ;  /* 0x0000006b006b7308 */ /* 0x000f300000000800 */
[----:B------:R-:W4:Y:S08]  /*3450*/  MUFU.EX2 R110, R110 ;  /* 0x0000006e006e7308 */ /* 0x000f300000000800 */
[----:B------:R-:W4:Y:S01]  /*3460*/  MUFU.EX2 R111, R111 ;  /* 0x0000006f006f7308 */ /* 0x000f220000000800 */
[----:B------:R-:W-:-:S02]  /*3470*/  WARPGROUP.DEPBAR.LE gsb0, 0x0 ;  /* 0x00008000000079c5 */ /* 0x000fc40000010000 */
[----:B------:R-:W2:Y:S05]  /*3480*/  LDS R14, [R14+0x400] ;  /* 0x000400000e0e7984 */ /* 0x000eaa0000000800 */
[----:B------:R-:W4:Y:S01]  /*3490*/  MUFU.EX2 R12, R12 ;  /* 0x0000000c000c7308 */ /* 0x000f220000000800 */
[----:B------:R-:W-:Y:S04]  /*34a0*/  LDS R229, [R229+0x400] ;  /* 0x00040000e5e57984 */ /* 0x000fe80000000800 */
[----:B------:R-:W-:Y:S03]  /*34b0*/  LDS R228, [R228+0x400] ;  /* 0x00040000e4e47984 */ /* 0x000fe60000000800 */
[----:B------:R-:W4:Y:S01]  /*34c0*/  MUFU.EX2 R89, R89 ;  /* 0x0000005900597308 */ /* 0x000f220000000800 */
[----:B------:R-:W-:Y:S07]  /*34d0*/  LDS R227, [R227+0x400] ;  /* 0x00040000e3e37984 */ /* 0x000fee0000000800 */
[----:B------:R-:W-:Y:S08]  /*34e0*/  MUFU.EX2 R91, R91 ;  /* 0x0000005b005b7308 */ /* 0x000ff00000000800 */
[----:B------:R-:W4:Y:S08]  /*34f0*/  MUFU.EX2 R114, R114 ;  /* 0x0000007200727308 */ /* 0x000f300000000800 */
[----:B------:R-:W4:Y:S01]  /*3500*/  MUFU.EX2 R132, R132 ;  /* 0x0000008400847308 */ /* 0x000f220000000800 */
[----:B--2---:R-:W2:Y:S07]  /*3510*/  SHFL.IDX PT, R124, R14, R8, 0x1f ;  /* 0x00001f080e7c7589 */ /* 0x004eae00000e0000 */
[----:B------:R-:W4:Y:S01]  /*3520*/  MUFU.EX2 R118, R118 ;  /* 0x0000007600767308 */ /* 0x000f220000000800 */
[----:B------:R-:W1:Y:S04]  /*3530*/  SHFL.IDX PT, R113, R14, R235, 0x1f ;  /* 0x00001feb0e717589 */ /* 0x000e6800000e0000 */
[----:B------:R-:W5:Y:S03]  /*3540*/  SHFL.IDX PT, R121, R14, R141, 0x1f ;  /* 0x00001f8d0e797589 */ /* 0x000f6600000e0000 */
[----:B------:R-:W4:Y:S01]  /*3550*/  MUFU.EX2 R119, R119 ;  /* 0x0000007700777308 */ /* 0x000f220000000800 */
[----:B------:R-:W3:Y:S04]  /*3560*/  SHFL.IDX PT, R13, R14, R232, 0x1f ;  /* 0x00001fe80e0d7589 */ /* 0x000ee800000e0000 */
[----:B------:R-:W4:Y:S03]  /*3570*/  SHFL.IDX PT, R117, R14, R237, 0x1f ;  /* 0x00001fed0e757589 */ /* 0x000f2600000e0000 */
[----:B------:R-:W4:Y:S01]  /*3580*/  MUFU.EX2 R10, R10 ;  /* 0x0000000a000a7308 */ /* 0x000f220000000800 */
[----:B------:R-:W4:Y:S01]  /*3590*/  SHFL.IDX PT, R108, R14, R233, 0x1f ;  /* 0x00001fe90e6c7589 */ /* 0x000f2200000e0000 */
[--C-:B--2---:R-:W-:Y:S01]  /*35a0*/  FADD.FTZ R24, R24, -R124.reuse ;  /* 0x8000007c18187221 */ /* 0x104fe20000010000 */
[----:B------:R-:W-:-:S02]  /*35b0*/  FADD.FTZ R26, R26, -R124 ;  /* 0x8000007c1a1a7221 */ /* 0x000fc40000010000 */
[----:B------:R-:W2:Y:S03]  /*35c0*/  SHFL.IDX PT, R109, R14, R234, 0x1f ;  /* 0x00001fea0e6d7589 */ /* 0x000ea600000e0000 */
[----:B------:R-:W2:Y:S01]  /*35d0*/  MUFU.EX2 R100, R100 ;  /* 0x0000006400647308 */ /* 0x000ea20000000800 */
[--C-:B-1----:R-:W-:Y:S01]  /*35e0*/  FADD.FTZ R29, R29, -R113.reuse ;  /* 0x800000711d1d7221 */ /* 0x102fe20000010000 */
[----:B------:R-:W-:Y:S01]  /*35f0*/  FADD.FTZ R31, R31, -R113 ;  /* 0x800000711f1f7221 */ /* 0x000fe20000010000 */
[----:B------:R-:W1:Y:S01]  /*3600*/  SHFL.IDX PT, R124, R14, R231, 0x1f ;  /* 0x00001fe70e7c7589 */ /* 0x000e6200000e0000 */
[--C-:B-----5:R-:W-:Y:S01]  /*3610*/  FADD.FTZ R25, R25, -R121.reuse ;  /* 0x8000007919197221 */ /* 0x120fe20000010000 */
[----:B------:R-:W-:Y:S02]  /*3620*/  FADD.FTZ R27, R27, -R121 ;  /* 0x800000791b1b7221 */ /* 0x000fe40000010000 */
[----:B------:R-:W5:Y:S01]  /*3630*/  SHFL.IDX PT, R113, R229, R141, 0x1f ;  /* 0x00001f8de5717589 */ /* 0x000f6200000e0000 */
[----:B------:R-:W5:Y:S01]  /*3640*/  MUFU.EX2 R99, R99 ;  /* 0x0000006300637308 */ /* 0x000f620000000800 */
[--C-:B---3--:R-:W-:Y:S01]  /*3650*/  FADD.FTZ R36, R36, -R13.reuse ;  /* 0x8000000d24247221 */ /* 0x108fe20000010000 */
[----:B------:R-:W-:Y:S01]  /*3660*/  FADD.FTZ R38, R38, -R13 ;  /* 0x8000000d26267221 */ /* 0x000fe20000010000 */
[----:B------:R-:W3:Y:S01]  /*3670*/  SHFL.IDX PT, R14, R229, R233, 0x1f ;  /* 0x00001fe9e50e7589 */ /* 0x000ee200000e0000 */
[--C-:B----4-:R-:W-:Y:S01]  /*3680*/  FADD.FTZ R28, R28, -R117.reuse ;  /* 0x800000751c1c7221 */ /* 0x110fe20000010000 */
[----:B------:R-:W-:-:S02]  /*3690*/  FADD.FTZ R30, R30, -R117 ;  /* 0x800000751e1e7221 */ /* 0x000fc40000010000 */
[----:B------:R-:W4:Y:S01]  /*36a0*/  SHFL.IDX PT, R13, R229, R232, 0x1f ;  /* 0x00001fe8e50d7589 */ /* 0x000f2200000e0000 */
[----:B------:R-:W4:Y:S01]  /*36b0*/  MUFU.EX2 R115, R115 ;  /* 0x0000007300737308 */ /* 0x000f220000000800 */
[--C-:B------:R-:W-:Y:S01]  /*36c0*/  FADD.FTZ R33, R33, -R108.reuse ;  /* 0x8000006c21217221 */ /* 0x100fe20000010000 */
[----:B------:R-:W-:Y:S01]  /*36d0*/  FADD.FTZ R35, R35, -R108 ;  /* 0x8000006c23237221 */ /* 0x000fe20000010000 */
[----:B------:R-:W4:Y:S01]  /*36e0*/  SHFL.IDX PT, R117, R229, R237, 0x1f ;  /* 0x00001fede5757589 */ /* 0x000f2200000e0000 */
[--C-:B--2---:R-:W-:Y:S01]  /*36f0*/  FADD.FTZ R32, R32, -R109.reuse ;  /* 0x8000006d20207221 */ /* 0x104fe20000010000 */
[----:B------:R-:W-:Y:S02]  /*3700*/  FADD.FTZ R34, R34, -R109 ;  /* 0x8000006d22227221 */ /* 0x000fe40000010000 */
[----:B------:R-:W2:Y:S01]  /*3710*/  SHFL.IDX PT, R108, R229, R234, 0x1f ;  /* 0x00001feae56c7589 */ /* 0x000ea200000e0000 */
[----:B------:R-:W-:Y:S01]  /*3720*/  MUFU.EX2 R102, R102 ;  /* 0x0000006600667308 */ /* 0x000fe20000000800 */
[--C-:B-1----:R-:W-:Y:S01]  /*3730*/  FADD.FTZ R37, R37, -R124.reuse ;  /* 0x8000007c25257221 */ /* 0x102fe20000010000 */
[----:B------:R-:W-:Y:S01]  /*3740*/  FADD.FTZ R39, R39, -R124 ;  /* 0x8000007c27277221 */ /* 0x000fe20000010000 */
[----:B------:R-:W1:Y:S01]  /*3750*/  SHFL.IDX PT, R121, R229, R8, 0x1f ;  /* 0x00001f08e5797589 */ /* 0x000e6200000e0000 */
[--C-:B-----5:R-:W-:Y:S01]  /*3760*/  FADD.FTZ R41, R41, -R113.reuse ;  /* 0x8000007129297221 */ /* 0x120fe20000010000 */
[----:B------:R-:W-:-:S02]  /*3770*/  FADD.FTZ R43, R43, -R113 ;  /* 0x800000712b2b7221 */ /* 0x000fc40000010000 */
[----:B------:R-:W-:Y:S01]  /*3780*/  SHFL.IDX PT, R124, R228, R141, 0x1f ;  /* 0x00001f8de47c7589 */ /* 0x000fe200000e0000 */
[----:B------:R-:W-:Y:S01]  /*3790*/  MUFU.EX2 R103, R103 ;  /* 0x0000006700677308 */ /* 0x000fe20000000800 */
[--C-:B---3--:R-:W-:Y:S01]  /*37a0*/  FADD.FTZ R49, R49, -R14.reuse ;  /* 0x8000000e31317221 */ /* 0x108fe20000010000 */
[----:B------:R-:W-:Y:S01]  /*37b0*/  FADD.FTZ R51, R51, -R14 ;  /* 0x8000000e33337221 */ /* 0x000fe20000010000 */
[----:B------:R3:W-:Y:S01]  /*37c0*/  SHFL.IDX PT, R113, R227, R141, 0x1f ;  /* 0x00001f8de3717589 */ /* 0x0007e200000e0000 */
[--C-:B----4-:R-:W-:Y:S01]  /*37d0*/  FADD.FTZ R52, R52, -R13.reuse ;  /* 0x8000000d34347221 */ /* 0x110fe20000010000 */
[----:B------:R-:W-:Y:S02]  /*37e0*/  FADD.FTZ R54, R54, -R13 ;  /* 0x8000000d36367221 */ /* 0x000fe40000010000 */
[----:B------:R-:W4:Y:S01]  /*37f0*/  SHFL.IDX PT, R109, R229, R235, 0x1f ;  /* 0x00001febe56d7589 */ /* 0x000f2200000e0000 */
[----:B------:R-:W-:Y:S01]  /*3800*/  MUFU.EX2 R104, R104 ;  /* 0x0000006800687308 */ /* 0x000fe20000000800 */
[--C-:B------:R-:W-:Y:S01]  /*3810*/  FADD.FTZ R44, R44, -R117.reuse ;  /* 0x800000752c2c7221 */ /* 0x100fe20000010000 */
[----:B------:R-:W-:Y:S01]  /*3820*/  FADD.FTZ R46, R46, -R117 ;  /* 0x800000752e2e7221 */ /* 0x000fe20000010000 */
[----:B------:R-:W5:Y:S04]  /*3830*/  SHFL.IDX PT, R13, R228, R235, 0x1f ;  /* 0x00001febe40d7589 */ /* 0x000f6800000e0000 */
[----:B---3--:R-:W3:Y:S01]  /*3840*/  LDL R141, [R1+0x38] ;  /* 0x00003800018d7983 */ /* 0x008ee20000100800 */
[--C-:B--2---:R-:W-:Y:S01]  /*3850*/  FADD.FTZ R48, R48, -R108.reuse ;  /* 0x8000006c30307221 */ /* 0x104fe20000010000 */
[----:B------:R-:W-:Y:S01]  /*3860*/  FADD.FTZ R50, R50, -R108 ;  /* 0x8000006c32327221 */ /* 0x000fe20000010000 */
[----:B------:R-:W-:Y:S01]  /*3870*/  MUFU.EX2 R105, R105 ;  /* 0x0000006900697308 */ /* 0x000fe20000000800 */
[----:B------:R-:W2:Y:S01]  /*3880*/  SHFL.IDX PT, R117, R228, R237, 0x1f ;  /* 0x00001fede4757589 */ /* 0x000ea200000e0000 */
[--C-:B-1----:R-:W-:Y:S01]  /*3890*/  FADD.FTZ R40, R40, -R121.reuse ;  /* 0x8000007928287221 */ /* 0x102fe20000010000 */
[----:B------:R-:W-:-:S02]  /*38a0*/  FADD.FTZ R42, R42, -R121 ;  /* 0x800000792a2a7221 */ /* 0x000fc40000010000 */
[----:B------:R-:W-:Y:S04]  /*38b0*/  SHFL.IDX PT, R14, R228, R232, 0x1f ;  /* 0x00001fe8e40e7589 */ /* 0x000fe800000e0000 */
[----:B------:R-:W1:Y:S01]  /*38c0*/  SHFL.IDX PT, R232, R227, R232, 0x1f ;  /* 0x00001fe8e3e87589 */ /* 0x000e6200000e0000 */
[--C-:B----4-:R-:W-:Y:S01]  /*38d0*/  FADD.FTZ R45, R45, -R109.reuse ;  /* 0x8000006d2d2d7221 */ /* 0x110fe20000010000 */
[----:B------:R-:W-:Y:S02]  /*38e0*/  FADD.FTZ R47, R47, -R109 ;  /* 0x8000006d2f2f7221 */ /* 0x000fe40000010000 */
[----:B------:R-:W4:Y:S04]  /*38f0*/  SHFL.IDX PT, R108, R228, R233, 0x1f ;  /* 0x00001fe9e46c7589 */ /* 0x000f2800000e0000 */
[----:B------:R-:W-:Y:S04]  /*3900*/  SHFL.IDX PT, R121, R228, R8, 0x1f ;  /* 0x00001f08e4797589 */ /* 0x000fe800000e0000 */
[----:B------:R-:W4:Y:S04]  /*3910*/  SHFL.IDX PT, R109, R228, R234, 0x1f ;  /* 0x00001feae46d7589 */ /* 0x000f2800000e0000 */
[----:B------:R-:W4:Y:S04]  /*3920*/  SHFL.IDX PT, R237, R227, R237, 0x1f ;  /* 0x00001fede3ed7589 */ /* 0x000f2800000e0000 */
[----:B------:R-:W4:Y:S04]  /*3930*/  SHFL.IDX PT, R235, R227, R235, 0x1f ;  /* 0x00001febe3eb7589 */ /* 0x000f2800000e0000 */
[----:B------:R-:W-:Y:S04]  /*3940*/  SHFL.IDX PT, R229, R229, R231, 0x1f ;  /* 0x00001fe7e5e57589 */ /* 0x000fe800000e0000 */
[----:B------:R-:W4:Y:S04]  /*3950*/  SHFL.IDX PT, R228, R228, R231, 0x1f ;  /* 0x00001fe7e4e47589 */ /* 0x000f2800000e0000 */
[----:B------:R-:W4:Y:S04]  /*3960*/  SHFL.IDX PT, R231, R227, R231, 0x1f ;  /* 0x00001fe7e3e77589 */ /* 0x000f2800000e0000 */
[----:B------:R-:W-:Y:S04]  /*3970*/  SHFL.IDX PT, R234, R227, R234, 0x1f ;  /* 0x00001feae3ea7589 */ /* 0x000fe800000e0000 */
[----:B------:R-:W-:Y:S04]  /*3980*/  SHFL.IDX PT, R233, R227, R233, 0x1f ;  /* 0x00001fe9e3e97589 */ /* 0x000fe800000e0000 */
[----:B------:R-:W4:Y:S01]  /*3990*/  SHFL.IDX PT, R227, R227, R8, 0x1f ;  /* 0x00001f08e3e37589 */ /* 0x000f2200000e0000 */
[----:B-----5:R-:W-:Y:S01]  /*39a0*/  FADD.FTZ R61, R61, -R13 ;  /* 0x8000000d3d3d7221 */ /* 0x020fe20000010000 */
[----:B--2---:R-:W-:Y:S01]  /*39b0*/  FADD.FTZ R62, R62, -R117 ;  /* 0x800000753e3e7221 */ /* 0x004fe20000010000 */
[----:B------:R-:W-:Y:S01]  /*39c0*/  FADD.FTZ R13, R63, -R13 ;  /* 0x8000000d3f0d7221 */ /* 0x000fe20000010000 */
[----:B-1----:R-:W-:Y:S01]  /*39d0*/  FADD.FTZ R128, R84, -R232 ;  /* 0x800000e854807221 */ /* 0x002fe20000010000 */
[----:B------:R-:W-:Y:S01]  /*39e0*/  FMUL.FTZ R84, R217, R24 ;  /* 0x00000018d9547220 */ /* 0x000fe20000410000 */
[----:B------:R-:W-:Y:S01]  /*39f0*/  FMUL.FTZ R25, R218, R25 ;  /* 0x00000019da197220 */ /* 0x000fe20000410000 */
[----:B------:R-:W-:Y:S01]  /*3a00*/  FMUL.FTZ R26, R216, R26 ;  /* 0x0000001ad81a7220 */ /* 0x000fe20000410000 */
[----:B------:R-:W-:Y:S01]  /*3a10*/  FMUL.FTZ R27, R219, R27 ;  /* 0x0000001bdb1b7220 */ /* 0x000fe20000410000 */
[----:B------:R-:W1:Y:S01]  /*3a20*/  MUFU.EX2 R133, R133 ;  /* 0x0000008500857308 */ /* 0x000e620000000800 */
[----:B------:R-:W-:Y:S01]  /*3a30*/  FMUL.FTZ R62, R126, R62 ;  /* 0x0000003e7e3e7220 */ /* 0x000fe20000410000 */
[----:B------:R-:W-:Y:S01]  /*3a40*/  FMUL.FTZ R13, R127, R13 ;  /* 0x0000000d7f0d7220 */ /* 0x000fe20000410000 */
[--C-:B------:R-:W-:Y:S01]  /*3a50*/  FADD.FTZ R57, R57, -R124.reuse ;  /* 0x8000007c39397221 */ /* 0x100fe20000010000 */
[----:B------:R-:W-:Y:S01]  /*3a60*/  FADD.FTZ R59, R59, -R124 ;  /* 0x8000007c3b3b7221 */ /* 0x000fe20000010000 */
[----:B------:R-:W-:Y:S01]  /*3a70*/  FADD.FTZ R60, R60, -R117 ;  /* 0x800000753c3c7221 */ /* 0x000fe20000010000 */
[----:B----4-:R-:W-:Y:S01]  /*3a80*/  FADD.FTZ R65, R65, -R108 ;  /* 0x8000006c41417221 */ /* 0x010fe20000010000 */
[----:B------:R-:W-:Y:S01]  /*3a90*/  FADD.FTZ R63, R68, -R14 ;  /* 0x8000000e443f7221 */ /* 0x000fe20000010000 */
[----:B------:R-:W2:Y:S01]  /*3aa0*/  MUFU.EX2 R136, R136 ;  /* 0x0000008800887308 */ /* 0x000ea20000000800 */
[----:B------:R-:W-:Y:S01]  /*3ab0*/  FADD.FTZ R66, R66, -R109 ;  /* 0x8000006d42427221 */ /* 0x000fe20000010000 */
[----:B------:R-:W-:Y:S01]  /*3ac0*/  FADD.FTZ R67, R67, -R108 ;  /* 0x8000006c43437221 */ /* 0x000fe20000010000 */
[----:B------:R-:W-:Y:S01]  /*3ad0*/  FADD.FTZ R14, R70, -R14 ;  /* 0x8000000e460e7221 */ /* 0x000fe20000010000 */
[----:B------:R-:W-:Y:S01]  /*3ae0*/  FADD.FTZ R117, R76, -R237 ;  /* 0x800000ed4c757221 */ /* 0x000fe20000010000 */
[----:B------:R-:W-:Y:S01]  /*3af0*/  FADD.FTZ R124, R77, -R235 ;  /* 0x800000eb4d7c7221 */ /* 0x000fe20000010000 */
[----:B------:R-:W-:-:S02]  /*3b00*/  FADD.FTZ R70, R69, -R228 ;  /* 0x800000e445467221 */ /* 0x000fc40000010000 */
[----:B------:R-:W4:Y:S01]  /*3b10*/  MUFU.EX2 R137, R137 ;  /* 0x0000008900897308 */ /* 0x000f220000000800 */
[----:B------:R-:W-:Y:S01]  /*3b20*/  FADD.FTZ R228, R71, -R228 ;  /* 0x800000e447e47221 */ /* 0x000fe20000010000 */
[----:B------:R-:W-:Y:S01]  /*3b30*/  FADD.FTZ R129, R85, -R231 ;  /* 0x800000e755817221 */ /* 0x000fe20000010000 */
[----:B------:R-:W-:Y:S01]  /*3b40*/  F2FP.F16.F32.PACK_AB R84, R25, R84 ;  /* 0x000000541954723e */ /* 0x000fe200000000ff */
[----:B------:R-:W-:-:S04]  /*3b50*/  FMUL.FTZ R25, R96, R65 ;  /* 0x0000004160197220 */ /* 0x000fc80000410000 */
[----:B------:R-:W5:Y:S01]  /*3b60*/  MUFU.EX2 R225, R225 ;  /* 0x000000e100e17308 */ /* 0x000f620000000800 */
[----:B------:R-:W-:Y:S01]  /*3b70*/  F2FP.F16.F32.PACK_AB R85, R27, R26 ;  /* 0x0000001a1b55723e */ /* 0x000fe200000000ff */
[----:B------:R-:W-:Y:S01]  /*3b80*/  FADD.FTZ R64, R64, -R109 ;  /* 0x8000006d40407221 */ /* 0x000fe20000010000 */
[----:B------:R-:W-:-:S05]  /*3b90*/  F2FP.F16.F32.PACK_AB R71, R13, R62 ;  /* 0x0000003e0d47723e */ /* 0x000fca00000000ff */
[----:B------:R-:W5:Y:S01]  /*3ba0*/  MUFU.EX2 R140, R140 ;  /* 0x0000008c008c7308 */ /* 0x000f620000000800 */
        /* <DEDUP_REMOVED lines=8> */
[--C-:B------:R-:W-:Y:S01]  /*3c30*/  FADD.FTZ R56, R56, -R121.reuse ;  /* 0x8000007938387221 */ /* 0x100fe20000010000 */
[----:B------:R-:W-:Y:S01]  /*3c40*/  FADD.FTZ R58, R58, -R121 ;  /* 0x800000793a3a7221 */ /* 0x000fe20000010000 */
[----:B------:R-:W-:Y:S01]  /*3c50*/  FADD.FTZ R227, R74, -R227 ;  /* 0x800000e34ae37221 */ /* 0x000fe20000010000 */
[----:B------:R-:W-:Y:S01]  /*3c60*/  FADD.FTZ R113, R75, -R113 ;  /* 0x800000714b717221 */ /* 0x000fe20000010000 */
[--C-:B------:R-:W-:Y:S01]  /*3c70*/  FADD.FTZ R53, R53, -R229.reuse ;  /* 0x800000e535357221 */ /* 0x100fe20000010000 */
        /* <DEDUP_REMOVED lines=59> */
[----:B-1----:R-:W-:Y:S01]  /*4030*/  FMUL.FTZ R28, R133, R235 ;  /* 0x000000eb851c7220 */ /* 0x002fe20000410000 */
        /* <DEDUP_REMOVED lines=33> */
[----:B------:R-:W-:Y:S01]  /*4250*/  UMOV UR6, UR4 ;  /* 0x0000000400067c82 */ /* 0x000fe20008000000 */
[----:B------:R-:W-:Y:S01]  /*4260*/  UMOV UR7, 0x40000040 ;  /* 0x4000004000077882 */ /* 0x000fe20000000000 */
[----:B---3--:R-:W-:-:S04]  /*4270*/  IMAD R13, R0, 0x4000, R141 ;  /* 0x00004000000d7824 */ /* 0x008fc800078e028d */
[----:B------:R-:W-:-:S05]  /*4280*/  IMAD R13, R13, 0x2, R236 ;  /* 0x000000020d0d7824 */ /* 0x000fca00078e02ec */
[----:B------:R1:W-:Y:S04]  /*4290*/  STSM.16.MT88.4 [R13+0x20c00], R84 ;  /* 0x020c00540d007844 */ /* 0x0003e80000004200 */
[----:B------:R1:W-:Y:S04]  /*42a0*/  STSM.16.MT88.4 [R13+0x21400], R80 ;  /* 0x021400500d007844 */ /* 0x0003e80000004200 */
[----:B------:R1:W-:Y:S04]  /*42b0*/  STSM.16.MT88.4 [R13+0x21c00], R76 ;  /* 0x021c004c0d007844 */ /* 0x0003e80000004200 */
[----:B------:R1:W-:Y:S04]  /*42c0*/  STSM.16.MT88.4 [R13+0x22400], R72 ;  /* 0x022400480d007844 */ /* 0x0003e80000004200 */
[----:B------:R1:W-:Y:S04]  /*42d0*/  STSM.16.MT88.4 [R13+0x22c00], R68 ;  /* 0x022c00440d007844 */ /* 0x0003e80000004200 */
[----:B------:R1:W-:Y:S04]  /*42e0*/  STSM.16.MT88.4 [R13+0x23400], R64 ;  /* 0x023400400d007844 */ /* 0x0003e80000004200 */
[----:B------:R1:W-:Y:S04]  /*42f0*/  STSM.16.MT88.4 [R13+0x23c00], R60 ;  /* 0x023c003c0d007844 */ /* 0x0003e80000004200 */
        /* <DEDUP_REMOVED lines=27> */
[----:B------:R-:W-:Y:S02]  /*44b0*/  F2FP.F16.F32.PACK_AB R92, R93, R92 ;  /* 0x0000005c5d5c723e */ /* 0x000fe400000000ff */
[----:B------:R-:W-:Y:S01]  /*44c0*/  F2FP.F16.F32.PACK_AB R94, R95, R94 ;  /* 0x0000005e5f5e723e */ /* 0x000fe200000000ff */
[----:B------:R-:W-:-:S02]  /*44d0*/  WARPGROUP.DEPBAR.LE gsb0, 0x0 ;  /* 0x00008000000079c5 */ /* 0x000fc40000010000 */
[----:B------:R-:W-:-:S06]  /*44e0*/  WARPGROUP.ARRIVE ;  /* 0x00000000000079c5 */ /* 0x000fcc0000000000 */
[----:B------:R-:W-:Y:S01]  /*44f0*/  HGMMA.64x64x16.F32 R184, R88, gdesc[UR4].tnspB, R184, gsb0 ;  /* 0x40e0000458b87df0 */ /* 0x000fe200080008b8 */
[----:B------:R-:W-:Y:S01]  /*4500*/  F2FP.F16.F32.PACK_AB R93, R123, R122 ;  /* 0x0000007a7b5d723e */ /* 0x000fe200000000ff */
[----:B------:R-:W-:Y:S01]  /*4510*/  UIADD3 UR6, UR4, 0x200, URZ ;  /* 0x0000020004067890 */ /* 0x000fe2000fffe03f */
[----:B------:R-:W-:Y:S01]  /*4520*/  F2FP.F16.F32.PACK_AB R95, R127, R126 ;  /* 0x0000007e7f5f723e */ /* 0x000fe200000000ff */
[----:B------:R-:W-:Y:S01]  /*4530*/  UMOV UR7, 0x40000040 ;  /* 0x4000004000077882 */ /* 0x000fe20000000000 */
[----:B------:R-:W-:Y:S02]  /*4540*/  F2FP.F16.F32.PACK_AB R24, R96, R10 ;  /* 0x0000000a6018723e */ /* 0x000fe400000000ff */
[----:B------:R-:W-:Y:S01]  /*4550*/  F2FP.F16.F32.PACK_AB R26, R98, R97 ;  /* 0x00000061621a723e */ /* 0x000fe200000000ff */
[----:B------:R-:W-:Y:S02]  /*4560*/  WARPGROUP.DEPBAR.LE gsb0, 0x0 ;  /* 0x00008000000079c5 */ /* 0x000fe40000010000 */
        /* <DEDUP_REMOVED lines=15> */
[----:B------:R-:W-:Y:S01]  /*4660*/  UIADD3 UR4, UR4, 0x380, URZ ;  /* 0x0000038004047890 */ /* 0x000fe2000fffe03f */
[----:B------:R-:W-:Y:S02]  /*4670*/  WARPGROUP.DEPBAR.LE gsb0, 0x0 ;  /* 0x00008000000079c5 */ /* 0x000fe40000010000 */
[----:B------:R-:W-:-:S06]  /*4680*/  WARPGROUP.ARRIVE ;  /* 0x00000000000079c5 */ /* 0x000fcc0000000000 */
[----:B------:R-:W-:Y:S01]  /*4690*/  HGMMA.64x64x16.F32 R184, R112, gdesc[UR4].tnspB, R184, gsb0 ;  /* 0x40e0000470b87df0 */ /* 0x000fe200080008b8 */
[----:B------:R-:W-:Y:S02]  /*46a0*/  F2FP.F16.F32.PACK_AB R24, R103, R102 ;  /* 0x000000666718723e */ /* 0x000fe400000000ff */
[----:B------:R-:W-:Y:S02]  /*46b0*/  F2FP.F16.F32.PACK_AB R26, R105, R104 ;  /* 0x00000068691a723e */ /* 0x000fe400000000ff */
[----:B------:R-:W-:Y:S02]  /*46c0*/  F2FP.F16.F32.PACK_AB R25, R137, R136 ;  /* 0x000000888919723e */ /* 0x000fe400000000ff */
[----:B------:R-:W-:Y:S01]  /*46d0*/  F2FP.F16.F32.PACK_AB R27, R140, R225 ;  /* 0x000000e18c1b723e */ /* 0x000fe200000000ff */
[----:B------:R-:W-:Y:S01]  /*46e0*/  UMOV UR6, UR4 ;  /* 0x0000000400067c82 */ /* 0x000fe20008000000 */
[----:B------:R-:W-:Y:S01]  /*46f0*/  UMOV UR7, 0x40000040 ;  /* 0x4000004000077882 */ /* 0x000fe20000000000 */
[----:B------:R-:W-:-:S02]  /*4700*/  WARPGROUP.DEPBAR.LE gsb0, 0x0 ;  /* 0x00008000000079c5 */ /* 0x000fc40000010000 */
[----:B------:R-:W-:-:S06]  /*4710*/  WARPGROUP.ARRIVE ;  /* 0x00000000000079c5 */ /* 0x000fcc0000000000 */
[----:B------:R-:W-:Y:S01]  /*4720*/  HGMMA.64x64x16.F32 R184, R24, gdesc[UR4].tnspB, R184, gsb0 ;  /* 0x40e0000418b87df0 */ /* 0x000fe200080008b8 */
[----:B------:R-:W-:-:S04]  /*4730*/  VIADD R28, R236, 0x20c00 ;  /* 0x00020c00ec1c7836 */ /* 0x000fc80000000000 */
[----:B------:R-:W-:-:S05]  /*4740*/  IMAD R9, R230, 0x2000, R28 ;  /* 0x00002000e6097824 */ /* 0x000fca00078e021c */
[----:B------:R-:W-:-:S04]  /*4750*/  SHF.R.U32.HI R9, RZ, 0x4, R9 ;  /* 0x00000004ff097819 */ /* 0x000fc80000011609 */
[----:B------:R-:W-:Y:S02]  /*4760*/  LOP3.LUT R9, R9, 0x3fff, RZ, 0xc0, !PT ;  /* 0x00003fff09097812 */ /* 0x000fe400078ec0ff */
[----:B------:R-:W-:Y:S02]  /*4770*/  R2UR UR5, R236 ;  /* 0x00000000ec0572ca */ /* 0x000fe400000e0000 */
[----:B------:R-:W-:-:S05]  /*4780*/  LOP3.LUT R9, R9, 0x10000, RZ, 0xfc, !PT ;  /* 0x0001000009097812 */ /* 0x000fca00078efcff */
[----:B------:R-:W-:-:S05]  /*4790*/  IMAD R9, R0, 0x800, R9 ;  /* 0x0000080000097824 */ /* 0x000fca00078e0209 */
[----:B------:R-:W-:Y:S01]  /*47a0*/  R2UR UR8, R9 ;  /* 0x00000000090872ca */ /* 0x000fe200000e0000 */
[----:B------:R-:W-:Y:S01]  /*47b0*/  USHF.R.U32.HI UR5, URZ, 0x4, UR5 ;  /* 0x000000043f057899 */ /* 0x000fe20008011605 */
[----:B------:R-:W-:Y:S02]  /*47c0*/  WARPGROUP.DEPBAR.LE gsb0, 0x0 ;  /* 0x00008000000079c5 */ /* 0x000fe40000010000 */
[----:B------:R2:W-:Y:S06]  /*47d0*/  MEMBAR.ALL.CTA ;  /* 0x0000000000007992 */ /* 0x0005ec0000008000 */
[----:B--2---:R-:W2:Y:S01]  /*47e0*/  FENCE.VIEW.ASYNC.S ;  /* 0x00000000000073c6 */ /* 0x004ea20000000000 */
[----:B------:R-:W-:Y:S01]  /*47f0*/  ULOP3.LUT UR9, UR5, 0x3fff, URZ, 0xc0, !UPT ;  /* 0x00003fff05097892 */ /* 0x000fe2000f8ec03f */
[----:B--2---:R-:W-:Y:S06]  /*4800*/  BAR.SYNC.DEFER_BLOCKING 0x9, 0x100 ;  /* 0x0244000000007b1d */ /* 0x004fec0000010000 */
        /* <DEDUP_REMOVED lines=56> */
[----:B-1----:R-:W-:Y:S05]  /*4b90*/  @!P0 BRA `(.L_x_2431) ;  /* 0x0000000000048947 */ /* 0x002fea0003800000 */
[----:B------:R-:W-:Y:S01]  /*4ba0*/  BPT.TRAP 0x1 ;  /* 0x000000040000795c */ /* 0x000fe20000300000 */
.L_x_2431:
        /* <DEDUP_REMOVED lines=68> */
.L_x_2432:
[----:B-1----:R-:W2:Y:S01]  /*4ff0*/  LDL R5, [R1+0x4] ;  /* 0x0000040001057983 */ /* 0x002ea20000100800 */
[----:B------:R-:W-:Y:S02]  /*5000*/  VIADD R16, R16, 0x1 ;  /* 0x0000000110107836 */ /* 0x000fe40000000000 */
[----:B------:R-:W-:Y:S02]  /*5010*/  VIADD R0, R0, 0x1 ;  /* 0x0000000100007836 */ /* 0x000fe40000000000 */
[----:B------:R-:W-:-:S03]  /*5020*/  VIADD R6, R6, 0x30c20 ;  /* 0x00030c2006067836 */ /* 0x000fc60000000000 */
[C---:B------:R-:W-:Y:S02]  /*5030*/  ISETP.NE.AND P0, PT, R0.reuse, 0x2, PT ;  /* 0x000000020000780c */ /* 0x040fe40003f05270 */
[----:B------:R-:W-:Y:S02]  /*5040*/  PRMT R6, RZ, 0x654, R6 ;  /* 0x00000654ff067816 */ /* 0x000fe40000000006 */
[----:B------:R-:W-:Y:S02]  /*5050*/  SEL R0, R0, RZ, P0 ;  /* 0x000000ff00007207 */ /* 0x000fe40000000000 */
[----:B------:R4:W-:Y:S01]  /*5060*/  SYNCS.ARRIVE.TRANS64.RED.A1T0 RZ, [R6+URZ], RZ ;  /* 0x000000ff06ff79a7 */ /* 0x0009e2000810043f */
[----:B--2---:R-:W-:Y:S02]  /*5070*/  ISETP.GE.AND P1, PT, R16, R5, PT ;  /* 0x000000051000720c */ /* 0x004fe40003f26270 */
[----:B------:R-:W-:-:S04]  /*5080*/  SEL R5, RZ, 0x1, P0 ;  /* 0x00000001ff057807 */ /* 0x000fc80000000000 */
[----:B------:R-:W-:-:S07]  /*5090*/  LOP3.LUT R4, R4, R5, RZ, 0x3c, !PT ;  /* 0x0000000504047212 */ /* 0x000fce00078e3cff */
[----:B----4-:R-:W-:Y:S05]  /*50a0*/  @!P1 BRA `(.L_x_2433) ;  /* 0xffffffc8007c9947 */ /* 0x010fea000383ffff */
.L_x_2422:
[----:B------:R-:W-:-:S13]  /*50b0*/  ISETP.GE.AND P0, PT, R16, UR38, PT ;  /* 0x0000002610007c0c */ /* 0x000fda000bf06270 */
[----:B------:R-:W-:Y:S05]  /*50c0*/  @P0 BRA `(.L_x_2434) ;  /* 0x0000003800500947 */ /* 0x000fea0003800000 */
[----:B------:R-:W1:Y:S01]  /*50d0*/  LDL.LU R11, [R1+0x28] ;  /* 0x00002800010b7983 */ /* 0x000e620000300800 */
[----:B------:R-:W-:-:S03]  /*50e0*/  ULDC UR4, c[0x0][0x290] ;  /* 0x0000a40000047ab9 */ /* 0x000fc60000000800 */
[----:B------:R-:W2:Y:S01]  /*50f0*/  LDL.LU R10, [R1+0x1c] ;  /* 0x00001c00010a7983 */ /* 0x000ea20000300800 */
[----:B------:R-:W-:-:S03]  /*5100*/  UIMAD UR4, UR36, -0x80, UR4 ;  /* 0xffffff80240478a4 */ /* 0x000fc6000f8e0204 */
[----:B------:R-:W3:Y:S01]  /*5110*/  LDL.LU R21, [R1+0x18] ;  /* 0x0000180001157983 */ /* 0x000ee20000300800 */
[----:B------:R-:W4:Y:S02]  /*5120*/  S2R R5, SR_TID.X ;  /* 0x0000000000057919 */ /* 0x000f240000002100 */
[----:B----4-:R-:W-:-:S05]  /*5130*/  VIADD R5, R5, 0xffffff80 ;  /* 0xffffff8005057836 */ /* 0x010fca0000000000 */
[----:B------:R-:W-:-:S04]  /*5140*/  SHF.R.S32.HI R6, RZ, 0x1f, R5 ;  /* 0x0000001fff067819 */ /* 0x000fc80000011405 */
[----:B------:R-:W-:-:S04]  /*5150*/  LEA.HI R7, R6, R5, RZ, 0x7 ;  /* 0x0000000506077211 */ /* 0x000fc800078f38ff */
[----:B------:R-:W-:Y:S02]  /*5160*/  LOP3.LUT R8, R7, 0xffffff80, RZ, 0xc0, !PT ;  /* 0xffffff8007087812 */ /* 0x000fe400078ec0ff */
[----:B------:R-:W-:-:S03]  /*5170*/  SHF.R.S32.HI R7, RZ, 0x7, R7 ;  /* 0x00000007ff077819 */ /* 0x000fc60000011407 */
[----:B------:R-:W-:Y:S01]  /*5180*/  IMAD.IADD R9, R5, 0x1, -R8 ;  /* 0x0000000105097824 */ /* 0x000fe200078e0a08 */
[----:B------:R-:W-:-:S04]  /*5190*/  LEA.HI R8, R6, R5, RZ, 0x5 ;  /* 0x0000000506087211 */ /* 0x000fc800078f28ff */
[----:B------:R-:W-:-:S05]  /*51a0*/  LOP3.LUT R8, R8, 0xffffffe0, RZ, 0xc0, !PT ;  /* 0xffffffe008087812 */ /* 0x000fca00078ec0ff */
[----:B------:R-:W-:Y:S02]  /*51b0*/  IMAD.IADD R8, R5, 0x1, -R8 ;  /* 0x0000000105087824 */ /* 0x000fe400078e0a08 */
[----:B------:R-:W-:Y:S02]  /*51c0*/  IMAD.U32 R15, RZ, RZ, UR4 ;  /* 0x00000004ff0f7e24 */ /* 0x000fe4000f8e00ff */
[----:B------:R-:W-:Y:S02]  /*51d0*/  IMAD R230, R230, 0x2000, R236 ;  /* 0x00002000e6e67824 */ /* 0x000fe400078e02ec */
[----:B------:R-:W-:Y:S02]  /*51e0*/  IMAD.MOV.U32 R19, RZ, RZ, 0x40000040 ;  /* 0x40000040ff137424 */ /* 0x000fe400078e00ff */
[----:B------:R-:W-:Y:S01]  /*51f0*/  IMAD.MOV.U32 R235, RZ, RZ, 0x40000040 ;  /* 0x40000040ffeb7424 */ /* 0x000fe200078e00ff */
[----:B-1----:R-:W-:Y:S02]  /*5200*/  LEA.HI R13, R11, R9, RZ, 0x5 ;  /* 0x000000090b0d7211 */ /* 0x002fe400078f28ff */
[----:B------:R-:W-:-:S02]  /*5210*/  LEA.HI R9, R7, R7, RZ, 0x1 ;  /* 0x0000000707097211 */ /* 0x000fc400078f08ff */
[--C-:B--2---:R-:W-:Y:S02]  /*5220*/  SHF.R.S32.HI R11, RZ, 0x2, R10.reuse ;  /* 0x00000002ff0b7819 */ /* 0x104fe4000001140a */
[----:B------:R-:W-:Y:S02]  /*5230*/  LOP3.LUT R12, R9, 0xfffffffe, RZ, 0xc0, !PT ;  /* 0xfffffffe090c7812 */ /* 0x000fe400078ec0ff */
[----:B------:R-:W-:Y:S02]  /*5240*/  SHF.R.S32.HI R10, RZ, 0x1f, R10 ;  /* 0x0000001fff0a7819 */ /* 0x000fe4000001140a */
[----:B------:R-:W-:Y:S02]  /*5250*/  SHF.R.S32.HI R9, RZ, 0x1f, R8 ;  /* 0x0000001fff097819 */ /* 0x000fe40000011408 */
[----:B------:R-:W-:Y:S01]  /*5260*/  SHF.R.S32.HI R14, RZ, 0x5, R13 ;  /* 0x00000005ff0e7819 */ /* 0x000fe2000001140d */
[----:B------:R-:W-:Y:S01]  /*5270*/  IMAD.IADD R13, R7, 0x1, -R12 ;  /* 0x00000001070d7824 */ /* 0x000fe200078e0a0c */
[----:B------:R-:W-:-:S02]  /*5280*/  LEA.HI R10, R10, R11, RZ, 0x3 ;  /* 0x0000000b0a0a7211 */ /* 0x000fc400078f18ff */
[CC--:B------:R-:W-:Y:S02]  /*5290*/  LEA.HI R7, R9.reuse, R8.reuse, RZ, 0x3 ;  /* 0x0000000809077211 */ /* 0x0c0fe400078f18ff */
[----:B------:R-:W-:Y:S02]  /*52a0*/  LEA.HI R9, R9, R8, RZ, 0x2 ;  /* 0x0000000809097211 */ /* 0x000fe400078f10ff */
[----:B------:R-:W-:Y:S02]  /*52b0*/  LOP3.LUT R12, R10, 0xfffffff8, RZ, 0xc0, !PT ;  /* 0xfffffff80a0c7812 */ /* 0x000fe400078ec0ff */
[--C-:B------:R-:W-:Y:S02]  /*52c0*/  SHF.R.S32.HI R8, RZ, 0x3, R7.reuse ;  /* 0x00000003ff087819 */ /* 0x100fe40000011407 */
[----:B------:R-:W-:Y:S02]  /*52d0*/  SHF.R.S32.HI R7, RZ, 0x1f, R7 ;  /* 0x0000001fff077819 */ /* 0x000fe40000011407 */
[----:B------:R-:W-:Y:S01]  /*52e0*/  SHF.R.S32.HI R10, RZ, 0x2, R9 ;  /* 0x00000002ff0a7819 */ /* 0x000fe20000011409 */
[----:B------:R-:W-:Y:S01]  /*52f0*/  IMAD R14, R14, -0x10, R15 ;  /* 0xfffffff00e0e7824 */ /* 0x000fe200078e020f */
[----:B------:R-:W-:-:S02]  /*5300*/  LEA.HI R7, R7, R8, RZ, 0x4 ;  /* 0x0000000807077211 */ /* 0x000fc400078f20ff */
[----:B------:R-:W-:Y:S02]  /*5310*/  LEA.HI R9, R9, R10, RZ, 0x1 ;  /* 0x0000000a09097211 */ /* 0x000fe400078f08ff */
[----:B------:R-:W-:Y:S02]  /*5320*/  LEA.HI R15, R6, R5, RZ, 0x2 ;  /* 0x00000005060f7211 */ /* 0x000fe400078f10ff */
[----:B------:R-:W-:Y:S02]  /*5330*/  LOP3.LUT R7, R7, 0x1ffffff0, RZ, 0xc0, !PT ;  /* 0x1ffffff007077812 */ /* 0x000fe400078ec0ff */
[----:B------:R-:W-:Y:S02]  /*5340*/  LOP3.LUT R9, R9, 0xfffffffe, RZ, 0xc0, !PT ;  /* 0xfffffffe09097812 */ /* 0x000fe400078ec0ff */
[----:B------:R-:W-:Y:S01]  /*5350*/  IADD3 R6, R14, R12, -R11 ;  /* 0x0000000c0e067210 */ /* 0x000fe20007ffe80b */
[----:B------:R-:W-:Y:S01]  /*5360*/  IMAD.IADD R8, R8, 0x1, -R7 ;  /* 0x0000000108087824 */ /* 0x000fe200078e0a07 */
[----:B------:R-:W-:Y:S01]  /*5370*/  LOP3.LUT R12, R15, 0xfffffffc, RZ, 0xc0, !PT ;  /* 0xfffffffc0f0c7812 */ /* 0x000fe200078ec0ff */
[----:B------:R-:W-:-:S02]  /*5380*/  IMAD.IADD R9, R10, 0x1, -R9 ;  /* 0x000000010a097824 */ /* 0x000fc400078e0a09 */
[C---:B------:R-:W-:Y:S02]  /*5390*/  VIADD R11, R10.reuse, 0x8 ;  /* 0x000000080a0b7836 */ /* 0x040fe40000000000 */
[----:B------:R-:W-:Y:S02]  /*53a0*/  IMAD R6, R13, -0x40, R6 ;  /* 0xffffffc00d067824 */ /* 0x000fe400078e0206 */
[----:B------:R-:W-:Y:S02]  /*53b0*/  VIADD R13, R10, 0x10 ;  /* 0x000000100a0d7836 */ /* 0x000fe40000000000 */
[----:B------:R-:W-:Y:S02]  /*53c0*/  IMAD R7, R8, 0x8, R9 ;  /* 0x0000000808077824 */ /* 0x000fe400078e0209 */
[----:B------:R-:W-:Y:S01]  /*53d0*/  IMAD.IADD R5, R5, 0x1, -R12 ;  /* 0x0000000105057824 */ /* 0x000fe200078e0a0c */
[----:B------:R-:W-:Y:S02]  /*53e0*/  LEA.HI R12, R11, R11, RZ, 0x1 ;  /* 0x0000000b0b0c7211 */ /* 0x000fe400078f08ff */
[----:B------:R-:W-:Y:S01]  /*53f0*/  LEA.HI R8, R13, R13, RZ, 0x1 ;  /* 0x0000000d0d087211 */ /* 0x000fe200078f08ff */
[----:B------:R1:W-:Y:S01]  /*5400*/  STL [R1+0x40], R7 ;  /* 0x0000400701007387 */ /* 0x0003e20000100800 */
[----:B------:R-:W-:Y:S01]  /*5410*/  LOP3.LUT R14, R12, 0xfffffffe, RZ, 0xc0, !PT ;  /* 0xfffffffe0c0e7812 */ /* 0x000fe200078ec0ff */
[----:B------:R-:W-:Y:S01]  /*5420*/  VIADD R15, R10, 0x18 ;  /* 0x000000180a0f7836 */ /* 0x000fe20000000000 */
[----:B------:R-:W-:-:S02]  /*5430*/  LOP3.LUT R10, R8, 0xfffffffe, RZ, 0xc0, !PT ;  /* 0xfffffffe080a7812 */ /* 0x000fc400078ec0ff */
[--C-:B------:R-:W-:Y:S02]  /*5440*/  SHF.R.S32.HI R9, RZ, 0x1, R8.reuse ;  /* 0x00000001ff097819 */ /* 0x100fe40000011408 */
[----:B------:R-:W-:Y:S02]  /*5450*/  SHF.R.S32.HI R8, RZ, 0x1f, R8 ;  /* 0x0000001fff087819 */ /* 0x000fe40000011408 */
[--C-:B-1----:R-:W-:Y:S02]  /*5460*/  SHF.R.S32.HI R7, RZ, 0x1, R12.reuse ;  /* 0x00000001ff077819 */ /* 0x102fe4000001140c */
[----:B------:R-:W-:Y:S01]  /*5470*/  SHF.R.S32.HI R12, RZ, 0x1f, R12 ;  /* 0x0000001fff0c7819 */ /* 0x000fe2000001140c */
[----:B------:R-:W-:Y:S01]  /*5480*/  IMAD.IADD R14, R11, 0x1, -R14 ;  /* 0x000000010b0e7824 */ /* 0x000fe200078e0a0e */
[----:B------:R-:W-:Y:S02]  /*5490*/  LEA.HI R8, R8, R9, RZ, 0x4 ;  /* 0x0000000908087211 */ /* 0x000fe400078f20ff */
[----:B------:R-:W-:-:S02]  /*54a0*/  LEA.HI R12, R12, R7, RZ, 0x4 ;  /* 0x000000070c0c7211 */ /* 0x000fc400078f20ff */
[----:B------:R-:W-:Y:S02]  /*54b0*/  LEA.HI R11, R15, R15, RZ, 0x1 ;  /* 0x0000000f0f0b7211 */ /* 0x000fe400078f08ff */
[----:B------:R-:W-:Y:S02]  /*54c0*/  LOP3.LUT R12, R12, 0x1ffffff0, RZ, 0xc0, !PT ;  /* 0x1ffffff00c0c7812 */ /* 0x000fe400078ec0ff */
[----:B------:R-:W-:Y:S02]  /*54d0*/  LOP3.LUT R8, R8, 0x1ffffff0, RZ, 0xc0, !PT ;  /* 0x1ffffff008087812 */ /* 0x000fe400078ec0ff */
[--C-:B------:R-:W-:Y:S02]  /*54e0*/  SHF.R.S32.HI R17, RZ, 0x1, R11.reuse ;  /* 0x00000001ff117819 */ /* 0x100fe4000001140b */
[----:B------:R-:W-:Y:S01]  /*54f0*/  SHF.R.S32.HI R18, RZ, 0x1f, R11 ;  /* 0x0000001fff127819 */ /* 0x000fe2000001140b */
[----:B------:R-:W-:Y:S02]  /*5500*/  IMAD.IADD R10, R13, 0x1, -R10 ;  /* 0x000000010d0a7824 */ /* 0x000fe400078e0a0a */
[----:B------:R-:W-:Y:S01]  /*5510*/  IMAD.IADD R7, R7, 0x1, -R12 ;  /* 0x0000000107077824 */ /* 0x000fe200078e0a0c */
[----:B------:R-:W-:Y:S01]  /*5520*/  LEA.HI R13, R18, R17, RZ, 0x4 ;  /* 0x00000011120d7211 */ /* 0x000fe200078f20ff */
[----:B------:R-:W-:Y:S01]  /*5530*/  IMAD.IADD R9, R9, 0x1, -R8 ;  /* 0x0000000109097824 */ /* 0x000fe200078e0a08 */
[----:B------:R-:W-:Y:S01]  /*5540*/  LOP3.LUT R18, R11, 0xfffffffe, RZ, 0xc0, !PT ;  /* 0xfffffffe0b127812 */ /* 0x000fe200078ec0ff */
[----:B------:R-:W-:Y:S01]  /*5550*/  IMAD R8, R7, 0x8, R14 ;  /* 0x0000000807087824 */ /* 0x000fe200078e020e */
[----:B------:R-:W-:Y:S01]  /*5560*/  LOP3.LUT R20, R13, 0x1ffffff0, RZ, 0xc0, !PT ;  /* 0x1ffffff00d147812 */ /* 0x000fe200078ec0ff */
[----:B------:R-:W-:-:S02]  /*5570*/  IMAD R7, R9, 0x8, R10 ;  /* 0x0000000809077824 */ /* 0x000fc400078e020a */
[----:B------:R-:W-:Y:S01]  /*5580*/  IMAD.IADD R18, R15, 0x1, -R18 ;  /* 0x000000010f127824 */ /* 0x000fe200078e0a12 */
[----:B------:R1:W-:Y:S01]  /*5590*/  STL [R1+0x34], R8 ;  /* 0x0000340801007387 */ /* 0x0003e20000100800 */
[----:B------:R-:W-:-:S03]  /*55a0*/  IMAD.IADD R17, R17, 0x1, -R20 ;  /* 0x0000000111117824 */ /* 0x000fc600078e0a14 */
[----:B------:R2:W-:Y:S01]  /*55b0*/  STL [R1+0x30], R7 ;  /* 0x0000300701007387 */ /* 0x0005e20000100800 */
[----:B------:R-:W-:Y:S02]  /*55c0*/  IMAD R10, R17, 0x8, R18 ;  /* 0x00000008110a7824 */ /* 0x000fe400078e0212 */
[C---:B-1----:R-:W-:Y:S02]  /*55d0*/  VIADD R8, R230.reuse, 0x4000 ;  /* 0x00004000e6087836 */ /* 0x042fe40000000000 */
[----:B--2---:R-:W-:Y:S01]  /*55e0*/  VIADD R7, R230, 0x20c00 ;  /* 0x00020c00e6077836 */ /* 0x004fe20000000000 */
[----:B------:R-:W-:Y:S02]  /*55f0*/  SHF.R.U32.HI R230, RZ, 0x4, R230 ;  /* 0x00000004ffe67819 */ /* 0x000fe400000116e6 */
[----:B------:R-:W-:Y:S02]  /*5600*/  SHF.R.U32.HI R8, RZ, 0x4, R8 ;  /* 0x00000004ff087819 */ /* 0x000fe40000011608 */
[----:B------:R-:W-:-:S02]  /*5610*/  SHF.R.U32.HI R7, RZ, 0x4, R7 ;  /* 0x00000004ff077819 */ /* 0x000fc40000011607 */
[----:B------:R-:W-:Y:S01]  /*5620*/  LOP3.LUT R230, R230, 0x3fff, RZ, 0xc0, !PT ;  /* 0x00003fffe6e67812 */ /* 0x000fe200078ec0ff */
[----:B------:R1:W-:Y:S01]  /*5630*/  STL [R1+0x2c], R10 ;  /* 0x00002c0a01007387 */ /* 0x0003e20000100800 */
[----:B------:R-:W-:Y:S02]  /*5640*/  LOP3.LUT R8, R8, 0x3fff, RZ, 0xc0, !PT ;  /* 0x00003fff08087812 */ /* 0x000fe400078ec0ff */
[----:B------:R-:W-:Y:S02]  /*5650*/  LOP3.LUT R7, R7, 0x3fff, RZ, 0xc0, !PT ;  /* 0x00003fff07077812 */ /* 0x000fe400078ec0ff */
[----:B------:R-:W-:Y:S02]  /*5660*/  LOP3.LUT R237, R8, 0x10000, RZ, 0xfc, !PT ;  /* 0x0001000008ed7812 */ /* 0x000fe400078efcff */
[----:B-1----:R-:W-:Y:S02]  /*5670*/  LOP3.LUT R10, R230, 0x10000, RZ, 0xfc, !PT ;  /* 0x00010000e60a7812 */ /* 0x002fe400078efcff */
[----:B------:R-:W-:Y:S01]  /*5680*/  LOP3.LUT R7, R7, 0x10000, RZ, 0xfc, !PT ;  /* 0x0001000007077812 */ /* 0x000fe200078efcff */
[----:B------:R-:W-:-:S02]  /*5690*/  IMAD.MOV.U32 R15, RZ, RZ, 0x40000040 ;  /* 0x40000040ff0f7424 */ /* 0x000fc400078e00ff */
[C---:B------:R-:W-:Y:S02]  /*56a0*/  VIADD R18, R10.reuse, 0x2 ;  /* 0x000000020a127836 */ /* 0x040fe40000000000 */
[C---:B------:R-:W-:Y:S01]  /*56b0*/  VIADD R14, R10.reuse, 0x4 ;  /* 0x000000040a0e7836 */ /* 0x040fe20000000000 */
[----:B------:R1:W-:Y:S01]  /*56c0*/  STL [R1+0x28], R10 ;  /* 0x0000280a01007387 */ /* 0x0003e20000100800 */
[----:B------:R-:W-:Y:S02]  /*56d0*/  VIADD R12, R10, 0x6 ;  /* 0x000000060a0c7836 */ /* 0x000fe40000000000 */
[----:B------:R-:W-:Y:S01]  /*56e0*/  IMAD.MOV.U32 R13, RZ, RZ, 0x40000040 ;  /* 0x40000040ff0d7424 */ /* 0x000fe200078e00ff */
[----:B------:R2:W-:Y:S01]  /*56f0*/  STL [R1+0x3c], R7 ;  /* 0x00003c0701007387 */ /* 0x0005e20000100800 */
[----:B------:R-:W-:Y:S02]  /*5700*/  VIADD R8, R237, 0x4 ;  /* 0x00000004ed087836 */ /* 0x000fe40000000000 */
[----:B------:R-:W-:Y:S01]  /*5710*/  IMAD.MOV.U32 R9, RZ, RZ, 0x40000040 ;  /* 0x40000040ff097424 */ /* 0x000fe200078e00ff */
[----:B------:R4:W-:Y:S01]  /*5720*/  STL.64 [R1+0x20], R18 ;  /* 0x0000201201007387 */ /* 0x0009e20000100a00 */
[----:B------:R-:W-:-:S02]  /*5730*/  IMAD.MOV.U32 R11, RZ, RZ, 0x40000040 ;  /* 0x40000040ff0b7424 */ /* 0x000fc400078e00ff */
[----:B-1----:R-:W-:Y:S01]  /*5740*/  VIADD R10, R237, 0x2 ;  /* 0x00000002ed0a7836 */ /* 0x002fe20000000000 */
[----:B------:R4:W-:Y:S04]  /*5750*/  STL.64 [R1+0x18], R14 ;  /* 0x0000180e01007387 */ /* 0x0009e80000100a00 */
[----:B------:R4:W-:Y:S04]  /*5760*/  STL.64 [R1+0x10], R12 ;  /* 0x0000100c01007387 */ /* 0x0009e80000100a00 */
[----:B------:R4:W-:Y:S04]  /*5770*/  STL.64 [R1], R8 ;  /* 0x0000000801007387 */ /* 0x0009e80000100a00 */
[----:B------:R4:W-:Y:S01]  /*5780*/  STL.64 [R1+0x8], R10 ;  /* 0x0000080a01007387 */ /* 0x0009e20000100a00 */
[----:B--2---:R-:W-:Y:S01]  /*5790*/  VIADD R7, R5, 0x4 ;  /* 0x0000000405077836 */ /* 0x004fe20000000000 */
[----:B---3--:R-:W-:Y:S01]  /*57a0*/  LOP3.LUT R231, R21, 0x1, RZ, 0xfc, !PT ;  /* 0x0000000115e77812 */ /* 0x008fe200078efcff */
[----:B------:R-:W-:-:S02]  /*57b0*/  VIADD R20, R5, 0x8 ;  /* 0x0000000805147836 */ /* 0x000fc40000000000 */
[C---:B------:R-:W-:Y:S02]  /*57c0*/  VIADD R17, R5.reuse, 0xc ;  /* 0x0000000c05117836 */ /* 0x040fe40000000000 */
[----:B------:R-:W-:Y:S02]  /*57d0*/  VIADD R7, R5, 0x10 ;  /* 0x0000001005077836 */ /* 0x000fe40000000000 */
[----:B------:R-:W-:Y:S02]  /*57e0*/  VIADD R234, R237, 0x6 ;  /* 0x00000006edea7836 */ /* 0x000fe40000000000 */
[C---:B------:R-:W-:Y:S02]  /*57f0*/  VIADD R20, R5.reuse, 0x14 ;  /* 0x0000001405147836 */ /* 0x040fe40000000000 */
[C---:B------:R-:W-:Y:S02]  /*5800*/  VIADD R17, R5.reuse, 0x18 ;  /* 0x0000001805117836 */ /* 0x040fe40000000000 */
[----:B----4-:R-:W-:-:S07]  /*5810*/  VIADD R7, R5, 0x1c ;  /* 0x0000001c05077836 */ /* 0x010fce0000000000 */
.L_x_2445:
[----:B------:R-:W-:Y:S01]  /*5820*/  ISETP.NE.AND P0, PT, R231, 0x3, PT ;  /* 0x00000003e700780c */ /* 0x000fe20003f05270 */
[----:B------:R-:W-:-:S12]  /*5830*/  YIELD ;  /* 0x0000000000007946 */ /* 0x000fd80003800000 */
[----:B--2---:R-:W-:Y:S05]  /*5840*/  @!P0 BRA `(.L_x_2435) ;  /* 0x0000000000048947 */ /* 0x004fea0003800000 */
[----:B------:R-:W-:Y:S01]  /*5850*/  BPT.TRAP 0x1 ;  /* 0x000000040000795c */ /* 0x000fe20000300000 */
.L_x_2435:
[----:B------:R-:W-:Y:S01]  /*5860*/  IMAD R7, R0, 0x8, R236 ;  /* 0x0000000800077824 */ /* 0x000fe200078e02ec */
[----:B------:R-:W-:-:S04]  /*5870*/  SHF.L.U32 R20, R4, 0x1f, RZ ;  /* 0x0000001f04147819 */ /* 0x000fc800000006ff */
[----:B------:R1:W2:Y:S01]  /*5880*/  SYNCS.PHASECHK.TRANS64.TRYWAIT P1, [R7+URZ+0x30c10], R20 ;  /* 0x030c1014070075a7 */ /* 0x0002a2000802017f */
[----:B------:R-:W-:Y:S05]  /*5890*/  @!P0 BRA `(.L_x_2436) ;  /* 0x0000000000048947 */ /* 0x000fea0003800000 */
[----:B------:R-:W-:Y:S01]  /*58a0*/  BPT.TRAP 0x1 ;  /* 0x000000040000795c */ /* 0x000fe20000300000 */
.L_x_2436:
[----:B------:R-:W-:-:S05]  /*58b0*/  VIADD R8, R236, 0x10000 ;  /* 0x00010000ec087836 */ /* 0x000fca0000000000 */
[----:B------:R-:W-:-:S04]  /*58c0*/  SHF.R.U32.HI R8, RZ, 0x4, R8 ;  /* 0x00000004ff087819 */ /* 0x000fc80000011608 */
[----:B------:R-:W-:-:S04]  /*58d0*/  LOP3.LUT R8, R8, 0x3fff, RZ, 0xc0, !PT ;  /* 0x00003fff08087812 */ /* 0x000fc800078ec0ff */
[----:B------:R-:W-:Y:S01]  /*58e0*/  LOP3.LUT R9, R8, 0x10000, RZ, 0xfc, !PT ;  /* 0x0001000008097812 */ /* 0x000fe200078efcff */
[----:B--2---:R-:W-:Y:S06]  /*58f0*/  @P1 BRA `(.L_x_2437) ;  /* 0x0000000000081947 */ /* 0x004fec0003800000 */
[----:B------:R-:W2:Y:S02]  /*5900*/  SYNCS.PHASECHK.TRANS64.TRYWAIT P1, [R7+URZ+0x30c10], R20 ;  /* 0x030c1014070075a7 */ /* 0x000ea4000802017f */
[----:B--2---:R-:W-:Y:S05]  /*5910*/  @!P1 BRA `(.L_x_2438) ;  /* 0x0000007800609947 */ /* 0x004fea0003800000 */
.L_x_2437:
        /* <DEDUP_REMOVED lines=63> */
.L_x_2439:
[----:B------:R1:W1:Y:S01]  /*5d10*/  SYNCS.PHASECHK.TRANS64.TRYWAIT P1, [R7+URZ+0x30c30], R20 ;  /* 0x030c3014070075a7 */ /* 0x000262000802017f */
[----:B------:R-:W-:Y:S05]  /*5d20*/  @!P0 BRA `(.L_x_2440) ;  /* 0x0000000000048947 */ /* 0x000fea0003800000 */
[----:B------:R-:W-:Y:S01]  /*5d30*/  BPT.TRAP 0x1 ;  /* 0x000000040000795c */ /* 0x000fe20000300000 */
.L_x_2440:
        /* <DEDUP_REMOVED lines=8> */
.L_x_2441:
[----:B------:R-:W5:Y:S01]  /*5dc0*/  LDL.64 R12, [R1+0x8] ;  /* 0x00000800010c7983 */ /* 0x000f620000100a00 */
[----:B------:R-:W-:Y:S01]  /*5dd0*/  R2UR UR4, R237 ;  /* 0x00000000ed0472ca */ /* 0x000fe200000e0000 */
[----:B------:R-:W-:Y:S01]  /*5de0*/  WARPGROUP.ARRIVE ;  /* 0x00000000000079c5 */ /* 0x000fe20000000000 */
[----:B------:R-:W-:Y:S01]  /*5df0*/  R2UR UR6, R9 ;  /* 0x00000000090672ca */ /* 0x000fe200000e0000 */
[----:B------:R-:W4:Y:S01]  /*5e00*/  LDL.64 R20, [R1] ;  /* 0x0000000001147983 */ /* 0x000f220000100a00 */
[----:B------:R-:W-:Y:S01]  /*5e10*/  UMOV UR5, 0x40000040 ;  /* 0x4000004000057882 */ /* 0x000fe20000000000 */
[----:B------:R-:W-:Y:S01]  /*5e20*/  UMOV UR7, 0x40000040 ;  /* 0x4000004000077882 */ /* 0x000fe20000000000 */
[----:B------:R-:W-:Y:S01]  /*5e30*/  UMOV UR11, 0x40000040 ;  /* 0x40000040000b7882 */ /* 0x000fe20000000000 */
[C---:B------:R-:W-:Y:S01]  /*5e40*/  VIADD R14, R5.reuse, 0x4 ;  /* 0x00000004050e7836 */ /* 0x040fe20000000000 */
[----:B--2---:R-:W1:Y:S01]  /*5e50*/  SHFL.IDX PT, R9, R10, R5, 0x1f ;  /* 0x00001f050a097589 */ /* 0x004e6200000e0000 */
[C---:B------:R-:W-:Y:S01]  /*5e60*/  ISETP.GT.AND P1, PT, R6.reuse, 0x8, PT ;  /* 0x000000080600780c */ /* 0x040fe20003f24270 */
[----:B------:R-:W-:Y:S01]  /*5e70*/  VIADD R17, R5, 0x8 ;  /* 0x0000000805117836 */ /* 0x000fe20000000000 */
[----:B------:R-:W-:Y:S01]  /*5e80*/  ISETP.GT.AND P2, PT, R6, RZ, PT ;  /* 0x000000ff0600720c */ /* 0x000fe20003f44270 */
[----:B------:R-:W2:Y:S01]  /*5e90*/  SHFL.IDX PT, R11, R10, R14, 0x1f ;  /* 0x00001f0e0a0b7589 */ /* 0x000ea200000e0000 */
[----:B------:R-:W-:-:S02]  /*5ea0*/  FSEL R91, R91, -INF , P1 ;  /* 0xff8000005b5b7808 */ /* 0x000fc40000800000 */
[----:B------:R-:W-:Y:S01]  /*5eb0*/  HGMMA.64x128x16.F32 R24, gdesc[UR4], RZ, !UPT, gsb0 ;  /* 0x01e00000041879f0 */ /* 0x000fe2000c0008ff */
[----:B------:R-:W-:Y:S01]  /*5ec0*/  UIADD3 UR4, UR6, 0x2, URZ ;  /* 0x0000000206047890 */ /* 0x000fe2000fffe03f */
[----:B------:R-:W-:Y:S01]  /*5ed0*/  FSEL R88, R88, -INF , P2 ;  /* 0xff80000058587808 */ /* 0x000fe20001000000 */
[----:B------:R-:W-:Y:S01]  /*5ee0*/  ULDC UR5, c[0x0][0x744] ;  /* 0x0001d10000057ab9 */ /* 0x000fe20000000800 */
[----:B------:R-:W-:Y:S02]  /*5ef0*/  FSEL R90, R90, -INF , P1 ;  /* 0xff8000005a5a7808 */ /* 0x000fe40000800000 */
[----:B------:R-:W-:Y:S02]  /*5f00*/  FSEL R89, R89, -INF , P2 ;  /* 0xff80000059597808 */ /* 0x000fe40001000000 */
[----:B------:R-:W-:Y:S01]  /*5f10*/  UMOV UR10, UR4 ;  /* 0x00000004000a7c82 */ /* 0x000fe20008000000 */
[----:B---3--:R-:W-:Y:S01]  /*5f20*/  SHFL.IDX PT, R18, R233, R5, 0x1f ;  /* 0x00001f05e9127589 */ /* 0x008fe200000e0000 */
[----:B------:R-:W-:-:S02]  /*5f30*/  FSEL R92, R92, -INF , P2 ;  /* 0xff8000005c5c7808 */ /* 0x000fc40001000000 */
[----:B------:R-:W-:Y:S01]  /*5f40*/  FSEL R94, R94, -INF , P1 ;  /* 0xff8000005e5e7808 */ /* 0x000fe20000800000 */
[--C-:B-1----:R-:W-:Y:S01]  /*5f50*/  FFMA.FTZ R88, R88, UR5, -R9.reuse ;  /* 0x0000000558587c23 */ /* 0x102fe20008010809 */
[----:B------:R-:W-:Y:S01]  /*5f60*/  FFMA.FTZ R90, R90, UR5, -R9 ;  /* 0x000000055a5a7c23 */ /* 0x000fe20008010809 */
[--C-:B--2---:R-:W-:Y:S01]  /*5f70*/  FFMA.FTZ R91, R91, UR5, -R11.reuse ;  /* 0x000000055b5b7c23 */ /* 0x104fe2000801080b */
[----:B------:R-:W-:Y:S01]  /*5f80*/  FFMA.FTZ R89, R89, UR5, -R11 ;  /* 0x0000000559597c23 */ /* 0x000fe2000801080b */
[----:B------:R-:W-:Y:S02]  /*5f90*/  WARPGROUP.DEPBAR.LE gsb0, 0x0 ;  /* 0x00008000000079c5 */ /* 0x000fe40000010000 */
[----:B------:R-:W-:Y:S01]  /*5fa0*/  WARPGROUP.ARRIVE ;  /* 0x00000000000079c5 */ /* 0x000fe20000000000 */
[----:B------:R1:W-:Y:S01]  /*5fb0*/  MUFU.EX2 R230, R91 ;  /* 0x0000005b00e67308 */ /* 0x0003e20000000800 */
[----:B------:R-:W-:Y:S01]  /*5fc0*/  UIADD3 UR4, UR6, 0x4, URZ ;  /* 0x0000000406047890 */ /* 0x000fe2000fffe03f */
[----:B------:R-:W-:-:S02]  /*5fd0*/  FSEL R93, R93, -INF , P2 ;  /* 0xff8000005d5d7808 */ /* 0x000fc40001000000 */
[----:B------:R-:W-:Y:S02]  /*5fe0*/  FSEL R95, R95, -INF , P1 ;  /* 0xff8000005f5f7808 */ /* 0x000fe40000800000 */
[----:B------:R-:W-:Y:S02]  /*5ff0*/  FSEL R101, R101, -INF , P2 ;  /* 0xff80000065657808 */ /* 0x000fe40001000000 */
[----:B------:R-:W-:Y:S01]  /*6000*/  FSEL R104, R104, -INF , P2 ;  /* 0xff80000068687808 */ /* 0x000fe20001000000 */
[----:B-1----:R-:W-:Y:S01]  /*6010*/  VIADD R91, R5, 0x1c ;  /* 0x0000001c055b7836 */ /* 0x002fe20000000000 */
[----:B------:R-:W-:Y:S02]  /*6020*/  FSEL R98, R98, -INF , P1 ;  /* 0xff80000062627808 */ /* 0x000fe40000800000 */
[----:B------:R-:W-:Y:S02]  /*6030*/  FSEL R103, R103, -INF , P1 ;  /* 0xff80000067677808 */ /* 0x000fe40000800000 */
[----:B------:R-:W-:Y:S01]  /*6040*/  FSEL R106, R106, -INF , P1 ;  /* 0xff8000006a6a7808 */ /* 0x000fe20000800000 */
[----:B------:R-:W-:Y:S01]  /*6050*/  SHFL.IDX PT, R15, R10, R91, 0x1f ;  /* 0x00001f5b0a0f7589 */ /* 0x000fe200000e0000 */
[----:B------:R1:W-:Y:S01]  /*6060*/  MUFU.EX2 R222, R88 ;  /* 0x0000005800de7308 */ /* 0x0003e20000000800 */
[----:B-----5:R-:W-:-:S02]  /*6070*/  R2UR UR8, R12 ;  /* 0x000000000c0872ca */ /* 0x020fc400000e0000 */
[----:B------:R-:W-:Y:S01]  /*6080*/  R2UR UR9, R13 ;  /* 0x000000000d0972ca */ /* 0x000fe200000e0000 */
[----:B------:R-:W-:Y:S01]  /*6090*/  VIADD R13, R5, 0xc ;  /* 0x0000000c050d7836 */ /* 0x000fe20000000000 */
[----:B------:R-:W2:Y:S03]  /*60a0*/  SHFL.IDX PT, R12, R10, R17, 0x1f ;  /* 0x00001f110a0c7589 */ /* 0x000ea600000e0000 */
[----:B------:R3:W5:Y:S01]  /*60b0*/  MUFU.EX2 R232, R90 ;  /* 0x0000005a00e87308 */ /* 0x0007620000000800 */
[----:B------:R1:W3:Y:S04]  /*60c0*/  SHFL.IDX PT, R9, R10, R13, 0x1f ;  /* 0x00001f0d0a097589 */ /* 0x0002e800000e0000 */
[----:B------:R-:W-:Y:S01]  /*60d0*/  SHFL.IDX PT, R22, R233, R17, 0x1f ;  /* 0x00001f11e9167589 */ /* 0x000fe200000e0000 */
[----:B------:R-:W-:-:S02]  /*60e0*/  FSEL R97, R97, -INF , P2 ;  /* 0xff80000061617808 */ /* 0x000fc40001000000 */
[----:B------:R-:W-:Y:S01]  /*60f0*/  MUFU.EX2 R225, R89 ;  /* 0x0000005900e17308 */ /* 0x000fe20000000800 */
[----:B------:R-:W-:Y:S01]  /*6100*/  HGMMA.64x128x16.F32 R24, gdesc[UR8], R24, gsb0 ;  /* 0x01e00000081879f0 */ /* 0x000fe20008000818 */
[----:B-1----:R-:W-:Y:S01]  /*6110*/  VIADD R13, R5, 0x10 ;  /* 0x00000010050d7836 */ /* 0x002fe20000000000 */
[----:B----4-:R-:W-:-:S04]  /*6120*/  R2UR UR8, R20 ;  /* 0x00000000140872ca */ /* 0x010fc800000e0000 */
[----:B------:R1:W4:Y:S01]  /*6130*/  SHFL.IDX PT, R11, R10, R13, 0x1f ;  /* 0x00001f0d0a0b7589 */ /* 0x00032200000e0000 */
[----:B------:R-:W-:Y:S01]  /*6140*/  R2UR UR9, R21 ;  /* 0x00000000150972ca */ /* 0x000fe200000e0000 */
[----:B------:R-:W-:Y:S01]  /*6150*/  UMOV UR10, UR4 ;  /* 0x00000004000a7c82 */ /* 0x000fe20008000000 */
[----:B------:R-:W-:Y:S01]  /*6160*/  UMOV UR11, 0x40000040 ;  /* 0x40000040000b7882 */ /* 0x000fe20000000000 */
[----:B------:R5:W-:Y:S01]  /*6170*/  SHFL.IDX PT, R20, R233, R14, 0x1f ;  /* 0x00001f0ee9147589 */ /* 0x000be200000e0000 */
[--C-:B--2---:R-:W-:Y:S01]  /*6180*/  FFMA.FTZ R92, R92, UR5, -R12.reuse ;  /* 0x000000055c5c7c23 */ /* 0x104fe2000801080c */
[----:B------:R-:W-:Y:S01]  /*6190*/  FFMA.FTZ R94, R94, UR5, -R12 ;  /* 0x000000055e5e7c23 */ /* 0x000fe2000801080c */
[----:B-1----:R-:W-:Y:S02]  /*61a0*/  VIADD R13, R5, 0x14 ;  /* 0x00000014050d7836 */ /* 0x002fe40000000000 */
[--C-:B---3--:R-:W-:Y:S01]  /*61b0*/  FFMA.FTZ R93, R93, UR5, -R9.reuse ;  /* 0x000000055d5d7c23 */ /* 0x108fe20008010809 */
[----:B------:R-:W-:Y:S01]  /*61c0*/  FFMA.FTZ R95, R95, UR5, -R9 ;  /* 0x000000055f5f7c23 */ /* 0x000fe20008010809 */
[--C-:B------:R-:W-:Y:S01]  /*61d0*/  FFMA.FTZ R17, R104, UR5, -R18.reuse ;  /* 0x0000000568117c23 */ /* 0x100fe20008010812 */
[--C-:B-----5:R-:W-:Y:S01]  /*61e0*/  FFMA.FTZ R14, R101, UR5, -R15.reuse ;  /* 0x00000005650e7c23 */ /* 0x120fe2000801080f */
[----:B------:R1:W2:Y:S01]  /*61f0*/  SHFL.IDX PT, R12, R10, R13, 0x1f ;  /* 0x00001f0d0a0c7589 */ /* 0x0002a200000e0000 */
[----:B------:R-:W-:Y:S01]  /*6200*/  FFMA.FTZ R15, R103, UR5, -R15 ;  /* 0x00000005670f7c23 */ /* 0x000fe2000801080f */
[----:B------:R-:W-:Y:S01]  /*6210*/  FFMA.FTZ R18, R106, UR5, -R18 ;  /* 0x000000056a127c23 */ /* 0x000fe20008010812 */
[----:B------:R-:W-:-:S02]  /*6220*/  VIADD R103, R5, 0xc ;  /* 0x0000000c05677836 */ /* 0x000fc40000000000 */
[C---:B------:R-:W-:Y:S02]  /*6230*/  VIADD R106, R5.reuse, 0x10 ;  /* 0x00000010056a7836 */ /* 0x040fe40000000000 */
[C---:B------:R-:W-:Y:S02]  /*6240*/  VIADD R101, R5.reuse, 0x14 ;  /* 0x0000001405657836 */ /* 0x040fe40000000000 */
[----:B----4-:R-:W-:Y:S01]  /*6250*/  FFMA.FTZ R9, R98, UR5, -R11 ;  /* 0x0000000562097c23 */ /* 0x010fe2000801080b */
[C---:B------:R-:W-:Y:S01]  /*6260*/  VIADD R104, R5.reuse, 0x18 ;  /* 0x0000001805687836 */ /* 0x040fe20000000000 */
[----:B------:R-:W3:Y:S01]  /*6270*/  SHFL.IDX PT, R98, R223, R5, 0x1f ;  /* 0x00001f05df627589 */ /* 0x000ee200000e0000 */
[----:B------:R4:W-:Y:S03]  /*6280*/  MUFU.EX2 R229, R92 ;  /* 0x0000005c00e57308 */ /* 0x0009e60000000800 */
[----:B------:R-:W-:Y:S04]  /*6290*/  SHFL.IDX PT, R88, R233, R103, 0x1f ;  /* 0x00001f67e9587589 */ /* 0x000fe800000e0000 */
[----:B------:R-:W-:Y:S01]  /*62a0*/  SHFL.IDX PT, R90, R233, R106, 0x1f ;  /* 0x00001f6ae95a7589 */ /* 0x000fe200000e0000 */
[----:B------:R5:W-:Y:S03]  /*62b0*/  MUFU.EX2 R228, R94 ;  /* 0x0000005e00e47308 */ /* 0x000be60000000800 */
[----:B----4-:R-:W-:Y:S04]  /*62c0*/  SHFL.IDX PT, R92, R233, R101, 0x1f ;  /* 0x00001f65e95c7589 */ /* 0x010fe800000e0000 */
[----:B-----5:R-:W-:Y:S04]  /*62d0*/  SHFL.IDX PT, R94, R233, R104, 0x1f ;  /* 0x00001f68e95e7589 */ /* 0x020fe800000e0000 */
[----:B------:R-:W4:Y:S01]  /*62e0*/  SHFL.IDX PT, R233, R233, R91, 0x1f ;  /* 0x00001f5be9e97589 */ /* 0x000f2200000e0000 */
[----:B-1----:R-:W-:Y:S01]  /*62f0*/  VIADD R13, R5, 0x18 ;  /* 0x00000018050d7836 */ /* 0x002fe20000000000 */
[----:B------:R-:W-:-:S02]  /*6300*/  FSEL R120, R120, -INF , P2 ;  /* 0xff80000078787808 */ /* 0x000fc40001000000 */
[----:B------:R-:W-:-:S03]  /*6310*/  FSEL R117, R117, -INF , P2 ;  /* 0xff80000075757808 */ /* 0x000fc60001000000 */
[----:B------:R2:W-:Y:S01]  /*6320*/  SHFL.IDX PT, R13, R10, R13, 0x1f ;  /* 0x00001f0d0a0d7589 */ /* 0x0005e200000e0000 */
[----:B------:R4:W-:Y:S01]  /*6330*/  MUFU.EX2 R226, R95 ;  /* 0x0000005f00e27308 */ /* 0x0009e20000000800 */
[----:B--2---:R-:W-:Y:S01]  /*6340*/  FFMA.FTZ R10, R97, UR5, -R12 ;  /* 0x00000005610a7c23 */ /* 0x004fe2000801080c */
[----:B---3--:R-:W-:Y:S01]  /*6350*/  FFMA.FTZ R97, R120, UR5, -R98 ;  /* 0x0000000578617c23 */ /* 0x008fe20008010862 */
[----:B------:R-:W-:Y:S01]  /*6360*/  FSEL R120, R144, -INF , P2 ;  /* 0xff80000090787808 */ /* 0x000fe20001000000 */
[----:B------:R-:W-:Y:S02]  /*6370*/  VIADD R144, R5, 0x14 ;  /* 0x0000001405907836 */ /* 0x000fe40000000000 */
[----:B----4-:R-:W-:-:S03]  /*6380*/  FFMA.FTZ R95, R117, UR5, -R233 ;  /* 0x00000005755f7c23 */ /* 0x010fc600080108e9 */
[----:B------:R-:W1:Y:S01]  /*6390*/  SHFL.IDX PT, R117, R219, R144, 0x1f ;  /* 0x00001f90db757589 */ /* 0x000e6200000e0000 */
[----:B------:R-:W-:Y:S02]  /*63a0*/  WARPGROUP.DEPBAR.LE gsb0, 0x0 ;  /* 0x00008000000079c5 */ /* 0x000fe40000010000 */
[----:B------:R-:W-:-:S06]  /*63b0*/  WARPGROUP.ARRIVE ;  /* 0x00000000000079c5 */ /* 0x000fcc0000000000 */
[----:B------:R-:W-:Y:S01]  /*63c0*/  HGMMA.64x128x16.F32 R24, gdesc[UR8], R24, gsb0 ;  /* 0x01e00000081879f0 */ /* 0x000fe20008000818 */
[----:B------:R-:W-:Y:S02]  /*63d0*/  FSEL R116, R116, -INF , P2 ;  /* 0xff80000074747808 */ /* 0x000fe40001000000 */
[----:B------:R-:W-:Y:S01]  /*63e0*/  FSEL R118, R118, -INF , P1 ;  /* 0xff80000076767808 */ /* 0x000fe20000800000 */
[----:B------:R2:W-:Y:S01]  /*63f0*/  MUFU.EX2 R227, R93 ;  /* 0x0000005d00e37308 */ /* 0x0005e20000000800 */
[----:B------:R-:W-:Y:S01]  /*6400*/  FSEL R147, R147, -INF , P1 ;  /* 0xff80000093937808 */ /* 0x000fe20000800000 */
[--C-:B--2---:R-:W-:Y:S02]  /*6410*/  FFMA.FTZ R93, R116, UR5, -R94.reuse ;  /* 0x00000005745d7c23 */ /* 0x104fe4000801085e */
[----:B------:R-:W-:Y:S01]  /*6420*/  FFMA.FTZ R94, R118, UR5, -R94 ;  /* 0x00000005765e7c23 */ /* 0x000fe2000801085e */
[----:B------:R-:W-:-:S05]  /*6430*/  FSEL R118, R145, -INF , P2 ;  /* 0xff80000091767808 */ /* 0x000fca0001000000 */
[--C-:B-1----:R-:W-:Y:S01]  /*6440*/  FFMA.FTZ R118, R118, UR5, -R117.reuse ;  /* 0x0000000576767c23 */ /* 0x102fe20008010875 */
[----:B------:R-:W-:Y:S02]  /*6450*/  FFMA.FTZ R117, R147, UR5, -R117 ;  /* 0x0000000593757c23 */ /* 0x000fe40008010875 */
[----:B------:R-:W2:Y:S01]  /*6460*/  LDL R147, [R1+0x38] ;  /* 0x0000380001937983 */ /* 0x000ea20000100800 */
[----:B------:R-:W-:Y:S02]  /*6470*/  R2UR UR8, R234 ;  /* 0x00000000ea0872ca */ /* 0x000fe400000e0000 */
[----:B------:R-:W-:Y:S01]  /*6480*/  R2UR UR9, R235 ;  /* 0x00000000eb0972ca */ /* 0x000fe200000e0000 */
[----:B------:R-:W-:Y:S01]  /*6490*/  UIADD3 UR6, UR6, 0x6, URZ ;  /* 0x0000000606067890 */ /* 0x000fe2000fffe03f */
[----:B------:R-:W-:-:S06]  /*64a0*/  UMOV UR11, 0x40000040 ;  /* 0x40000040000b7882 */ /* 0x000fcc0000000000 */
[----:B------:R-:W-:Y:S01]  /*64b0*/  UMOV UR10, UR6 ;  /* 0x00000006000a7c82 */ /* 0x000fe20008000000 */
[----:B------:R-:W-:Y:S02]  /*64c0*/  WARPGROUP.DEPBAR.LE gsb0, 0x0 ;  /* 0x00008000000079c5 */ /* 0x000fe40000010000 */
[----:B------:R-:W-:-:S06]  /*64d0*/  WARPGROUP.ARRIVE ;  /* 0x00000000000079c5 */ /* 0x000fcc0000000000 */
[----:B------:R-:W-:Y:S01]  /*64e0*/  HGMMA.64x128x16.F32 R24, gdesc[UR8], R24, gsb0 ;  /* 0x01e00000081879f0 */ /* 0x000fe20008000818 */
[----:B------:R-:W-:Y:S01]  /*64f0*/  FSEL R113, R113, -INF , P2 ;  /* 0xff80000071717808 */ /* 0x000fe20001000000 */
[----:B------:R-:W1:Y:S01]  /*6500*/  SHFL.IDX PT, R103, R223, R103, 0x1f ;  /* 0x00001f67df677589 */ /* 0x000e6200000e0000 */
[----:B------:R-:W-:Y:S02]  /*6510*/  FSEL R96, R96, -INF , P2 ;  /* 0xff80000060607808 */ /* 0x000fe40001000000 */
[----:B------:R-:W-:Y:S01]  /*6520*/  FSEL R99, R99, -INF , P1 ;  /* 0xff80000063637808 */ /* 0x000fe20000800000 */
[----:B------:R-:W-:Y:S01]  /*6530*/  FFMA.FTZ R91, R113, UR5, -R92 ;  /* 0x00000005715b7c23 */ /* 0x000fe2000801085c */
[----:B------:R-:W-:Y:S01]  /*6540*/  FSEL R108, R108, -INF , P2 ;  /* 0xff8000006c6c7808 */ /* 0x000fe20001000000 */
[----:B------:R-:W-:Y:S01]  /*6550*/  VIADD R113, R5, 0x4 ;  /* 0x0000000405717836 */ /* 0x000fe20000000000 */
[----:B------:R-:W-:Y:S02]  /*6560*/  FSEL R100, R100, -INF , P2 ;  /* 0xff80000064647808 */ /* 0x000fe40001000000 */
[----:B------:R-:W-:-:S02]  /*6570*/  FSEL R110, R110, -INF , P1 ;  /* 0xff8000006e6e7808 */ /* 0x000fc40000800000 */
[----:B------:R-:W-:Y:S01]  /*6580*/  FSEL R112, R112, -INF , P2 ;  /* 0xff80000070707808 */ /* 0x000fe20001000000 */
[----:B------:R-:W-:Y:S01]  /*6590*/  FFMA.FTZ R96, R96, UR5, -R11 ;  /* 0x0000000560607c23 */ /* 0x000fe2000801080b */
[----:B------:R-:W-:Y:S01]  /*65a0*/  FSEL R114, R114, -INF , P1 ;  /* 0xff80000072727808 */ /* 0x000fe20000800000 */
[----:B------:R-:W-:Y:S01]  /*65b0*/  FFMA.FTZ R11, R99, UR5, -R12 ;  /* 0x00000005630b7c23 */ /* 0x000fe2000801080c */
[--C-:B------:R-:W-:Y:S01]  /*65c0*/  FFMA.FTZ R21, R108, UR5, -R22.reuse ;  /* 0x000000056c157c23 */ /* 0x100fe20008010816 */
[----:B------:R-:W-:Y:S01]  /*65d0*/  FFMA.FTZ R12, R100, UR5, -R13 ;  /* 0x00000005640c7c23 */ /* 0x000fe2000801080d */
[----:B------:R-:W-:Y:S01]  /*65e0*/  FFMA.FTZ R22, R110, UR5, -R22 ;  /* 0x000000056e167c23 */ /* 0x000fe20008010816 */
[--C-:B------:R-:W-:Y:S01]  /*65f0*/  FFMA.FTZ R89, R112, UR5, -R90.reuse ;  /* 0x0000000570597c23 */ /* 0x100fe2000801085a */
[----:B------:R-:W3:Y:S01]  /*6600*/  SHFL.IDX PT, R100, R223, R113, 0x1f ;  /* 0x00001f71df647589 */ /* 0x000ee200000e0000 */
[----:B------:R-:W-:Y:S01]  /*6610*/  FSEL R102, R102, -INF , P1 ;  /* 0xff80000066667808 */ /* 0x000fe20000800000 */
[----:B------:R-:W-:-:S02]  /*6620*/  FFMA.FTZ R90, R114, UR5, -R90 ;  /* 0x00000005725a7c23 */ /* 0x000fc4000801085a */
[----:B------:R4:W5:Y:S01]  /*6630*/  SHFL.IDX PT, R110, R223, R104, 0x1f ;  /* 0x00001f68df6e7589 */ /* 0x00096200000e0000 */
[----:B------:R-:W-:Y:S01]  /*6640*/  VIADD R114, R5, 0x8 ;  /* 0x0000000805727836 */ /* 0x000fe20000000000 */
[----:B------:R-:W-:Y:S02]  /*6650*/  FSEL R109, R109, -INF , P2 ;  /* 0xff8000006d6d7808 */ /* 0x000fe40001000000 */
[----:B------:R5:W5:Y:S01]  /*6660*/  SHFL.IDX PT, R108, R223, R101, 0x1f ;  /* 0x00001f65df6c7589 */ /* 0x000b6200000e0000 */
[----:B------:R-:W-:Y:S02]  /*6670*/  FFMA.FTZ R13, R102, UR5, -R13 ;  /* 0x00000005660d7c23 */ /* 0x000fe4000801080d */
[----:B------:R-:W-:Y:S01]  /*6680*/  FFMA.FTZ R23, R109, UR5, -R88 ;  /* 0x000000056d177c23 */ /* 0x000fe20008010858 */
[----:B------:R-:W5:Y:S01]  /*6690*/  SHFL.IDX PT, R102, R223, R114, 0x1f ;  /* 0x00001f72df667589 */ /* 0x000f6200000e0000 */
[----:B------:R-:W-:Y:S02]  /*66a0*/  FSEL R109, R125, -INF , P2 ;  /* 0xff8000007d6d7808 */ /* 0x000fe40001000000 */
[----:B----4-:R-:W-:-:S02]  /*66b0*/  FSEL R104, R127, -INF , P1 ;  /* 0xff8000007f687808 */ /* 0x010fc40000800000 */
[----:B------:R-:W-:Y:S01]  /*66c0*/  FSEL R119, R119, -INF , P1 ;  /* 0xff80000077777808 */ /* 0x000fe20000800000 */
[--C-:B-1----:R-:W-:Y:S01]  /*66d0*/  FFMA.FTZ R109, R109, UR5, -R103.reuse ;  /* 0x000000056d6d7c23 */ /* 0x102fe20008010867 */
[----:B------:R-:W-:Y:S01]  /*66e0*/  FSEL R105, R105, -INF , P2 ;  /* 0xff80000069697808 */ /* 0x000fe20001000000 */
[----:B------:R-:W-:Y:S01]  /*66f0*/  FFMA.FTZ R104, R104, UR5, -R103 ;  /* 0x0000000568687c23 */ /* 0x000fe20008010867 */
[----:B------:R-:W-:Y:S01]  /*6700*/  FSEL R107, R107, -INF , P1 ;  /* 0xff8000006b6b7808 */ /* 0x000fe20000800000 */
[----:B------:R1:W-:Y:S01]  /*6710*/  MUFU.EX2 R224, R96 ;  /* 0x0000006000e07308 */ /* 0x0003e20000000800 */
[----:B------:R-:W-:Y:S01]  /*6720*/  FSEL R99, R121, -INF , P2 ;  /* 0xff80000079637808 */ /* 0x000fe20001000000 */
[----:B------:R-:W-:Y:S01]  /*6730*/  FFMA.FTZ R19, R105, UR5, -R20 ;  /* 0x0000000569137c23 */ /* 0x000fe20008010814 */
[----:B------:R-:W-:Y:S02]  /*6740*/  FSEL R123, R123, -INF , P1 ;  /* 0xff8000007b7b7808 */ /* 0x000fe40000800000 */
[----:B------:R-:W-:-:S03]  /*6750*/  FSEL R134, R134, -INF , P1 ;  /* 0xff80000086867808 */ /* 0x000fc60000800000 */
[----:B------:R4:W-:Y:S01]  /*6760*/  MUFU.EX2 R103, R109 ;  /* 0x0000006d00677308 */ /* 0x0009e20000000800 */
[----:B-1----:R-:W-:Y:S01]  /*6770*/  FFMA.FTZ R96, R119, UR5, -R233 ;  /* 0x0000000577607c23 */ /* 0x002fe200080108e9 */
[----:B------:R-:W-:Y:S02]  /*6780*/  VIADD R233, R5, 0x1c ;  /* 0x0000001c05e97836 */ /* 0x000fe40000000000 */
[----:B------:R-:W-:Y:S01]  /*6790*/  FFMA.FTZ R20, R107, UR5, -R20 ;  /* 0x000000056b147c23 */ /* 0x000fe20008010814 */
[----:B------:R-:W1:Y:S01]  /*67a0*/  SHFL.IDX PT, R106, R223, R106, 0x1f ;  /* 0x00001f6adf6a7589 */ /* 0x000e6200000e0000 */
[----:B------:R-:W-:Y:S02]  /*67b0*/  FSEL R107, R129, -INF , P2 ;  /* 0xff800000816b7808 */ /* 0x000fe40001000000 */
[----:B----4-:R-:W-:Y:S01]  /*67c0*/  FSEL R109, R132, -INF , P2 ;  /* 0xff800000846d7808 */ /* 0x010fe20001000000 */
[--C-:B---3--:R-:W-:Y:S01]  /*67d0*/  FFMA.FTZ R99, R99, UR5, -R100.reuse ;  /* 0x0000000563637c23 */ /* 0x108fe20008010864 */
[----:B------:R-:W-:Y:S01]  /*67e0*/  FSEL R131, R131, -INF , P1 ;  /* 0xff80000083837808 */ /* 0x000fe20000800000 */
[----:B------:R-:W-:Y:S01]  /*67f0*/  FFMA.FTZ R100, R123, UR5, -R100 ;  /* 0x000000057b647c23 */ /* 0x000fe20008010864 */
[----:B------:R-:W3:Y:S01]  /*6800*/  SHFL.IDX PT, R112, R223, R233, 0x1f ;  /* 0x00001fe9df707589 */ /* 0x000ee200000e0000 */
[--C-:B-----5:R-:W-:Y:S01]  /*6810*/  FFMA.FTZ R109, R109, UR5, -R110.reuse ;  /* 0x000000056d6d7c23 */ /* 0x120fe2000801086e */
[----:B------:R-:W-:Y:S01]  /*6820*/  FFMA.FTZ R110, R134, UR5, -R110 ;  /* 0x00000005866e7c23 */ /* 0x000fe2000801086e */
[----:B------:R-:W-:Y:S01]  /*6830*/  FSEL R111, R111, -INF , P1 ;  /* 0xff8000006f6f7808 */ /* 0x000fe20000800000 */
[----:B------:R4:W-:Y:S01]  /*6840*/  SHFL.IDX PT, R134, R219, R113, 0x1f ;  /* 0x00001f71db867589 */ /* 0x0009e200000e0000 */
[----:B------:R-:W-:Y:S01]  /*6850*/  FSEL R101, R124, -INF , P2 ;  /* 0xff8000007c657808 */ /* 0x000fe20001000000 */
[--C-:B------:R-:W-:Y:S01]  /*6860*/  FFMA.FTZ R107, R107, UR5, -R108.reuse ;  /* 0x000000056b6b7c23 */ /* 0x100fe2000801086c */
[----:B------:R-:W-:Y:S01]  /*6870*/  FSEL R126, R126, -INF , P1 ;  /* 0xff8000007e7e7808 */ /* 0x000fe20000800000 */
[----:B------:R5:W-:Y:S01]  /*6880*/  SHFL.IDX PT, R123, R219, R114, 0x1f ;  /* 0x00001f72db7b7589 */ /* 0x000be200000e0000 */
[----:B------:R-:W-:Y:S01]  /*6890*/  FFMA.FTZ R108, R131, UR5, -R108 ;  /* 0x00000005836c7c23 */ /* 0x000fe2000801086c */
[----:B------:R-:W-:Y:S01]  /*68a0*/  FSEL R116, R148, -INF , P2 ;  /* 0xff80000094747808 */ /* 0x000fe20001000000 */
[----:B------:R-:W-:Y:S01]  /*68b0*/  VIADD R148, R5, 0xc ;  /* 0x0000000c05947836 */ /* 0x000fe20000000000 */
[----:B----4-:R-:W-:Y:S01]  /*68c0*/  FSEL R113, R151, -INF , P1 ;  /* 0xff80000097717808 */ /* 0x010fe20000800000 */
[----:B------:R-:W-:Y:S01]  /*68d0*/  VIADD R151, R5, 0x4 ;  /* 0x0000000405977836 */ /* 0x000fe20000000000 */
[----:B-----5:R-:W-:Y:S01]  /*68e0*/  FSEL R114, R149, -INF , P2 ;  /* 0xff80000095727808 */ /* 0x020fe20001000000 */
[----:B------:R-:W-:Y:S01]  /*68f0*/  VIADD R149, R5, 0x8 ;  /* 0x0000000805957836 */ /* 0x000fe20000000000 */
[----:B------:R-:W-:Y:S01]  /*6900*/  SHFL.IDX PT, R131, R219, R5, 0x1f ;  /* 0x00001f05db837589 */ /* 0x000fe200000e0000 */
[----:B------:R-:W-:Y:S01]  /*6910*/  FFMA.FTZ R88, R111, UR5, -R88 ;  /* 0x000000056f587c23 */ /* 0x000fe20008010858 */
[----:B------:R-:W-:Y:S01]  /*6920*/  FFMA.FTZ R101, R101, UR5, -R102 ;  /* 0x0000000565657c23 */ /* 0x000fe20008010866 */
[----:B------:R-:W-:-:S02]  /*6930*/  VIADD R145, R5, 0x10 ;  /* 0x0000001005917836 */ /* 0x000fc40000000000 */
[----:B------:R-:W-:Y:S01]  /*6940*/  FFMA.FTZ R102, R126, UR5, -R102 ;  /* 0x000000057e667c23 */ /* 0x000fe20008010866 */
[----:B------:R-:W-:Y:S02]  /*6950*/  FSEL R111, R133, -INF , P2 ;  /* 0xff800000856f7808 */ /* 0x000fe40001000000 */
[----:B------:R-:W-:Y:S01]  /*6960*/  FSEL R105, R128, -INF , P2 ;  /* 0xff80000080697808 */ /* 0x000fe20001000000 */
[----:B------:R-:W-:Y:S02]  /*6970*/  WARPGROUP.DEPBAR.LE gsb0, 0x0 ;  /* 0x00008000000079c5 */ /* 0x000fe40000010000 */
[----:B------:R-:W4:Y:S04]  /*6980*/  LDS R221, [R221+0x400] ;  /* 0x00040000dddd7984 */ /* 0x000f280000000800 */
[----:B------:R-:W-:Y:S04]  /*6990*/  LDS R218, [R218+0x400] ;  /* 0x00040000dada7984 */ /* 0x000fe80000000800 */
[----:B------:R-:W-:Y:S04]  /*69a0*/  LDS R217, [R217+0x400] ;  /* 0x00040000d9d97984 */ /* 0x000fe80000000800 */
[----:B------:R-:W-:Y:S01]  /*69b0*/  SHFL.IDX PT, R121, R219, R148, 0x1f ;  /* 0x00001f94db797589 */ /* 0x000fe200000e0000 */
[----:B------:R-:W-:-:S02]  /*69c0*/  FSEL R130, R130, -INF , P1 ;  /* 0xff80000082827808 */ /* 0x000fc40000800000 */
[----:B------:R-:W-:Y:S01]  /*69d0*/  FSEL R135, R135, -INF , P1 ;  /* 0xff80000087877808 */ /* 0x000fe20000800000 */
[----:B------:R-:W-:Y:S01]  /*69e0*/  LDS R216, [R216+0x400] ;  /* 0x00040000d8d87984 */ /* 0x000fe20000000800 */
[--C-:B-1----:R-:W-:Y:S01]  /*69f0*/  FFMA.FTZ R105, R105, UR5, -R106.reuse ;  /* 0x0000000569697c23 */ /* 0x102fe2000801086a */
[----:B------:R-:W-:Y:S01]  /*6a00*/  FFMA.FTZ R106, R130, UR5, -R106 ;  /* 0x00000005826a7c23 */ /* 0x000fe2000801086a */
[----:B------:R-:W-:Y:S01]  /*6a10*/  FSEL R122, R122, -INF , P1 ;  /* 0xff8000007a7a7808 */ /* 0x000fe20000800000 */
[--C-:B---3--:R-:W-:Y:S01]  /*6a20*/  FFMA.FTZ R111, R111, UR5, -R112.reuse ;  /* 0x000000056f6f7c23 */ /* 0x108fe20008010870 */
[----:B------:R-:W-:Y:S01]  /*6a30*/  FSEL R130, R136, -INF , P2 ;  /* 0xff80000088827808 */ /* 0x000fe20001000000 */
[----:B------:R-:W-:Y:S01]  /*6a40*/  FFMA.FTZ R112, R135, UR5, -R112 ;  /* 0x0000000587707c23 */ /* 0x000fe20008010870 */
[----:B----4-:R-:W1:Y:S04]  /*6a50*/  SHFL.IDX PT, R124, R221, R5, 0x1f ;  /* 0x00001f05dd7c7589 */ /* 0x010e6800000e0000 */
[----:B------:R-:W3:Y:S04]  /*6a60*/  SHFL.IDX PT, R126, R221, R151, 0x1f ;  /* 0x00001f97dd7e7589 */ /* 0x000ee800000e0000 */
[----:B------:R-:W4:Y:S04]  /*6a70*/  SHFL.IDX PT, R133, R221, R149, 0x1f ;  /* 0x00001f95dd857589 */ /* 0x000f2800000e0000 */
[----:B------:R-:W5:Y:S04]  /*6a80*/  SHFL.IDX PT, R128, R221, R148, 0x1f ;  /* 0x00001f94dd807589 */ /* 0x000f6800000e0000 */
[----:B------:R-:W5:Y:S01]  /*6a90*/  SHFL.IDX PT, R129, R221, R145, 0x1f ;  /* 0x00001f91dd817589 */ /* 0x000f6200000e0000 */
[----:B------:R-:W-:Y:S01]  /*6aa0*/  FSEL R135, R137, -INF , P2 ;  /* 0xff80000089877808 */ /* 0x000fe20001000000 */
[----:B------:R-:W-:Y:S01]  /*6ab0*/  FFMA.FTZ R98, R122, UR5, -R98 ;  /* 0x000000057a627c23 */ /* 0x000fe20008010862 */
[----:B------:R-:W-:Y:S01]  /*6ac0*/  FFMA.FTZ R130, R130, UR5, -R131 ;  /* 0x0000000582827c23 */ /* 0x000fe20008010883 */
[----:B------:R-:W-:Y:S01]  /*6ad0*/  FSEL R122, R141, -INF , P2 ;  /* 0xff8000008d7a7808 */ /* 0x000fe20001000000 */
[----:B------:R-:W-:Y:S01]  /*6ae0*/  VIADD R223, R5, 0x18 ;  /* 0x0000001805df7836 */ /* 0x000fe20000000000 */
[----:B------:R-:W-:Y:S01]  /*6af0*/  FSEL R139, R139, -INF , P1 ;  /* 0xff8000008b8b7808 */ /* 0x000fe20000800000 */
[----:B------:R-:W-:Y:S01]  /*6b00*/  FFMA.FTZ R135, R135, UR5, -R134 ;  /* 0x0000000587877c23 */ /* 0x000fe20008010886 */
[----:B------:R-:W-:Y:S01]  /*6b10*/  FSEL R138, R138, -INF , P1 ;  /* 0xff8000008a8a7808 */ /* 0x000fe20000800000 */
[--C-:B-1----:R-:W-:Y:S01]  /*6b20*/  FADD.FTZ R24, R24, -R124.reuse ;  /* 0x8000007c18187221 */ /* 0x102fe20000010000 */
[----:B------:R-:W-:Y:S01]  /*6b30*/  FSEL R143, R143, -INF , P1 ;  /* 0xff8000008f8f7808 */ /* 0x000fe20000800000 */
[----:B------:R-:W-:Y:S01]  /*6b40*/  FADD.FTZ R26, R26, -R124 ;  /* 0x8000007c1a1a7221 */ /* 0x000fe20000010000 */
[--C-:B---3--:R-:W-:Y:S01]  /*6b50*/  FADD.FTZ R124, R25, -R126.reuse ;  /* 0x8000007e197c7221 */ /* 0x108fe20000010000 */
[----:B------:R-:W-:Y:S01]  /*6b60*/  FADD.FTZ R126, R27, -R126 ;  /* 0x8000007e1b7e7221 */ /* 0x000fe20000010000 */
[----:B----4-:R-:W-:-:S02]  /*6b70*/  FADD.FTZ R127, R28, -R133 ;  /* 0x800000851c7f7221 */ /* 0x010fc40000010000 */
[----:B------:R1:W-:Y:S01]  /*6b80*/  MUFU.EX2 R28, R130 ;  /* 0x00000082001c7308 */ /* 0x0003e20000000800 */
[----:B------:R-:W-:Y:S01]  /*6b90*/  FFMA.FTZ R134, R139, UR5, -R134 ;  /* 0x000000058b867c23 */ /* 0x000fe20008010886 */
[--C-:B-----5:R-:W-:Y:S01]  /*6ba0*/  FADD.FTZ R27, R31, -R128.reuse ;  /* 0x800000801f1b7221 */ /* 0x120fe20000010000 */
[----:B------:R-:W-:Y:S01]  /*6bb0*/  FFMA.FTZ R122, R122, UR5, -R121 ;  /* 0x000000057a7a7c23 */ /* 0x000fe20008010879 */
[----:B------:R-:W-:Y:S01]  /*6bc0*/  FADD.FTZ R25, R30, -R133 ;  /* 0x800000851e197221 */ /* 0x000fe20000010000 */
[----:B------:R-:W-:Y:S01]  /*6bd0*/  FFMA.FTZ R131, R138, UR5, -R131 ;  /* 0x000000058a837c23 */ /* 0x000fe20008010883 */
[----:B------:R-:W-:Y:S01]  /*6be0*/  FFMA.FTZ R121, R143, UR5, -R121 ;  /* 0x000000058f797c23 */ /* 0x000fe20008010879 */
[----:B------:R-:W3:Y:S01]  /*6bf0*/  SHFL.IDX PT, R139, R218, R149, 0x1f ;  /* 0x00001f95da8b7589 */ /* 0x000ee200000e0000 */
[----:B-1----:R-:W-:Y:S01]  /*6c00*/  FADD.FTZ R130, R29, -R128 ;  /* 0x800000801d827221 */ /* 0x002fe20000010000 */
[----:B------:R-:W-:Y:S02]  /*6c10*/  FADD.FTZ R128, R32, -R129 ;  /* 0x8000008120807221 */ /* 0x000fe40000010000 */
[----:B------:R-:W-:Y:S01]  /*6c20*/  SHFL.IDX PT, R136, R218, R223, 0x1f ;  /* 0x00001fdfda887589 */ /* 0x000fe200000e0000 */
[----:B------:R1:W-:Y:S03]  /*6c30*/  MUFU.EX2 R30, R135 ;  /* 0x00000087001e7308 */ /* 0x0003e60000000800 */
[----:B------:R-:W4:Y:S04]  /*6c40*/  SHFL.IDX PT, R32, R218, R144, 0x1f ;  /* 0x00001f90da207589 */ /* 0x000f2800000e0000 */
[----:B------:R-:W5:Y:S04]  /*6c50*/  SHFL.IDX PT, R143, R221, R223, 0x1f ;  /* 0x00001fdfdd8f7589 */ /* 0x000f6800000e0000 */
[----:B------:R-:W5:Y:S04]  /*6c60*/  SHFL.IDX PT, R141, R218, R5, 0x1f ;  /* 0x00001f05da8d7589 */ /* 0x000f6800000e0000 */
[----:B------:R-:W5:Y:S04]  /*6c70*/  SHFL.IDX PT, R138, R218, R145, 0x1f ;  /* 0x00001f91da8a7589 */ /* 0x000f6800000e0000 */
[----:B-1----:R-:W1:Y:S04]  /*6c80*/  SHFL.IDX PT, R135, R217, R5, 0x1f ;  /* 0x00001f05d9877589 */ /* 0x002e6800000e0000 */
[----:B------:R-:W1:Y:S04]  /*6c90*/  SHFL.IDX PT, R137, R218, R148, 0x1f ;  /* 0x00001f94da897589 */ /* 0x000e6800000e0000 */
[----:B------:R-:W1:Y:S01]  /*6ca0*/  SHFL.IDX PT, R132, R221, R144, 0x1f ;  /* 0x00001f90dd847589 */ /* 0x000e6200000e0000 */
[----:B------:R-:W-:-:S02]  /*6cb0*/  FSEL R125, R140, -INF , P2 ;  /* 0xff8000008c7d7808 */ /* 0x000fc40001000000 */
[----:B------:R-:W-:-:S03]  /*6cc0*/  FSEL R142, R142, -INF , P1 ;  /* 0xff8000008e8e7808 */ /* 0x000fc60000800000 */
[----:B------:R-:W-:Y:S01]  /*6cd0*/  FFMA.FTZ R125, R125, UR5, -R123 ;  /* 0x000000057d7d7c23 */ /* 0x000fe2000801087b */
[----:B------:R-:W-:Y:S01]  /*6ce0*/  FSEL R115, R115, -INF , P1 ;  /* 0xff80000073737808 */ /* 0x000fe20000800000 */
[--C-:B---3--:R-:W-:Y:S01]  /*6cf0*/  FADD.FTZ R44, R44, -R139.reuse ;  /* 0x8000008b2c2c7221 */ /* 0x108fe20000010000 */
[----:B------:R-:W-:Y:S01]  /*6d00*/  FADD.FTZ R46, R46, -R139 ;  /* 0x8000008b2e2e7221 */ /* 0x000fe20000010000 */
[--C-:B----4-:R-:W-:Y:S01]  /*6d10*/  FADD.FTZ R49, R49, -R32.reuse ;  /* 0x8000002031317221 */ /* 0x110fe20000010000 */
[----:B------:R-:W-:Y:S01]  /*6d20*/  FADD.FTZ R51, R51, -R32 ;  /* 0x8000002033337221 */ /* 0x000fe20000010000 */
[--C-:B------:R-:W-:Y:S01]  /*6d30*/  FADD.FTZ R52, R52, -R136.reuse ;  /* 0x8000008834347221 */ /* 0x100fe20000010000 */
[----:B------:R-:W-:Y:S01]  /*6d40*/  FADD.FTZ R54, R54, -R136 ;  /* 0x8000008836367221 */ /* 0x000fe20000010000 */
[----:B------:R-:W3:Y:S01]  /*6d50*/  SHFL.IDX PT, R119, R219, R145, 0x1f ;  /* 0x00001f91db777589 */ /* 0x000ee200000e0000 */
[--C-:B-----5:R-:W-:Y:S01]  /*6d60*/  FADD.FTZ R133, R36, -R143.reuse ;  /* 0x8000008f24857221 */ /* 0x120fe20000010000 */
[----:B------:R-:W-:Y:S01]  /*6d70*/  FADD.FTZ R38, R38, -R143 ;  /* 0x8000008f26267221 */ /* 0x000fe20000010000 */
[--C-:B------:R-:W-:Y:S01]  /*6d80*/  FADD.FTZ R40, R40, -R141.reuse ;  /* 0x8000008d28287221 */ /* 0x100fe20000010000 */
[----:B------:R-:W-:Y:S01]  /*6d90*/  FADD.FTZ R42, R42, -R141 ;  /* 0x8000008d2a2a7221 */ /* 0x000fe20000010000 */
[--C-:B------:R-:W-:Y:S01]  /*6da0*/  FADD.FTZ R48, R48, -R138.reuse ;  /* 0x8000008a30307221 */ /* 0x100fe20000010000 */
[----:B------:R-:W-:Y:S01]  /*6db0*/  FADD.FTZ R50, R50, -R138 ;  /* 0x8000008a32327221 */ /* 0x000fe20000010000 */
[----:B------:R4:W-:Y:S01]  /*6dc0*/  MUFU.EX2 R32, R125 ;  /* 0x0000007d00207308 */ /* 0x0009e20000000800 */
[----:B------:R-:W-:Y:S01]  /*6dd0*/  SHFL.IDX PT, R136, R217, R145, 0x1f ;  /* 0x00001f91d9887589 */ /* 0x000fe200000e0000 */
[--C-:B-1----:R-:W-:Y:S01]  /*6de0*/  FADD.FTZ R56, R56, -R135.reuse ;  /* 0x8000008738387221 */ /* 0x102fe20000010000 */
[----:B------:R-:W-:Y:S01]  /*6df0*/  FADD.FTZ R58, R58, -R135 ;  /* 0x800000873a3a7221 */ /* 0x000fe20000010000 */
[----:B------:R-:W-:Y:S01]  /*6e00*/  FFMA.FTZ R123, R142, UR5, -R123 ;  /* 0x000000058e7b7c23 */ /* 0x000fe2000801087b */
[----:B------:R-:W-:Y:S01]  /*6e10*/  SHFL.IDX PT, R139, R216, R145, 0x1f ;  /* 0x00001f91d88b7589 */ /* 0x000fe200000e0000 */
[--C-:B------:R-:W-:Y:S01]  /*6e20*/  FADD.FTZ R45, R45, -R137.reuse ;  /* 0x800000892d2d7221 */ /* 0x100fe20000010000 */
[----:B------:R-:W-:-:S02]  /*6e30*/  FADD.FTZ R47, R47, -R137 ;  /* 0x800000892f2f7221 */ /* 0x000fc40000010000 */
[----:B----4-:R-:W-:Y:S01]  /*6e40*/  SHFL.IDX PT, R125, R216, R5, 0x1f ;  /* 0x00001f05d87d7589 */ /* 0x010fe200000e0000 */
[----:B------:R-:W-:-:S03]  /*6e50*/  FFMA.FTZ R92, R115, UR5, -R92 ;  /* 0x00000005735c7c23 */ /* 0x000fc6000801085c */
[----:B------:R-:W-:Y:S01]  /*6e60*/  SHFL.IDX PT, R135, R216, R151, 0x1f ;  /* 0x00001f97d8877589 */ /* 0x000fe200000e0000 */
[----:B------:R-:W-:-:S03]  /*6e70*/  FADD.FTZ R129, R34, -R129 ;  /* 0x8000008122817221 */ /* 0x000fc60000010000 */
[----:B------:R-:W-:Y:S04]  /*6e80*/  SHFL.IDX PT, R138, R216, R149, 0x1f ;  /* 0x00001f95d88a7589 */ /* 0x000fe800000e0000 */
[----:B------:R-:W-:Y:S04]  /*6e90*/  SHFL.IDX PT, R143, R216, R148, 0x1f ;  /* 0x00001f94d88f7589 */ /* 0x000fe800000e0000 */
[----:B------:R-:W-:Y:S04]  /*6ea0*/  SHFL.IDX PT, R141, R216, R144, 0x1f ;  /* 0x00001f90d88d7589 */ /* 0x000fe800000e0000 */
[----:B------:R-:W-:Y:S01]  /*6eb0*/  SHFL.IDX PT, R145, R216, R223, 0x1f ;  /* 0x00001fdfd8917589 */ /* 0x000fe200000e0000 */
[----:B------:R1:W-:Y:S03]  /*6ec0*/  MUFU.EX2 R29, R131 ;  /* 0x00000083001d7308 */ /* 0x0003e60000000800 */
[----:B------:R-:W4:Y:S04]  /*6ed0*/  SHFL.IDX PT, R142, R221, R233, 0x1f ;  /* 0x00001fe9dd8e7589 */ /* 0x000f2800000e0000 */
[----:B------:R-:W5:Y:S04]  /*6ee0*/  SHFL.IDX PT, R216, R216, R233, 0x1f ;  /* 0x00001fe9d8d87589 */ /* 0x000f6800000e0000 */
[----:B------:R-:W2:Y:S01]  /*6ef0*/  SHFL.IDX PT, R137, R217, R149, 0x1f ;  /* 0x00001f95d9897589 */ /* 0x000ea200000e0000 */
[--C-:B-1----:R-:W-:Y:S01]  /*6f00*/  FADD.FTZ R131, R33, -R132.reuse ;  /* 0x8000008421837221 */ /* 0x102fe20000010000 */
[----:B------:R-:W-:-:S02]  /*6f10*/  FADD.FTZ R132, R35, -R132 ;  /* 0x8000008423847221 */ /* 0x000fc40000010000 */
[----:B------:R-:W1:Y:S04]  /*6f20*/  SHFL.IDX PT, R115, R219, R223, 0x1f ;  /* 0x00001fdfdb737589 */ /* 0x000e6800000e0000 */
[----:B------:R-:W1:Y:S01]  /*6f30*/  SHFL.IDX PT, R34, R217, R151, 0x1f ;  /* 0x00001f97d9227589 */ /* 0x000e6200000e0000 */
[----:B------:R3:W-:Y:S03]  /*6f40*/  MUFU.EX2 R31, R134 ;  /* 0x00000086001f7308 */ /* 0x0007e60000000800 */
[----:B------:R-:W1:Y:S04]  /*6f50*/  SHFL.IDX PT, R219, R219, R233, 0x1f ;  /* 0x00001fe9dbdb7589 */ /* 0x000e6800000e0000 */
[----:B------:R-:W1:Y:S01]  /*6f60*/  SHFL.IDX PT, R35, R217, R148, 0x1f ;  /* 0x00001f94d9237589 */ /* 0x000e6200000e0000 */
[----:B------:R-:W1:Y:S03]  /*6f70*/  MUFU.EX2 R12, R12 ;  /* 0x0000000c000c7308 */ /* 0x000e660000000800 */
[----:B------:R-:W1:Y:S04]  /*6f80*/  SHFL.IDX PT, R33, R218, R233, 0x1f ;  /* 0x00001fe9da217589 */ /* 0x000e6800000e0000 */
[----:B---3--:R-:W3:Y:S01]  /*6f90*/  SHFL.IDX PT, R134, R217, R144, 0x1f ;  /* 0x00001f90d9867589 */ /* 0x008ee200000e0000 */
[----:B------:R-:W3:Y:S03]  /*6fa0*/  MUFU.EX2 R14, R14 ;  /* 0x0000000e000e7308 */ /* 0x000ee60000000800 */
[----:B------:R-:W3:Y:S04]  /*6fb0*/  SHFL.IDX PT, R36, R217, R223, 0x1f ;  /* 0x00001fdfd9247589 */ /* 0x000ee800000e0000 */
[----:B------:R-:W3:Y:S01]  /*6fc0*/  SHFL.IDX PT, R217, R217, R233, 0x1f ;  /* 0x00001fe9d9d97589 */ /* 0x000ee200000e0000 */
[----:B------:R-:W-:-:S03]  /*6fd0*/  FSEL R146, R146, -INF , P1 ;  /* 0xff80000092927808 */ /* 0x000fc60000800000 */
[----:B------:R-:W3:Y:S01]  /*6fe0*/  SHFL.IDX PT, R140, R218, R151, 0x1f ;  /* 0x00001f97da8c7589 */ /* 0x000ee200000e0000 */
[----:B------:R-:W3:Y:S01]  /*6ff0*/  MUFU.EX2 R107, R107 ;  /* 0x0000006b006b7308 */ /* 0x000ee20000000800 */
[--C-:B------:R-:W-:Y:S01]  /*7000*/  FFMA.FTZ R120, R120, UR5, -R119.reuse ;  /* 0x0000000578787c23 */ /* 0x100fe20008010877 */
[----:B------:R-:W-:Y:S01]  /*7010*/  FSEL R150, R150, -INF , P1 ;  /* 0xff80000096967808 */ /* 0x000fe20000800000 */
[----:B------:R-:W-:Y:S01]  /*7020*/  FFMA.FTZ R119, R146, UR5, -R119 ;  /* 0x0000000592777c23 */ /* 0x000fe20008010877 */
[----:B----4-:R-:W-:Y:S01]  /*7030*/  FADD.FTZ R37, R37, -R142 ;  /* 0x8000008e25257221 */ /* 0x010fe20000010000 */
[----:B-----5:R-:W-:-:S03]  /*7040*/  FADD.FTZ R146, R85, -R216 ;  /* 0x800000d855927221 */ /* 0x020fc60000010000 */
[----:B------:R-:W4:Y:S01]  /*7050*/  MUFU.EX2 R106, R106 ;  /* 0x0000006a006a7308 */ /* 0x000f220000000800 */
[--C-:B--2---:R-:W-:Y:S01]  /*7060*/  FADD.FTZ R60, R60, -R137.reuse ;  /* 0x800000893c3c7221 */ /* 0x104fe20000010000 */
[----:B------:R-:W-:Y:S01]  /*7070*/  FADD.FTZ R62, R62, -R137 ;  /* 0x800000893e3e7221 */ /* 0x000fe20000010000 */
[----:B------:R-:W-:Y:S01]  /*7080*/  FMUL.FTZ R26, R232, R26 ;  /* 0x0000001ae81a7220 */ /* 0x000fe20000410000 */
[----:B------:R-:W-:-:S04]  /*7090*/  FMUL.FTZ R85, R230, R126 ;  /* 0x0000007ee6557220 */ /* 0x000fc80000410000 */
[----:B------:R-:W2:Y:S01]  /*70a0*/  MUFU.EX2 R13, R13 ;  /* 0x0000000d000d7308 */ /* 0x000ea20000000800 */
[----:B------:R-:W-:Y:S01]  /*70b0*/  FADD.FTZ R137, R80, -R139 ;  /* 0x8000008b50897221 */ /* 0x000fe20000010000 */
[----:B-1----:R-:W-:Y:S01]  /*70c0*/  FFMA.FTZ R116, R116, UR5, -R115 ;  /* 0x0000000574747c23 */ /* 0x002fe20008010873 */
[----:B------:R-:W-:-:S05]  /*70d0*/  FADD.FTZ R57, R57, -R34 ;  /* 0x8000002239397221 */ /* 0x000fca0000010000 */
[----:B------:R-:W1:Y:S01]  /*70e0*/  MUFU.EX2 R15, R15 ;  /* 0x0000000f000f7308 */ /* 0x000e620000000800 */
[----:B------:R-:W-:Y:S01]  /*70f0*/  FADD.FTZ R59, R59, -R34 ;  /* 0x800000223b3b7221 */ /* 0x000fe20000010000 */
[----:B------:R-:W-:-:S06]  /*7100*/  FADD.FTZ R139, R82, -R139 ;  /* 0x8000008b528b7221 */ /* 0x000fcc0000010000 */
[----:B------:R-:W5:Y:S01]  /*7110*/  MUFU.EX2 R101, R101 ;  /* 0x0000006500657308 */ /* 0x000f620000000800 */
[----:B------:R-:W-:Y:S01]  /*7120*/  FFMA.FTZ R115, R150, UR5, -R115 ;  /* 0x0000000596737c23 */ /* 0x000fe20008010873 */
[----:B------:R-:W-:-:S06]  /*7130*/  FFMA.FTZ R114, R114, UR5, -R219 ;  /* 0x0000000572727c23 */ /* 0x000fcc00080108db */
[----:B------:R-:W5:Y:S01]  /*7140*/  MUFU.EX2 R102, R102 ;  /* 0x0000006600667308 */ /* 0x000f620000000800 */
[----:B------:R-:W-:Y:S01]  /*7150*/  FMUL.FTZ R82, R12, R133 ;  /* 0x000000850c527220 */ /* 0x000fe20000410000 */
[----:B---3--:R-:W-:-:S06]  /*7160*/  FMUL.FTZ R37, R14, R37 ;  /* 0x000000250e257220 */ /* 0x008fcc0000410000 */
[----:B------:R-:W3:Y:S08]  /*7170*/  MUFU.EX2 R104, R104 ;  /* 0x0000006800687308 */ /* 0x000ef00000000800 */
[----:B------:R-:W3:Y:S08]  /*7180*/  MUFU.EX2 R105, R105 ;  /* 0x0000006900697308 */ /* 0x000ef00000000800 */
[----:B------:R-:W3:Y:S08]  /*7190*/  MUFU.EX2 R108, R108 ;  /* 0x0000006c006c7308 */ /* 0x000ef00000000800 */
[----:B------:R-:W3:Y:S08]  /*71a0*/  MUFU.EX2 R109, R109 ;  /* 0x0000006d006d7308 */ /* 0x000ef00000000800 */
[----:B------:R-:W3:Y:S01]  /*71b0*/  MUFU.EX2 R111, R111 ;  /* 0x0000006f006f7308 */ /* 0x000ee20000000800 */
[----:B------:R-:W-:Y:S01]  /*71c0*/  FFMA.FTZ R113, R113, UR5, -R219 ;  /* 0x0000000571717c23 */ /* 0x000fe200080108db */
[--C-:B------:R-:W-:Y:S01]  /*71d0*/  FADD.FTZ R61, R61, -R35.reuse ;  /* 0x800000233d3d7221 */ /* 0x100fe20000010000 */
[----:B------:R-:W-:Y:S01]  /*71e0*/  FADD.FTZ R63, R63, -R35 ;  /* 0x800000233f3f7221 */ /* 0x000fe20000010000 */
[----:B------:R-:W-:Y:S01]  /*71f0*/  F2FP.F16.F32.PACK_AB R85, R85, R26 ;  /* 0x0000001a5555723e */ /* 0x000fe200000000ff */
[----:B------:R-:W-:-:S03]  /*7200*/  FMUL.FTZ R25, R228, R25 ;  /* 0x00000019e4197220 */ /* 0x000fc60000410000 */
[----:B------:R-:W-:Y:S01]  /*7210*/  MUFU.EX2 R9, R9 ;  /* 0x0000000900097308 */ /* 0x000fe20000000800 */
[----:B------:R-:W-:Y:S01]  /*7220*/  FMUL.FTZ R26, R226, R27 ;  /* 0x0000001be21a7220 */ /* 0x000fe20000410000 */
[--C-:B------:R-:W-:Y:S01]  /*7230*/  FADD.FTZ R53, R53, -R33.reuse ;  /* 0x8000002135357221 */ /* 0x100fe20000010000 */
[----:B------:R-:W-:-:S05]  /*7240*/  FADD.FTZ R55, R55, -R33 ;  /* 0x8000002137377221 */ /* 0x000fca0000010000 */
[----:B------:R-:W3:Y:S01]  /*7250*/  MUFU.EX2 R10, R10 ;  /* 0x0000000a000a7308 */ /* 0x000ee20000000800 */
[----:B------:R-:W-:Y:S01]  /*7260*/  FADD.FTZ R65, R65, -R134 ;  /* 0x8000008641417221 */ /* 0x000fe20000010000 */
[----:B------:R-:W-:-:S06]  /*7270*/  F2FP.F16.F32.PACK_AB R82, R37, R82 ;  /* 0x000000522552723e */ /* 0x000fcc00000000ff */
[----:B------:R-:W3:Y:S01]  /*7280*/  MUFU.EX2 R11, R11 ;  /* 0x0000000b000b7308 */ /* 0x000ee20000000800 */
[----:B------:R-:W-:-:S07]  /*7290*/  FADD.FTZ R66, R66, -R136 ;  /* 0x8000008842427221 */ /* 0x000fce0000010000 */
[----:B------:R-:W3:Y:S01]  /*72a0*/  MUFU.EX2 R97, R97 ;  /* 0x0000006100617308 */ /* 0x000ee20000000800 */
[----:B------:R-:W-:-:S07]  /*72b0*/  FADD.FTZ R39, R39, -R142 ;  /* 0x8000008e27277221 */ /* 0x000fce0000010000 */
[----:B------:R-:W-:Y:S01]  /*72c0*/  MUFU.EX2 R98, R98 ;  /* 0x0000006200627308 */ /* 0x000fe20000000800 */
[----:B------:R-:W-:-:S07]  /*72d0*/  FADD.FTZ R64, R64, -R136 ;  /* 0x8000008840407221 */ /* 0x000fce0000010000 */
[----:B------:R-:W3:Y:S01]  /*72e0*/  MUFU.EX2 R99, R99 ;  /* 0x0000006300637308 */ /* 0x000ee20000000800 */
[----:B------:R-:W-:-:S07]  /*72f0*/  FADD.FTZ R216, R87, -R216 ;  /* 0x800000d857d87221 */ /* 0x000fce0000010000 */
[----:B------:R-:W3:Y:S08]  /*7300*/  MUFU.EX2 R100, R100 ;  /* 0x0000006400647308 */ /* 0x000ef00000000800 */
[----:B------:R4:W3:Y:S01]  /*7310*/  MUFU.EX2 R34, R122 ;  /* 0x0000007a00227308 */ /* 0x0008e20000000800 */
[----:B------:R-:W-:-:S07]  /*7320*/  FADD.FTZ R144, R84, -R145 ;  /* 0x8000009154907221 */ /* 0x000fce0000010000 */
[----:B------:R-:W3:Y:S01]  /*7330*/  MUFU.EX2 R17, R17 ;  /* 0x0000001100117308 */ /* 0x000ee20000000800 */
[----:B----4-:R-:W-:-:S07]  /*7340*/  FADD.FTZ R122, R68, -R36 ;  /* 0x80000024447a7221 */ /* 0x010fce0000010000 */
[----:B------:R-:W-:Y:S01]  /*7350*/  MUFU.EX2 R18, R18 ;  /* 0x0000001200127308 */ /* 0x000fe20000000800 */
[----:B------:R-:W-:-:S07]  /*7360*/  F2FP.F16.F32.PACK_AB R87, R26, R25 ;  /* 0x000000191a57723e */ /* 0x000fce00000000ff */
[----:B------:R-:W4:Y:S08]  /*7370*/  MUFU.EX2 R19, R19 ;  /* 0x0000001300137308 */ /* 0x000f300000000800 */
[----:B------:R-:W4:Y:S08]  /*7380*/  MUFU.EX2 R20, R20 ;  /* 0x0000001400147308 */ /* 0x000f300000000800 */
[----:B------:R-:W4:Y:S08]  /*7390*/  MUFU.EX2 R21, R21 ;  /* 0x0000001500157308 */ /* 0x000f300000000800 */
[----:B------:R-:W-:Y:S08]  /*73a0*/  MUFU.EX2 R22, R22 ;  /* 0x0000001600167308 */ /* 0x000ff00000000800 */
[----:B------:R-:W4:Y:S08]  /*73b0*/  MUFU.EX2 R23, R23 ;  /* 0x0000001700177308 */ /* 0x000f300000000800 */
[----:B------:R-:W4:Y:S01]  /*73c0*/  MUFU.EX2 R88, R88 ;  /* 0x0000005800587308 */ /* 0x000f220000000800 */
[----:B------:R-:W-:-:S07]  /*73d0*/  FADD.FTZ R145, R86, -R145 ;  /* 0x8000009156917221 */ /* 0x000fce0000010000 */
[----:B------:R-:W4:Y:S01]  /*73e0*/  MUFU.EX2 R89, R89 ;  /* 0x0000005900597308 */ /* 0x000f220000000800 */
[----:B------:R-:W-:-:S07]  /*73f0*/  FMUL.FTZ R25, R107, R65 ;  /* 0x000000416b197220 */ /* 0x000fce0000410000 */
[----:B------:R-:W-:Y:S08]  /*7400*/  MUFU.EX2 R90, R90 ;  /* 0x0000005a005a7308 */ /* 0x000ff00000000800 */
[----:B------:R-:W4:Y:S08]  /*7410*/  MUFU.EX2 R91, R91 ;  /* 0x0000005b005b7308 */ /* 0x000f300000000800 */
[----:B------:R-:W4:Y:S08]  /*7420*/  MUFU.EX2 R92, R92 ;  /* 0x0000005c005c7308 */ /* 0x000f300000000800 */
[----:B------:R-:W4:Y:S08]  /*7430*/  MUFU.EX2 R93, R93 ;  /* 0x0000005d005d7308 */ /* 0x000f300000000800 */
[----:B------:R-:W-:Y:S08]  /*7440*/  MUFU.EX2 R94, R94 ;  /* 0x0000005e005e7308 */ /* 0x000ff00000000800 */
[----:B------:R-:W4:Y:S08]  /*7450*/  MUFU.EX2 R95, R95 ;  /* 0x0000005f005f7308 */ /* 0x000f300000000800 */
[----:B------:R-:W4:Y:S01]  /*7460*/  MUFU.EX2 R96, R96 ;  /* 0x0000006000607308 */ /* 0x000f220000000800 */
[----:B------:R-:W-:-:S07]  /*7470*/  FMUL.FTZ R86, R229, R127 ;  /* 0x0000007fe5567220 */ /* 0x000fce0000410000 */
[----:B------:R2:W-:Y:S01]  /*7480*/  MUFU.EX2 R35, R121 ;  /* 0x0000007900237308 */ /* 0x0005e20000000800 */
[----:B------:R-:W-:-:S07]  /*7490*/  FMUL.FTZ R65, R106, R66 ;  /* 0x000000426a417220 */ /* 0x000fce0000410000 */
[----:B------:R-:W4:Y:S01]  /*74a0*/  MUFU.EX2 R110, R110 ;  /* 0x0000006e006e7308 */ /* 0x000f220000000800 */
[----:B--2---:R-:W-:Y:S01]  /*74b0*/  FADD.FTZ R121, R67, -R134 ;  /* 0x8000008643797221 */ /* 0x004fe20000010000 */
[----:B------:R-:W-:Y:S01]  /*74c0*/  FADD.FTZ R67, R70, -R36 ;  /* 0x8000002446437221 */ /* 0x000fe20000010000 */
[----:B------:R-:W-:-:S05]  /*74d0*/  FADD.FTZ R70, R69, -R217 ;  /* 0x800000d945467221 */ /* 0x000fca0000010000 */
[----:B------:R-:W2:Y:S01]  /*74e0*/  MUFU.EX2 R112, R112 ;  /* 0x0000007000707308 */ /* 0x000ea20000000800 */
[----:B------:R-:W-:Y:S01]  /*74f0*/  FMUL.FTZ R38, R13, R38 ;  /* 0x000000260d267220 */ /* 0x000fe20000410000 */
[----:B-1----:R-:W-:-:S06]  /*7500*/  FMUL.FTZ R39, R15, R39 ;  /* 0x000000270f277220 */ /* 0x002fcc0000410000 */
[----:B------:R-:W1:Y:S01]  /*7510*/  MUFU.EX2 R33, R123 ;  /* 0x0000007b00217308 */ /* 0x000e620000000800 */
[----:B-----5:R-:W-:Y:S01]  /*7520*/  FMUL.FTZ R60, R101, R60 ;  /* 0x0000003c653c7220 */ /* 0x020fe20000410000 */
[----:B------:R-:W-:Y:S01]  /*7530*/  FMUL.FTZ R61, R103, R61 ;  /* 0x0000003d673d7220 */ /* 0x000fe20000410000 */
[----:B------:R-:W-:-:S05]  /*7540*/  FMUL.FTZ R62, R102, R62 ;  /* 0x0000003e663e7220 */ /* 0x000fca0000410000 */
[----:B------:R5:W1:Y:S01]  /*7550*/  MUFU.EX2 R36, R120 ;  /* 0x0000007800247308 */ /* 0x000a620000000800 */
[----:B---3--:R-:W-:Y:S01]  /*7560*/  FMUL.FTZ R63, R104, R63 ;  /* 0x0000003f683f7220 */ /* 0x008fe20000410000 */
[----:B------:R-:W-:Y:S01]  /*7570*/  FMUL.FTZ R64, R105, R64 ;  /* 0x0000004069407220 */ /* 0x000fe20000410000 */
[----:B------:R-:W-:-:S05]  /*7580*/  FMUL.FTZ R26, R108, R121 ;  /* 0x000000796c1a7220 */ /* 0x000fca0000410000 */
[----:B------:R-:W3:Y:S01]  /*7590*/  MUFU.EX2 R119, R119 ;  /* 0x0000007700777308 */ /* 0x000ee20000000800 */
[----:B-----5:R-:W-:Y:S01]  /*75a0*/  FADD.FTZ R120, R71, -R217 ;  /* 0x800000d947787221 */ /* 0x020fe20000010000 */
[----:B------:R-:W-:Y:S01]  /*75b0*/  FMUL.FTZ R71, R227, R130 ;  /* 0x00000082e3477220 */ /* 0x000fe20000410000 */
[----:B------:R-:W-:-:S05]  /*75c0*/  FMUL.FTZ R66, R109, R122 ;  /* 0x0000007a6d427220 */ /* 0x000fca0000410000 */
[----:B------:R-:W5:Y:S01]  /*75d0*/  MUFU.EX2 R118, R118 ;  /* 0x0000007600767308 */ /* 0x000f620000000800 */
[----:B------:R-:W-:Y:S01]  /*75e0*/  FMUL.FTZ R27, R111, R70 ;  /* 0x000000466f1b7220 */ /* 0x000fe20000410000 */
[----:B------:R-:W-:-:S06]  /*75f0*/  FADD.FTZ R123, R72, -R125 ;  /* 0x8000007d487b7221 */ /* 0x000fcc0000010000 */
[----:B------:R-:W5:Y:S01]  /*7600*/  MUFU.EX2 R117, R117 ;  /* 0x0000007500757308 */ /* 0x000f620000000800 */
[----:B------:R-:W-:-:S07]  /*7610*/  FADD.FTZ R134, R73, -R135 ;  /* 0x8000008749867221 */ /* 0x000fce0000010000 */
[----:B------:R-:W5:Y:S01]  /*7620*/  MUFU.EX2 R116, R116 ;  /* 0x0000007400747308 */ /* 0x000f620000000800 */
[----:B------:R-:W-:-:S07]  /*7630*/  FADD.FTZ R41, R41, -R140 ;  /* 0x8000008c29297221 */ /* 0x000fce0000010000 */
[----:B------:R-:W5:Y:S01]  /*7640*/  MUFU.EX2 R115, R115 ;  /* 0x0000007300737308 */ /* 0x000f620000000800 */
[----:B------:R-:W-:-:S07]  /*7650*/  FADD.FTZ R43, R43, -R140 ;  /* 0x8000008c2b2b7221 */ /* 0x000fce0000010000 */
[----:B------:R-:W5:Y:S01]  /*7660*/  MUFU.EX2 R114, R114 ;  /* 0x0000007200727308 */ /* 0x000f620000000800 */
[----:B------:R-:W-:-:S07]  /*7670*/  FADD.FTZ R125, R74, -R125 ;  /* 0x8000007d4a7d7221 */ /* 0x000fce0000010000 */
[----:B------:R-:W5:Y:S01]  /*7680*/  MUFU.EX2 R37, R113 ;  /* 0x0000007100257308 */ /* 0x000f620000000800 */
[----:B------:R-:W-:Y:S01]  /*7690*/  FADD.FTZ R135, R75, -R135 ;  /* 0x800000874b877221 */ /* 0x000fe20000010000 */
[----:B------:R-:W-:Y:S01]  /*76a0*/  FADD.FTZ R136, R76, -R138 ;  /* 0x8000008a4c887221 */ /* 0x000fe20000010000 */
[----:B------:R-:W-:Y:S01]  /*76b0*/  FADD.FTZ R142, R77, -R143 ;  /* 0x8000008f4d8e7221 */ /* 0x000fe20000010000 */
[--C-:B------:R-:W-:Y:S01]  /*76c0*/  FADD.FTZ R140, R81, -R141.reuse ;  /* 0x8000008d518c7221 */ /* 0x100fe20000010000 */
[----:B------:R-:W-:Y:S01]  /*76d0*/  FADD.FTZ R141, R83, -R141 ;  /* 0x8000008d538d7221 */ /* 0x000fe20000010000 */
        /* <DEDUP_REMOVED lines=27> */
[----:B----4-:R-:W-:Y:S01]  /*7890*/  FMUL.FTZ R41, R19, R41 ;  /* 0x0000002913297220 */ /* 0x010fe20000410000 */
        /* <DEDUP_REMOVED lines=14> */
[----:B------:R-:W-:Y:S01]  /*7980*/  IMAD R220, R0, 0x400, R220 ;  /* 0x0000040000dc7824 */ /* 0x000fe200078e02dc */
[----:B------:R-:W-:Y:S01]  /*7990*/  F2FP.F16.F32.PACK_AB R84, R69, R84 ;  /* 0x000000544554723e */ /* 0x000fe200000000ff */
[----:B------:R-:W-:Y:S01]  /*79a0*/  FMUL.FTZ R67, R110, R67 ;  /* 0x000000436e437220 */ /* 0x000fe20000410000 */
[----:B--2---:R-:W-:Y:S01]  /*79b0*/  FMUL.FTZ R120, R112, R120 ;  /* 0x0000007870787220 */ /* 0x004fe20000410000 */
[----:B------:R-:W-:Y:S01]  /*79c0*/  IMAD R39, R39, 0x2, R236 ;  /* 0x0000000227277824 */ /* 0x000fe200078e02ec */
[----:B------:R-:W-:Y:S01]  /*79d0*/  F2FP.F16.F32.PACK_AB R80, R131, R80 ;  /* 0x000000508350723e */ /* 0x000fe200000000ff */
[----:B-1----:R-:W-:Y:S01]  /*79e0*/  FMUL.FTZ R63, R33, R138 ;  /* 0x0000008a213f7220 */ /* 0x002fe20000410000 */
        /* <DEDUP_REMOVED lines=24> */
[----:B------:R-:W-:Y:S02]  /*7b70*/  R2UR UR4, R220 ;  /* 0x00000000dc0472ca */ /* 0x000fe400000e0000 */
        /* <DEDUP_REMOVED lines=14> */
[----:B------:R-:W-:-:S03]  /*7c60*/  F2FP.F16.F32.PACK_AB R27, R226, R228 ;  /* 0x000000e4e21b723e */ /* 0x000fc600000000ff */
        /* <DEDUP_REMOVED lines=137> */
.L_x_2443:
        /* <DEDUP_REMOVED lines=70> */
.L_x_2444:
[----:B------:R-:W-:Y:S02]  /*8960*/  VIADD R16, R16, 0x1 ;  /* 0x0000000110107836 */ /* 0x000fe40000000000 */
[----:B------:R-:W-:Y:S02]  /*8970*/  VIADD R7, R7, 0x30c20 ;  /* 0x00030c2007077836 */ /* 0x000fe40000000000 */
[----:B------:R-:W-:Y:S01]  /*8980*/  VIADD R0, R0, 0x1 ;  /* 0x0000000100007836 */ /* 0x000fe20000000000 */
[----:B------:R-:W-:Y:S02]  /*8990*/  ISETP.GE.AND P1, PT, R16, UR38, PT ;  /* 0x0000002610007c0c */ /* 0x000fe4000bf26270 */
[----:B------:R-:W-:Y:S02]  /*89a0*/  PRMT R7, RZ, 0x654, R7 ;  /* 0x00000654ff077816 */ /* 0x000fe40000000007 */
[C---:B------:R-:W-:Y:S02]  /*89b0*/  ISETP.NE.AND P0, PT, R0.reuse, 0x2, PT ;  /* 0x000000020000780c */ /* 0x040fe40003f05270 */
[----:B------:R1:W-:Y:S02]  /*89c0*/  SYNCS.ARRIVE.TRANS64.RED.A1T0 RZ, [R7+URZ], RZ ;  /* 0x000000ff07ff79a7 */ /* 0x0003e4000810043f */
[----:B------:R-:W-:-:S02]  /*89d0*/  SEL R0, R0, RZ, P0 ;  /* 0x000000ff00007207 */ /* 0x000fc40000000000 */
[----:B-1----:R-:W-:-:S04]  /*89e0*/  SEL R7, RZ, 0x1, P0 ;  /* 0x00000001ff077807 */ /* 0x002fc80000000000 */
[----:B------:R-:W-:Y:S01]  /*89f0*/  LOP3.LUT R4, R4, R7, RZ, 0x3c, !PT ;  /* 0x0000000704047212 */ /* 0x000fe200078e3cff */
[----:B------:R-:W-:Y:S06]  /*8a00*/  @!P1 BRA `(.L_x_2445) ;  /* 0xffffffcc00849947 */ /* 0x000fec000383ffff */
.L_x_2434:
        /* <DEDUP_REMOVED lines=34> */
.L_x_2414:
[----:B------:R-:W-:Y:S05]  /*8c30*/  @P0 BRA `(.L_x_2446) ;  /* 0x0000000800c80947 */ /* 0x000fea0003800000 */
[----:B------:R-:W3:Y:S01]  /*8c40*/  S2R R3, SR_CgaCtaId ;  /* 0x0000000000037919 */ /* 0x000ee20000008800 */
[----:B------:R-:W-:-:S04]  /*8c50*/  MOV R0, 0x400 ;  /* 0x0000040000007802 */ /* 0x000fc80000000f00 */
[----:B---3--:R-:W-:-:S04]  /*8c60*/  LEA R17, R3, R0, 0x18 ;  /* 0x0000000003117211 */ /* 0x008fc800078ec0ff */
[----:B------:R-:W-:-:S13]  /*8c70*/  LOP3.LUT P0, RZ, R17, 0x3ff, RZ, 0xc0, !PT ;  /* 0x000003ff11ff7812 */ /* 0x000fda000780c0ff */
[----:B------:R-:W-:Y:S05]  /*8c80*/  @!P0 BRA `(.L_x_2447) ;  /* 0x0000000000408947 */ /* 0x000fea0003800000 */
[----:B------:R-:W-:Y:S01]  /*8c90*/  MOV R0, 0x0 ;  /* 0x0000000000007802 */ /* 0x000fe20000000f00 */
[----:B------:R-:W-:Y:S01]  /*8ca0*/  ULDC.64 UR4, c[0x4][0x80] ;  /* 0x0100200000047ab9 */ /* 0x000fe20000000a00 */
[----:B------:R-:W-:Y:S01]  /*8cb0*/  ULDC.64 UR6, c[0x4][0x88] ;  /* 0x0100220000067ab9 */ /* 0x000fe20000000a00 */
[----:B------:R-:W-:Y:S01]  /*8cc0*/  IMAD.U32 R4, RZ, RZ, UR4 ;  /* 0x00000004ff047e24 */ /* 0x000fe2000f8e00ff */
[----:B--2---:R2:W3:Y:S01]  /*8cd0*/  LDC.64 R2, c[0x4][R0] ;  /* 0x0100000000027b82 */ /* 0x0044e20000000a00 */
        /* <DEDUP_REMOVED lines=8> */
[----:B-12---:R-:W-:-:S07]  /*8d60*/  IMAD.MOV.U32 R13, RZ, RZ, RZ ;  /* 0x000000ffff0d7224 */ /* 0x006fce00078e00ff */
[----:B------:R-:W-:-:S07]  /*8d70*/  LEPC R20, `(.L_x_2447) ;  /* 0x000000001014794e */ /* 0x000fce0000000000 */
[----:B---3--:R-:W-:Y:S05]  /*8d80*/  CALL.ABS.NOINC R2 ;  /* 0x0000000002007343 */ /* 0x008fea0003c00000 */
.L_x_2447:
[----:B------:R-:W-:-:S05]  /*8d90*/  VIADD R16, R17, 0x4000 ;  /* 0x0000400011107836 */ /* 0x000fca0000000000 */
        /* <DEDUP_REMOVED lines=18> */
.L_x_2448:
        /* <DEDUP_REMOVED lines=18> */
.L_x_2449:
        /* <DEDUP_REMOVED lines=18> */
.L_x_2450:
[----:B------:R-:W3:Y:S01]  /*9100*/  S2R R0, SR_TID.X ;  /* 0x0000000000007919 */ /* 0x000ee20000002100 */
        /* <DEDUP_REMOVED lines=17> */
[----:B---3--:R-:W-:Y:S01]  /*9220*/  VIADD R7, R0, 0xffffff80 ;  /* 0xffffff8000077836 */ /* 0x008fe20000000000 */
        /* <DEDUP_REMOVED lines=29> */
[----:B------:R-:W-:-:S02]  /*9400*/  LOP3.LUT R0, R0, 0x1c0, RZ, 0xc0, !PT ;  /* 0x000001c000007812 */ /* 0x000fc400078ec0ff */
[----:B------:R-:W-:Y:S02]  /*9410*/  F2FP.F16.F32.PACK_AB R170, R173, R172 ;  /* 0x000000acadaa723e */ /* 0x000fe400000000ff */
[----:B------:R-:W-:Y:S02]  /*9420*/  LOP3.LUT R7, R0, 0x8, R7, 0xf8, !PT ;  /* 0x0000000800077812 */ /* 0x000fe400078ef807 */
[----:B------:R-:W-:Y:S02]  /*9430*/  SHF.R.U32.HI R0, RZ, 0x3, R0 ;  /* 0x00000003ff007819 */ /* 0x000fe40000011600 */
[----:B------:R-:W-:Y:S02]  /*9440*/  SEL R5, R5, 0xffffffc0, !P2 ;  /* 0xffffffc005057807 */ /* 0x000fe40005000000 */
[----:B------:R-:W-:Y:S02]  /*9450*/  LOP3.LUT R0, R7, R0, RZ, 0x3c, !PT ;  /* 0x0000000007007212 */ /* 0x000fe400078e3cff */
[----:B------:R-:W-:-:S02]  /*9460*/  F2FP.F16.F32.PACK_AB R171, R175, R174 ;  /* 0x000000aeafab723e */ /* 0x000fc400000000ff */
        /* <DEDUP_REMOVED lines=8> */
[----:B------:R-:W-:Y:S01]  /*94f0*/  STSM.16.M88.4 [R0+0x4000], R184 ;  /* 0x004000b800007844 */ /* 0x000fe20000000200 */
[----:B------:R-:W-:-:S03]  /*9500*/  IADD3 R2, R3, 0x4000, R0 ;  /* 0x0000400003027810 */ /* 0x000fc60007ffe000 */
[----:B------:R-:W2:Y:S01]  /*9510*/  SHFL.IDX PT, R5, R6, RZ, 0x1f ;  /* 0x00001fff06057589 */ /* 0x000ea200000e0000 */
[----:B------:R-:W-:-:S03]  /*9520*/  IMAD.IADD R3, R3, 0x1, R4 ;  /* 0x0000000103037824 */ /* 0x000fc600078e0204 */
[----:B------:R3:W-:Y:S04]  /*9530*/  STSM.16.M88.4 [R2], R192 ;  /* 0x000000c002007844 */ /* 0x0007e80000000200 */
[----:B------:R3:W-:Y:S04]  /*9540*/  STSM.16.M88.4 [R4], R200 ;  /* 0x000000c804007844 */ /* 0x0007e80000000200 */
[----:B------:R3:W-:Y:S04]  /*9550*/  STSM.16.M88.4 [R3], R208 ;  /* 0x000000d003007844 */ /* 0x0007e80000000200 */
[----:B------:R3:W-:Y:S04]  /*9560*/  STSM.16.M88.4 [R0], R152 ;  /* 0x0000009800007844 */ /* 0x0007e80000000200 */
[----:B------:R3:W-:Y:S04]  /*9570*/  STSM.16.M88.4 [R2+-0x4000], R160 ;  /* 0xffc000a002007844 */ /* 0x0007e80000000200 */
[----:B------:R3:W-:Y:S01]  /*9580*/  STSM.16.M88.4 [R4+-0x4000], R168 ;  /* 0xffc000a804007844 */ /* 0x0007e20000000200 */
[----:B--2---:R-:W-:-:S03]  /*9590*/  ISETP.NE.AND P0, PT, R5, 0x7, PT ;  /* 0x000000070500780c */ /* 0x004fc60003f05270 */
[----:B------:R3:W-:Y:S01]  /*95a0*/  STSM.16.M88.4 [R3+-0x4000], R176 ;  /* 0xffc000b003007844 */ /* 0x0007e20000000200 */
        /* <DEDUP_REMOVED lines=11> */
[----:B------:R-:W-:Y:S01]  /*9660*/  R2UR UR6, R17 ;  /* 0x00000000110672ca */ /* 0x000fe200000e0000 */
[----:B------:R-:W-:Y:S01]  /*9670*/  ULDC.64 UR8, c[0x0][0x198] ;  /* 0x0000660000087ab9 */ /* 0x000fe20000000a00 */
[----:B------:R-:W-:Y:S02]  /*9680*/  USHF.L.U32 UR42, UR36, 0x7, URZ ;  /* 0x00000007242a7899 */ /* 0x000fe4000800063f */
[----:B------:R-:W-:Y:S02]  /*9690*/  UIADD3 UR4, UP0, UR8, 0x770, URZ ;  /* 0x0000077008047890 */ /* 0x000fe4000ff1e03f */
[----:B------:R-:W-:Y:S02]  /*96a0*/  UIADD3 UR8, UP1, UR8, 0x670, URZ ;  /* 0x0000067008087890 */ /* 0x000fe4000ff3e03f */
[----:B------:R-:W-:Y:S02]  /*96b0*/  UIADD3.X UR5, URZ, UR9, URZ, UP0, !UPT ;  /* 0x000000093f057290 */ /* 0x000fe400087fe43f */
[----:B------:R-:W-:Y:S01]  /*96c0*/  UIADD3.X UR9, URZ, UR9, URZ, UP1, !UPT ;  /* 0x000000093f097290 */ /* 0x000fe20008ffe43f */
[----:B------:R-:W-:-:S02]  /*96d0*/  UMOV UR41, URZ ;  /* 0x0000003f00297c82 */ /* 0x000fc40008000000 */
[----:B------:R-:W-:-:S09]  /*96e0*/  UIADD3 UR40, UR6, 0x4000, URZ ;  /* 0x0000400006287890 */ /* 0x000fd2000fffe03f */
[----:B------:R2:W-:Y:S02]  /*96f0*/  UTMASTG.4D [UR40], [UR4] ;  /* 0x00000028040073b5 */ /* 0x0005e40008018000 */
[----:B--2---:R-:W-:Y:S02]  /*9700*/  UMOV UR40, UR6 ;  /* 0x0000000600287c82 */ /* 0x004fe40008000000 */
[----:B------:R2:W-:Y:S02]  /*9710*/  UTMASTG.4D [UR40], [UR8] ;  /* 0x00000028080073b5 */ /* 0x0005e40008018000 */
[----:B--2---:R0:W-:Y:S02]  /*9720*/  UTMACMDFLUSH ;  /* 0x00000000000079b7 */ /* 0x0041e40000000000 */
.L_x_2452:
[----:B------:R-:W-:Y:S05]  /*9730*/  BSYNC B0 ;  /* 0x0000000000007941 */ /* 0x000fea0003800000 */
.L_x_2451:
[----:B------:R-:W-:-:S04]  /*9740*/  DEPBAR.LE SB0, 0x0 ;  /* 0x000080000000791a */ /* 0x000fc80000000000 */
[----:B------:R-:W-:Y:S05]  /*9750*/  BRA `(.L_x_2413) ;  /* 0x0000003800707947 */ /* 0x000fea0003800000 */
.L_x_2446:
[----:B------:R-:W3:Y:S01]  /*9760*/  S2R R0, SR_TID.X ;  /* 0x0000000000007919 */ /* 0x000ee20000002100 */
[----:B--2---:R-:W2:Y:S01]  /*9770*/  LDC.64 R2, c[0x0][0x820] ;  /* 0x00020800ff027b82 */ /* 0x004ea20000000a00 */
[----:B------:R-:W-:Y:S01]  /*9780*/  IMAD.U32 R9, RZ, RZ, UR43 ;  /* 0x0000002bff097e24 */ /* 0x000fe2000f8e00ff */
[----:B------:R-:W-:Y:S01]  /*9790*/  BSSY B0, `(.L_x_2453) ;  /* 0x0000038000007945 */ /* 0x000fe20003800000 */
[----:B------:R-:W-:Y:S02]  /*97a0*/  IMAD.U32 R27, RZ, RZ, UR36 ;  /* 0x00000024ff1b7e24 */ /* 0x000fe4000f8e00ff */
[----:B------:R-:W-:Y:S01]  /*97b0*/  IMAD.U32 R25, RZ, RZ, UR44 ;  /* 0x0000002cff197e24 */ /* 0x000fe2000f8e00ff */
[----:B------:R-:W-:Y:S02]  /*97c0*/  SHF.R.S32.HI R9, RZ, 0x1f, R9 ;  /* 0x0000001fff097819 */ /* 0x000fe40000011409 */
[----:B------:R-:W4:Y:S02]  /*97d0*/  LDC.64 R18, c[0x0][0x808] ;  /* 0x00020200ff127b82 */ /* 0x000f240000000a00 */
[----:B------:R-:W-:-:S06]  /*97e0*/  SHF.R.S32.HI R25, RZ, 0x1f, R25 ;  /* 0x0000001fff197819 */ /* 0x000fcc0000011419 */
[----:B------:R-:W5:Y:S08]  /*97f0*/  LDC.64 R14, c[0x0][0x828] ;  /* 0x00020a00ff0e7b82 */ /* 0x000f700000000a00 */
[----:B------:R-:W1:Y:S01]  /*9800*/  LDC.64 R16, c[0x0][0x850] ;  /* 0x00021400ff107b82 */ /* 0x000e620000000a00 */
[----:B---3--:R-:W-:-:S07]  /*9810*/  VIADD R5, R0, 0xffffff80 ;  /* 0xffffff8000057836 */ /* 0x008fce0000000000 */
[----:B------:R-:W3:Y:S01]  /*9820*/  LDC R23, c[0x0][0x83c] ;  /* 0x00020f00ff177b82 */ /* 0x000ee20000000800 */
[----:B----4-:R-:W-:Y:S01]  /*9830*/  IMAD R11, R27, -0x80, R18 ;  /* 0xffffff801b0b7824 */ /* 0x010fe200078e0212 */
[----:B------:R-:W-:-:S04]  /*9840*/  SHF.R.S32.HI R0, RZ, 0x1f, R5 ;  /* 0x0000001fff007819 */ /* 0x000fc80000011405 */
[----:B------:R-:W-:Y:S02]  /*9850*/  LEA.HI R8, R0, R5, RZ, 0x3 ;  /* 0x0000000500087211 */ /* 0x000fe400078f18ff */
[----:B------:R-:W4:Y:S02]  /*9860*/  LDC.64 R20, c[0x0][0x858] ;  /* 0x00021600ff147b82 */ /* 0x000f240000000a00 */
[----:B------:R-:W-:-:S05]  /*9870*/  LOP3.LUT R0, R8, 0x1ffffff8, RZ, 0xc0, !PT ;  /* 0x1ffffff808007812 */ /* 0x000fca00078ec0ff */
[----:B------:R-:W-:-:S04]  /*9880*/  IMAD.IADD R0, R5, 0x1, -R0 ;  /* 0x0000000105007824 */ /* 0x000fc800078e0a00 */
[----:B------:R-:W-:Y:S02]  /*9890*/  IMAD.SHL.U32 R6, R0, 0x8, RZ ;  /* 0x0000000800067824 */ /* 0x000fe400078e00ff */
[----:B--2---:R-:W-:-:S03]  /*98a0*/  IMAD R0, R9, R2, RZ ;  /* 0x0000000209007224 */ /* 0x004fc600078e02ff */
[----:B------:R-:W-:Y:S01]  /*98b0*/  SHF.R.S32.HI R7, RZ, 0x1f, R6 ;  /* 0x0000001fff077819 */ /* 0x000fe20000011406 */
[----:B------:R-:W-:Y:S02]  /*98c0*/  IMAD R3, R3, UR43, R0 ;  /* 0x0000002b03037c24 */ /* 0x000fe4000f8e0200 */
[----:B------:R-:W-:Y:S01]  /*98d0*/  IMAD.WIDE.U32 R4, R2, UR43, R6 ;  /* 0x0000002b02047c25 */ /* 0x000fe2000f8e0006 */
[----:B------:R-:W-:-:S03]  /*98e0*/  SHF.R.S32.HI R2, RZ, 0x3, R8 ;  /* 0x00000003ff027819 */ /* 0x000fc60000011408 */
[----:B------:R-:W-:Y:S01]  /*98f0*/  IMAD.IADD R5, R5, 0x1, R3 ;  /* 0x0000000105057824 */ /* 0x000fe200078e0203 */
[C---:B------:R-:W-:Y:S01]  /*9900*/  ISETP.GE.AND P2, PT, R2.reuse, R11, PT ;  /* 0x0000000b0200720c */ /* 0x040fe20003f46270 */
[C---:B------:R-:W-:Y:S02]  /*9910*/  VIADD R0, R2.reuse, 0x20 ;  /* 0x0000002002007836 */ /* 0x040fe40000000000 */
[----:B------:R-:W-:Y:S01]  /*9920*/  VIADD R3, R2, 0x60 ;  /* 0x0000006002037836 */ /* 0x000fe20000000000 */
[----:B------:R-:W-:Y:S01]  /*9930*/  ISETP.GE.OR P6, PT, R6, R19, P2 ;  /* 0x000000130600720c */ /* 0x000fe200017c6670 */
[----:B-----5:R-:W-:Y:S01]  /*9940*/  IMAD R8, R25, R14, RZ ;  /* 0x0000000e19087224 */ /* 0x020fe200078e02ff */
[-C--:B------:R-:W-:Y:S01]  /*9950*/  ISETP.GE.AND P3, PT, R0, R11.reuse, PT ;  /* 0x0000000b0000720c */ /* 0x080fe20003f66270 */
[----:B------:R-:W-:Y:S01]  /*9960*/  VIADD R0, R2, 0x40 ;  /* 0x0000004002007836 */ /* 0x000fe20000000000 */
[-C--:B------:R-:W-:Y:S01]  /*9970*/  ISETP.GE.AND P1, PT, R3, R11.reuse, PT ;  /* 0x0000000b0300720c */ /* 0x080fe20003f26270 */
[----:B------:R-:W-:Y:S01]  /*9980*/  IMAD R15, R15, UR44, R8 ;  /* 0x0000002c0f0f7c24 */ /* 0x000fe2000f8e0208 */
[----:B------:R-:W-:Y:S01]  /*9990*/  SHF.R.S32.HI R3, RZ, 0x1f, R2 ;  /* 0x0000001fff037819 */ /* 0x000fe20000011402 */
[----:B-1----:R-:W-:Y:S01]  /*99a0*/  IMAD.WIDE.U32 R12, R14, UR44, R4 ;  /* 0x0000002c0e0c7c25 */ /* 0x002fe2000f8e0004 */
[----:B------:R-:W-:-:S02]  /*99b0*/  ISETP.GE.AND P0, PT, R0, R11, PT ;  /* 0x0000000b0000720c */ /* 0x000fc40003f06270 */
[CC--:B------:R-:W-:Y:S01]  /*99c0*/  ISETP.GE.OR P4, PT, R6.reuse, R19.reuse, P3 ;  /* 0x000000130600720c */ /* 0x0c0fe20001f86670 */
[----:B------:R-:W-:Y:S01]  /*99d0*/  IMAD.WIDE R10, R27, 0x80, R2 ;  /* 0x000000801b0a7825 */ /* 0x000fe200078e0202 */
[----:B------:R-:W-:Y:S01]  /*99e0*/  ISETP.GE.OR P5, PT, R6, R19, P0 ;  /* 0x000000130600720c */ /* 0x000fe200007a6670 */
[----:B------:R-:W1:Y:S02]  /*99f0*/  LDC.64 R26, c[0x0][0x208] ;  /* 0x00008200ff1a7b82 */ /* 0x000e640000000a00 */
[----:B------:R-:W-:Y:S02]  /*9a00*/  IMAD R0, R9, R16, RZ ;  /* 0x0000001009007224 */ /* 0x000fe400078e02ff */
[----:B------:R-:W-:-:S04]  /*9a10*/  IMAD.WIDE.U32 R8, R16, UR43, R6 ;  /* 0x0000002b10087c25 */ /* 0x000fc8000f8e0006 */
[----:B------:R-:W-:Y:S02]  /*9a20*/  IMAD R17, R17, UR43, R0 ;  /* 0x0000002b11117c24 */ /* 0x000fe4000f8e0200 */
[----:B------:R-:W-:Y:S01]  /*9a30*/  IMAD.IADD R5, R13, 0x1, R15 ;  /* 0x000000010d057824 */ /* 0x000fe200078e020f */
[----:B---34-:R-:W-:Y:S06]  /*9a40*/  @P6 BRA `(.L_x_2454) ;  /* 0x0000000000306947 */ /* 0x018fec0003800000 */
[----:B------:R-:W-:Y:S01]  /*9a50*/  ULDC.64 UR4, c[0x0][0x818] ;  /* 0x0002060000047ab9 */ /* 0x000fe20000000a00 */
[----:B------:R-:W-:Y:S01]  /*9a60*/  IMAD.MOV.U32 R4, RZ, RZ, R12 ;  /* 0x000000ffff047224 */ /* 0x000fe200078e000c */
[----:B-1----:R-:W-:Y:S01]  /*9a70*/  R2UR UR6, R26 ;  /* 0x000000001a0672ca */ /* 0x002fe200000e0000 */
        /* <DEDUP_REMOVED lines=9> */
.L_x_2454:
[----:B------:R-:W-:Y:S05]  /*9b10*/  BSYNC B0 ;  /* 0x0000000000007941 */ /* 0x000fea0003800000 */
.L_x_2453:
[----:B------:R-:W-:Y:S01]  /*9b20*/  IMAD.IADD R9, R9, 0x1, R17 ;  /* 0x0000000109097824 */ /* 0x000fe200078e0211 */
[----:B------:R-:W-:Y:S01]  /*9b30*/  BSSY B0, `(.L_x_2455) ;  /* 0x0000019000007945 */ /* 0x000fe20003800000 */
[----:B------:R-:W-:Y:S01]  /*9b40*/  IMAD R0, R25, R20, RZ ;  /* 0x0000001419007224 */ /* 0x000fe200078e02ff */
[----:B------:R-:W-:Y:S01]  /*9b50*/  ISETP.GE.OR P6, PT, R6, R19, P1 ;  /* 0x000000130600720c */ /* 0x000fe20000fc6670 */
[----:B------:R-:W-:Y:S01]  /*9b60*/  IMAD.WIDE.U32 R8, R20, UR44, R8 ;  /* 0x0000002c14087c25 */ /* 0x000fe2000f8e0008 */
[CC--:B------:R-:W-:Y:S02]  /*9b70*/  ISETP.GE.OR P2, PT, R6.reuse, R23.reuse, P2 ;  /* 0x000000170600720c */ /* 0x0c0fe40001746670 */
[CC--:B------:R-:W-:Y:S01]  /*9b80*/  ISETP.GE.OR P3, PT, R6.reuse, R23.reuse, P3 ;  /* 0x000000170600720c */ /* 0x0c0fe20001f66670 */
[----:B--2---:R-:W-:Y:S01]  /*9b90*/  IMAD R15, R21, UR44, R0 ;  /* 0x0000002c150f7c24 */ /* 0x004fe2000f8e0200 */
[CC--:B------:R-:W-:Y:S02]  /*9ba0*/  ISETP.GE.OR P0, PT, R6.reuse, R23.reuse, P0 ;  /* 0x000000170600720c */ /* 0x0c0fe40000706670 */
[----:B------:R-:W-:Y:S01]  /*9bb0*/  ISETP.GE.OR P1, PT, R6, R23, P1 ;  /* 0x000000170600720c */ /* 0x000fe20000f26670 */
[----:B------:R-:W-:-:S12]  /*9bc0*/  @P4 BRA `(.L_x_2456) ;  /* 0x00000000003c4947 */ /* 0x000fd80003800000 */
[----:B------:R-:W-:Y:S01]  /*9bd0*/  IADD3 R7, P4, R10, 0x20, RZ ;  /* 0x000000200a077810 */ /* 0x000fe20007f9e0ff */
[----:B------:R-:W-:Y:S01]  /*9be0*/  ULDC.64 UR4, c[0x0][0x818] ;  /* 0x0002060000047ab9 */ /* 0x000fe20000000a00 */
[----:B------:R-:W-:Y:S01]  /*9bf0*/  IMAD.MOV.U32 R2, RZ, RZ, R12 ;  /* 0x000000ffff027224 */ /* 0x000fe200078e000c */
[----:B-1----:R-:W-:Y:S01]  /*9c00*/  R2UR UR6, R26 ;  /* 0x000000001a0672ca */ /* 0x002fe200000e0000 */
        /* <DEDUP_REMOVED lines=11> */
.L_x_2456:
[----:B------:R-:W-:Y:S05]  /*9cc0*/  BSYNC B0 ;  /* 0x0000000000007941 */ /* 0x000fea0003800000 */
.L_x_2455:
[----:B------:R-:W-:Y:S04]  /*9cd0*/  BSSY B0, `(.L_x_2457) ;  /* 0x0000011000007945 */ /* 0x000fe80003800000 */
[----:B------:R-:W-:Y:S05]  /*9ce0*/  @P5 BRA `(.L_x_2458) ;  /* 0x00000000003c5947 */ /* 0x000fea0003800000 */
[----:B--2---:R-:W-:Y:S01]  /*9cf0*/  IADD3 R7, P4, R10, 0x40, RZ ;  /* 0x000000400a077810 */ /* 0x004fe20007f9e0ff */
        /* <DEDUP_REMOVED lines=14> */
.L_x_2458:
[----:B------:R-:W-:Y:S05]  /*9de0*/  BSYNC B0 ;  /* 0x0000000000007941 */ /* 0x000fea0003800000 */
.L_x_2457:
[----:B------:R-:W-:Y:S04]  /*9df0*/  BSSY B0, `(.L_x_2459) ;  /* 0x0000011000007945 */ /* 0x000fe80003800000 */
[----:B------:R-:W-:Y:S05]  /*9e00*/  @P6 BRA `(.L_x_2460) ;  /* 0x00000000003c6947 */ /* 0x000fea0003800000 */
[----:B--23--:R-:W-:Y:S01]  /*9e10*/  IADD3 R7, P4, R10, 0x60, RZ ;  /* 0x000000600a077810 */ /* 0x00cfe20007f9e0ff */
        /* <DEDUP_REMOVED lines=14> */
.L_x_2460:
[----:B------:R-:W-:Y:S05]  /*9f00*/  BSYNC B0 ;  /* 0x0000000000007941 */ /* 0x000fea0003800000 */
.L_x_2459:
[----:B------:R-:W-:Y:S01]  /*9f10*/  BSSY B0, `(.L_x_2461) ;  /* 0x000000f000007945 */ /* 0x000fe20003800000 */
[----:B----4-:R-:W-:-:S03]  /*9f20*/  IMAD.IADD R5, R9, 0x1, R15 ;  /* 0x0000000109057824 */ /* 0x010fc600078e020f */
[----:B------:R-:W-:Y:S05]  /*9f30*/  @P2 BRA `(.L_x_2462) ;  /* 0x0000000000302947 */ /* 0x000fea0003800000 */
[----:B------:R-:W-:Y:S01]  /*9f40*/  ULDC.64 UR4, c[0x0][0x848] ;  /* 0x0002120000047ab9 */ /* 0x000fe20000000a00 */
[----:B------:R-:W-:Y:S01]  /*9f50*/  IMAD.MOV.U32 R4, RZ, RZ, R8 ;  /* 0x000000ffff047224 */ /* 0x000fe200078e0008 */
[----:B-1----:R-:W-:Y:S01]  /*9f60*/  R2UR UR6, R26 ;  /* 0x000000001a0672ca */ /* 0x002fe200000e0000 */
[----:B--23--:R-:W-:Y:S01]  /*9f70*/  IMAD R7, R11, UR4, RZ ;  /* 0x000000040b077c24 */ /* 0x00cfe2000f8e02ff */
        /* <DEDUP_REMOVED lines=8> */
.L_x_2462:
[----:B------:R-:W-:Y:S05]  /*a000*/  BSYNC B0 ;  /* 0x0000000000007941 */ /* 0x000fea0003800000 */
.L_x_2461:
[----:B------:R-:W-:Y:S04]  /*a010*/  BSSY B0, `(.L_x_2463) ;  /* 0x0000011000007945 */ /* 0x000fe80003800000 */
[----:B------:R-:W-:Y:S05]  /*a020*/  @P3 BRA `(.L_x_2464) ;  /* 0x00000000003c3947 */ /* 0x000fea0003800000 */
[----:B--234-:R-:W-:Y:S01]  /*a030*/  IADD3 R7, P2, R10, 0x20, RZ ;  /* 0x000000200a077810 */ /* 0x01cfe20007f5e0ff */
        /* <DEDUP_REMOVED lines=14> */
.L_x_2464:
[----:B------:R-:W-:Y:S05]  /*a120*/  BSYNC B0 ;  /* 0x0000000000007941 */ /* 0x000fea0003800000 */
.L_x_2463:
[----:B------:R-:W-:Y:S04]  /*a130*/  BSSY B0, `(.L_x_2465) ;  /* 0x0000011000007945 */ /* 0x000fe80003800000 */
[----:B------:R-:W-:Y:S05]  /*a140*/  @P0 BRA `(.L_x_2466) ;  /* 0x00000000003c0947 */ /* 0x000fea0003800000 */
[----:B-1234-:R-:W-:Y:S01]  /*a150*/  IADD3 R7, P0, R10, 0x40, RZ ;  /* 0x000000400a077810 */ /* 0x01efe20007f1e0ff */
        /* <DEDUP_REMOVED lines=14> */
.L_x_2466:
[----:B------:R-:W-:Y:S05]  /*a240*/  BSYNC B0 ;  /* 0x0000000000007941 */ /* 0x000fea0003800000 */
.L_x_2465:
        /* <DEDUP_REMOVED lines=17> */
.L_x_2409:
        /* <DEDUP_REMOVED lines=8> */
[----:B------:R-:W1:Y:S01]  /*a3e0*/  S2UR UR7, SR_CTAID.X ;  /* 0x00000000000779c3 */ /* 0x000e620000002500 */
[----:B------:R-:W-:Y:S02]  /*a3f0*/  ULDC UR8, c[0x0][0xb50] ;  /* 0x0002d40000087ab9 */ /* 0x000fe40000000800 */
[----:B------:R-:W-:-:S05]  /*a400*/  UISETP.NE.AND UP0, UPT, UR8, 0x1, UPT ;  /* 0x000000010800788c */ /* 0x000fca000bf05270 */
[----:B------:R-:W2:Y:S06]  /*a410*/  LDC R0, c[0x0][0xb68] ;  /* 0x0002da00ff007b82 */ /* 0x000eac0000000800 */
[----:B------:R-:W-:Y:S01]  /*a420*/  @UP0 ULDC UR4, c[0x0][0xb54] ;  /* 0x0002d50000040ab9 */ /* 0x000fe20000000800 */
[----:B------:R-:W-:Y:S01]  /*a430*/  @UP0 ULDC UR9, c[0x0][0xb58] ;  /* 0x0002d60000090ab9 */ /* 0x000fe20000000800 */
[----:B-1----:R-:W-:Y:S02]  /*a440*/  UIMAD.WIDE.U32 UR4, UR7, UR4, URZ ;  /* 0x00000004070472a5 */ /* 0x002fe4000f8e003f */
[----:B------:R-:W-:-:S02]  /*a450*/  UMOV UR6, UR7 ;  /* 0x0000000700067c82 */ /* 0x000fc40008000000 */
[----:B------:R-:W-:-:S04]  /*a460*/  @UP0 USHF.R.U32.HI UR6, URZ, UR9, UR5 ;  /* 0x000000093f060299 */ /* 0x000fc80008011605 */
[----:B------:R-:W-:Y:S02]  /*a470*/  UIADD3 UR4, -UR6, URZ, URZ ;  /* 0x0000003f06047290 */ /* 0x000fe4000fffe13f */
[----:B--2---:R-:W-:Y:S02]  /*a480*/  ISETP.LE.AND P0, PT, R0, UR6, PT ;  /* 0x0000000600007c0c */ /* 0x004fe4000bf03270 */
[----:B------:R-:W-:-:S11]  /*a490*/  UIMAD UR8, UR8, UR4, UR7 ;  /* 0x00000004080872a4 */ /* 0x000fd6000f8e0207 */
[----:B------:R-:W-:Y:S05]  /*a4a0*/  @!P0 BRA `(.L_x_2468) ;  /* 0x0000000000208947 */ /* 0x000fea0003800000 */
        /* <DEDUP_REMOVED lines=8> */
.L_x_2468:
[----:B------:R-:W-:Y:S01]  /*a530*/  ULDC UR9, c[0x0][0xb44] ;  /* 0x0002d10000097ab9 */ /* 0x000fe20000000800 */
[----:B------:R-:W-:Y:S01]  /*a540*/  UMOV UR7, UR8 ;  /* 0x0000000800077c82 */ /* 0x000fe20008000000 */
[----:B------:R-:W-:-:S11]  /*a550*/  UISETP.NE.AND UP0, UPT, UR9, 0x1, UPT ;  /* 0x000000010900788c */ /* 0x000fd6000bf05270 */
[----:B------:R-:W-:Y:S02]  /*a560*/  @UP0 ULDC.64 UR10, c[0x0][0xb48] ;  /* 0x0002d200000a0ab9 */ /* 0x000fe40000000a00 */
[----:B------:R-:W-:-:S04]  /*a570*/  UIMAD.WIDE.U32 UR4, UR8, UR10, URZ ;  /* 0x0000000a080472a5 */ /* 0x000fc8000f8e003f */
[----:B------:R-:W-:-:S04]  /*a580*/  @UP0 USHF.R.U32.HI UR7, URZ, UR11, UR5 ;  /* 0x0000000b3f070299 */ /* 0x000fc80008011605 */
[----:B------:R-:W-:-:S12]  /*a590*/  UIMAD UR4, UR7, UR9, URZ ;  /* 0x00000009070472a4 */ /* 0x000fd8000f8e023f */
.L_x_2469:
        /* <DEDUP_REMOVED lines=17> */
[----:B------:R-:W-:Y:S01]  /*a6b0*/  ULDC UR6, c[0x0][0x74c] ;  /* 0x0001d30000067ab9 */ /* 0x000fe20000000800 */
[----:B------:R-:W-:Y:S02]  /*a6c0*/  UIADD3 UR5, UR5, 0x7f, URZ ;  /* 0x0000007f05057890 */ /* 0x000fe4000fffe03f */
[----:B------:R-:W-:Y:S02]  /*a6d0*/  UIADD3 UR7, -UR6, UR7, -UR4 ;  /* 0x0000000706077290 */ /* 0x000fe4000fffe904 */
[----:B------:R-:W-:Y:S02]  /*a6e0*/  USHF.R.S32.HI UR6, URZ, 0x1f, UR5 ;  /* 0x0000001f3f067899 */ /* 0x000fe40008011405 */
[----:B------:R-:W-:-:S02]  /*a6f0*/  USHF.R.S32.HI UR4, URZ, 0x1f, UR7 ;  /* 0x0000001f3f047899 */ /* 0x000fc40008011407 */
[----:B------:R-:W-:Y:S02]  /*a700*/  ULEA.HI UR5, UR6, UR5, URZ, 0x7 ;  /* 0x0000000506057291 */ /* 0x000fe4000f8f383f */
[----:B------:R-:W-:Y:S02]  /*a710*/  ULEA.HI UR4, UR4, UR7, URZ, 0x7 ;  /* 0x0000000704047291 */ /* 0x000fe4000f8f383f */
[----:B------:R-:W-:Y:S02]  /*a720*/  USHF.R.S32.HI UR5, URZ, 0x7, UR5 ;  /* 0x000000073f057899 */ /* 0x000fe40008011405 */
[----:B------:R-:W-:-:S04]  /*a730*/  USHF.R.S32.HI UR4, URZ, 0x7, UR4 ;  /* 0x000000073f047899 */ /* 0x000fc80008011404 */
[----:B------:R-:W-:-:S04]  /*a740*/  UISETP.LT.AND UP0, UPT, URZ, UR4, UPT ;  /* 0x000000043f00728c */ /* 0x000fc8000bf01270 */
[----:B------:R-:W-:-:S04]  /*a750*/  USEL UR8, URZ, UR4, !UP0 ;  /* 0x000000043f087287 */ /* 0x000fc8000c000000 */
[----:B------:R-:W-:-:S06]  /*a760*/  UISETP.GT.AND UP0, UPT, UR5, UR8, UPT ;  /* 0x000000080500728c */ /* 0x000fcc000bf04270 */
[----:B------:R-:W-:-:S13]  /*a770*/  PLOP3.LUT P0, PT, PT, PT, UP0, 0x80, 0x0 ;  /* 0x000000000000781c */ /* 0x000fda0003f0f008 */
[----:B------:R-:W-:Y:S05]  /*a780*/  @!P0 BRA `(.L_x_2413) ;  /* 0x0000002800648947 */ /* 0x000fea0003800000 */
[----:B------:R-:W-:Y:S01]  /*a790*/  USHF.R.S32.HI UR4, URZ, 0x1f, UR11 ;  /* 0x0000001f3f047899 */ /* 0x000fe2000801140b */
[----:B------:R-:W-:Y:S01]  /*a7a0*/  ULDC.64 UR12, c[0x0][0x2d8] ;  /* 0x0000b600000c7ab9 */ /* 0x000fe20000000a00 */
[----:B------:R-:W-:Y:S02]  /*a7b0*/  ELECT P0, URZ, PT ;  /* 0x00000000003f782f */ /* 0x000fe40003800000 */
[----:B------:R-:W-:Y:S02]  /*a7c0*/  UIMAD UR9, UR4, UR12, URZ ;  /* 0x0000000c040972a4 */ /* 0x000fe4000f8e023f */
[----:B------:R-:W-:Y:S02]  /*a7d0*/  UIADD3 UR4, UR5, -UR8, URZ ;  /* 0x8000000805047290 */ /* 0x000fe4000fffe03f */
[----:B------:R-:W-:Y:S02]  /*a7e0*/  UIMAD.WIDE.U32 UR6, UR11, UR12, URZ ;  /* 0x0000000c0b0672a5 */ /* 0x000fe4000f8e003f */
[----:B------:R-:W-:-:S02]  /*a7f0*/  ULOP3.LUT UR4, UR4, 0x1, URZ, 0xc0, !UPT ;  /* 0x0000000104047892 */ /* 0x000fc4000f8ec03f */
[----:B------:R-:W-:Y:S02]  /*a800*/  UIMAD UR9, UR11, UR13, UR9 ;  /* 0x0000000d0b0972a4 */ /* 0x000fe4000f8e0209 */
[----:B------:R-:W-:Y:S02]  /*a810*/  UISETP.NE.U32.AND UP0, UPT, UR4, 0x1, UPT ;  /* 0x000000010400788c */ /* 0x000fe4000bf05070 */
[----:B------:R-:W-:Y:S01]  /*a820*/  USHF.R.S32.HI UR11, URZ, 0x1f, UR10 ;  /* 0x0000001f3f0b7899 */ /* 0x000fe2000801140a */
[----:B------:R-:W-:Y:S01]  /*a830*/  ULDC.64 UR12, c[0x0][0x2e0] ;  /* 0x0000b800000c7ab9 */ /* 0x000fe20000000a00 */
[----:B------:R-:W-:Y:S02]  /*a840*/  UIADD3 UR7, UR7, UR9, URZ ;  /* 0x0000000907077290 */ /* 0x000fe4000fffe03f */
[----:B------:R-:W-:Y:S01]  /*a850*/  PLOP3.LUT P1, PT, PT, PT, UP0, 0x80, 0x0 ;  /* 0x000000000000781c */ /* 0x000fe20003f2f008 */
[----:B------:R-:W-:Y:S02]  /*a860*/  UIMAD UR9, UR11, UR12, URZ ;  /* 0x0000000c0b0972a4 */ /* 0x000fe4000f8e023f */
[----:B------:R-:W-:-:S02]  /*a870*/  UIMAD.WIDE.U32 UR6, UR10, UR12, UR6 ;  /* 0x0000000c0a0672a5 */ /* 0x000fc4000f8e0006 */
[----:B------:R-:W-:-:S04]  /*a880*/  UIMAD UR9, UR10, UR13, UR9 ;  /* 0x0000000d0a0972a4 */ /* 0x000fc8000f8e0209 */
[----:B------:R-:W-:-:S04]  /*a890*/  UIADD3 UR23, UR7, UR9, URZ ;  /* 0x0000000907177290 */ /* 0x000fc8000fffe03f */
[----:B------:R-:W-:Y:S08]  /*a8a0*/  @P1 BRA `(.L_x_2470) ;  /* 0x0000000000bc1947 */ /* 0x000ff00003800000 */
        /* <DEDUP_REMOVED lines=10> */
[----:B------:R-:W-:Y:S01]  /*a950*/  UMOV UR16, 0x0 ;  /* 0x0000000000107882 */ /* 0x000fe20000000000 */
[----:B------:R-:W-:Y:S02]  /*a960*/  UMOV UR17, 0x14f00000 ;  /* 0x14f0000000117882 */ /* 0x000fe40000000000 */
[----:B------:R-:W-:-:S02]  /*a970*/  ULEA.HI.X UR11, UR13, UR11, UR14, 0x2, UP0 ;  /* 0x0000000b0d0b7291 */ /* 0x000fc400080f140e */
[----:B-1----:R-:W-:-:S03]  /*a980*/  ULEA UR4, UR12, UR4, 0x18 ;  /* 0x000000040c047291 */ /* 0x002fc6000f8ec03f */
[----:B------:R-:W-:Y:S01]  /*a990*/  UMOV UR12, 0x400 ;  /* 0x00000400000c7882 */ /* 0x000fe20000000000 */
[----:B------:R-:W-:-:S09]  /*a9a0*/  UIADD3 UR4, UR4, 0x8000, URZ ;  /* 0x0000800004047890 */ /* 0x000fd2000fffe03f */
[----:B------:R1:W-:Y:S02]  /*a9b0*/  UBLKRED.G.S.ADD.F32.RN [UR10], [UR4], UR12, desc[UR16] ;  /* 0x0000100a040073bb */ /* 0x0003e400080a140c */
[----:B-1----:R0:W-:Y:S02]  /*a9c0*/  UTMACMDFLUSH ;  /* 0x00000000000079b7 */ /* 0x0021e40000000000 */
.L_x_2472:
[----:B------:R-:W-:Y:S05]  /*a9d0*/  BSYNC B0 ;  /* 0x0000000000007941 */ /* 0x000fea0003800000 */
.L_x_2471:
        /* <DEDUP_REMOVED lines=9> */
[----:B------:R-:W-:Y:S02]  /*aa70*/  UMOV UR17, 0x14f00000 ;  /* 0x14f0000000117882 */ /* 0x000fe40000000000 */
[----:B------:R-:W-:Y:S02]  /*aa80*/  ULEA.HI.X.SX32 UR4, UR4, UR23, 0x1, UP0 ;  /* 0x0000001704047291 */ /* 0x000fe400080f0e3f */
[----:B------:R-:W-:-:S04]  /*aa90*/  ULEA UR10, UP0, UR14, UR10, 0x2 ;  /* 0x0000000a0e0a7291 */ /* 0x000fc8000f80103f */
[----:B------:R-:W-:-:S03]  /*aaa0*/  ULEA.HI.X UR11, UR14, UR11, UR4, 0x2, UP0 ;  /* 0x0000000b0e0b7291 */ /* 0x000fc600080f1404 */
[----:B------:R-:W-:Y:S01]  /*aab0*/  UMOV UR4, 0x400 ;  /* 0x0000040000047882 */ /* 0x000fe20000000000 */
[----:B-1----:R-:W-:-:S04]  /*aac0*/  ULEA UR12, UR13, UR12, 0x18 ;  /* 0x0000000c0d0c7291 */ /* 0x002fc8000f8ec03f */
[----:B------:R-:W-:-:S09]  /*aad0*/  UIADD3 UR12, UR12, 0xc000, URZ ;  /* 0x0000c0000c0c7890 */ /* 0x000fd2000fffe03f */
[----:B------:R1:W-:Y:S01]  /*aae0*/  UBLKRED.G.S.ADD.F32.RN [UR10], [UR12], UR4, desc[UR16] ;  /* 0x0000100a0c0073bb */ /* 0x0003e200080a1404 */
[----:B------:R0:W-:Y:S01]  /*aaf0*/  UTMACMDFLUSH ;  /* 0x00000000000079b7 */ /* 0x0001e20000000000 */
[----:B-1----:R-:W-:-:S04]  /*ab00*/  DEPBAR.LE SB0, 0x1 ;  /* 0x000080400000791a */ /* 0x002fc80000000000 */
.L_x_2474:
[----:B------:R-:W-:Y:S05]  /*ab10*/  BSYNC B0 ;  /* 0x0000000000007941 */ /* 0x000fea0003800000 */
.L_x_2473:
[----:B------:R-:W-:Y:S06]  /*ab20*/  BAR.ARV 0xa, 0xa0 ;  /* 0x0282800000007b1d */ /* 0x000fec0000002000 */
[----:B------:R-:W-:Y:S04]  /*ab30*/  BSSY B0, `(.L_x_2475) ;  /* 0x0000003000007945 */ /* 0x000fe80003800000 */
[----:B------:R-:W-:Y:S05]  /*ab40*/  @!P0 BRA `(.L_x_2476) ;  /* 0x0000000000048947 */ /* 0x000fea0003800000 */
[----:B------:R-:W-:-:S04]  /*ab50*/  DEPBAR.LE SB0, 0x0 ;  /* 0x000080000000791a */ /* 0x000fc80000000000 */
.L_x_2476:
[----:B------:R-:W-:Y:S05]  /*ab60*/  BSYNC B0 ;  /* 0x0000000000007941 */ /* 0x000fea0003800000 */
.L_x_2475:
[----:B------:R-:W-:Y:S06]  /*ab70*/  BAR.ARV 0xb, 0xa0 ;  /* 0x02c2800000007b1d */ /* 0x000fec0000002000 */
[----:B------:R-:W-:Y:S01]  /*ab80*/  UIADD3 UR12, UR8, 0x1, URZ ;  /* 0x00000001080c7890 */ /* 0x000fe2000fffe03f */
[----:B------:R-:W-:Y:S11]  /*ab90*/  BRA `(.L_x_2477) ;  /* 0x0000000000047947 */ /* 0x000ff60003800000 */
.L_x_2470:
[----:B------:R-:W-:-:S05]  /*aba0*/  UMOV UR12, UR8 ;  /* 0x00000008000c7c82 */ /* 0x000fca0008000000 */
.L_x_2477:
[----:B------:R-:W-:-:S04]  /*abb0*/  UIADD3 UR4, UR8, 0x1, URZ ;  /* 0x0000000108047890 */ /* 0x000fc8000fffe03f */
[----:B------:R-:W-:-:S06]  /*abc0*/  UISETP.NE.AND UP0, UPT, UR5, UR4, UPT ;  /* 0x000000040500728c */ /* 0x000fcc000bf05270 */
[----:B------:R-:W-:-:S13]  /*abd0*/  PLOP3.LUT P1, PT, PT, PT, UP0, 0x80, 0x0 ;  /* 0x000000000000781c */ /* 0x000fda0003f2f008 */
[----:B------:R-:W-:Y:S05]  /*abe0*/  @!P1 BRA `(.L_x_2413) ;  /* 0x00000024004c9947 */ /* 0x000fea0003800000 */
[----:B------:R-:W-:Y:S01]  /*abf0*/  ULDC.64 UR10, c[0x0][0x2c0] ;  /* 0x0000b000000a7ab9 */ /* 0x000fe20000000a00 */
[----:B------:R-:W-:Y:S02]  /*ac00*/  UIADD3 UR19, UR9, UR7, URZ ;  /* 0x0000000709137290 */ /* 0x000fe4000fffe03f */
        /* <DEDUP_REMOVED lines=9> */
[----:B------:R-:W-:Y:S01]  /*aca0*/  UMOV UR4, URZ ;  /* 0x0000003f00047c82 */ /* 0x000fe20008000000 */
[----:B------:R-:W-:Y:S01]  /*acb0*/  ULDC.64 UR24, c[0x0][0x2c0] ;  /* 0x0000b00000187ab9 */ /* 0x000fe20000000a00 */
[----:B------:R-:W-:-:S09]  /*acc0*/  UMOV UR20, UR13 ;  /* 0x0000000d00147c82 */ /* 0x000fd20008000000 */
.L_x_2490:
        /* <DEDUP_REMOVED lines=20> */
.L_x_2479:
[----:B------:R-:W-:Y:S05]  /*ae10*/  BSYNC B0 ;  /* 0x0000000000007941 */ /* 0x000fea0003800000 */
.L_x_2478:
        /* <DEDUP_REMOVED lines=13> */
.L_x_2481:
[----:B------:R-:W-:Y:S05]  /*aef0*/  BSYNC B0 ;  /* 0x0000000000007941 */ /* 0x000fea0003800000 */
.L_x_2480:
[----:B------:R-:W-:Y:S06]  /*af00*/  BAR.ARV 0xa, 0xa0 ;  /* 0x0282800000007b1d */ /* 0x000fec0000002000 */
[----:B------:R-:W-:Y:S04]  /*af10*/  BSSY B0, `(.L_x_2482) ;  /* 0x0000003000007945 */ /* 0x000fe80003800000 */
[----:B------:R-:W-:Y:S05]  /*af20*/  @!P0 BRA `(.L_x_2483) ;  /* 0x0000000000048947 */ /* 0x000fea0003800000 */
[----:B------:R-:W-:-:S04]  /*af30*/  DEPBAR.LE SB0, 0x0 ;  /* 0x000080000000791a */ /* 0x000fc80000000000 */
.L_x_2483:
[----:B------:R-:W-:Y:S05]  /*af40*/  BSYNC B0 ;  /* 0x0000000000007941 */ /* 0x000fea0003800000 */
.L_x_2482:
        /* <DEDUP_REMOVED lines=13> */
.L_x_2485:
[----:B------:R-:W-:Y:S05]  /*b020*/  BSYNC B0 ;  /* 0x0000000000007941 */ /* 0x000fea0003800000 */
.L_x_2484:
        /* <DEDUP_REMOVED lines=13> */
.L_x_2487:
[----:B------:R-:W-:Y:S05]  /*b100*/  BSYNC B0 ;  /* 0x0000000000007941 */ /* 0x000fea0003800000 */
.L_x_2486:
[----:B------:R-:W-:Y:S01]  /*b110*/  UIADD3 UR12, UR12, 0x2, URZ ;  /* 0x000000020c0c7890 */ /* 0x000fe2000fffe03f */
[----:B------:R-:W-:Y:S06]  /*b120*/  BAR.ARV 0xa, 0xa0 ;  /* 0x0282800000007b1d */ /* 0x000fec0000002000 */
[----:B------:R-:W-:Y:S01]  /*b130*/  UISETP.GE.AND UP0, UPT, UR12, UR5, UPT ;  /* 0x000000050c00728c */ /* 0x000fe2000bf06270 */
[----:B------:R-:W-:Y:S04]  /*b140*/  BSSY B0, `(.L_x_2488) ;  /* 0x0000003000007945 */ /* 0x000fe80003800000 */
[----:B------:R-:W-:Y:S06]  /*b150*/  @!P0 BRA `(.L_x_2489) ;  /* 0x0000000000048947 */ /* 0x000fec0003800000 */
[----:B------:R-:W-:-:S04]  /*b160*/  DEPBAR.LE SB0, 0x0 ;  /* 0x000080000000791a */ /* 0x000fc80000000000 */
.L_x_2489:
[----:B------:R-:W-:Y:S05]  /*b170*/  BSYNC B0 ;  /* 0x0000000000007941 */ /* 0x000fea0003800000 */
.L_x_2488:
[----:B------:R-:W-:Y:S06]  /*b180*/  BAR.ARV 0xb, 0xa0 ;  /* 0x02c2800000007b1d */ /* 0x000fec0000002000 */
[----:B------:R-:W-:Y:S01]  /*b190*/  PLOP3.LUT P1, PT, PT, PT, UP0, 0x80, 0x0 ;  /* 0x000000000000781c */ /* 0x000fe20003f2f008 */
[----:B------:R-:W-:Y:S02]  /*b1a0*/  UIADD3 UR20, UR20, 0x4000, URZ ;  /* 0x0000400014147890 */ /* 0x000fe4000fffe03f */
[----:B------:R-:W-:-:S10]  /*b1b0*/  UIADD3 UR4, UR4, 0x4000, URZ ;  /* 0x0000400004047890 */ /* 0x000fd4000fffe03f */
[----:B------:R-:W-:Y:S05]  /*b1c0*/  @!P1 BRA `(.L_x_2490) ;  /* 0xfffffff800c09947 */ /* 0x000fea000383ffff */
[----:B------:R-:W-:Y:S05]  /*b1d0*/  BRA `(.L_x_2413) ;  /* 0x0000001c00d07947 */ /* 0x000fea0003800000 */
.L_x_2467:
        /* <DEDUP_REMOVED lines=21> */
.L_x_2491:
[----:B------:R-:W-:Y:S01]  /*b330*/  ULDC UR8, c[0x0][0xb44] ;  /* 0x0002d10000087ab9 */ /* 0x000fe20000000800 */
[----:B------:R-:W-:Y:S01]  /*b340*/  UMOV UR11, UR7 ;  /* 0x00000007000b7c82 */ /* 0x000fe20008000000 */
[----:B------:R-:W-:-:S11]  /*b350*/  UISETP.NE.AND UP0, UPT, UR8, 0x1, UPT ;  /* 0x000000010800788c */ /* 0x000fd6000bf05270 */
[----:B------:R-:W-:Y:S02]  /*b360*/  @UP0 ULDC.64 UR12, c[0x0][0xb48] ;  /* 0x0002d200000c0ab9 */ /* 0x000fe40000000a00 */
[----:B------:R-:W-:-:S04]  /*b370*/  UIMAD.WIDE.U32 UR4, UR7, UR12, URZ ;  /* 0x0000000c070472a5 */ /* 0x000fc8000f8e003f */
[----:B------:R-:W-:-:S04]  /*b380*/  @UP0 USHF.R.U32.HI UR11, URZ, UR13, UR5 ;  /* 0x0000000d3f0b0299 */ /* 0x000fc80008011605 */
[----:B------:R-:W-:-:S12]  /*b390*/  UIMAD UR4, UR11, UR8, URZ ;  /* 0x000000080b0472a4 */ /* 0x000fd8000f8e023f */
.L_x_2492:
[----:B------:R-:W-:Y:S01]  /*b3a0*/  ULDC UR8, c[0x0][0xb38] ;  /* 0x0002ce0000087ab9 */ /* 0x000fe20000000800 */
[----:B------:R-:W-:Y:S01]  /*b3b0*/  UIADD3 UR4, UR7, -UR4, URZ ;  /* 0x8000000407047290 */ /* 0x000fe2000fffe03f */
[----:B------:R-:W-:Y:S01]  /*b3c0*/  IMAD.MOV.U32 R10, RZ, RZ, 0x1 ;  /* 0x00000001ff0a7424 */ /* 0x000fe200078e00ff */
[----:B------:R-:W-:Y:S01]  /*b3d0*/  UISETP.NE.AND UP0, UPT, UR8, 0x1, UPT ;  /* 0x000000010800788c */ /* 0x000fe2000bf05270 */
[----:B------:R-:W-:Y:S01]  /*b3e0*/  IMAD.MOV.U32 R0, RZ, RZ, RZ ;  /* 0x000000ffff007224 */ /* 0x000fe200078e00ff */
[----:B------:R-:W-:Y:S02]  /*b3f0*/  ULDC UR5, c[0x0][0xb44] ;  /* 0x0002d10000057ab9 */ /* 0x000fe40000000800 */
[----:B------:R-:W-:-:S07]  /*b400*/  UIMAD UR6, UR6, UR5, UR4 ;  /* 0x00000005060672a4 */ /* 0x000fce000f8e0204 */
        /* <DEDUP_REMOVED lines=9> */
[----:B------:R-:W1:Y:S01]  /*b4a0*/  LDC R3, c[0x0][0x280] ;  /* 0x0000a000ff037b82 */ /* 0x000e620000000800 */
[----:B------:R-:W-:Y:S01]  /*b4b0*/  USHF.L.U32 UR11, UR11, 0x7, URZ ;  /* 0x000000070b0b7899 */ /* 0x000fe2000800063f */
[----:B------:R-:W-:-:S06]  /*b4c0*/  ULDC UR4, c[0x0][0x74c] ;  /* 0x0001d30000047ab9 */ /* 0x000fcc0000000800 */
[----:B------:R-:W2:Y:S01]  /*b4d0*/  LDC R2, c[0x0][0x290] ;  /* 0x0000a400ff027b82 */ /* 0x000ea20000000800 */
[----:B-1----:R-:W-:-:S05]  /*b4e0*/  VIADD R4, R3, 0x7f ;  /* 0x0000007f03047836 */ /* 0x002fca0000000000 */
[----:B------:R-:W-:Y:S02]  /*b4f0*/  SHF.R.S32.HI R5, RZ, 0x1f, R4 ;  /* 0x0000001fff057819 */ /* 0x000fe40000011404 */
[----:B--2---:R-:W-:Y:S02]  /*b500*/  IADD3 R2, -R2, UR11, R3 ;  /* 0x0000000b02027c10 */ /* 0x004fe4000fffe103 */
[----:B------:R-:W-:-:S03]  /*b510*/  LEA.HI R4, R5, R4, RZ, 0x7 ;  /* 0x0000000405047211 */ /* 0x000fc600078f38ff */
[----:B------:R-:W-:Y:S01]  /*b520*/  VIADD R2, R2, -UR4 ;  /* 0x8000000402027c36 */ /* 0x000fe20008000000 */
[----:B------:R-:W-:-:S04]  /*b530*/  SHF.R.S32.HI R4, RZ, 0x7, R4 ;  /* 0x00000007ff047819 */ /* 0x000fc80000011404 */
[----:B------:R-:W-:-:S04]  /*b540*/  SHF.R.S32.HI R3, RZ, 0x1f, R2 ;  /* 0x0000001fff037819 */ /* 0x000fc80000011402 */
[----:B------:R-:W-:-:S04]  /*b550*/  LEA.HI R3, R3, R2, RZ, 0x7 ;  /* 0x0000000203037211 */ /* 0x000fc800078f38ff */
[----:B------:R-:W-:-:S04]  /*b560*/  SHF.R.S32.HI R3, RZ, 0x7, R3 ;  /* 0x00000007ff037819 */ /* 0x000fc80000011403 */
[----:B------:R-:W-:-:S04]  /*b570*/  VIMNMX R5, RZ, R3, !PT ;  /* 0x00000003ff057248 */ /* 0x000fc80007fe0100 */
[----:B------:R-:W-:-:S13]  /*b580*/  ISETP.GT.AND P0, PT, R4, R5, PT ;  /* 0x000000050400720c */ /* 0x000fda0003f04270 */
[----:B------:R-:W-:Y:S05]  /*b590*/  @!P0 BRA `(.L_x_2493) ;  /* 0x00000018004c8947 */ /* 0x000fea0003800000 */
[----:B------:R-:W1:Y:S01]  /*b5a0*/  LDC.64 R8, c[0x0][0x718] ;  /* 0x0001c600ff087b82 */ /* 0x000e620000000a00 */
[----:B------:R-:W-:Y:S01]  /*b5b0*/  IMAD.U32 R3, RZ, RZ, UR20 ;  /* 0x00000014ff037e24 */ /* 0x000fe2000f8e00ff */
[----:B------:R-:W-:Y:S01]  /*b5c0*/  ULDC UR4, c[0x0][0x2e8] ;  /* 0x0000ba0000047ab9 */ /* 0x000fe20000000800 */
[----:B------:R-:W-:Y:S01]  /*b5d0*/  ELECT P0, URZ, PT ;  /* 0x00000000003f782f */ /* 0x000fe20003800000 */
[----:B------:R-:W-:Y:S01]  /*b5e0*/  BSSY B0, `(.L_x_2493) ;  /* 0x000018e000007945 */ /* 0x000fe20003800000 */
[----:B------:R-:W-:Y:S01]  /*b5f0*/  UISETP.NE.AND UP0, UPT, UR4, 0x1, UPT ;  /* 0x000000010400788c */ /* 0x000fe2000bf05270 */
[----:B------:R-:W-:Y:S01]  /*b600*/  SHF.R.S32.HI R3, RZ, 0x1f, R3 ;  /* 0x0000001fff037819 */ /* 0x000fe20000011403 */
[----:B------:R-:W-:Y:S01]  /*b610*/  UMOV UR12, UR20 ;  /* 0x00000014000c7c82 */ /* 0x000fe20008000000 */
[----:B------:R-:W2:Y:S08]  /*b620*/  LDC.64 R6, c[0x0][0x730] ;  /* 0x0001cc00ff067b82 */ /* 0x000eb00000000a00 */
[----:B------:R-:W3:Y:S01]  /*b630*/  LDC.64 R12, c[0x0][0x720] ;  /* 0x0001c800ff0c7b82 */ /* 0x000ee20000000a00 */
[----:B------:R-:W-:Y:S01]  /*b640*/  @UP0 ULDC UR4, c[0x0][0x2ec] ;  /* 0x0000bb0000040ab9 */ /* 0x000fe20000000800 */
[----:B------:R-:W-:Y:S01]  /*b650*/  @UP0 ULDC UR6, c[0x0][0x2f0] ;  /* 0x0000bc0000060ab9 */ /* 0x000fe20000000800 */
[----:B------:R-:W-:-:S04]  /*b660*/  UIMAD.WIDE.U32 UR4, UR20, UR4, URZ ;  /* 0x00000004140472a5 */ /* 0x000fc8000f8e003f */
[----:B------:R-:W-:Y:S01]  /*b670*/  @UP0 USHF.R.U32.HI UR12, URZ, UR6, UR5 ;  /* 0x000000063f0c0299 */ /* 0x000fe20008011605 */
[C---:B-1----:R-:W-:Y:S02]  /*b680*/  IMAD R0, R3.reuse, R8, RZ ;  /* 0x0000000803007224 */ /* 0x042fe400078e02ff */
[----:B--2---:R-:W-:Y:S02]  /*b690*/  IMAD R2, R3, R6, RZ ;  /* 0x0000000603027224 */ /* 0x004fe400078e02ff */
[----:B------:R-:W-:Y:S02]  /*b6a0*/  IMAD R3, R9, UR20, R0 ;  /* 0x0000001409037c24 */ /* 0x000fe4000f8e0200 */
[----:B------:R-:W-:-:S04]  /*b6b0*/  IMAD.WIDE.U32 R8, R8, UR20, RZ ;  /* 0x0000001408087c25 */ /* 0x000fc8000f8e00ff */
[----:B------:R-:W-:Y:S02]  /*b6c0*/  IMAD R11, R7, UR20, R2 ;  /* 0x00000014070b7c24 */ /* 0x000fe4000f8e0202 */
[----:B------:R-:W-:Y:S02]  /*b6d0*/  IMAD.IADD R9, R9, 0x1, R3 ;  /* 0x0000000109097824 */ /* 0x000fe400078e0203 */
[----:B------:R-:W1:Y:S01]  /*b6e0*/  LDC.64 R2, c[0x0][0x738] ;  /* 0x0001ce00ff027b82 */ /* 0x000e620000000a00 */
[----:B------:R-:W-:-:S04]  /*b6f0*/  IMAD.WIDE.U32 R6, R6, UR20, RZ ;  /* 0x0000001406067c25 */ /* 0x000fc8000f8e00ff */
[----:B------:R-:W-:Y:S02]  /*b700*/  IMAD.IADD R7, R7, 0x1, R11 ;  /* 0x0000000107077824 */ /* 0x000fe400078e020b */
[----:B------:R-:W-:Y:S02]  /*b710*/  IMAD.U32 R11, RZ, RZ, UR21 ;  /* 0x00000015ff0b7e24 */ /* 0x000fe4000f8e00ff */
[----:B---3--:R-:W-:-:S03]  /*b720*/  IMAD.WIDE.U32 R8, R12, UR21, R8 ;  /* 0x000000150c087c25 */ /* 0x008fc6000f8e0008 */
[----:B------:R-:W-:-:S05]  /*b730*/  SHF.R.S32.HI R11, RZ, 0x1f, R11 ;  /* 0x0000001fff0b7819 */ /* 0x000fca000001140b */
[----:B------:R-:W-:-:S04]  /*b740*/  IMAD R0, R11, R12, RZ ;  /* 0x0000000c0b007224 */ /* 0x000fc800078e02ff */
[----:B------:R-:W-:Y:S02]  /*b750*/  IMAD R13, R13, UR21, R0 ;  /* 0x000000150d0d7c24 */ /* 0x000fe4000f8e0200 */
[----:B-1----:R-:W-:Y:S02]  /*b760*/  IMAD R0, R11, R2, RZ ;  /* 0x000000020b007224 */ /* 0x002fe400078e02ff */
[----:B------:R-:W-:-:S04]  /*b770*/  IMAD.WIDE.U32 R6, R2, UR21, R6 ;  /* 0x0000001502067c25 */ /* 0x000fc8000f8e0006 */
[----:B------:R-:W-:Y:S02]  /*b780*/  IMAD R3, R3, UR21, R0 ;  /* 0x0000001503037c24 */ /* 0x000fe4000f8e0200 */
[----:B------:R-:W-:Y:S01]  /*b790*/  IMAD.MOV.U32 R0, RZ, RZ, RZ ;  /* 0x000000ffff007224 */ /* 0x000fe200078e00ff */
        /* <DEDUP_REMOVED lines=11> */
.L_x_2523:
[----:B------:R-:W-:Y:S02]  /*b850*/  IMAD.IADD R12, R9, 0x1, R13 ;  /* 0x00000001090c7824 */ /* 0x000fe400078e020d */
[----:B------:R-:W-:Y:S02]  /*b860*/  IMAD.IADD R2, R7, 0x1, R3 ;  /* 0x0000000107027824 */ /* 0x000fe400078e0203 */
[----:B------:R-:W-:Y:S01]  /*b870*/  IMAD.MOV.U32 R10, RZ, RZ, 0x1 ;  /* 0x00000001ff0a7424 */ /* 0x000fe200078e00ff */
[----:B------:R2:W-:Y:S04]  /*b880*/  STL [R1+0x4], R12 ;  /* 0x0000040c01007387 */ /* 0x0005e80000100800 */
[----:B------:R2:W-:Y:S01]  /*b890*/  STL [R1], R2 ;  /* 0x0000000201007387 */ /* 0x0005e20000100800 */
[----:B------:R-:W-:Y:S05]  /*b8a0*/  @P0 BRA `(.L_x_2496) ;  /* 0x0000000000180947 */ /* 0x000fea0003800000 */
[----:B--2---:R-:W2:Y:S01]  /*b8b0*/  S2R R2, SR_TID.X ;  /* 0x0000000000027919 */ /* 0x004ea20000002100 */
[----:B------:R-:W-:-:S04]  /*b8c0*/  IMAD.MOV.U32 R3, RZ, RZ, 0x4200 ;  /* 0x00004200ff037424 */ /* 0x000fc800078e00ff */
[----:B------:R3:W-:Y:S01]  /*b8d0*/  SYNCS.ARRIVE.TRANS64 RZ, [R0+URZ+0x30c10], R3 ;  /* 0x030c100300ff79a7 */ /* 0x0007e2000800003f */
[----:B--2---:R-:W-:-:S13]  /*b8e0*/  LOP3.LUT P1, RZ, R2, 0x1f, RZ, 0xc0, !PT ;  /* 0x0000001f02ff7812 */ /* 0x004fda000782c0ff */
[----:B---3--:R-:W-:Y:S05]  /*b8f0*/  @!P1 BRA `(.L_x_2496) ;  /* 0x0000000000049947 */ /* 0x008fea0003800000 */
[----:B------:R-:W-:Y:S01]  /*b900*/  BPT.TRAP 0x1 ;  /* 0x000000040000795c */ /* 0x000fe20000300000 */
.L_x_2496:
[----:B------:R-:W-:Y:S01]  /*b910*/  R2UR UR19, R5 ;  /* 0x00000000051372ca */ /* 0x000fe200000e0000 */
[----:B------:R-:W3:Y:S01]  /*b920*/  LDC.64 R14, c[0x0][0x198] ;  /* 0x00006600ff0e7b82 */ /* 0x000ee20000000a00 */
[----:B------:R-:W-:Y:S01]  /*b930*/  ULDC.64 UR4, c[0x0][0x700] ;  /* 0x0001c00000047ab9 */ /* 0x000fe20000000a00 */
[----:B------:R-:W-:Y:S01]  /*b940*/  R2UR UR8, R0 ;  /* 0x00000000000872ca */ /* 0x000fe200000e0000 */
[----:B-1----:R-:W-:Y:S01]  /*b950*/  IMAD.U32 R11, RZ, RZ, UR4 ;  /* 0x00000004ff0b7e24 */ /* 0x002fe2000f8e00ff */
[----:B------:R-:W-:Y:S01]  /*b960*/  UMOV UR24, 0x0 ;  /* 0x0000000000187882 */ /* 0x000fe20000000000 */
[----:B------:R-:W-:Y:S01]  /*b970*/  VIADD R17, R4, 0xffffffff ;  /* 0xffffffff04117836 */ /* 0x000fe20000000000 */
[----:B------:R-:W-:Y:S01]  /*b980*/  UMOV UR25, 0x14f00000 ;  /* 0x14f0000000197882 */ /* 0x000fe20000000000 */
[----:B------:R-:W-:Y:S01]  /*b990*/  UMOV UR18, URZ ;  /* 0x0000003f00127c82 */ /* 0x000fe20008000000 */
[----:B------:R-:W-:Y:S01]  /*b9a0*/  UMOV UR9, 0x20 ;  /* 0x0000002000097882 */ /* 0x000fe20000000000 */
[----:B------:R-:W-:Y:S01]  /*b9b0*/  UMOV UR13, UR21 ;  /* 0x00000015000d7c82 */ /* 0x000fe20008000000 */
[----:B------:R1:W-:Y:S01]  /*b9c0*/  STL [R1+0x14], R17 ;  /* 0x0000141101007387 */ /* 0x0003e20000100800 */
[----:B------:R-:W-:Y:S01]  /*b9d0*/  UMOV UR10, UR18 ;  /* 0x00000012000a7c82 */ /* 0x000fe20008000000 */
[----:B------:R-:W-:-:S02]  /*b9e0*/  USHF.L.U32 UR19, UR19, 0x7, URZ ;  /* 0x0000000713137899 */ /* 0x000fc4000800063f */
[----:B------:R1:W-:Y:S01]  /*b9f0*/  STL [R1+0x8], RZ ;  /* 0x000008ff01007387 */ /* 0x0003e20000100800 */
[----:B------:R-:W-:Y:S02]  /*ba00*/  UIADD3 UR16, UR8, 0x10000, URZ ;  /* 0x0001000008107890 */ /* 0x000fe4000fffe03f */
[----:B------:R-:W-:Y:S01]  /*ba10*/  UIADD3 UR17, UR8, 0x30c10, URZ ;  /* 0x00030c1008117890 */ /* 0x000fe2000fffe03f */
[----:B------:R-:W-:Y:S01]  /*ba20*/  IMAD.U32 R3, RZ, RZ, UR19 ;  /* 0x00000013ff037e24 */ /* 0x000fe2000f8e00ff */
[----:B--2---:R-:W-:Y:S01]  /*ba30*/  IADD3 R2, P1, R8, UR19, RZ ;  /* 0x0000001308027c10 */ /* 0x004fe2000ff3e0ff */
[----:B------:R-:W-:Y:S01]  /*ba40*/  UIADD3 UR26, UR8, 0x20000, URZ ;  /* 0x00020000081a7890 */ /* 0x000fe2000fffe03f */
[----:B------:R-:W-:Y:S02]  /*ba50*/  UMOV UR28, UR12 ;  /* 0x0000000c001c7c82 */ /* 0x000fe40008000000 */
[----:B------:R-:W-:Y:S01]  /*ba60*/  LEA.HI.X.SX32 R3, R3, R12, 0x1, P1 ;  /* 0x0000000c03037211 */ /* 0x000fe200008f0eff */
[----:B------:R-:W-:Y:S01]  /*ba70*/  IMAD.U32 R12, RZ, RZ, UR5 ;  /* 0x00000005ff0c7e24 */ /* 0x000fe2000f8e00ff */
[C---:B------:R-:W-:Y:S01]  /*ba80*/  LEA R13, P1, R2.reuse, R11, 0x2 ;  /* 0x0000000b020d7211 */ /* 0x040fe200078210ff */
[----:B---3--:R-:W-:Y:S01]  /*ba90*/  IMAD.MOV.U32 R16, RZ, RZ, R15 ;  /* 0x000000ffff107224 */ /* 0x008fe200078e000f */
[----:B------:R-:W-:Y:S01]  /*baa0*/  UMOV UR27, UR17 ;  /* 0x00000011001b7c82 */ /* 0x000fe20008000000 */
[----:B------:R-:W-:Y:S01]  /*bab0*/  IMAD.MOV.U32 R15, RZ, RZ, 0x8000 ;  /* 0x00008000ff0f7424 */ /* 0x000fe200078e00ff */
[----:B------:R-:W-:Y:S01]  /*bac0*/  R2UR UR4, R13 ;  /* 0x000000000d0472ca */ /* 0x000fe200000e0000 */
[----:B------:R-:W-:Y:S01]  /*bad0*/  IMAD.MOV.U32 R13, RZ, RZ, R14 ;  /* 0x000000ffff0d7224 */ /* 0x000fe200078e000e */
[----:B------:R-:W-:Y:S01]  /*bae0*/  LEA.HI.X R2, R2, R12, R3, 0x2, P1 ;  /* 0x0000000c02027211 */ /* 0x000fe200008f1403 */
[----:B------:R-:W-:-:S03]  /*baf0*/  UMOV UR29, UR21 ;  /* 0x00000015001d7c82 */ /* 0x000fc60008000000 */
[----:B------:R-:W-:Y:S02]  /*bb00*/  R2UR UR5, R2 ;  /* 0x00000000020572ca */ /* 0x000fe400000e0000 */
[----:B------:R-:W-:-:S04]  /*bb10*/  IADD3 R2, P1, R13, 0xf0, RZ ;  /* 0x000000f00d027810 */ /* 0x000fc80007f3e0ff */
[----:B------:R-:W-:Y:S01]  /*bb20*/  R2UR UR22, R2 ;  /* 0x00000000021672ca */ /* 0x000fe200000e0000 */
[----:B------:R-:W-:Y:S01]  /*bb30*/  IMAD.X R3, RZ, RZ, R16, P1 ;  /* 0x000000ffff037224 */ /* 0x000fe200008e0610 */
[----:B------:R-:W-:-:S04]  /*bb40*/  IADD3 R14, P1, R13, 0x2f0, RZ ;  /* 0x000002f00d0e7810 */ /* 0x000fc80007f3e0ff */
[----:B------:R-:W-:Y:S01]  /*bb50*/  R2UR UR6, R14 ;  /* 0x000000000e0672ca */ /* 0x000fe200000e0000 */
[----:B------:R-:W-:Y:S01]  /*bb60*/  IMAD.X R14, RZ, RZ, R16, P1 ;  /* 0x000000ffff0e7224 */ /* 0x000fe200008e0610 */
[----:B------:R-:W-:-:S04]  /*bb70*/  R2UR UR23, R3 ;  /* 0x00000000031772ca */ /* 0x000fc800000e0000 */
[----:B------:R-:W-:Y:S02]  /*bb80*/  R2UR UR7, R14 ;  /* 0x000000000e0772ca */ /* 0x000fe400000e0000 */
[----:B------:R-:W-:-:S04]  /*bb90*/  IADD3 R14, P1, R13, 0x3f0, RZ ;  /* 0x000003f00d0e7810 */ /* 0x000fc80007f3e0ff */
[----:B------:R-:W-:Y:S01]  /*bba0*/  R2UR UR14, R14 ;  /* 0x000000000e0e72ca */ /* 0x000fe200000e0000 */
[----:B------:R-:W-:Y:S01]  /*bbb0*/  IMAD.X R14, RZ, RZ, R16, P1 ;  /* 0x000000ffff0e7224 */ /* 0x000fe200008e0610 */
[----:B------:R-:W-:Y:S01]  /*bbc0*/  ISETP.GE.AND P1, PT, R5, R17, PT ;  /* 0x000000110500720c */ /* 0x000fe20003f26270 */
[----:B------:R-:W-:Y:S03]  /*bbd0*/  UTMALDG.4D [UR16], [UR22], desc[UR24] ;  /* 0x00001810160075b4 */ /* 0x000fe60008019000 */
[----:B------:R-:W-:Y:S01]  /*bbe0*/  R2UR UR15, R14 ;  /* 0x000000000e0f72ca */ /* 0x000fe200000e0000 */
[----:B------:R2:W-:Y:S01]  /*bbf0*/  UBLKCP.S.G [UR26], [UR4], UR9 ;  /* 0x0000001a040073ba */ /* 0x0005e20008000209 */
[----:B------:R1:W-:Y:S01]  /*bc00*/  SYNCS.ARRIVE.TRANS64 RZ, [R0+URZ+0x30c00], R15 ;  /* 0x030c000f00ff79a7 */ /* 0x0003e2000800003f */
[----:B--2---:R-:W-:Y:S02]  /*bc10*/  UIADD3 UR9, UR8, 0x30c00, URZ ;  /* 0x00030c0008097890 */ /* 0x004fe4000fffe03f */
[----:B------:R-:W-:Y:S01]  /*bc20*/  UIADD3 UR24, UR8, 0x4000, URZ ;  /* 0x0000400008187890 */ /* 0x000fe2000fffe03f */
[----:B------:R-:W-:Y:S01]  /*bc30*/  UMOV UR16, 0x0 ;  /* 0x0000000000107882 */ /* 0x000fe20000000000 */
[----:B------:R-:W-:Y:S01]  /*bc40*/  UMOV UR17, 0x10000000 ;  /* 0x1000000000117882 */ /* 0x000fe20000000000 */
[----:B------:R-:W-:Y:S01]  /*bc50*/  UMOV UR27, UR11 ;  /* 0x0000000b001b7c82 */ /* 0x000fe20008000000 */
[----:B------:R-:W-:Y:S01]  /*bc60*/  UMOV UR26, UR18 ;  /* 0x00000012001a7c82 */ /* 0x000fe20008000000 */
[----:B------:R-:W-:-:S02]  /*bc70*/  UMOV UR25, UR9 ;  /* 0x0000000900197c82 */ /* 0x000fc40008000000 */
[----:B------:R1:W-:Y:S02]  /*bc80*/  UTMALDG.4D [UR8], [UR6], desc[UR16] ;  /* 0x00001008060075b4 */ /* 0x0003e40008019000 */
[----:B------:R1:W-:Y:S02]  /*bc90*/  UTMALDG.4D [UR24], [UR14], desc[UR16] ;  /* 0x000010180e0075b4 */ /* 0x0003e40008019000 */
[----:B-1----:R-:W-:Y:S05]  /*bca0*/  @P1 BRA `(.L_x_2497) ;  /* 0x0000000c00b41947 */ /* 0x002fea0003800000 */
[----:B------:R-:W-:Y:S01]  /*bcb0*/  LOP3.LUT R18, RZ, R5, RZ, 0x33, !PT ;  /* 0x00000005ff127212 */ /* 0x000fe200078e33ff */
[----:B------:R-:W-:Y:S02]  /*bcc0*/  IMAD.MOV.U32 R10, RZ, RZ, 0x1 ;  /* 0x00000001ff0a7424 */ /* 0x000fe400078e00ff */
[----:B------:R-:W-:Y:S02]  /*bcd0*/  IMAD.MOV.U32 R17, RZ, RZ, R5 ;  /* 0x000000ffff117224 */ /* 0x000fe400078e0005 */
[C---:B------:R-:W-:Y:S02]  /*bce0*/  IMAD.IADD R18, R4.reuse, 0x1, R18 ;  /* 0x0000000104127824 */ /* 0x040fe400078e0212 */
[----:B------:R-:W-:-:S05]  /*bcf0*/  VIADD R4, R4, 0xfffffffe ;  /* 0xfffffffe04047836 */ /* 0x000fca0000000000 */
[----:B------:R-:W-:Y:S02]  /*bd00*/  ISETP.NE.AND P1, PT, R4, R5, PT ;  /* 0x000000050400720c */ /* 0x000fe40003f25270 */
[----:B------:R-:W-:-:S05]  /*bd10*/  LOP3.LUT R4, R18, 0x1, RZ, 0xc0, !PT ;  /* 0x0000000112047812 */ /* 0x000fca00078ec0ff */
[----:B------:R1:W-:Y:S06]  /*bd20*/  STL [R1+0x10], R4 ;  /* 0x0000100401007387 */ /* 0x0003ec0000100800 */
[----:B------:R-:W-:Y:S05]  /*bd30*/  @!P1 BRA `(.L_x_2498) ;  /* 0x00000008005c9947 */ /* 0x000fea0003800000 */
[----:B------:R-:W-:Y:S02]  /*bd40*/  IMAD.IADD R18, R18, 0x1, -R4 ;  /* 0x0000000112127824 */ /* 0x000fe400078e0a04 */
[----:B------:R-:W-:Y:S02]  /*bd50*/  IMAD.MOV.U32 R17, RZ, RZ, R5 ;  /* 0x000000ffff117224 */ /* 0x000fe400078e0005 */
[----:B------:R-:W-:-:S07]  /*bd60*/  IMAD.MOV.U32 R10, RZ, RZ, 0x1 ;  /* 0x00000001ff0a7424 */ /* 0x000fce00078e00ff */
.L_x_2507:
[----:B------:R-:W-:-:S04]  /*bd70*/  SHF.L.U32 R19, R10, 0x1f, RZ ;  /* 0x0000001f0a137819 */ /* 0x000fc800000006ff */
[----:B------:R-:W2:Y:S02]  /*bd80*/  SYNCS.PHASECHK.TRANS64.TRYWAIT P1, [R0+URZ+0x30c40], R19 ;  /* 0x030c4013000075a7 */ /* 0x000ea4000802017f */
[----:B--2---:R-:W-:Y:S05]  /*bd90*/  @!P1 BRA `(.L_x_2499) ;  /* 0x00000014007c9947 */ /* 0x004fea0003800000 */
.L_x_2524:
[----:B------:R-:W-:Y:S05]  /*bda0*/  @P0 BRA `(.L_x_2500) ;  /* 0x00000000001c0947 */ /* 0x000fea0003800000 */
[----:B------:R-:W3:Y:S01]  /*bdb0*/  S2R R2, SR_TID.X ;  /* 0x0000000000027919 */ /* 0x000ee20000002100 */
[----:B------:R-:W-:-:S04]  /*bdc0*/  IMAD.MOV.U32 R3, RZ, RZ, 0x4200 ;  /* 0x00004200ff037424 */ /* 0x000fc800078e00ff */
[----:B------:R4:W-:Y:S01]  /*bdd0*/  SYNCS.ARRIVE.TRANS64 RZ, [R0+URZ+0x30c30], R3 ;  /* 0x030c300300ff79a7 */ /* 0x0009e2000800003f */
[----:B---3--:R-:W-:-:S04]  /*bde0*/  LOP3.LUT R2, R2, 0x1f, RZ, 0xc0, !PT ;  /* 0x0000001f02027812 */ /* 0x008fc800078ec0ff */
[----:B------:R-:W-:-:S13]  /*bdf0*/  ISETP.NE.AND P1, PT, R2, RZ, PT ;  /* 0x000000ff0200720c */ /* 0x000fda0003f25270 */
[----:B----4-:R-:W-:Y:S05]  /*be00*/  @!P1 BRA `(.L_x_2500) ;  /* 0x0000000000049947 */ /* 0x010fea0003800000 */
[----:B------:R-:W-:Y:S01]  /*be10*/  BPT.TRAP 0x1 ;  /* 0x000000040000795c */ /* 0x000fe20000300000 */
.L_x_2500:
[----:B------:R-:W3:Y:S01]  /*be20*/  LDL R11, [R1] ;  /* 0x00000000010b7983 */ /* 0x000ee20000100800 */
[----:B------:R-:W4:Y:S01]  /*be30*/  LDC.64 R14, c[0x0][0x728] ;  /* 0x0001ca00ff0e7b82 */ /* 0x000f220000000a00 */
[----:B------:R-:W-:Y:S01]  /*be40*/  IMAD.SHL.U32 R20, R17, 0x80, RZ ;  /* 0x0000008011147824 */ /* 0x000fe200078e00ff */
[----:B------:R-:W-:Y:S01]  /*be50*/  R2UR UR4, R0 ;  /* 0x00000000000472ca */ /* 0x000fe200000e0000 */
[----:B------:R-:W-:Y:S01]  /*be60*/  UMOV UR14, 0x0 ;  /* 0x00000000000e7882 */ /* 0x000fe20000000000 */
[----:B------:R-:W-:Y:S01]  /*be70*/  UMOV UR15, 0x14f00000 ;  /* 0x14f00000000f7882 */ /* 0x000fe20000000000 */
[----:B------:R-:W-:Y:S01]  /*be80*/  UMOV UR18, URZ ;  /* 0x0000003f00127c82 */ /* 0x000fe20008000000 */
[C---:B------:R-:W-:Y:S01]  /*be90*/  IADD3 R2, P1, R20.reuse, R6, RZ ;  /* 0x0000000614027210 */ /* 0x040fe20007f3e0ff */
[----:B------:R-:W-:Y:S01]  /*bea0*/  UMOV UR10, 0x20 ;  /* 0x00000020000a7882 */ /* 0x000fe20000000000 */
[----:B-1----:R-:W1:Y:S01]  /*beb0*/  LDC.64 R4, c[0x0][0x198] ;  /* 0x00006600ff047b82 */ /* 0x002e620000000a00 */
[----:B------:R-:W-:-:S06]  /*bec0*/  R2UR UR19, R20 ;  /* 0x00000000141372ca */ /* 0x000fcc00000e0000 */
[----:B------:R-:W-:Y:S02]  /*bed0*/  UIADD3 UR16, UR4, 0x18000, URZ ;  /* 0x0001800004107890 */ /* 0x000fe4000fffe03f */
[----:B------:R-:W-:Y:S02]  /*bee0*/  UIADD3 UR17, UR4, 0x30c30, URZ ;  /* 0x00030c3004117890 */ /* 0x000fe4000fffe03f */
[----:B------:R-:W-:Y:S01]  /*bef0*/  UIADD3 UR4, UR4, 0x20400, URZ ;  /* 0x0002040004047890 */ /* 0x000fe2000fffe03f */
[----:B----4-:R-:W-:-:S04]  /*bf00*/  LEA R3, P2, R2, R14, 0x2 ;  /* 0x0000000e02037211 */ /* 0x010fc800078410ff */
[----:B------:R-:W-:Y:S01]  /*bf10*/  UMOV UR5, UR17 ;  /* 0x0000001100057c82 */ /* 0x000fe20008000000 */
[----:B------:R-:W-:Y:S01]  /*bf20*/  R2UR UR6, R3 ;  /* 0x00000000030672ca */ /* 0x000fe200000e0000 */
[----:B-1----:R-:W-:Y:S02]  /*bf30*/  IMAD.MOV.U32 R13, RZ, RZ, R4 ;  /* 0x000000ffff0d7224 */ /* 0x002fe400078e0004 */
[----:B------:R-:W-:Y:S01]  /*bf40*/  IMAD.MOV.U32 R16, RZ, RZ, R5 ;  /* 0x000000ffff107224 */ /* 0x000fe200078e0005 */
[----:B---3--:R-:W-:Y:S02]  /*bf50*/  LEA.HI.X.SX32 R3, R20, R11, 0x1, P1 ;  /* 0x0000000b14037211 */ /* 0x008fe400008f0eff */
[----:B------:R-:W-:Y:S02]  /*bf60*/  IADD3 R4, P1, R13, 0x1f0, RZ ;  /* 0x000001f00d047810 */ /* 0x000fe40007f3e0ff */
[----:B------:R-:W-:Y:S02]  /*bf70*/  LEA.HI.X R3, R2, R15, R3, 0x2, P2 ;  /* 0x0000000f02037211 */ /* 0x000fe400010f1403 */
[----:B------:R-:W-:Y:S01]  /*bf80*/  R2UR UR8, R4 ;  /* 0x00000000040872ca */ /* 0x000fe200000e0000 */
[----:B------:R-:W-:Y:S01]  /*bf90*/  IMAD.X R5, RZ, RZ, R16, P1 ;  /* 0x000000ffff057224 */ /* 0x000fe200008e0610 */
[----:B------:R-:W-:-:S04]  /*bfa0*/  R2UR UR7, R3 ;  /* 0x00000000030772ca */ /* 0x000fc800000e0000 */
[----:B------:R-:W-:-:S13]  /*bfb0*/  R2UR UR9, R5 ;  /* 0x00000000050972ca */ /* 0x000fda00000e0000 */
[----:B------:R1:W-:Y:S01]  /*bfc0*/  UTMALDG.4D [UR16], [UR8], desc[UR14] ;  /* 0x00000e10080075b4 */ /* 0x0003e20008019000 */
[----:B------:R1:W-:Y:S01]  /*bfd0*/  UBLKCP.S.G [UR4], [UR6], UR10 ;  /* 0x00000004060073ba */ /* 0x0003e2000800020a */
[----:B------:R-:W3:Y:S02]  /*bfe0*/  SYNCS.PHASECHK.TRANS64.TRYWAIT P1, [R0+URZ+0x30c28], R19 ;  /* 0x030c2813000075a7 */ /* 0x000ee4000802017f */
[----:B-1-3--:R-:W-:Y:S05]  /*bff0*/  @!P1 BRA `(.L_x_2501) ;  /* 0x0000001000f89947 */ /* 0x00afea0003800000 */
.L_x_2525:
        /* <DEDUP_REMOVED lines=8> */
.L_x_2502:
[----:B------:R-:W-:Y:S01]  /*c080*/  VIADD R20, R20, 0x80 ;  /* 0x0000008014147836 */ /* 0x000fe20000000000 */
[----:B------:R-:W-:Y:S02]  /*c090*/  ULDC.64 UR4, c[0x0][0x700] ;  /* 0x0001c00000047ab9 */ /* 0x000fe40000000a00 */
[----:B------:R-:W-:Y:S02]  /*c0a0*/  IMAD.U32 R11, RZ, RZ, UR4 ;  /* 0x00000004ff0b7e24 */ /* 0x000fe4000f8e00ff */
[----:B------:R-:W-:-:S04]  /*c0b0*/  IADD3 R2, P1, R20, R8, RZ ;  /* 0x0000000814027210 */ /* 0x000fc80007f3e0ff */
[----:B------:R-:W-:-:S04]  /*c0c0*/  LEA R3, P2, R2, R11, 0x2 ;  /* 0x0000000b02037211 */ /* 0x000fc800078410ff */
[----:B------:R-:W-:Y:S02]  /*c0d0*/  R2UR UR14, R3 ;  /* 0x00000000030e72ca */ /* 0x000fe400000e0000 */
[----:B------:R-:W3:Y:S01]  /*c0e0*/  LDL R3, [R1+0x4] ;  /* 0x0000040001037983 */ /* 0x000ee20000100800 */
[----:B------:R-:W-:Y:S01]  /*c0f0*/  SHF.R.S32.HI R21, RZ, 0x1f, R20 ;  /* 0x0000001fff157819 */ /* 0x000fe20000011414 */
[----:B------:R-:W-:Y:S01]  /*c100*/  IMAD.U32 R12, RZ, RZ, UR5 ;  /* 0x00000005ff0c7e24 */ /* 0x000fe2000f8e00ff */
[----:B------:R-:W-:Y:S01]  /*c110*/  R2UR UR8, R0 ;  /* 0x00000000000872ca */ /* 0x000fe200000e0000 */
[----:B------:R-:W-:Y:S01]  /*c120*/  UMOV UR6, 0x0 ;  /* 0x0000000000067882 */ /* 0x000fe20000000000 */
[----:B------:R-:W-:Y:S01]  /*c130*/  R2UR UR19, R20 ;  /* 0x00000000141372ca */ /* 0x000fe200000e0000 */
[----:B------:R-:W-:Y:S01]  /*c140*/  UMOV UR7, 0x14f00000 ;  /* 0x14f0000000077882 */ /* 0x000fe20000000000 */
[----:B------:R-:W-:Y:S01]  /*c150*/  UMOV UR18, URZ ;  /* 0x0000003f00127c82 */ /* 0x000fe20008000000 */
[----:B------:R-:W-:-:S08]  /*c160*/  UMOV UR10, 0x20 ;  /* 0x00000020000a7882 */ /* 0x000fd00000000000 */
[----:B------:R-:W-:Y:S02]  /*c170*/  UIADD3 UR16, UR8, 0x14000, URZ ;  /* 0x0001400008107890 */ /* 0x000fe4000fffe03f */
[----:B------:R-:W-:Y:S02]  /*c180*/  UIADD3 UR17, UR8, 0x30c18, URZ ;  /* 0x00030c1808117890 */ /* 0x000fe4000fffe03f */
[----:B------:R-:W-:-:S05]  /*c190*/  UIADD3 UR8, UR8, 0x20200, URZ ;  /* 0x0002020008087890 */ /* 0x000fca000fffe03f */
[----:B------:R-:W-:Y:S01]  /*c1a0*/  UMOV UR9, UR17 ;  /* 0x0000001100097c82 */ /* 0x000fe20008000000 */
[----:B---3--:R-:W-:-:S05]  /*c1b0*/  IMAD.X R3, R21, 0x1, R3, P1 ;  /* 0x0000000115037824 */ /* 0x008fca00008e0603 */
[----:B------:R-:W-:-:S04]  /*c1c0*/  LEA.HI.X R2, R2, R12, R3, 0x2, P2 ;  /* 0x0000000c02027211 */ /* 0x000fc800010f1403 */
[----:B------:R-:W-:Y:S02]  /*c1d0*/  R2UR UR15, R2 ;  /* 0x00000000020f72ca */ /* 0x000fe400000e0000 */
[----:B------:R-:W-:-:S04]  /*c1e0*/  IADD3 R2, P1, R13, 0xf0, RZ ;  /* 0x000000f00d027810 */ /* 0x000fc80007f3e0ff */
[----:B------:R-:W-:Y:S01]  /*c1f0*/  R2UR UR4, R2 ;  /* 0x00000000020472ca */ /* 0x000fe200000e0000 */
[----:B------:R-:W-:-:S05]  /*c200*/  IMAD.X R3, RZ, RZ, R16, P1 ;  /* 0x000000ffff037224 */ /* 0x000fca00008e0610 */
[----:B------:R-:W-:-:S13]  /*c210*/  R2UR UR5, R3 ;  /* 0x00000000030572ca */ /* 0x000fda00000e0000 */
[----:B------:R3:W-:Y:S01]  /*c220*/  UTMALDG.4D [UR16], [UR4], desc[UR6] ;  /* 0x00000610040075b4 */ /* 0x0007e20008019000 */
[----:B------:R3:W-:Y:S01]  /*c230*/  UBLKCP.S.G [UR8], [UR14], UR10 ;  /* 0x000000080e0073ba */ /* 0x0007e2000800020a */
[----:B------:R-:W4:Y:S02]  /*c240*/  SYNCS.PHASECHK.TRANS64.TRYWAIT P1, [R0+URZ+0x30c48], R19 ;  /* 0x030c4813000075a7 */ /* 0x000f24000802017f */
[----:B---34-:R-:W-:Y:S05]  /*c250*/  @!P1 BRA `(.L_x_2503) ;  /* 0x0000001000749947 */ /* 0x018fea0003800000 */
.L_x_2526:
        /* <DEDUP_REMOVED lines=8> */
.L_x_2504:
[----:B-123--:R-:W2:Y:S01]  /*c2e0*/  LDL R19, [R1] ;  /* 0x0000000001137983 */ /* 0x00eea20000100800 */
[C---:B------:R-:W-:Y:S01]  /*c2f0*/  R2UR UR19, R20.reuse ;  /* 0x00000000141372ca */ /* 0x040fe200000e0000 */
[----:B------:R-:W-:Y:S01]  /*c300*/  UMOV UR6, 0x0 ;  /* 0x0000000000067882 */ /* 0x000fe20000000000 */
[----:B------:R-:W-:Y:S01]  /*c310*/  IADD3 R20, P1, R20, R6, RZ ;  /* 0x0000000614147210 */ /* 0x000fe20007f3e0ff */
[----:B------:R-:W-:Y:S01]  /*c320*/  UMOV UR7, 0x14f00000 ;  /* 0x14f0000000077882 */ /* 0x000fe20000000000 */
[----:B------:R-:W-:Y:S01]  /*c330*/  R2UR UR8, R0 ;  /* 0x00000000000872ca */ /* 0x000fe200000e0000 */
[----:B------:R-:W-:Y:S01]  /*c340*/  UMOV UR18, URZ ;  /* 0x0000003f00127c82 */ /* 0x000fe20008000000 */
[----:B------:R-:W-:Y:S01]  /*c350*/  R2UR UR4, R4 ;  /* 0x00000000040472ca */ /* 0x000fe200000e0000 */
[----:B------:R-:W-:Y:S01]  /*c360*/  UMOV UR10, 0x20 ;  /* 0x00000020000a7882 */ /* 0x000fe20000000000 */
[----:B------:R-:W-:Y:S02]  /*c370*/  R2UR UR5, R5 ;  /* 0x00000000050572ca */ /* 0x000fe400000e0000 */
[----:B------:R-:W-:-:S04]  /*c380*/  LOP3.LUT R10, R10, 0x1, RZ, 0x3c, !PT ;  /* 0x000000010a0a7812 */ /* 0x000fc800078e3cff */
[----:B------:R-:W-:-:S03]  /*c390*/  SHF.L.U32 R4, R10, 0x1f, RZ ;  /* 0x0000001f0a047819 */ /* 0x000fc600000006ff */
[----:B------:R-:W-:Y:S02]  /*c3a0*/  UIADD3 UR16, UR8, 0x1c000, URZ ;  /* 0x0001c00008107890 */ /* 0x000fe4000fffe03f */
[----:B------:R-:W-:Y:S02]  /*c3b0*/  UIADD3 UR17, UR8, 0x30c38, URZ ;  /* 0x00030c3808117890 */ /* 0x000fe4000fffe03f */
[----:B------:R-:W-:-:S05]  /*c3c0*/  UIADD3 UR8, UR8, 0x20600, URZ ;  /* 0x0002060008087890 */ /* 0x000fca000fffe03f */
[----:B------:R-:W-:Y:S02]  /*c3d0*/  UMOV UR9, UR17 ;  /* 0x0000001100097c82 */ /* 0x000fe40008000000 */
[----:B------:R1:W-:Y:S01]  /*c3e0*/  UTMALDG.4D [UR16], [UR4], desc[UR6] ;  /* 0x00000610040075b4 */ /* 0x0003e20008019000 */
[----:B--2---:R-:W-:Y:S01]  /*c3f0*/  IMAD.X R21, R21, 0x1, R19, P1 ;  /* 0x0000000115157824 */ /* 0x004fe200008e0613 */
[----:B------:R-:W-:-:S04]  /*c400*/  LEA R14, P1, R20, R14, 0x2 ;  /* 0x0000000e140e7211 */ /* 0x000fc800078210ff */
[----:B------:R-:W-:Y:S02]  /*c410*/  LEA.HI.X R21, R20, R15, R21, 0x2, P1 ;  /* 0x0000000f14157211 */ /* 0x000fe400008f1415 */
[----:B------:R-:W-:Y:S02]  /*c420*/  R2UR UR14, R14 ;  /* 0x000000000e0e72ca */ /* 0x000fe400000e0000 */
[----:B------:R-:W-:-:S13]  /*c430*/  R2UR UR15, R21 ;  /* 0x00000000150f72ca */ /* 0x000fda00000e0000 */
[----:B------:R1:W-:Y:S01]  /*c440*/  UBLKCP.S.G [UR8], [UR14], UR10 ;  /* 0x000000080e0073ba */ /* 0x0003e2000800020a */
[----:B------:R-:W2:Y:S02]  /*c450*/  SYNCS.PHASECHK.TRANS64.TRYWAIT P1, [R0+URZ+0x30c20], R4 ;  /* 0x030c2004000075a7 */ /* 0x000ea4000802017f */
[----:B-12---:R-:W-:Y:S05]  /*c460*/  @!P1 BRA `(.L_x_2505) ;  /* 0x0000001000049947 */ /* 0x006fea0003800000 */
.L_x_2528:
[----:B------:R-:W-:Y:S05]  /*c470*/  @P0 BRA `(.L_x_2506) ;  /* 0x00000000001c0947 */ /* 0x000fea0003800000 */
[----:B------:R-:W2:Y:S01]  /*c480*/  S2R R5, SR_TID.X ;  /* 0x0000000000057919 */ /* 0x000ea20000002100 */
[----:B-1----:R-:W-:-:S04]  /*c490*/  IMAD.MOV.U32 R4, RZ, RZ, 0x4200 ;  /* 0x00004200ff047424 */ /* 0x002fc800078e00ff */
[----:B------:R3:W-:Y:S01]  /*c4a0*/  SYNCS.ARRIVE.TRANS64 RZ, [R0+URZ+0x30c10], R4 ;  /* 0x030c100400ff79a7 */ /* 0x0007e2000800003f */
[----:B--2---:R-:W-:-:S04]  /*c4b0*/  LOP3.LUT R5, R5, 0x1f, RZ, 0xc0, !PT ;  /* 0x0000001f05057812 */ /* 0x004fc800078ec0ff */
[----:B------:R-:W-:-:S13]  /*c4c0*/  ISETP.NE.AND P1, PT, R5, RZ, PT ;  /* 0x000000ff0500720c */ /* 0x000fda0003f25270 */
[----:B---3--:R-:W-:Y:S05]  /*c4d0*/  @!P1 BRA `(.L_x_2506) ;  /* 0x0000000000049947 */ /* 0x008fea0003800000 */
[----:B------:R-:W-:Y:S01]  /*c4e0*/  BPT.TRAP 0x1 ;  /* 0x000000040000795c */ /* 0x000fe20000300000 */
.L_x_2506:
[----:B------:R-:W2:Y:S01]  /*c4f0*/  LDL R14, [R1+0x4] ;  /* 0x00000400010e7983 */ /* 0x000ea20000100800 */
        /* <DEDUP_REMOVED lines=8> */
[----:B------:R-:W-:-:S05]  /*c580*/  UMOV UR9, 0x20 ;  /* 0x0000002000097882 */ /* 0x000fca0000000000 */
[----:B------:R-:W-:Y:S02]  /*c590*/  UIADD3 UR8, UR8, 0x2, URZ ;  /* 0x0000000208087890 */ /* 0x000fe4000fffe03f */
[----:B------:R-:W-:Y:S02]  /*c5a0*/  UIADD3 UR16, UR14, 0x10000, URZ ;  /* 0x000100000e107890 */ /* 0x000fe4000fffe03f */
[----:B------:R-:W-:Y:S02]  /*c5b0*/  USHF.L.U32 UR19, UR8, 0x7, URZ ;  /* 0x0000000708137899 */ /* 0x000fe4000800063f */
[----:B------:R-:W-:Y:S01]  /*c5c0*/  UIADD3 UR17, UR14, 0x30c10, URZ ;  /* 0x00030c100e117890 */ /* 0x000fe2000fffe03f */
[----:B------:R-:W-:Y:S01]  /*c5d0*/  IMAD.U32 R17, RZ, RZ, UR8 ;  /* 0x00000008ff117e24 */ /* 0x000fe2000f8e00ff */
[----:B------:R-:W-:Y:S02]  /*c5e0*/  UIADD3 UR14, UR14, 0x20000, URZ ;  /* 0x000200000e0e7890 */ /* 0x000fe4000fffe03f */
[----:B-1----:R-:W-:-:S03]  /*c5f0*/  IADD3 R4, P1, R8, UR19, RZ ;  /* 0x0000001308047c10 */ /* 0x002fc6000ff3e0ff */
[----:B------:R-:W-:Y:S01]  /*c600*/  UMOV UR15, UR17 ;  /* 0x00000011000f7c82 */ /* 0x000fe20008000000 */
[----:B------:R-:W-:Y:S01]  /*c610*/  LEA R5, P2, R4, R11, 0x2 ;  /* 0x0000000b04057211 */ /* 0x000fe200078410ff */
[----:B------:R3:W-:Y:S03]  /*c620*/  UTMALDG.4D [UR16], [UR4], desc[UR6] ;  /* 0x00000610040075b4 */ /* 0x0007e60008019000 */
[----:B------:R-:W-:Y:S01]  /*c630*/  R2UR UR22, R5 ;  /* 0x00000000051672ca */ /* 0x000fe200000e0000 */
[----:B------:R-:W-:-:S05]  /*c640*/  IMAD.U32 R5, RZ, RZ, UR19 ;  /* 0x00000013ff057e24 */ /* 0x000fca000f8e00ff */
[----:B--2---:R-:W-:Y:S02]  /*c650*/  LEA.HI.X.SX32 R5, R5, R14, 0x1, P1 ;  /* 0x0000000e05057211 */ /* 0x004fe400008f0eff */
[----:B------:R-:W-:Y:S02]  /*c660*/  ISETP.NE.AND P1, PT, R18, RZ, PT ;  /* 0x000000ff1200720c */ /* 0x000fe40003f25270 */
[----:B------:R-:W-:-:S04]  /*c670*/  LEA.HI.X R5, R4, R12, R5, 0x2, P2 ;  /* 0x0000000c04057211 */ /* 0x000fc800010f1405 */
[----:B------:R-:W-:-:S13]  /*c680*/  R2UR UR23, R5 ;  /* 0x00000000051772ca */ /* 0x000fda00000e0000 */
[----:B------:R3:W-:Y:S02]  /*c690*/  UBLKCP.S.G [UR14], [UR22], UR9 ;  /* 0x0000000e160073ba */ /* 0x0007e40008000209 */
[----:B---3--:R-:W-:Y:S05]  /*c6a0*/  @P1 BRA `(.L_x_2507) ;  /* 0xfffffff400b01947 */ /* 0x008fea000383ffff */
.L_x_2498:
[----:B-1----:R-:W2:Y:S04]  /*c6b0*/  LDL.LU R4, [R1+0x10] ;  /* 0x0000100001047983 */ /* 0x002ea80000300800 */
[----:B------:R1:W5:Y:S01]  /*c6c0*/  LDL R5, [R1+0x14] ;  /* 0x0000140001057983 */ /* 0x0003620000100800 */
[----:B--2---:R-:W-:-:S13]  /*c6d0*/  ISETP.NE.AND P1, PT, R4, RZ, PT ;  /* 0x000000ff0400720c */ /* 0x004fda0003f25270 */
[----:B-1----:R-:W-:Y:S05]  /*c6e0*/  @!P1 BRA `(.L_x_2497) ;  /* 0x0000000400249947 */ /* 0x002fea0003800000 */
[----:B------:R-:W-:-:S04]  /*c6f0*/  SHF.L.U32 R14, R10, 0x1f, RZ ;  /* 0x0000001f0a0e7819 */ /* 0x000fc800000006ff */
[----:B------:R-:W1:Y:S02]  /*c700*/  SYNCS.PHASECHK.TRANS64.TRYWAIT P1, [R0+URZ+0x30c40], R14 ;  /* 0x030c400e000075a7 */ /* 0x000e64000802017f */
[----:B-1----:R-:W-:Y:S05]  /*c710*/  @!P1 BRA `(.L_x_2508) ;  /* 0x0000000c00709947 */ /* 0x002fea0003800000 */
.L_x_2529:
[----:B------:R-:W-:Y:S05]  /*c720*/  @P0 BRA `(.L_x_2509) ;  /* 0x00000000001c0947 */ /* 0x000fea0003800000 */
[----:B------:R-:W2:Y:S02]  /*c730*/  S2R R4, SR_TID.X ;  /* 0x0000000000047919 */ /* 0x000ea40000002100 */
[----:B--2--5:R-:W-:Y:S01]  /*c740*/  LOP3.LUT R5, R4, 0x1f, RZ, 0xc0, !PT ;  /* 0x0000001f04057812 */ /* 0x024fe200078ec0ff */
[----:B------:R-:W-:-:S03]  /*c750*/  IMAD.MOV.U32 R4, RZ, RZ, 0x4200 ;  /* 0x00004200ff047424 */ /* 0x000fc600078e00ff */
[----:B------:R-:W-:Y:S01]  /*c760*/  ISETP.NE.AND P1, PT, R5, RZ, PT ;  /* 0x000000ff0500720c */ /* 0x000fe20003f25270 */
[----:B------:R2:W-:-:S12]  /*c770*/  SYNCS.ARRIVE.TRANS64 RZ, [R0+URZ+0x30c30], R4 ;  /* 0x030c300400ff79a7 */ /* 0x0005d8000800003f */
[----:B--2---:R-:W-:Y:S05]  /*c780*/  @!P1 BRA `(.L_x_2509) ;  /* 0x0000000000049947 */ /* 0x004fea0003800000 */
[----:B------:R-:W-:Y:S01]  /*c790*/  BPT.TRAP 0x1 ;  /* 0x000000040000795c */ /* 0x000fe20000300000 */
.L_x_2509:
[----:B------:R-:W2:Y:S01]  /*c7a0*/  LDL R18, [R1] ;  /* 0x0000000001127983 */ /* 0x000ea20000100800 */
[----:B-----5:R-:W3:Y:S01]  /*c7b0*/  LDC.64 R4, c[0x0][0x728] ;  /* 0x0001ca00ff047b82 */ /* 0x020ee20000000a00 */
        /* <DEDUP_REMOVED lines=11> */
[----:B---3--:R-:W-:-:S04]  /*c870*/  LEA R4, P2, R15, R4, 0x2 ;  /* 0x000000040f047211 */ /* 0x008fc800078410ff */
[----:B------:R-:W-:Y:S01]  /*c880*/  UMOV UR9, UR17 ;  /* 0x0000001100097c82 */ /* 0x000fe20008000000 */
[----:B------:R-:W-:Y:S02]  /*c890*/  R2UR UR14, R4 ;  /* 0x00000000040e72ca */ /* 0x000fe400000e0000 */
[----:B--2---:R-:W-:-:S04]  /*c8a0*/  LEA.HI.X.SX32 R4, R17, R18, 0x1, P1 ;  /* 0x0000001211047211 */ /* 0x004fc800008f0eff */
        /* <DEDUP_REMOVED lines=8> */
[----:B------:R-:W3:Y:S02]  /*c930*/  SYNCS.PHASECHK.TRANS64.TRYWAIT P1, [R0+URZ+0x30c28], R14 ;  /* 0x030c280e000075a7 */ /* 0x000ee4000802017f */
[----:B--23--:R-:W-:Y:S05]  /*c940*/  @!P1 BRA `(.L_x_2510) ;  /* 0x0000000800f89947 */ /* 0x00cfea0003800000 */
.L_x_2530:
        /* <DEDUP_REMOVED lines=8> */
.L_x_2511:
[----:B------:R-:W3:Y:S01]  /*c9d0*/  LDL.LU R4, [R1+0x4] ;  /* 0x0000040001047983 */ /* 0x000ee20000300800 */
[----:B------:R-:W-:Y:S01]  /*c9e0*/  R2UR UR19, R17 ;  /* 0x00000000111372ca */ /* 0x000fe200000e0000 */
[----:B------:R-:W-:Y:S01]  /*c9f0*/  UMOV UR6, 0x0 ;  /* 0x0000000000067882 */ /* 0x000fe20000000000 */
[----:B------:R-:W-:Y:S01]  /*ca00*/  R2UR UR8, R0 ;  /* 0x00000000000872ca */ /* 0x000fe200000e0000 */
[----:B------:R-:W-:Y:S01]  /*ca10*/  UMOV UR7, 0x14f00000 ;  /* 0x14f0000000077882 */ /* 0x000fe20000000000 */
[----:B------:R-:W-:Y:S01]  /*ca20*/  R2UR UR4, R2 ;  /* 0x00000000020472ca */ /* 0x000fe200000e0000 */
[----:B------:R-:W-:Y:S01]  /*ca30*/  UMOV UR18, URZ ;  /* 0x0000003f00127c82 */ /* 0x000fe20008000000 */
[----:B------:R-:W-:Y:S01]  /*ca40*/  R2UR UR5, R3 ;  /* 0x00000000030572ca */ /* 0x000fe200000e0000 */
[----:B------:R-:W-:-:S06]  /*ca50*/  UMOV UR10, 0x20 ;  /* 0x00000020000a7882 */ /* 0x000fcc0000000000 */
[----:B------:R-:W-:Y:S02]  /*ca60*/  UIADD3 UR19, UR19, 0x80, URZ ;  /* 0x0000008013137890 */ /* 0x000fe4000fffe03f */
[----:B------:R-:W-:Y:S02]  /*ca70*/  UIADD3 UR16, UR8, 0x14000, URZ ;  /* 0x0001400008107890 */ /* 0x000fe4000fffe03f */
[----:B------:R-:W-:Y:S02]  /*ca80*/  UIADD3 UR17, UR8, 0x30c18, URZ ;  /* 0x00030c1808117890 */ /* 0x000fe4000fffe03f */
[----:B------:R-:W-:Y:S01]  /*ca90*/  IMAD.U32 R5, RZ, RZ, UR19 ;  /* 0x00000013ff057e24 */ /* 0x000fe2000f8e00ff */
[----:B------:R-:W-:Y:S01]  /*caa0*/  IADD3 R8, P0, R8, UR19, RZ ;  /* 0x0000001308087c10 */ /* 0x000fe2000ff1e0ff */
[----:B------:R-:W-:Y:S01]  /*cab0*/  UIADD3 UR8, UR8, 0x20200, URZ ;  /* 0x0002020008087890 */ /* 0x000fe2000fffe03f */
[----:B------:R-:W-:Y:S02]  /*cac0*/  IMAD.MOV.U32 R2, RZ, RZ, 0x1 ;  /* 0x00000001ff027424 */ /* 0x000fe400078e00ff */
[----:B------:R-:W-:-:S02]  /*cad0*/  UMOV UR9, UR17 ;  /* 0x0000001100097c82 */ /* 0x000fc40008000000 */
[----:B------:R4:W-:Y:S01]  /*cae0*/  UTMALDG.4D [UR16], [UR4], desc[UR6] ;  /* 0x00000610040075b4 */ /* 0x0009e20008019000 */
[----:B---3--:R-:W-:Y:S02]  /*caf0*/  LEA.HI.X.SX32 R5, R5, R4, 0x1, P0 ;  /* 0x0000000405057211 */ /* 0x008fe400000f0eff */
[----:B------:R-:W-:-:S04]  /*cb00*/  LEA R11, P0, R8, R11, 0x2 ;  /* 0x0000000b080b7211 */ /* 0x000fc800078010ff */
[----:B------:R-:W-:Y:S02]  /*cb10*/  LEA.HI.X R12, R8, R12, R5, 0x2, P0 ;  /* 0x0000000c080c7211 */ /* 0x000fe400000f1405 */
[----:B------:R-:W-:Y:S01]  /*cb20*/  R2UR UR14, R11 ;  /* 0x000000000b0e72ca */ /* 0x000fe200000e0000 */
[----:B------:R4:W5:Y:S01]  /*cb30*/  LDL.LU R5, [R1+0x14] ;  /* 0x0000140001057983 */ /* 0x0009620000300800 */
[----:B------:R-:W-:-:S03]  /*cb40*/  R2UR UR15, R12 ;  /* 0x000000000c0f72ca */ /* 0x000fc600000e0000 */
[----:B------:R4:W-:Y:S10]  /*cb50*/  STL [R1+0x8], R2 ;  /* 0x0000080201007387 */ /* 0x0009f40000100800 */
[----:B------:R4:W-:Y:S02]  /*cb60*/  UBLKCP.S.G [UR8], [UR14], UR10 ;  /* 0x000000080e0073ba */ /* 0x0009e4000800020a */
[----:B----4-:R-:W-:Y:S01]  /*cb70*/  NOP ;  /* 0x0000000000007918 */ /* 0x010fe20000000000 */
.L_x_2497:
[----:B------:R-:W3:Y:S01]  /*cb80*/  LDL R3, [R1+0x8] ;  /* 0x0000080001037983 */ /* 0x000ee20000100800 */
[----:B------:R-:W4:Y:S02]  /*cb90*/  S2R R2, SR_TID.X ;  /* 0x0000000000027919 */ /* 0x000f240000002100 */
[----:B----4-:R-:W-:-:S04]  /*cba0*/  LOP3.LUT R2, R2, 0x7f, RZ, 0xc0, !PT ;  /* 0x0000007f02027812 */ /* 0x010fc800078ec0ff */
[----:B------:R-:W-:Y:S01]  /*cbb0*/  ISETP.NE.AND P1, PT, R2, RZ, PT ;  /* 0x000000ff0200720c */ /* 0x000fe20003f25270 */
[----:B---3--:R-:W-:Y:S01]  /*cbc0*/  IMAD R4, R3, 0x8, R0 ;  /* 0x0000000803047824 */ /* 0x008fe200078e0200 */
[----:B------:R-:W-:-:S04]  /*cbd0*/  SHF.L.U32 R3, R10, 0x1f, RZ ;  /* 0x0000001f0a037819 */ /* 0x000fc800000006ff */
[----:B------:R-:W3:Y:S02]  /*cbe0*/  SYNCS.PHASECHK.TRANS64.TRYWAIT P0, [R4+URZ+0x30c40], R3 ;  /* 0x030c4003040075a7 */ /* 0x000ee4000800017f */
[----:B---3--:R-:W-:Y:S05]  /*cbf0*/  @!P0 BRA `(.L_x_2512) ;  /* 0x0000000800608947 */ /* 0x008fea0003800000 */
.L_x_2531:
[----:B------:R-:W-:Y:S05]  /*cc00*/  @P1 BRA `(.L_x_2513) ;  /* 0x0000000000181947 */ /* 0x000fea0003800000 */
[----:B------:R-:W4:Y:S01]  /*cc10*/  S2R R2, SR_TID.X ;  /* 0x0000000000027919 */ /* 0x000f220000002100 */
[----:B---3--:R-:W-:-:S04]  /*cc20*/  IMAD.MOV.U32 R3, RZ, RZ, 0x4200 ;  /* 0x00004200ff037424 */ /* 0x008fc800078e00ff */
[----:B------:R3:W-:Y:S01]  /*cc30*/  SYNCS.ARRIVE.TRANS64 RZ, [R4+URZ+0x30c30], R3 ;  /* 0x030c300304ff79a7 */ /* 0x0007e2000800003f */
[----:B----4-:R-:W-:-:S13]  /*cc40*/  LOP3.LUT P0, RZ, R2, 0x1f, RZ, 0xc0, !PT ;  /* 0x0000001f02ff7812 */ /* 0x010fda000780c0ff */
[----:B---3--:R-:W-:Y:S05]  /*cc50*/  @!P0 BRA `(.L_x_2513) ;  /* 0x0000000000048947 */ /* 0x008fea0003800000 */
[----:B------:R-:W-:Y:S01]  /*cc60*/  BPT.TRAP 0x1 ;  /* 0x000000040000795c */ /* 0x000fe20000300000 */
.L_x_2513:
[----:B------:R-:W4:Y:S01]  /*cc70*/  LDL.LU R9, [R1] ;  /* 0x0000000001097983 */ /* 0x000f220000300800 */
[----:B-----5:R-:W-:Y:S01]  /*cc80*/  R2UR UR19, R5 ;  /* 0x00000000051372ca */ /* 0x020fe200000e0000 */
[----:B---3--:R-:W3:Y:S02]  /*cc90*/  LDC.64 R2, c[0x0][0x728] ;  /* 0x0001ca00ff027b82 */ /* 0x008ee40000000a00 */
[----:B------:R-:W2:Y:S01]  /*cca0*/  LDL.LU R8, [R1+0x8] ;  /* 0x0000080001087983 */ /* 0x000ea20000300800 */
[----:B------:R-:W-:Y:S01]  /*ccb0*/  R2UR UR17, R4 ;  /* 0x00000000041172ca */ /* 0x000fe200000e0000 */
[----:B------:R-:W-:Y:S01]  /*ccc0*/  UMOV UR6, 0x0 ;  /* 0x0000000000067882 */ /* 0x000fe20000000000 */
[----:B------:R-:W-:Y:S01]  /*ccd0*/  UMOV UR7, 0x14f00000 ;  /* 0x14f0000000077882 */ /* 0x000fe20000000000 */
[----:B------:R-:W-:Y:S01]  /*cce0*/  UMOV UR18, URZ ;  /* 0x0000003f00127c82 */ /* 0x000fe20008000000 */
[----:B------:R-:W-:-:S05]  /*ccf0*/  UMOV UR10, 0x20 ;  /* 0x00000020000a7882 */ /* 0x000fca0000000000 */
[----:B------:R-:W-:-:S04]  /*cd00*/  USHF.L.U32 UR19, UR19, 0x7, URZ ;  /* 0x0000000713137899 */ /* 0x000fc8000800063f */
[----:B------:R-:W-:Y:S02]  /*cd10*/  UIADD3 UR17, UR17, 0x30c30, URZ ;  /* 0x00030c3011117890 */ /* 0x000fe4000fffe03f */
[----:B------:R-:W-:Y:S01]  /*cd20*/  IMAD.U32 R5, RZ, RZ, UR19 ;  /* 0x00000013ff057e24 */ /* 0x000fe2000f8e00ff */
[----:B------:R-:W-:-:S04]  /*cd30*/  IADD3 R6, P0, R6, UR19, RZ ;  /* 0x0000001306067c10 */ /* 0x000fc8000ff1e0ff */
[----:B------:R-:W-:Y:S01]  /*cd40*/  UMOV UR9, UR17 ;  /* 0x0000001100097c82 */ /* 0x000fe20008000000 */
[----:B----4-:R-:W-:Y:S02]  /*cd50*/  LEA.HI.X.SX32 R5, R5, R9, 0x1, P0 ;  /* 0x0000000905057211 */ /* 0x010fe400000f0eff */
[----:B---3--:R-:W-:Y:S01]  /*cd60*/  LEA R2, P0, R6, R2, 0x2 ;  /* 0x0000000206027211 */ /* 0x008fe200078010ff */
[C-C-:B--2---:R-:W-:Y:S02]  /*cd70*/  IMAD R4, R8.reuse, 0x4000, R0.reuse ;  /* 0x0000400008047824 */ /* 0x144fe400078e0200 */
[----:B-1----:R-:W-:Y:S01]  /*cd80*/  IMAD R0, R8, 0x200, R0 ;  /* 0x0000020008007824 */ /* 0x002fe200078e0200 */
[----:B------:R-:W-:Y:S02]  /*cd90*/  LEA.HI.X R3, R6, R3, R5, 0x2, P0 ;  /* 0x0000000306037211 */ /* 0x000fe400000f1405 */
[----:B------:R-:W-:Y:S02]  /*cda0*/  IADD3 R13, P0, R13, 0x1f0, RZ ;  /* 0x000001f00d0d7810 */ /* 0x000fe40007f1e0ff */
[----:B------:R-:W-:-:S02]  /*cdb0*/  R2UR UR16, R4 ;  /* 0x00000000041072ca */ /* 0x000fc400000e0000 */
[----:B------:R-:W-:Y:S01]  /*cdc0*/  R2UR UR8, R0 ;  /* 0x00000000000872ca */ /* 0x000fe200000e0000 */
[----:B------:R-:W-:Y:S01]  /*cdd0*/  IMAD.X R16, RZ, RZ, R16, P0 ;  /* 0x000000ffff107224 */ /* 0x000fe200000e0610 */
[----:B------:R-:W-:Y:S01]  /*cde0*/  R2UR UR4, R13 ;  /* 0x000000000d0472ca */ /* 0x000fe200000e0000 */
[----:B------:R-:W-:Y:S01]  /*cdf0*/  VIADD R0, R8, 0x1 ;  /* 0x0000000108007836 */ /* 0x000fe20000000000 */
[----:B------:R-:W-:Y:S02]  /*ce00*/  R2UR UR14, R2 ;  /* 0x00000000020e72ca */ /* 0x000fe400000e0000 */
[----:B------:R-:W-:Y:S02]  /*ce10*/  R2UR UR5, R16 ;  /* 0x00000000100572ca */ /* 0x000fe400000e0000 */
[----:B------:R-:W-:Y:S02]  /*ce20*/  R2UR UR15, R3 ;  /* 0x00000000030f72ca */ /* 0x000fe400000e0000 */
[----:B------:R-:W-:Y:S01]  /*ce30*/  ISETP.NE.AND P0, PT, R0, 0x2, PT ;  /* 0x000000020000780c */ /* 0x000fe20003f05270 */
[----:B------:R-:W-:-:S02]  /*ce40*/  UIADD3 UR16, UR16, 0x18000, URZ ;  /* 0x0001800010107890 */ /* 0x000fc4000fffe03f */
[----:B------:R-:W-:Y:S01]  /*ce50*/  UIADD3 UR8, UR8, 0x20400, URZ ;  /* 0x0002040008087890 */ /* 0x000fe2000fffe03f */
[----:B------:R-:W-:Y:S02]  /*ce60*/  SEL R3, RZ, 0x1, P0 ;  /* 0x00000001ff037807 */ /* 0x000fe40000000000 */
[----:B------:R-:W-:Y:S02]  /*ce70*/  SEL R0, R0, RZ, P0 ;  /* 0x000000ff00007207 */ /* 0x000fe40000000000 */
[----:B------:R-:W-:Y:S02]  /*ce80*/  LOP3.LUT R10, R10, R3, RZ, 0x3c, !PT ;  /* 0x000000030a0a7212 */ /* 0x000fe400078e3cff */
[----:B------:R1:W-:Y:S02]  /*ce90*/  UTMALDG.4D [UR16], [UR4], desc[UR6] ;  /* 0x00000610040075b4 */ /* 0x0003e40008019000 */
[----:B------:R1:W-:Y:S02]  /*cea0*/  UBLKCP.S.G [UR8], [UR14], UR10 ;  /* 0x000000080e0073ba */ /* 0x0003e4000800020a */
[----:B-1----:R-:W-:Y:S01]  /*ceb0*/  NOP ;  /* 0x0000000000007918 */ /* 0x002fe20000000000 */
.L_x_2494:
[----:B------:R-:W-:Y:S05]  /*cec0*/  BSYNC B0 ;  /* 0x0000000000007941 */ /* 0x000fea0003800000 */
.L_x_2493:
[----:B------:R-:W-:-:S03]  /*ced0*/  UMOV UR4, 0xffffffff ;  /* 0xffffffff00047882 */ /* 0x000fc60000000000 */
[----:B------:R-:W-:Y:S05]  /*cee0*/  BRA.DIV UR4, `(.L_x_2514) ;  /* 0x0000000604b87947 */ /* 0x000fea000b800000 */
[----:B------:R-:W-:-:S13]  /*cef0*/  ELECT P6, URZ, PT ;  /* 0x00000000003f782f */ /* 0x000fda00038c0000 */
.L_x_2534:
[----:B------:R-:W-:Y:S05]  /*cf00*/  @!P6 BRA `(.L_x_2413) ;  /* 0x000000000084e947 */ /* 0x000fea0003800000 */
[----:B------:R-:W2:Y:S02]  /*cf10*/  LDL.LU R2, [R1+0x18] ;  /* 0x0000180001027983 */ /* 0x000ea40000300800 */
[----:B--2---:R-:W-:-:S04]  /*cf20*/  LOP3.LUT R2, R2, 0x2, RZ, 0xfc, !PT ;  /* 0x0000000202027812 */ /* 0x004fc800078efcff */
[----:B------:R-:W-:-:S13]  /*cf30*/  ISETP.NE.AND P2, PT, R2, 0x3, PT ;  /* 0x000000030200780c */ /* 0x000fda0003f45270 */
[----:B------:R-:W-:Y:S05]  /*cf40*/  @!P2 BRA `(.L_x_2515) ;  /* 0x000000000004a947 */ /* 0x000fea0003800000 */
[----:B------:R-:W-:Y:S01]  /*cf50*/  BPT.TRAP 0x1 ;  /* 0x000000040000795c */ /* 0x000fe20000300000 */
.L_x_2515:
        /* <DEDUP_REMOVED lines=15> */
.L_x_2535:
[----:B------:R-:W2:Y:S02]  /*d050*/  SYNCS.PHASECHK.TRANS64.TRYWAIT P0, [R3+URZ], R2 ;  /* 0x00000002030075a7 */ /* 0x000ea4000800017f */
[----:B--2---:R-:W-:Y:S05]  /*d060*/  @!P0 BRA `(.L_x_2517) ;  /* 0x00000004008c8947 */ /* 0x004fea0003800000 */
.L_x_2536:
[----:B------:R-:W-:Y:S05]  /*d070*/  @!P2 BRA `(.L_x_2518) ;  /* 0x000000000004a947 */ /* 0x000fea0003800000 */
[----:B------:R-:W-:Y:S01]  /*d080*/  BPT.TRAP 0x1 ;  /* 0x000000040000795c */ /* 0x000fe20000300000 */
.L_x_2518:
[----:B--2---:R-:W-:-:S04]  /*d090*/  VIADD R3, R8, 0x30c40 ;  /* 0x00030c4008037836 */ /* 0x004fc80000000000 */
[----:B------:R-:W-:-:S04]  /*d0a0*/  IMAD R5, R0, 0x8, R3 ;  /* 0x0000000800057824 */ /* 0x000fc800078e0203 */
[----:B------:R-:W2:Y:S02]  /*d0b0*/  SYNCS.PHASECHK.TRANS64.TRYWAIT P0, [R5+URZ], R4 ;  /* 0x00000004050075a7 */ /* 0x000ea4000800017f */
[----:B--2---:R-:W-:Y:S05]  /*d0c0*/  @!P0 BRA `(.L_x_2519) ;  /* 0x0000000400888947 */ /* 0x004fea0003800000 */
.L_x_2537:
[----:B------:R-:W-:-:S07]  /*d0d0*/  IMAD R3, R6, 0x8, R3 ;  /* 0x0000000806037824 */ /* 0x000fce00078e0203 */
.L_x_2520:
[----:B---3--:R3:W4:Y:S02]  /*d0e0*/  SYNCS.PHASECHK.TRANS64.TRYWAIT P0, [R3+URZ], R2 ;  /* 0x00000002030075a7 */ /* 0x008724000800017f */
[----:B----4-:R-:W-:Y:S05]  /*d0f0*/  @!P0 NANOSLEEP.SYNCS 0x989680 ;  /* 0x009896800000895d */ /* 0x010fea0003900000 */
[----:B------:R-:W4:Y:S02]  /*d100*/  @!P0 SYNCS.PHASECHK.TRANS64 P0, [R3+URZ], R2 ;  /* 0x00000002030085a7 */ /* 0x000f24000800007f */
[----:B----4-:R-:W-:Y:S05]  /*d110*/  @!P0 BRA `(.L_x_2520) ;  /* 0xfffffffc00f08947 */ /* 0x010fea000383ffff */
.L_x_2413:
[----:B------:R-:W-:Y:S05]  /*d120*/  BSYNC B6 ;  /* 0x0000000000067941 */ /* 0x000fea0003800000 */
.L_x_2408:
[----:B------:R-:W-:Y:S05]  /*d130*/  EXIT ;  /* 0x000000000000794d */ /* 0x000fea0003800000 */
.L_x_2419:
[----:B------:R-:W-:Y:S02]  /*d140*/  IMAD.MOV.U32 R12, RZ, RZ, RZ ;  /* 0x000000ffff0c7224 */ /* 0x000fe400078e00ff */
[----:B------:R-:W-:Y:S02]  /*d150*/  IMAD.MOV.U32 R11, RZ, RZ, 0x1f ;  /* 0x0000001fff0b7424 */ /* 0x000fe400078e00ff */
[----:B------:R-:W-:-:S07]  /*d160*/  IMAD.MOV.U32 R15, RZ, RZ, -0x1 ;  /* 0xffffffffff0f7424 */ /* 0x000fce00078e00ff */
[----:B------:R-:W-:Y:S05]  /*d170*/  WARPSYNC.COLLECTIVE R15, `(.L_x_2521) ;  /* 0x000000000f087348 */ /* 0x000fea0003c00000 */
[----:B------:R1:W2:Y:S02]  /*d180*/  SHFL.IDX P6, R14, R13, R12, R11 ;  /* 0x0000000c0d0e7389 */ /* 0x0002a400000c000b */
[----:B-12---:R-:W-:Y:S01]  /*d190*/  ENDCOLLECTIVE ;  /* 0x000000000000791b */ /* 0x006fe20003800000 */
.L_x_2521:
[----:B------:R-:W-:Y:S05]  /*d1a0*/  BRA `(.L_x_2522) ;  /* 0xffffff3c00dc7947 */ /* 0x000fea000383ffff */
.L_x_2421:
[----:B----4-:R4:W1:Y:S02]  /*d1b0*/  SYNCS.PHASECHK.TRANS64.TRYWAIT P0, [R236+URZ+0x30c00], R9 ;  /* 0x030c0009ec0075a7 */ /* 0x010864000800017f */
[----:B-1----:R-:W-:Y:S05]  /*d1c0*/  @!P0 NANOSLEEP.SYNCS 0x989680 ;  /* 0x009896800000895d */ /* 0x002fea0003900000 */
[----:B------:R-:W1:Y:S02]  /*d1d0*/  @!P0 SYNCS.PHASECHK.TRANS64 P0, [R236+URZ+0x30c00], R9 ;  /* 0x030c0009ec0085a7 */ /* 0x000e64000800007f */
[----:B-1----:R-:W-:Y:S05]  /*d1e0*/  @!P0 BRA `(.L_x_2421) ;  /* 0xfffffffc00f08947 */ /* 0x002fea000383ffff */
[----:B------:R-:W-:Y:S05]  /*d1f0*/  BRA `(.L_x_2420) ;  /* 0xffffff3c00f07947 */ /* 0x000fea000383ffff */
.L_x_2426:
[----:B--2---:R2:W3:Y:S02]  /*d200*/  SYNCS.PHASECHK.TRANS64.TRYWAIT P1, [R6+URZ+0x30c10], R17 ;  /* 0x030c1011060075a7 */ /* 0x0044e4000802017f */
[----:B---3--:R-:W-:Y:S05]  /*d210*/  @!P1 NANOSLEEP.SYNCS 0x989680 ;  /* 0x009896800000995d */ /* 0x008fea0003900000 */
[----:B------:R-:W3:Y:S02]  /*d220*/  @!P1 SYNCS.PHASECHK.TRANS64 P1, [R6+URZ+0x30c10], R17 ;  /* 0x030c1011060095a7 */ /* 0x000ee4000802007f */
[----:B---3--:R-:W-:Y:S05]  /*d230*/  @!P1 BRA `(.L_x_2426) ;  /* 0xfffffffc00f09947 */ /* 0x008fea000383ffff */
[----:B------:R-:W-:Y:S05]  /*d240*/  BRA `(.L_x_2425) ;  /* 0xffffff4800587947 */ /* 0x000fea000383ffff */
.L_x_2430:
[----:B------:R1:W1:Y:S02]  /*d250*/  SYNCS.PHASECHK.TRANS64.TRYWAIT P1, [R6+URZ+0x30c30], R17 ;  /* 0x030c3011060075a7 */ /* 0x000264000802017f */
[----:B-1----:R-:W-:Y:S05]  /*d260*/  @!P1 NANOSLEEP.SYNCS 0x989680 ;  /* 0x009896800000995d */ /* 0x002fea0003900000 */
[----:B------:R-:W1:Y:S02]  /*d270*/  @!P1 SYNCS.PHASECHK.TRANS64 P1, [R6+URZ+0x30c30], R17 ;  /* 0x030c3011060095a7 */ /* 0x000e64000802007f */
[----:B-1----:R-:W-:Y:S05]  /*d280*/  @!P1 BRA `(.L_x_2430) ;  /* 0xfffffffc00f09947 */ /* 0x002fea000383ffff */
[----:B------:R-:W-:Y:S05]  /*d290*/  BRA `(.L_x_2429) ;  /* 0xffffff4c00747947 */ /* 0x000fea000383ffff */
.L_x_2438:
[----:B--2---:R2:W3:Y:S02]  /*d2a0*/  SYNCS.PHASECHK.TRANS64.TRYWAIT P1, [R7+URZ+0x30c10], R20 ;  /* 0x030c1014070075a7 */ /* 0x0044e4000802017f */
[----:B---3--:R-:W-:Y:S05]  /*d2b0*/  @!P1 NANOSLEEP.SYNCS 0x989680 ;  /* 0x009896800000995d */ /* 0x008fea0003900000 */
[----:B------:R-:W3:Y:S02]  /*d2c0*/  @!P1 SYNCS.PHASECHK.TRANS64 P1, [R7+URZ+0x30c10], R20 ;  /* 0x030c1014070095a7 */ /* 0x000ee4000802007f */
[----:B---3--:R-:W-:Y:S05]  /*d2d0*/  @!P1 BRA `(.L_x_2438) ;  /* 0xfffffffc00f09947 */ /* 0x008fea000383ffff */
[----:B------:R-:W-:Y:S05]  /*d2e0*/  BRA `(.L_x_2437) ;  /* 0xffffff84008c7947 */ /* 0x000fea000383ffff */
.L_x_2442:
[----:B------:R1:W1:Y:S02]  /*d2f0*/  SYNCS.PHASECHK.TRANS64.TRYWAIT P1, [R7+URZ+0x30c30], R20 ;  /* 0x030c3014070075a7 */ /* 0x000264000802017f */
[----:B-1----:R-:W-:Y:S05]  /*d300*/  @!P1 NANOSLEEP.SYNCS 0x989680 ;  /* 0x009896800000995d */ /* 0x002fea0003900000 */
[----:B------:R-:W1:Y:S02]  /*d310*/  @!P1 SYNCS.PHASECHK.TRANS64 P1, [R7+URZ+0x30c30], R20 ;  /* 0x030c3014070095a7 */ /* 0x000e64000802007f */
[----:B-1----:R-:W-:Y:S05]  /*d320*/  @!P1 BRA `(.L_x_2442) ;  /* 0xfffffffc00f09947 */ /* 0x002fea000383ffff */
[----:B------:R-:W-:Y:S05]  /*d330*/  BRA `(.L_x_2441) ;  /* 0xffffff8800a07947 */ /* 0x000fea000383ffff */
.L_x_2495:
[----:B-1----:R1:W2:Y:S02]  /*d340*/  SYNCS.PHASECHK.TRANS64.TRYWAIT P1, [R0+URZ+0x30c20], R11 ;  /* 0x030c200b000075a7 */ /* 0x0022a4000802017f */
[----:B--2---:R-:W-:Y:S05]  /*d350*/  @!P1 NANOSLEEP.SYNCS 0x989680 ;  /* 0x009896800000995d */ /* 0x004fea0003900000 */
[----:B------:R-:W2:Y:S02]  /*d360*/  @!P1 SYNCS.PHASECHK.TRANS64 P1, [R0+URZ+0x30c20], R11 ;  /* 0x030c200b000095a7 */ /* 0x000ea4000802007f */
[----:B--2---:R-:W-:Y:S05]  /*d370*/  @!P1 BRA `(.L_x_2495) ;  /* 0xfffffffc00f09947 */ /* 0x004fea000383ffff */
[----:B------:R-:W-:Y:S05]  /*d380*/  BRA `(.L_x_2523) ;  /* 0xffffffe400307947 */ /* 0x000fea000383ffff */
.L_x_2499:
[----:B--2---:R2:W3:Y:S02]  /*d390*/  SYNCS.PHASECHK.TRANS64.TRYWAIT P1, [R0+URZ+0x30c40], R19 ;  /* 0x030c4013000075a7 */ /* 0x0044e4000802017f */
[----:B---3--:R-:W-:Y:S05]  /*d3a0*/  @!P1 NANOSLEEP.SYNCS 0x989680 ;  /* 0x009896800000995d */ /* 0x008fea0003900000 */
[----:B------:R-:W3:Y:S02]  /*d3b0*/  @!P1 SYNCS.PHASECHK.TRANS64 P1, [R0+URZ+0x30c40], R19 ;  /* 0x030c4013000095a7 */ /* 0x000ee4000802007f */
[----:B---3--:R-:W-:Y:S05]  /*d3c0*/  @!P1 BRA `(.L_x_2499) ;  /* 0xfffffffc00f09947 */ /* 0x008fea000383ffff */
[----:B------:R-:W-:Y:S05]  /*d3d0*/  BRA `(.L_x_2524) ;  /* 0xffffffe800707947 */ /* 0x000fea000383ffff */
.L_x_2501:
[----:B-1----:R1:W3:Y:S02]  /*d3e0*/  SYNCS.PHASECHK.TRANS64.TRYWAIT P1, [R0+URZ+0x30c28], R19 ;  /* 0x030c2813000075a7 */ /* 0x0022e4000802017f */
[----:B---3--:R-:W-:Y:S05]  /*d3f0*/  @!P1 NANOSLEEP.SYNCS 0x989680 ;  /* 0x009896800000995d */ /* 0x008fea0003900000 */
[----:B------:R-:W3:Y:S02]  /*d400*/  @!P1 SYNCS.PHASECHK.TRANS64 P1, [R0+URZ+0x30c28], R19 ;  /* 0x030c2813000095a7 */ /* 0x000ee4000802007f */
[----:B---3--:R-:W-:Y:S05]  /*d410*/  @!P1 BRA `(.L_x_2501) ;  /* 0xfffffffc00f09947 */ /* 0x008fea000383ffff */
[----:B------:R-:W-:Y:S05]  /*d420*/  BRA `(.L_x_2525) ;  /* 0xffffffe800f47947 */ /* 0x000fea000383ffff */
.L_x_2503:
[----:B---3--:R3:W4:Y:S02]  /*d430*/  SYNCS.PHASECHK.TRANS64.TRYWAIT P1, [R0+URZ+0x30c48], R19 ;  /* 0x030c4813000075a7 */ /* 0x008724000802017f */
[----:B----4-:R-:W-:Y:S05]  /*d440*/  @!P1 NANOSLEEP.SYNCS 0x989680 ;  /* 0x009896800000995d */ /* 0x010fea0003900000 */
[----:B------:R-:W4:Y:S02]  /*d450*/  @!P1 SYNCS.PHASECHK.TRANS64 P1, [R0+URZ+0x30c48], R19 ;  /* 0x030c4813000095a7 */ /* 0x000f24000802007f */
[----:B----4-:R-:W-:Y:S05]  /*d460*/  @!P1 BRA `(.L_x_2503) ;  /* 0xfffffffc00f09947 */ /* 0x010fea000383ffff */
[----:B------:R-:W-:Y:S05]  /*d470*/  BRA `(.L_x_2526) ;  /* 0xffffffec00787947 */ /* 0x000fea000383ffff */
.L_x_2505:
[----:B------:R-:W-:-:S07]  /*d480*/  SHF.L.U32 R4, R10, 0x1f, RZ ;  /* 0x0000001f0a047819 */ /* 0x000fce00000006ff */
.L_x_2527:
[----:B-1----:R1:W2:Y:S02]  /*d490*/  SYNCS.PHASECHK.TRANS64.TRYWAIT P1, [R0+URZ+0x30c20], R4 ;  /* 0x030c2004000075a7 */ /* 0x0022a4000802017f */
[----:B--2---:R-:W-:Y:S05]  /*d4a0*/  @!P1 NANOSLEEP.SYNCS 0x989680 ;  /* 0x009896800000995d */ /* 0x004fea0003900000 */
[----:B------:R-:W2:Y:S02]  /*d4b0*/  @!P1 SYNCS.PHASECHK.TRANS64 P1, [R0+URZ+0x30c20], R4 ;  /* 0x030c2004000095a7 */ /* 0x000ea4000802007f */
[----:B--2---:R-:W-:Y:S05]  /*d4c0*/  @!P1 BRA `(.L_x_2527) ;  /* 0xfffffffc00f09947 */ /* 0x004fea000383ffff */
[----:B------:R-:W-:Y:S05]  /*d4d0*/  BRA `(.L_x_2528) ;  /* 0xffffffec00e47947 */ /* 0x000fea000383ffff */
.L_x_2508:
[----:B-1----:R1:W2:Y:S02]  /*d4e0*/  SYNCS.PHASECHK.TRANS64.TRYWAIT P1, [R0+URZ+0x30c40], R14 ;  /* 0x030c400e000075a7 */ /* 0x0022a4000802017f */
[----:B--2---:R-:W-:Y:S05]  /*d4f0*/  @!P1 NANOSLEEP.SYNCS 0x989680 ;  /* 0x009896800000995d */ /* 0x004fea0003900000 */
[----:B------:R-:W2:Y:S02]  /*d500*/  @!P1 SYNCS.PHASECHK.TRANS64 P1, [R0+URZ+0x30c40], R14 ;  /* 0x030c400e000095a7 */ /* 0x000ea4000802007f */
[----:B--2---:R-:W-:Y:S05]  /*d510*/  @!P1 BRA `(.L_x_2508) ;  /* 0xfffffffc00f09947 */ /* 0x004fea000383ffff */
[----:B------:R-:W-:Y:S05]  /*d520*/  BRA `(.L_x_2529) ;  /* 0xfffffff0007c7947 */ /* 0x000fea000383ffff */
.L_x_2510:
[----:B--2---:R2:W3:Y:S02]  /*d530*/  SYNCS.PHASECHK.TRANS64.TRYWAIT P1, [R0+URZ+0x30c28], R14 ;  /* 0x030c280e000075a7 */ /* 0x0044e4000802017f */
[----:B---3--:R-:W-:Y:S05]  /*d540*/  @!P1 NANOSLEEP.SYNCS 0x989680 ;  /* 0x009896800000995d */ /* 0x008fea0003900000 */
[----:B------:R-:W3:Y:S02]  /*d550*/  @!P1 SYNCS.PHASECHK.TRANS64 P1, [R0+URZ+0x30c28], R14 ;  /* 0x030c280e000095a7 */ /* 0x000ee4000802007f */
[----:B---3--:R-:W-:Y:S05]  /*d560*/  @!P1 BRA `(.L_x_2510) ;  /* 0xfffffffc00f09947 */ /* 0x008fea000383ffff */
[----:B------:R-:W-:Y:S05]  /*d570*/  BRA `(.L_x_2530) ;  /* 0xfffffff000f47947 */ /* 0x000fea000383ffff */
.L_x_2512:
[----:B---3--:R3:W4:Y:S02]  /*d580*/  SYNCS.PHASECHK.TRANS64.TRYWAIT P0, [R4+URZ+0x30c40], R3 ;  /* 0x030c4003040075a7 */ /* 0x008724000800017f */
[----:B----4-:R-:W-:Y:S05]  /*d590*/  @!P0 NANOSLEEP.SYNCS 0x989680 ;  /* 0x009896800000895d */ /* 0x010fea0003900000 */
[----:B------:R-:W4:Y:S02]  /*d5a0*/  @!P0 SYNCS.PHASECHK.TRANS64 P0, [R4+URZ+0x30c40], R3 ;  /* 0x030c4003040085a7 */ /* 0x000f24000800007f */
[----:B----4-:R-:W-:Y:S05]  /*d5b0*/  @!P0 BRA `(.L_x_2512) ;  /* 0xfffffffc00f08947 */ /* 0x010fea000383ffff */
[----:B------:R-:W-:Y:S05]  /*d5c0*/  BRA `(.L_x_2531) ;  /* 0xfffffff4008c7947 */ /* 0x000fea000383ffff */
.L_x_2514:
[----:B------:R-:W-:Y:S01]  /*d5d0*/  BSSY B0, `(.L_x_2532) ;  /* 0x0000006000007945 */ /* 0x000fe20003800000 */
[----:B------:R-:W-:-:S07]  /*d5e0*/  IMAD.MOV.U32 R15, RZ, RZ, -0x1 ;  /* 0xffffffffff0f7424 */ /* 0x000fce00078e00ff */
[----:B------:R-:W-:Y:S05]  /*d5f0*/  WARPSYNC.COLLECTIVE R15, `(.L_x_2533) ;  /* 0x000000000f0c7348 */ /* 0x000fea0003c00000 */
[----:B------:R-:W-:Y:S02]  /*d600*/  ELECT P6, UR62, PT ;  /* 0x00000000003e782f */ /* 0x000fe400038c0000 */
[----:B------:R-:W-:Y:S01]  /*d610*/  MOV R14, UR62 ;  /* 0x0000003e000e7c02 */ /* 0x000fe20008000f00 */
[----:B------:R-:W-:Y:S10]  /*d620*/  ENDCOLLECTIVE ;  /* 0x000000000000791b */ /* 0x000ff40003800000 */
.L_x_2533:
[----:B------:R-:W-:Y:S05]  /*d630*/  BSYNC B0 ;  /* 0x0000000000007941 */ /* 0x000fea0003800000 */
.L_x_2532:
[----:B------:R-:W-:Y:S05]  /*d640*/  BRA `(.L_x_2534) ;  /* 0xfffffff8002c7947 */ /* 0x000fea000383ffff */
.L_x_2516:
[----:B-1----:R1:W2:Y:S02]  /*d650*/  SYNCS.PHASECHK.TRANS64.TRYWAIT P0, [R7+URZ], R4 ;  /* 0x00000004070075a7 */ /* 0x0022a4000800017f */
[----:B--2---:R-:W-:Y:S05]  /*d660*/  @!P0 NANOSLEEP.SYNCS 0x989680 ;  /* 0x009896800000895d */ /* 0x004fea0003900000 */
[----:B------:R-:W2:Y:S02]  /*d670*/  @!P0 SYNCS.PHASECHK.TRANS64 P0, [R7+URZ], R4 ;  /* 0x00000004070085a7 */ /* 0x000ea4000800007f */
[----:B--2---:R-:W-:Y:S05]  /*d680*/  @!P0 BRA `(.L_x_2516) ;  /* 0xfffffffc00f08947 */ /* 0x004fea000383ffff */
[----:B------:R-:W-:Y:S05]  /*d690*/  BRA `(.L_x_2535) ;  /* 0xfffffff8006c7947 */ /* 0x000fea000383ffff */
.L_x_2517:
[----:B--2---:R2:W3:Y:S02]  /*d6a0*/  SYNCS.PHASECHK.TRANS64.TRYWAIT P0, [R3+URZ], R2 ;  /* 0x00000002030075a7 */ /* 0x0044e4000800017f */
[----:B---3--:R-:W-:Y:S05]  /*d6b0*/  @!P0 NANOSLEEP.SYNCS 0x989680 ;  /* 0x009896800000895d */ /* 0x008fea0003900000 */
[----:B------:R-:W3:Y:S02]  /*d6c0*/  @!P0 SYNCS.PHASECHK.TRANS64 P0, [R3+URZ], R2 ;  /* 0x00000002030085a7 */ /* 0x000ee4000800007f */
[----:B---3--:R-:W-:Y:S05]  /*d6d0*/  @!P0 BRA `(.L_x_2517) ;  /* 0xfffffffc00f08947 */ /* 0x008fea000383ffff */
[----:B------:R-:W-:Y:S05]  /*d6e0*/  BRA `(.L_x_2536) ;  /* 0xfffffff800607947 */ /* 0x000fea000383ffff */
.L_x_2519:
[----:B--2---:R2:W3:Y:S02]  /*d6f0*/  SYNCS.PHASECHK.TRANS64.TRYWAIT P0, [R5+URZ], R4 ;  /* 0x00000004050075a7 */ /* 0x0044e4000800017f */
[----:B---3--:R-:W-:Y:S05]  /*d700*/  @!P0 NANOSLEEP.SYNCS 0x989680 ;  /* 0x009896800000895d */ /* 0x008fea0003900000 */
[----:B------:R-:W3:Y:S02]  /*d710*/  @!P0 SYNCS.PHASECHK.TRANS64 P0, [R5+URZ], R4 ;  /* 0x00000004050085a7 */ /* 0x000ee4000800007f */
[----:B---3--:R-:W-:Y:S05]  /*d720*/  @!P0 BRA `(.L_x_2519) ;  /* 0xfffffffc00f08947 */ /* 0x008fea000383ffff */
[----:B------:R-:W-:Y:S05]  /*d730*/  BRA `(.L_x_2537) ;  /* 0xfffffff800647947 */ /* 0x000fea000383ffff */
.L_x_2538:
        /* <DEDUP_REMOVED lines=12> */
.L_x_3709:


//--------------------- .text._ZN7cutlass13device_kernelIN5flash11enable_sm90INS1_16FlashAttnBwdSm90INS1_25CollectiveMainloopBwdSm90ILi2ELi2ELi2EN4cute5tupleIJNS5_1CILi1EEES8_S8_EEENS6_IJNS7_ILi128EEESA_NS7_ILi64EEEEEENS_6half_tEfNS_4arch4Sm90ELb1ELb0ELb0ELb0ELb1ELb1ELb0ELb0ELi2ELi1ELi2ELi2ELb0EEENS1_21CollectiveEpilogueBwdISC_SD_SF_Li256ELb0ELb0ELi1EEENS1_25SingleTileBwdLPTSchedulerILb0ELi128ELb1EEEEEEEEEvNT_6ParamsE --------------------------
	.section	.text._ZN7cutlass13device_kernelIN5flash11enable_sm90INS1_16FlashAttnBwdSm90INS1_25CollectiveMainloopBwdSm90ILi2ELi2ELi2EN4cute5tupleIJNS5_1CILi1EEES8_S8_EEENS6_IJNS7_ILi128EEESA_NS7_ILi64EEEEEENS_6half_tEfNS_4arch4Sm90ELb1ELb0ELb0ELb0ELb1ELb1ELb0ELb0ELi2ELi1ELi2ELi2ELb0EEENS1_21CollectiveEpilogueBwdISC_SD_SF_Li256ELb0ELb0ELi1EEENS1_25SingleTileBwdLPTSchedulerILb0ELi128ELb1EEEEEEEEEvNT_6ParamsE,"ax",@progbits
	.align	128
.text._ZN7cutlass13device_kernelIN5flash11enable_sm90INS1_16FlashAttnBwdSm90INS1_25CollectiveMainloopBwdSm90ILi2ELi2ELi2EN4cute5tupleIJNS5_1CILi1EEES8_S8_EEENS6_IJNS7_ILi128EEESA_NS7_ILi64EEEEEENS_6half_tEfNS_4arch4Sm90ELb1ELb0ELb0ELb0ELb1ELb1ELb0ELb0ELi2ELi1ELi2ELi2ELb0EEENS1_21CollectiveEpilogueBwdISC_SD_SF_Li256ELb0ELb0ELi1EEENS1_25SingleTileBwdLPTSchedulerILb0ELi128ELb1EEEEEEEEEvNT_6ParamsE:
        .type           _ZN7cutlass13device_kernelIN5flash11enable_sm90INS1_16FlashAttnBwdSm90INS1_25CollectiveMainloopBwdSm90ILi2ELi2ELi2EN4cute5tupleIJNS5_1CILi1EEES8_S8_EEENS6_IJNS7_ILi128EEESA_NS7_ILi64EEEEEENS_6half_tEfNS_4arch4Sm90ELb1ELb0ELb0ELb0ELb1ELb1ELb0ELb0ELi2ELi1ELi2ELi2ELb0EEENS1_21CollectiveEpilogueBwdISC_SD_SF_Li256ELb0ELb0ELi1EEENS1_25SingleTileBwdLPTSchedulerILb0ELi128ELb1EEEEEEEEEvNT_6ParamsE,@function
        .size           _ZN7cutlass13device_kernelIN5flash11enable_sm90INS1_16FlashAttnBwdSm90INS1_25CollectiveMainloopBwdSm90ILi2ELi2ELi2EN4cute5tupleIJNS5_1CILi1EEES8_S8_EEENS6_IJNS7_ILi128EEESA_NS7_ILi64EEEEEENS_6half_tEfNS_4arch4Sm90ELb1ELb0ELb0ELb0ELb1ELb1ELb0ELb0ELi2ELi1ELi2ELi2ELb0EEENS1_21CollectiveEpilogueBwdISC_SD_SF_Li256ELb0ELb0ELi1EEENS1_25SingleTileBwdLPTSchedulerILb0ELi128ELb1EEEEEEEEEvNT_6ParamsE,(.L_x_3710 - _ZN7cutlass13device_kernelIN5flash11enable_sm90INS1_16FlashAttnBwdSm90INS1_25CollectiveMainloopBwdSm90ILi2ELi2ELi2EN4cute5tupleIJNS5_1CILi1EEES8_S8_EEENS6_IJNS7_ILi128EEESA_NS7_ILi64EEEEEENS_6half_tEfNS_4arch4Sm90ELb1ELb0ELb0ELb0ELb1ELb1ELb0ELb0ELi2ELi1ELi2ELi2ELb0EEENS1_21CollectiveEpilogueBwdISC_SD_SF_Li256ELb0ELb0ELi1EEENS1_25SingleTileBwdLPTSchedulerILb0ELi128ELb1EEEEEEEEEvNT_6ParamsE)
        .other          _ZN7cutlass13device_kernelIN5flash11enable_sm90INS1_16FlashAttnBwdSm90INS1_25CollectiveMainloopBwdSm90ILi2ELi2ELi2EN4cute5tupleIJNS5_1CILi1EEES8_S8_EEENS6_IJNS7_ILi128EEESA_NS7_ILi64EEEEEENS_6half_tEfNS_4arch4Sm90ELb1ELb0ELb0ELb0ELb1ELb1ELb0ELb0ELi2ELi1ELi2ELi2ELb0EEENS1_21CollectiveEpilogueBwdISC_SD_SF_Li256ELb0ELb0ELi1EEENS1_25SingleTileBwdLPTSchedulerILb0ELi128ELb1EEEEEEEEEvNT_6ParamsE,@"STO_CUDA_ENTRY STV_DEFAULT"
_ZN7cutlass13device_kernelIN5flash11enable_sm90INS1_16FlashAttnBwdSm90INS1_25CollectiveMainloopBwdSm90ILi2ELi2ELi2EN4cute5tupleIJNS5_1CILi1EEES8_S8_EEENS6_IJNS7_ILi128EEESA_NS7_ILi64EEEEEENS_6half_tEfNS_4arch4Sm90ELb1ELb0ELb0ELb0ELb1ELb1ELb0ELb0ELi2ELi1ELi2ELi2ELb0EEENS1_21CollectiveEpilogueBwdISC_SD_SF_Li256ELb0ELb0ELi1EEENS1_25SingleTileBwdLPTSchedulerILb0ELi128ELb1EEEEEEEEEvNT_6ParamsE:
        /* <DEDUP_REMOVED lines=29> */
.L_x_2540:
[----:B------:R-:W-:Y:S05]  /*01d0*/  BSYNC B0 ;  /* 0x0000000000007941 */ /* 0x000fea0003800000 */
.L_x_2539:
        /* <DEDUP_REMOVED lines=34> */
.L_x_2541:
        /* <DEDUP_REMOVED lines=22> */
.L_x_2542:
        /* <DEDUP_REMOVED lines=9> */
.L_x_2545:
        /* <DEDUP_REMOVED lines=32> */
.L_x_2546:
[----:B------:R-:W-:Y:S01]  /*07f0*/  ULDC UR7, c[0x0][0xb44] ;  /* 0x0002d10000077ab9 */ /* 0x000fe20000000800 */
[----:B------:R-:W-:Y:S01]  /*0800*/  UMOV UR38, UR10 ;  /* 0x0000000a00267c82 */ /* 0x000fe20008000000 */
[----:B------:R-:W-:-:S11]  /*0810*/  UISETP.NE.AND UP0, UPT, UR7, 0x1, UPT ;  /* 0x000000010700788c */ /* 0x000fd6000bf05270 */
[----:B------:R-:W-:Y:S02]  /*0820*/  @UP0 ULDC.64 UR8, c[0x0][0xb48] ;  /* 0x0002d20000080ab9 */ /* 0x000fe40000000a00 */
[----:B------:R-:W-:-:S04]  /*0830*/  UIMAD.WIDE.U32 UR4, UR10, UR8, URZ ;  /* 0x000000080a0472a5 */ /* 0x000fc8000f8e003f */
[----:B------:R-:W-:-:S04]  /*0840*/  @UP0 USHF.R.U32.HI UR38, URZ, UR9, UR5 ;  /* 0x000000093f260299 */ /* 0x000fc80008011605 */
[----:B------:R-:W-:-:S12]  /*0850*/  UIMAD UR4, UR38, UR7, URZ ;  /* 0x00000007260472a4 */ /* 0x000fd8000f8e023f */
.L_x_2547:
        /* <DEDUP_REMOVED lines=8> */
[----:B------:R-:W-:Y:S01]  /*08e0*/  UMOV UR44, UR7 ;  /* 0x00000007002c7c82 */ /* 0x000fe20008000000 */
[----:B------:R-:W-:Y:S02]  /*08f0*/  ULOP3.LUT UR4, URZ, UR38, URZ, 0x33, !UPT ;  /* 0x000000263f047292 */ /* 0x000fe4000f8e333f */
[----:B------:R-:W-:-:S03]  /*0900*/  @UP0 USHF.R.U32.HI UR44, URZ, UR6, UR5 ;  /* 0x000000063f2c0299 */ /* 0x000fc60008011605 */
[----:B------:R-:W-:Y:S01]  /*0910*/  ULDC UR6, c[0x0][0xb2c] ;  /* 0x0002cb0000067ab9 */ /* 0x000fe20000000800 */
[----:B------:R-:W-:Y:S02]  /*0920*/  UIADD3 UR5, -UR44, URZ, URZ ;  /* 0x0000003f2c057290 */ /* 0x000fe4000fffe13f */
[----:B------:R-:W-:Y:S01]  /*0930*/  ISETP.LE.AND P0, PT, RZ, UR44, PT ;  /* 0x0000002cff007c0c */ /* 0x000fe2000bf03270 */
[----:B------:R-:W-:Y:S02]  /*0940*/  UIADD3 UR4, UR4, UR6, URZ ;  /* 0x0000000604047290 */ /* 0x000fe4000fffe03f */
[----:B------:R-:W-:-:S10]  /*0950*/  UIMAD UR43, UR43, UR5, UR7 ;  /* 0x000000052b2b72a4 */ /* 0x000fd4000f8e0207 */
[----:B------:R-:W-:Y:S05]  /*0960*/  @!P0 BRA `(.L_x_2548) ;  /* 0x000000d0004c8947 */ /* 0x000fea0003800000 */
[----:B------:R-:W1:Y:S01]  /*0970*/  LDC R18, c[0x0][0x280] ;  /* 0x0000a000ff127b82 */ /* 0x000e620000000800 */
[----:B------:R-:W-:Y:S01]  /*0980*/  USHF.L.U32 UR42, UR4, 0x7, URZ ;  /* 0x00000007042a7899 */ /* 0x000fe2000800063f */
[----:B------:R-:W-:Y:S02]  /*0990*/  PLOP3.LUT P0, PT, PT, PT, PT, 0x80, 0x0 ;  /* 0x000000000000781c */ /* 0x000fe40003f0f070 */
[----:B------:R-:W-:Y:S01]  /*09a0*/  CS2R R182, SRZ ;  /* 0x0000000000b67805 */ /* 0x000fe2000001ff00 */
[----:B------:R-:W-:Y:S01]  /*09b0*/  ULDC UR4, c[0x0][0x74c] ;  /* 0x0001d30000047ab9 */ /* 0x000fe20000000800 */
[----:B------:R-:W-:Y:S02]  /*09c0*/  CS2R R180, SRZ ;  /* 0x0000000000b47805 */ /* 0x000fe4000001ff00 */
[----:B------:R-:W-:Y:S02]  /*09d0*/  CS2R R178, SRZ ;  /* 0x0000000000b27805 */ /* 0x000fe4000001ff00 */
[----:B------:R-:W-:Y:S01]  /*09e0*/  CS2R R176, SRZ ;  /* 0x0000000000b07805 */ /* 0x000fe2000001ff00 */
[----:B------:R-:W1:Y:S01]  /*09f0*/  LDC R3, c[0x0][0x290] ;  /* 0x0000a400ff037b82 */ /* 0x000e620000000800 */
        /* <DEDUP_REMOVED lines=23> */
[----:B-1----:R-:W-:Y:S01]  /*0b70*/  IADD3 R0, -R3, UR42, R18 ;  /* 0x0000002a03007c10 */ /* 0x002fe2000fffe112 */
[----:B------:R-:W-:Y:S01]  /*0b80*/  VIADD R18, R18, 0x7f ;  /* 0x0000007f12127836 */ /* 0x000fe20000000000 */
[----:B------:R-:W-:-:S02]  /*0b90*/  CS2R R192, SRZ ;  /* 0x0000000000c07805 */ /* 0x000fc4000001ff00 */
[----:B------:R-:W-:Y:S02]  /*0ba0*/  CS2R R190, SRZ ;  /* 0x0000000000be7805 */ /* 0x000fe4000001ff00 */
[----:B------:R-:W-:Y:S01]  /*0bb0*/  CS2R R188, SRZ ;  /* 0x0000000000bc7805 */ /* 0x000fe2000001ff00 */
[----:B------:R-:W-:Y:S01]  /*0bc0*/  VIADD R0, R0, -UR4 ;  /* 0x8000000400007c36 */ /* 0x000fe20008000000 */
[----:B------:R-:W-:Y:S02]  /*0bd0*/  CS2R R186, SRZ ;  /* 0x0000000000ba7805 */ /* 0x000fe4000001ff00 */
[----:B------:R-:W-:Y:S02]  /*0be0*/  CS2R R184, SRZ ;  /* 0x0000000000b87805 */ /* 0x000fe4000001ff00 */
[----:B------:R-:W-:-:S04]  /*0bf0*/  SHF.R.S32.HI R3, RZ, 0x1f, R0 ;  /* 0x0000001fff037819 */ /* 0x000fc80000011400 */
[----:B------:R-:W-:Y:S02]  /*0c00*/  LEA.HI R0, R3, R0, RZ, 0x7 ;  /* 0x0000000003007211 */ /* 0x000fe400078f38ff */
[----:B------:R-:W-:Y:S02]  /*0c10*/  SHF.R.S32.HI R3, RZ, 0x1f, R18 ;  /* 0x0000001fff037819 */ /* 0x000fe40000011412 */
[----:B------:R-:W-:Y:S02]  /*0c20*/  SHF.R.S32.HI R0, RZ, 0x7, R0 ;  /* 0x00000007ff007819 */ /* 0x000fe40000011400 */
[----:B------:R-:W-:Y:S02]  /*0c30*/  LEA.HI R3, R3, R18, RZ, 0x7 ;  /* 0x0000001203037211 */ /* 0x000fe400078f38ff */
[----:B------:R-:W-:Y:S02]  /*0c40*/  VIMNMX R16, RZ, R0, !PT ;  /* 0x00000000ff107248 */ /* 0x000fe40007fe0100 */
[----:B------:R-:W-:-:S04]  /*0c50*/  SHF.R.S32.HI R2, RZ, 0x7, R3 ;  /* 0x00000007ff027819 */ /* 0x000fc80000011403 */
[----:B------:R-:W-:Y:S01]  /*0c60*/  ISETP.GT.AND P1, PT, R2, R16, PT ;  /* 0x000000100200720c */ /* 0x000fe20003f24270 */
[----:B------:R1:W-:-:S12]  /*0c70*/  STL [R1+0x44], R2 ;  /* 0x0000440201007387 */ /* 0x0003d80000100800 */
        /* <DEDUP_REMOVED lines=22> */
.L_x_2551:
        /* <DEDUP_REMOVED lines=15> */
.L_x_2550:
        /* <DEDUP_REMOVED lines=22> */
.L_x_2553:
        /* <DEDUP_REMOVED lines=15> */
.L_x_2552:
[----:B------:R-:W-:Y:S01]  /*1120*/  SHF.R.S32.HI R6, RZ, 0x1f, R17 ;  /* 0x0000001fff067819 */ /* 0x000fe20000011411 */
[----:B------:R-:W-:-:S03]  /*1130*/  UMOV UR4, 0xffffffff ;  /* 0xffffffff00047882 */ /* 0x000fc60000000000 */
[----:B------:R-:W-:-:S04]  /*1140*/  LEA.HI R0, R6, R17, RZ, 0x7 ;  /* 0x0000001106007211 */ /* 0x000fc800078f38ff */
[----:B------:R-:W-:Y:S01]  /*1150*/  SHF.R.S32.HI R13, RZ, 0x7, R0 ;  /* 0x00000007ff0d7819 */ /* 0x000fe20000011400 */
[----:B------:R-:W-:Y:S06]  /*1160*/  BRA.DIV UR4, `(.L_x_2554) ;  /* 0x000000ca04547947 */ /* 0x000fec000b800000 */
[----:B------:R1:W2:Y:S02]  /*1170*/  SHFL.IDX PT, R14, R13, RZ, 0x1f ;  /* 0x00001fff0d0e7589 */ /* 0x0002a400000e0000 */
.L_x_2675:
[----:B------:R-:W-:Y:S01]  /*1180*/  SHF.L.U32 R11, RZ, 0x1f, RZ ;  /* 0x0000001fff0b7819 */ /* 0x000fe200000006ff */
[----:B------:R-:W3:Y:S01]  /*1190*/  LDC R15, c[0x0][0x290] ;  /* 0x0000a400ff0f7b82 */ /* 0x000ee20000000800 */
[CC--:B------:R-:W-:Y:S01]  /*11a0*/  LEA.HI R5, R6.reuse, R17.reuse, RZ, 0x5 ;  /* 0x0000001106057211 */ /* 0x0c0fe200078f28ff */
[----:B------:R-:W-:Y:S01]  /*11b0*/  IMAD.SHL.U32 R3, R17, 0x40, RZ ;  /* 0x0000004011037824 */ /* 0x000fe200078e00ff */
[-C--:B------:R-:W-:Y:S02]  /*11c0*/  LEA.HI R8, R6, R17.reuse, RZ, 0x4 ;  /* 0x0000001106087211 */ /* 0x080fe400078f20ff */
[----:B------:R-:W-:Y:S02]  /*11d0*/  SHF.R.S32.HI R2, RZ, 0x5, R5 ;  /* 0x00000005ff027819 */ /* 0x000fe40000011405 */
[----:B------:R-:W-:Y:S01]  /*11e0*/  LOP3.LUT R3, R3, 0x1c0, RZ, 0xc0, !PT ;  /* 0x000001c003037812 */ /* 0x000fe200078ec0ff */
[----:B------:R-:W4:Y:S01]  /*11f0*/  SYNCS.PHASECHK.TRANS64.TRYWAIT P0, [R236+URZ+0x30c00], R11 ;  /* 0x030c000bec0075a7 */ /* 0x000f22000800017f */
[----:B------:R-:W-:Y:S01]  /*1200*/  SHF.R.S32.HI R9, RZ, 0x4, R8 ;  /* 0x00000004ff097819 */ /* 0x000fe20000011408 */
[----:B------:R-:W-:Y:S01]  /*1210*/  IMAD.SHL.U32 R4, R2, 0x10, RZ ;  /* 0x0000001002047824 */ /* 0x000fe200078e00ff */
[----:B------:R-:W-:-:S02]  /*1220*/  LEA.HI R2, R6, R17, RZ, 0x3 ;  /* 0x0000001106027211 */ /* 0x000fc400078f18ff */
[----:B------:R-:W-:Y:S02]  /*1230*/  LEA.HI R8, R8, R9, RZ, 0x1 ;  /* 0x0000000908087211 */ /* 0x000fe400078f08ff */
[----:B------:R-:W-:-:S04]  /*1240*/  LOP3.LUT R7, R3, 0x30, R4, 0xf8, !PT ;  /* 0x0000003003077812 */ /* 0x000fc800078ef804 */
[----:B------:R-:W-:Y:S01]  /*1250*/  LOP3.LUT R7, R7, 0x8, R2, 0xf8, !PT ;  /* 0x0000000807077812 */ /* 0x000fe200078ef802 */
[----:B---34-:R-:W-:Y:S06]  /*1260*/  @P0 BRA `(.L_x_2555) ;  /* 0x0000000000080947 */ /* 0x018fec0003800000 */
[----:B------:R-:W3:Y:S02]  /*1270*/  SYNCS.PHASECHK.TRANS64.TRYWAIT P0, [R236+URZ+0x30c00], R11 ;  /* 0x030c000bec0075a7 */ /* 0x000ee4000800017f */
[----:B---3--:R-:W-:Y:S05]  /*1280*/  @!P0 BRA `(.L_x_2556) ;  /* 0x000000c800288947 */ /* 0x008fea0003800000 */
.L_x_2555:
[----:B--2---:R-:W-:Y:S01]  /*1290*/  LEA.HI R2, R14, R14, RZ, 0x1 ;  /* 0x0000000e0e027211 */ /* 0x004fe200078f08ff */
[----:B------:R-:W-:Y:S01]  /*12a0*/  ULDC UR4, c[0x0][0x74c] ;  /* 0x0001d30000047ab9 */ /* 0x000fe20000000800 */
[----:B------:R-:W-:Y:S02]  /*12b0*/  SHF.R.U32.HI R4, RZ, 0x3, R3 ;  /* 0x00000003ff047819 */ /* 0x000fe40000011603 */
[----:B------:R-:W-:Y:S02]  /*12c0*/  LOP3.LUT R3, R2, 0xffffe, RZ, 0xc0, !PT ;  /* 0x000ffffe02037812 */ /* 0x000fe400078ec0ff */
[----:B------:R-:W-:Y:S02]  /*12d0*/  LOP3.LUT R8, R8, 0x7ffffe, RZ, 0xc0, !PT ;  /* 0x007ffffe08087812 */ /* 0x000fe400078ec0ff */
[----:B------:R-:W-:Y:S01]  /*12e0*/  LOP3.LUT R4, R7, R4, RZ, 0x3c, !PT ;  /* 0x0000000407047212 */ /* 0x000fe200078e3cff */
[----:B------:R-:W-:Y:S01]  /*12f0*/  IMAD.IADD R230, R14, 0x1, -R3 ;  /* 0x000000010ee67824 */ /* 0x000fe200078e0a03 */
[----:B------:R-:W-:Y:S01]  /*1300*/  IADD3 R18, -R15, UR42, R18 ;  /* 0x0000002a0f127c10 */ /* 0x000fe2000fffe112 */
[----:B------:R-:W2:Y:S01]  /*1310*/  LDL R3, [R1+0x44] ;  /* 0x0000440001037983 */ /* 0x000ea20000100800 */
[----:B------:R-:W-:-:S03]  /*1320*/  IMAD.IADD R8, R9, 0x1, -R8 ;  /* 0x0000000109087824 */ /* 0x000fc600078e0a08 */
[----:B------:R-:W-:Y:S02]  /*1330*/  VIADD R18, R18, -UR4 ;  /* 0x8000000412127c36 */ /* 0x000fe40008000000 */
[----:B------:R-:W-:-:S03]  /*1340*/  IMAD R9, R13, 0x10, R8 ;  /* 0x000000100d097824 */ /* 0x000fc600078e0208 */
[----:B------:R-:W-:Y:S01]  /*1350*/  SHF.R.S32.HI R7, RZ, 0x1f, R18 ;  /* 0x0000001fff077819 */ /* 0x000fe20000011412 */
[----:B------:R-:W-:-:S05]  /*1360*/  IMAD.U32 R2, R9, 0x200, R4 ;  /* 0x0000020009027824 */ /* 0x000fca00078e0004 */
[----:B------:R4:W-:Y:S01]  /*1370*/  STL [R1+0x38], R2 ;  /* 0x0000380201007387 */ /* 0x0009e20000100800 */
[----:B------:R-:W-:Y:S02]  /*1380*/  LEA.HI R7, R7, R18, RZ, 0x7 ;  /* 0x0000001207077211 */ /* 0x000fe400078f38ff */
[----:B----4-:R-:W-:-:S05]  /*1390*/  LOP3.LUT R2, R0, 0xffffff80, RZ, 0xc0, !PT ;  /* 0xffffff8000027812 */ /* 0x010fca00078ec0ff */
[----:B------:R-:W-:Y:S01]  /*13a0*/  IMAD.IADD R8, R17, 0x1, -R2 ;  /* 0x0000000111087824 */ /* 0x000fe200078e0a02 */
[----:B------:R-:W-:-:S04]  /*13b0*/  LEA.HI.SX32 R7, R7, 0x1, 0x19 ;  /* 0x0000000107077811 */ /* 0x000fc800078fcaff */
[----:B------:R-:W-:-:S04]  /*13c0*/  SHF.R.S32.HI R10, RZ, 0x1f, R8 ;  /* 0x0000001fff0a7819 */ /* 0x000fc80000011408 */
[----:B------:R-:W-:Y:S01]  /*13d0*/  LEA.HI R9, R10, R8, RZ, 0x2 ;  /* 0x000000080a097211 */ /* 0x000fe200078f10ff */
[----:B------:R-:W-:Y:S01]  /*13e0*/  STL [R1+0x28], R10 ;  /* 0x0000280a01007387 */ /* 0x000fe20000100800 */
[----:B------:R-:W-:Y:S01]  /*13f0*/  IMAD.MOV.U32 R0, RZ, RZ, RZ ;  /* 0x000000ffff007224 */ /* 0x000fe200078e00ff */
[----:B------:R-:W-:Y:S01]  /*1400*/  CS2R R182, SRZ ;  /* 0x0000000000b67805 */ /* 0x000fe2000001ff00 */
[----:B------:R-:W-:Y:S01]  /*1410*/  IMAD.MOV.U32 R4, RZ, RZ, RZ ;  /* 0x000000ffff047224 */ /* 0x000fe200078e00ff */
        /* <DEDUP_REMOVED lines=31> */
[----:B--2---:R-:W-:-:S05]  /*1610*/  VIMNMX R3, R3, R7, PT ;  /* 0x0000000703037248 */ /* 0x004fca0003fe0100 */
[----:B------:R2:W-:Y:S04]  /*1620*/  STL [R1+0x4], R3 ;  /* 0x0000040301007387 */ /* 0x0005e80000100800 */
[----:B------:R4:W-:Y:S01]  /*1630*/  STL [R1+0x1c], R9 ;  /* 0x00001c0901007387 */ /* 0x0009e20000100800 */
[----:B------:R-:W-:Y:S01]  /*1640*/  ISETP.GE.AND P0, PT, R16, R3, PT ;  /* 0x000000031000720c */ /* 0x000fe20003f06270 */
[----:B------:R-:W-:Y:S01]  /*1650*/  IMAD R7, R13, 0x400, R8 ;  /* 0x000004000d077824 */ /* 0x000fe200078e0208 */
[----:B--2---:R-:W-:-:S03]  /*1660*/  LOP3.LUT R3, R9, 0xfffffffc, RZ, 0xc0, !PT ;  /* 0xfffffffc09037812 */ /* 0x004fc600078ec0ff */
[----:B------:R-:W-:-:S04]  /*1670*/  IMAD.SHL.U32 R7, R7, 0x4, RZ ;  /* 0x0000000407077824 */ /* 0x000fc800078e00ff */
[----:B------:R-:W-:Y:S02]  /*1680*/  IMAD R2, R7, 0x4, R236 ;  /* 0x0000000407027824 */ /* 0x000fe400078e02ec */
[----:B------:R-:W-:Y:S02]  /*1690*/  IMAD.IADD R3, R8, 0x1, -R3 ;  /* 0x0000000108037824 */ /* 0x000fe400078e0a03 */
[----:B----4-:R-:W-:Y:S05]  /*16a0*/  @P0 BRA `(.L_x_2557) ;  /* 0x0000003800940947 */ /* 0x010fea0003800000 */
[----:B------:R-:W-:Y:S01]  /*16b0*/  LEA.HI R8, R10, R8, RZ, 0x5 ;  /* 0x000000080a087211 */ /* 0x000fe200078f28ff */
[----:B------:R-:W-:Y:S01]  /*16c0*/  IMAD.MOV.U32 R183, RZ, RZ, RZ ;  /* 0x000000ffffb77224 */ /* 0x000fe200078e00ff */
[----:B------:R-:W-:Y:S01]  /*16d0*/  LOP3.LUT R0, R5, 0xffffffe0, RZ, 0xc0, !PT ;  /* 0xffffffe005007812 */ /* 0x000fe200078ec0ff */
[----:B------:R-:W-:Y:S01]  /*16e0*/  VIADD R5, R15, -UR42 ;  /* 0x8000002a0f057c36 */ /* 0x000fe20008000000 */
[----:B------:R-:W-:Y:S02]  /*16f0*/  LEA.HI R4, R13, R13, RZ, 0x1 ;  /* 0x0000000d0d047211 */ /* 0x000fe400078f08ff */
        /* <DEDUP_REMOVED lines=35> */
[----:B---3--:R-:W-:Y:S01]  /*1930*/  SHF.R.S32.HI R11, RZ, 0x1f, R10 ;  /* 0x0000001fff0b7819 */ /* 0x008fe2000001140a */
        /* <DEDUP_REMOVED lines=27> */
.L_x_2568:
[----:B---3--:R-:W2:Y:S01]  /*1af0*/  LDL R5, [R1+0x18] ;  /* 0x0000180001057983 */ /* 0x008ea20000100800 */
[----:B------:R-:W-:Y:S05]  /*1b00*/  YIELD ;  /* 0x0000000000007946 */ /* 0x000fea0003800000 */
[----:B--2---:R-:W-:-:S04]  /*1b10*/  LOP3.LUT R5, R5, 0x1, RZ, 0xfc, !PT ;  /* 0x0000000105057812 */ /* 0x004fc800078efcff */
[----:B------:R-:W-:-:S13]  /*1b20*/  ISETP.NE.AND P0, PT, R5, 0x3, PT ;  /* 0x000000030500780c */ /* 0x000fda0003f05270 */
[----:B------:R-:W-:Y:S05]  /*1b30*/  @!P0 BRA `(.L_x_2558) ;  /* 0x0000000000048947 */ /* 0x000fea0003800000 */
[----:B------:R-:W-:Y:S01]  /*1b40*/  BPT.TRAP 0x1 ;  /* 0x000000040000795c */ /* 0x000fe20000300000 */
.L_x_2558:
[----:B------:R-:W-:Y:S01]  /*1b50*/  IMAD R6, R0, 0x8, R236 ;  /* 0x0000000800067824 */ /* 0x000fe200078e02ec */
[----:B------:R-:W-:-:S04]  /*1b60*/  SHF.L.U32 R17, R4, 0x1f, RZ ;  /* 0x0000001f04117819 */ /* 0x000fc800000006ff */
[----:B------:R1:W2:Y:S01]  /*1b70*/  SYNCS.PHASECHK.TRANS64.TRYWAIT P1, [R6+URZ+0x30c10], R17 ;  /* 0x030c1011060075a7 */ /* 0x0002a2000802017f */
[----:B------:R-:W-:Y:S05]  /*1b80*/  @!P0 BRA `(.L_x_2559) ;  /* 0x0000000000048947 */ /* 0x000fea0003800000 */
[----:B------:R-:W-:Y:S01]  /*1b90*/  BPT.TRAP 0x1 ;  /* 0x000000040000795c */ /* 0x000fe20000300000 */
.L_x_2559:
[----:B------:R-:W-:-:S05]  /*1ba0*/  VIADD R5, R236, 0x10000 ;  /* 0x00010000ec057836 */ /* 0x000fca0000000000 */
[----:B------:R-:W-:-:S04]  /*1bb0*/  SHF.R.U32.HI R5, RZ, 0x4, R5 ;  /* 0x00000004ff057819 */ /* 0x000fc80000011605 */
[----:B------:R-:W-:Y:S01]  /*1bc0*/  LOP3.LUT R5, R5, 0x3fff, RZ, 0xc0, !PT ;  /* 0x00003fff05057812 */ /* 0x000fe200078ec0ff */
[----:B--2---:R-:W-:Y:S06]  /*1bd0*/  @P1 BRA `(.L_x_2560) ;  /* 0x0000000000081947 */ /* 0x004fec0003800000 */
[----:B------:R-:W2:Y:S02]  /*1be0*/  SYNCS.PHASECHK.TRANS64.TRYWAIT P1, [R6+URZ+0x30c10], R17 ;  /* 0x030c1011060075a7 */ /* 0x000ea4000802017f */
[----:B--2---:R-:W-:Y:S05]  /*1bf0*/  @!P1 BRA `(.L_x_2561) ;  /* 0x000000bc00e09947 */ /* 0x004fea0003800000 */
.L_x_2560:
        /* <DEDUP_REMOVED lines=64> */
.L_x_2562:
[----:B------:R1:W1:Y:S01]  /*2000*/  SYNCS.PHASECHK.TRANS64.TRYWAIT P1, [R6+URZ+0x30c30], R17 ;  /* 0x030c3011060075a7 */ /* 0x000262000802017f */
[----:B------:R-:W-:Y:S05]  /*2010*/  @!P0 BRA `(.L_x_2563) ;  /* 0x0000000000048947 */ /* 0x000fea0003800000 */
[----:B------:R-:W-:Y:S01]  /*2020*/  BPT.TRAP 0x1 ;  /* 0x000000040000795c */ /* 0x000fe20000300000 */
.L_x_2563:
        /* <DEDUP_REMOVED lines=9> */
.L_x_2564:
        /* <DEDUP_REMOVED lines=37> */
[----:B------:R-:W-:Y:S01]  /*2310*/  SHFL.IDX PT, R222, R9, R234, 0x1f ;  /* 0x00001fea09de7589 */ /* 0x000fe200000e0000 */
[C---:B------:R-:W-:Y:S01]  /*2320*/  ISETP.GT.AND P6, PT, R17.reuse, 0x19, PT ;  /* 0x000000191100780c */ /* 0x040fe20003fc4270 */
[----:B------:R-:W-:Y:S01]  /*2330*/  VIADD R235, R8, 0xc ;  /* 0x0000000c08eb7836 */ /* 0x000fe20000000000 */
[----:B------:R-:W-:Y:S01]  /*2340*/  FSEL R92, R92, -INF , !P1 ;  /* 0xff8000005c5c7808 */ /* 0x000fe20004800000 */
[----:B------:R-:W1:Y:S01]  /*2350*/  SHFL.IDX PT, R18, R9, R8, 0x1f ;  /* 0x00001f0809127589 */ /* 0x000e6200000e0000 */
[----:B------:R-:W-:Y:S01]  /*2360*/  ISETP.GT.AND P1, PT, R17, 0x20, PT ;  /* 0x000000201100780c */ /* 0x000fe20003f24270 */
[----:B------:R-:W-:Y:S01]  /*2370*/  IMAD R13, R0, 0x400, R13 ;  /* 0x00000400000d7824 */ /* 0x000fe200078e020d */
[----:B------:R-:W-:Y:S01]  /*2380*/  FSEL R93, R93, -INF , !P2 ;  /* 0xff8000005d5d7808 */ /* 0x000fe20005000000 */
[----:B------:R-:W-:Y:S01]  /*2390*/  SHFL.IDX PT, R221, R9, R235, 0x1f ;  /* 0x00001feb09dd7589 */ /* 0x000fe200000e0000 */
[----:B------:R-:W-:-:S02]  /*23a0*/  FSEL R96, R96, -INF , !P3 ;  /* 0xff80000060607808 */ /* 0x000fc40005800000 */
[----:B------:R-:W-:Y:S01]  /*23b0*/  FSEL R97, R97, -INF , !P4 ;  /* 0xff80000061617808 */ /* 0x000fe20006000000 */
[----:B---3--:R-:W2:Y:S01]  /*23c0*/  SHFL.IDX PT, R225, R12, R8, 0x1f ;  /* 0x00001f080ce17589 */ /* 0x008ea200000e0000 */
[----:B------:R-:W-:Y:S02]  /*23d0*/  FSEL R100, R100, -INF , !P5 ;  /* 0xff80000064647808 */ /* 0x000fe40006800000 */
[----:B------:R-:W-:Y:S01]  /*23e0*/  FSEL R101, R101, -INF , !P6 ;  /* 0xff80000065657808 */ /* 0x000fe20007000000 */
[----:B----4-:R-:W-:Y:S01]  /*23f0*/  SHFL.IDX PT, R224, R10, R237, 0x1f ;  /* 0x00001fed0ae07589 */ /* 0x010fe200000e0000 */
[C---:B------:R-:W-:Y:S02]  /*2400*/  ISETP.GT.AND P2, PT, R17.reuse, 0x21, PT ;  /* 0x000000211100780c */ /* 0x040fe40003f44270 */
[C---:B------:R-:W-:Y:S01]  /*2410*/  ISETP.GT.AND P3, PT, R17.reuse, 0x28, PT ;  /* 0x000000281100780c */ /* 0x040fe20003f64270 */
[----:B------:R-:W-:Y:S01]  /*2420*/  SHFL.IDX PT, R226, R10, R233, 0x1f ;  /* 0x00001fe90ae27589 */ /* 0x000fe200000e0000 */
[----:B------:R-:W-:-:S02]  /*2430*/  ISETP.GT.AND P4, PT, R17, 0x29, PT ;  /* 0x000000291100780c */ /* 0x000fc40003f84270 */
[C---:B------:R-:W-:Y:S02]  /*2440*/  ISETP.GT.AND P5, PT, R17.reuse, 0x30, PT ;  /* 0x000000301100780c */ /* 0x040fe40003fa4270 */
[C---:B------:R-:W-:Y:S02]  /*2450*/  ISETP.GT.AND P6, PT, R17.reuse, 0x31, PT ;  /* 0x000000311100780c */ /* 0x040fe40003fc4270 */
[----:B------:R-:W-:Y:S01]  /*2460*/  FSEL R104, R104, -INF , !P1 ;  /* 0xff80000068687808 */ /* 0x000fe20004800000 */
[----:B-1----:R-:W-:Y:S01]  /*2470*/  FFMA.FTZ R88, R88, UR10, -R18 ;  /* 0x0000000a58587c23 */ /* 0x002fe20008010812 */
[----:B------:R-:W-:Y:S02]  /*2480*/  ISETP.GT.AND P1, PT, R17, 0x38, PT ;  /* 0x000000381100780c */ /* 0x000fe40003f24270 */
[----:B------:R-:W-:Y:S01]  /*2490*/  FSEL R105, R105, -INF , !P2 ;  /* 0xff80000069697808 */ /* 0x000fe20005000000 */
[----:B------:R-:W1:Y:S01]  /*24a0*/  MUFU.EX2 R217, R88 ;  /* 0x0000005800d97308 */ /* 0x000e620000000800 */
[----:B------:R-:W-:-:S02]  /*24b0*/  FSEL R108, R108, -INF , !P3 ;  /* 0xff8000006c6c7808 */ /* 0x000fc40005800000 */
[----:B------:R-:W-:Y:S01]  /*24c0*/  FSEL R109, R109, -INF , !P4 ;  /* 0xff8000006d6d7808 */ /* 0x000fe20006000000 */
[----:B--2---:R-:W-:Y:S01]  /*24d0*/  FFMA.FTZ R21, R104, UR10, -R225 ;  /* 0x0000000a68157c23 */ /* 0x004fe200080108e1 */
[----:B------:R-:W-:Y:S01]  /*24e0*/  FSEL R112, R112, -INF , !P5 ;  /* 0xff80000070707808 */ /* 0x000fe20006800000 */
[----:B------:R-:W-:Y:S01]  /*24f0*/  VIADD R104, R8, 0x4 ;  /* 0x0000000408687836 */ /* 0x000fe20000000000 */
[----:B------:R-:W-:Y:S02]  /*2500*/  FSEL R113, R113, -INF , !P6 ;  /* 0xff80000071717808 */ /* 0x000fe40007000000 */
[C---:B------:R-:W-:Y:S01]  /*2510*/  ISETP.GT.AND P2, PT, R17.reuse, 0x39, PT ;  /* 0x000000391100780c */ /* 0x040fe20003f44270 */
[----:B------:R-:W-:Y:S01]  /*2520*/  MUFU.EX2 R21, R21 ;  /* 0x0000001500157308 */ /* 0x000fe20000000800 */
[C---:B------:R-:W-:Y:S01]  /*2530*/  ISETP.GT.AND P3, PT, R17.reuse, 0x40, PT ;  /* 0x000000401100780c */ /* 0x040fe20003f64270 */
[----:B------:R-:W-:Y:S01]  /*2540*/  SHFL.IDX PT, R223, R10, R104, 0x1f ;  /* 0x00001f680adf7589 */ /* 0x000fe200000e0000 */
        /* <DEDUP_REMOVED lines=29> */
[----:B------:R-:W2:Y:S01]  /*2720*/  SHFL.IDX PT, R15, R9, R19, 0x1f ;  /* 0x00001f13090f7589 */ /* 0x000ea200000e0000 */
        /* <DEDUP_REMOVED lines=14> */
[--C-:B--2---:R-:W-:Y:S01]  /*2810*/  FFMA.FTZ R218, R89, UR10, -R15.reuse ;  /* 0x0000000a59da7c23 */ /* 0x104fe2000801080f */
[C---:B------:R-:W-:Y:S01]  /*2820*/  ISETP.GT.AND P3, PT, R17.reuse, 0x9, PT ;  /* 0x000000091100780c */ /* 0x040fe20003f64270 */
[----:B------:R-:W2:Y:S01]  /*2830*/  SHFL.IDX PT, R89, R9, R233, 0x1f ;  /* 0x00001fe909597589 */ /* 0x000ea200000e0000 */
        /* <DEDUP_REMOVED lines=9> */
[----:B------:R-:W-:Y:S01]  /*28d0*/  SHFL.IDX PT, R90, R9, R232, 0x1f ;  /* 0x00001fe8095a7589 */ /* 0x000fe200000e0000 */
        /* <DEDUP_REMOVED lines=9> */
[----:B------:R-:W3:Y:S01]  /*2970*/  MUFU.EX2 R218, R218 ;  /* 0x000000da00da7308 */ /* 0x000ee20000000800 */
[----:B------:R-:W-:-:S02]  /*2980*/  FSEL R103, R103, -INF , !P1 ;  /* 0xff80000067677808 */ /* 0x000fc40004800000 */
[----:B------:R-:W-:Y:S01]  /*2990*/  ISETP.GT.AND P2, PT, R17, 0x20, PT ;  /* 0x000000201100780c */ /* 0x000fe20003f44270 */
[----:B--2---:R-:W-:Y:S01]  /*29a0*/  FFMA.FTZ R15, R97, UR10, -R89 ;  /* 0x0000000a610f7c23 */ /* 0x004fe20008010859 */
[C---:B------:R-:W-:Y:S01]  /*29b0*/  ISETP.GT.AND P3, PT, R17.reuse, 0x21, PT ;  /* 0x000000211100780c */ /* 0x040fe20003f64270 */
[----:B------:R-:W2:Y:S01]  /*29c0*/  SHFL.IDX PT, R97, R12, R235, 0x1f ;  /* 0x00001feb0c617589 */ /* 0x000ea200000e0000 */
[C---:B------:R-:W-:Y:S01]  /*29d0*/  ISETP.GT.AND P4, PT, R17.reuse, 0x28, PT ;  /* 0x000000281100780c */ /* 0x040fe20003f84270 */
[----:B------:R-:W4:Y:S01]  /*29e0*/  MUFU.EX2 R216, R216 ;  /* 0x000000d800d87308 */ /* 0x000f220000000800 */
[C---:B------:R-:W-:Y:S02]  /*29f0*/  ISETP.GT.AND P5, PT, R17.reuse, 0x29, PT ;  /* 0x000000291100780c */ /* 0x040fe40003fa4270 */
[C---:B------:R-:W-:Y:S02]  /*2a00*/  ISETP.GT.AND P6, PT, R17.reuse, 0x30, PT ;  /* 0x000000301100780c */ /* 0x040fe40003fc4270 */
[----:B------:R-:W-:-:S02]  /*2a10*/  ISETP.GT.AND P1, PT, R17, 0x31, PT ;  /* 0x000000311100780c */ /* 0x000fc40003f24270 */
[----:B------:R-:W-:Y:S01]  /*2a20*/  FSEL R106, R106, -INF , !P2 ;  /* 0xff8000006a6a7808 */ /* 0x000fe20005000000 */
[----:B------:R-:W5:Y:S01]  /*2a30*/  MUFU.EX2 R219, R219 ;  /* 0x000000db00db7308 */ /* 0x000f620000000800 */
[----:B------:R-:W-:Y:S02]  /*2a40*/  FSEL R107, R107, -INF , !P3 ;  /* 0xff8000006b6b7808 */ /* 0x000fe40005800000 */
[----:B------:R-:W-:Y:S01]  /*2a50*/  FSEL R110, R110, -INF , !P4 ;  /* 0xff8000006e6e7808 */ /* 0x000fe20006000000 */
[----:B------:R-:W-:Y:S01]  /*2a60*/  FFMA.FTZ R106, R106, UR10, -R225 ;  /* 0x0000000a6a6a7c23 */ /* 0x000fe200080108e1 */
[----:B------:R-:W-:Y:S01]  /*2a70*/  FSEL R111, R111, -INF , !P5 ;  /* 0xff8000006f6f7808 */ /* 0x000fe20006800000 */
[----:B------:R-:W-:Y:S01]  /*2a80*/  SHFL.IDX PT, R225, R11, R232, 0x1f ;  /* 0x00001fe80be17589 */ /* 0x000fe200000e0000 */
[----:B------:R-:W-:Y:S01]  /*2a90*/  FSEL R114, R114, -INF , !P6 ;  /* 0xff80000072727808 */ /* 0x000fe20007000000 */
[----:B------:R-:W-:Y:S01]  /*2aa0*/  MUFU.EX2 R18, R18 ;  /* 0x0000001200127308 */ /* 0x000fe20000000800 */
[----:B------:R-:W-:-:S02]  /*2ab0*/  FSEL R115, R115, -INF , !P1 ;  /* 0xff80000073737808 */ /* 0x000fc40004800000 */
[C---:B------:R-:W-:Y:S02]  /*2ac0*/  ISETP.GT.AND P2, PT, R17.reuse, 0x38, PT ;  /* 0x000000381100780c */ /* 0x040fe40003f44270 */
[----:B------:R-:W-:Y:S01]  /*2ad0*/  ISETP.GT.AND P3, PT, R17, 0x39, PT ;  /* 0x000000391100780c */ /* 0x000fe20003f64270 */
[--C-:B--2---:R-:W-:Y:S01]  /*2ae0*/  FFMA.FTZ R23, R109, UR10, -R97.reuse ;  /* 0x0000000a6d177c23 */ /* 0x104fe20008010861 */
[C---:B------:R-:W-:Y:S01]  /*2af0*/  ISETP.GT.AND P4, PT, R17.reuse, 0x40, PT ;  /* 0x000000401100780c */ /* 0x040fe20003f84270 */
[----:B------:R-:W2:Y:S01]  /*2b00*/  SHFL.IDX PT, R109, R12, R231, 0x1f ;  /* 0x00001fe70c6d7589 */ /* 0x000ea200000e0000 */
[----:B------:R-:W-:Y:S01]  /*2b10*/  ISETP.GT.AND P5, PT, R17, 0x41, PT ;  /* 0x000000411100780c */ /* 0x000fe20003fa4270 */
[----:B------:R-:W-:Y:S01]  /*2b20*/  FFMA.FTZ R111, R111, UR10, -R97 ;  /* 0x0000000a6f6f7c23 */ /* 0x000fe20008010861 */
[C---:B------:R-:W-:Y:S01]  /*2b30*/  ISETP.GT.AND P6, PT, R17.reuse, 0x48, PT ;  /* 0x000000481100780c */ /* 0x040fe20003fc4270 */
[----:B------:R-:W-:Y:S01]  /*2b40*/  MUFU.EX2 R221, R221 ;  /* 0x000000dd00dd7308 */ /* 0x000fe20000000800 */
[----:B------:R-:W-:-:S02]  /*2b50*/  ISETP.GT.AND P1, PT, R17, 0x49, PT ;  /* 0x000000491100780c */ /* 0x000fc40003f24270 */
[----:B------:R-:W-:Y:S02]  /*2b60*/  FSEL R118, R118, -INF , !P2 ;  /* 0xff80000076767808 */ /* 0x000fe40005000000 */
[----:B------:R-:W-:Y:S02]  /*2b70*/  FSEL R119, R119, -INF , !P3 ;  /* 0xff80000077777808 */ /* 0x000fe40005800000 */
[----:B------:R-:W-:Y:S01]  /*2b80*/  FSEL R122, R122, -INF , !P4 ;  /* 0xff8000007a7a7808 */ /* 0x000fe20006000000 */
[----:B------:R-:W-:Y:S01]  /*2b90*/  MUFU.EX2 R15, R15 ;  /* 0x0000000f000f7308 */ /* 0x000fe20000000800 */
[----:B------:R-:W-:Y:S02]  /*2ba0*/  FSEL R123, R123, -INF , !P5 ;  /* 0xff8000007b7b7808 */ /* 0x000fe40006800000 */
[----:B------:R-:W-:Y:S02]  /*2bb0*/  FSEL R126, R126, -INF , !P6 ;  /* 0xff8000007e7e7808 */ /* 0x000fe40007000000 */
[----:B------:R-:W-:Y:S01]  /*2bc0*/  FSEL R127, R127, -INF , !P1 ;  /* 0xff8000007f7f7808 */ /* 0x000fe20004800000 */
[----:B------:R-:W-:Y:S01]  /*2bd0*/  FFMA.FTZ R123, R123, UR10, -R223 ;  /* 0x0000000a7b7b7c23 */ /* 0x000fe200080108df */
[C---:B------:R-:W-:Y:S01]  /*2be0*/  ISETP.GT.AND P2, PT, R17.reuse, 0x50, PT ;  /* 0x000000501100780c */ /* 0x040fe20003f44270 */
[----:B------:R-:W-:Y:S01]  /*2bf0*/  FFMA.FTZ R126, R126, UR10, -R224 ;  /* 0x0000000a7e7e7c23 */ /* 0x000fe200080108e0 */
[C---:B------:R-:W-:Y:S01]  /*2c00*/  ISETP.GT.AND P3, PT, R17.reuse, 0x51, PT ;  /* 0x000000511100780c */ /* 0x040fe20003f64270 */
[----:B------:R-:W-:Y:S01]  /*2c10*/  MUFU.EX2 R23, R23 ;  /* 0x0000001700177308 */ /* 0x000fe20000000800 */
[----:B------:R-:W-:Y:S01]  /*2c20*/  ISETP.GT.AND P4, PT, R17, 0x58, PT ;  /* 0x000000581100780c */ /* 0x000fe20003f84270 */
[----:B--2---:R-:W-:Y:S01]  /*2c30*/  FFMA.FTZ R119, R119, UR10, -R109 ;  /* 0x0000000a77777c23 */ /* 0x004fe2000801086d */
[----:B------:R-:W-:-:S02]  /*2c40*/  ISETP.GT.AND P5, PT, R17, 0x59, PT ;  /* 0x000000591100780c */ /* 0x000fc40003fa4270 */
[C---:B------:R-:W-:Y:S02]  /*2c50*/  ISETP.GT.AND P6, PT, R17.reuse, 0x60, PT ;  /* 0x000000601100780c */ /* 0x040fe40003fc4270 */
[----:B------:R-:W-:Y:S01]  /*2c60*/  ISETP.GT.AND P1, PT, R17, 0x61, PT ;  /* 0x000000611100780c */ /* 0x000fe20003f24270 */
[----:B------:R-:W2:Y:S01]  /*2c70*/  MUFU.EX2 R126, R126 ;  /* 0x0000007e007e7308 */ /* 0x000ea20000000800 */
[----:B------:R-:W-:Y:S02]  /*2c80*/  FSEL R130, R130, -INF , !P2 ;  /* 0xff80000082827808 */ /* 0x000fe40005000000 */
[----:B------:R-:W-:Y:S02]  /*2c90*/  FSEL R131, R131, -INF , !P3 ;  /* 0xff80000083837808 */ /* 0x000fe40005800000 */
[----:B------:R-:W-:Y:S02]  /*2ca0*/  FSEL R134, R134, -INF , !P4 ;  /* 0xff80000086867808 */ /* 0x000fe40006000000 */
[----:B------:R-:W-:Y:S01]  /*2cb0*/  FSEL R135, R135, -INF , !P5 ;  /* 0xff80000087877808 */ /* 0x000fe20006800000 */
[----:B------:R-:W-:Y:S01]  /*2cc0*/  FFMA.FTZ R131, R131, UR10, -R226 ;  /* 0x0000000a83837c23 */ /* 0x000fe200080108e2 */
[----:B------:R-:W-:Y:S01]  /*2cd0*/  FSEL R138, R138, -INF , !P6 ;  /* 0xff8000008a8a7808 */ /* 0x000fe20007000000 */
[----:B------:R-:W-:Y:S01]  /*2ce0*/  MUFU.EX2 R123, R123 ;  /* 0x0000007b007b7308 */ /* 0x000fe20000000800 */
[----:B------:R-:W-:-:S02]  /*2cf0*/  FSEL R139, R139, -INF , !P1 ;  /* 0xff8000008b8b7808 */ /* 0x000fc40004800000 */
[C---:B------:R-:W-:Y:S02]  /*2d00*/  ISETP.GT.AND P2, PT, R17.reuse, 0x68, PT ;  /* 0x000000681100780c */ /* 0x040fe40003f44270 */
[C---:B------:R-:W-:Y:S02]  /*2d10*/  ISETP.GT.AND P3, PT, R17.reuse, 0x69, PT ;  /* 0x000000691100780c */ /* 0x040fe40003f64270 */
[C---:B------:R-:W-:Y:S01]  /*2d20*/  ISETP.GT.AND P4, PT, R17.reuse, 0x70, PT ;  /* 0x000000701100780c */ /* 0x040fe20003f84270 */
[----:B------:R-:W-:Y:S01]  /*2d30*/  MUFU.EX2 R106, R106 ;  /* 0x0000006a006a7308 */ /* 0x000fe20000000800 */
[C---:B------:R-:W-:Y:S02]  /*2d40*/  ISETP.GT.AND P5, PT, R17.reuse, 0x71, PT ;  /* 0x000000711100780c */ /* 0x040fe40003fa4270 */
[C---:B------:R-:W-:Y:S02]  /*2d50*/  ISETP.GT.AND P6, PT, R17.reuse, 0x78, PT ;  /* 0x000000781100780c */ /* 0x040fe40003fc4270 */
[----:B------:R-:W-:Y:S01]  /*2d60*/  ISETP.GT.AND P1, PT, R17, 0x79, PT ;  /* 0x000000791100780c */ /* 0x000fe20003f24270 */
[--C-:B------:R-:W-:Y:S01]  /*2d70*/  FFMA.FTZ R17, R92, UR10, -R220.reuse ;  /* 0x0000000a5c117c23 */ /* 0x100fe200080108dc */
[----:B------:R-:W-:Y:S01]  /*2d80*/  FFMA.FTZ R220, R94, UR10, -R220 ;  /* 0x0000000a5edc7c23 */ /* 0x000fe200080108dc */
[----:B------:R1:W3:Y:S01]  /*2d90*/  SHFL.IDX PT, R92, R9, R231, 0x1f ;  /* 0x00001fe7095c7589 */ /* 0x0002e200000e0000 */
[----:B------:R-:W-:Y:S01]  /*2da0*/  FFMA.FTZ R94, R124, UR10, -R224 ;  /* 0x0000000a7c5e7c23 */ /* 0x000fe200080108e0 */
[----:B------:R-:W-:Y:S01]  /*2db0*/  FSEL R142, R142, -INF , !P2 ;  /* 0xff8000008e8e7808 */ /* 0x000fe20005000000 */
[----:B------:R-:W-:Y:S01]  /*2dc0*/  MUFU.EX2 R111, R111 ;  /* 0x0000006f006f7308 */ /* 0x000fe20000000800 */
[----:B------:R-:W4:Y:S01]  /*2dd0*/  SHFL.IDX PT, R124, R10, R232, 0x1f ;  /* 0x00001fe80a7c7589 */ /* 0x000f2200000e0000 */
[----:B------:R-:W-:-:S02]  /*2de0*/  FSEL R150, R150, -INF , !P6 ;  /* 0xff80000096967808 */ /* 0x000fc40007000000 */
[----:B------:R-:W-:Y:S01]  /*2df0*/  FSEL R151, R151, -INF , !P1 ;  /* 0xff80000097977808 */ /* 0x000fe20004800000 */
[--C-:B-1----:R-:W-:Y:S01]  /*2e00*/  FFMA.FTZ R9, R96, UR10, -R222.reuse ;  /* 0x0000000a60097c23 */ /* 0x102fe200080108de */
[----:B------:R-:W-:Y:S01]  /*2e10*/  FFMA.FTZ R222, R98, UR10, -R222 ;  /* 0x0000000a62de7c23 */ /* 0x000fe200080108de */
[----:B------:R1:W5:Y:S01]  /*2e20*/  SHFL.IDX PT, R96, R12, R19, 0x1f ;  /* 0x00001f130c607589 */ /* 0x00036200000e0000 */
[----:B------:R-:W-:Y:S03]  /*2e30*/  MUFU.EX2 R94, R94 ;  /* 0x0000005e005e7308 */ /* 0x000fe60000000800 */
[----:B------:R-:W2:Y:S01]  /*2e40*/  SHFL.IDX PT, R98, R12, R233, 0x1f ;  /* 0x00001fe90c627589 */ /* 0x000ea200000e0000 */
[----:B------:R-:W-:Y:S02]  /*2e50*/  WARPGROUP.DEPBAR.LE gsb0, 0x0 ;  /* 0x00008000000079c5 */ /* 0x000fe40000010000 */
[----:B------:R-:W-:Y:S01]  /*2e60*/  WARPGROUP.ARRIVE ;  /* 0x00000000000079c5 */ /* 0x000fe20000000000 */
[----:B-1----:R-:W-:Y:S01]  /*2e70*/  FFMA.FTZ R19, R100, UR10, -R90 ;  /* 0x0000000a64137c23 */ /* 0x002fe2000801085a */
[----:B---3--:R-:W-:Y:S01]  /*2e80*/  FFMA.FTZ R20, R101, UR10, -R92 ;  /* 0x0000000a65147c23 */ /* 0x008fe2000801085c */
[----:B------:R-:W1:Y:S01]  /*2e90*/  SHFL.IDX PT, R100, R12, R237, 0x1f ;  /* 0x00001fed0c647589 */ /* 0x000e6200000e0000 */
[--C-:B----4-:R-:W-:Y:S01]  /*2ea0*/  FFMA.FTZ R132, R132, UR10, -R124.reuse ;  /* 0x0000000a84847c23 */ /* 0x110fe2000801087c */
[----:B------:R-:W-:Y:S01]  /*2eb0*/  FFMA.FTZ R134, R134, UR10, -R124 ;  /* 0x0000000a86867c23 */ /* 0x000fe2000801087c */
[----:B------:R-:W-:Y:S01]  /*2ec0*/  HGMMA.64x128x16.F32 R24, gdesc[UR4], R24, gsb0 ;  /* 0x01e00000041879f0 */ /* 0x000fe20008000818 */
[----:B------:R-:W-:Y:S01]  /*2ed0*/  UIADD3 UR6, UR8, 0x6, URZ ;  /* 0x0000000608067890 */ /* 0x000fe2000fffe03f */
[----:B------:R-:W3:Y:S01]  /*2ee0*/  SHFL.IDX PT, R101, R12, R234, 0x1f ;  /* 0x00001fea0c657589 */ /* 0x000ee200000e0000 */
[----:B------:R-:W-:Y:S01]  /*2ef0*/  UIADD3 UR4, UR9, 0x6, URZ ;  /* 0x0000000609047890 */ /* 0x000fe2000fffe03f */
[----:B------:R2:W-:Y:S01]  /*2f00*/  MUFU.EX2 R97, R132 ;  /* 0x0000008400617308 */ /* 0x0005e20000000800 */
[----:B------:R-:W-:Y:S01]  /*2f10*/  UMOV UR7, 0x40000040 ;  /* 0x4000004000077882 */ /* 0x000fe20000000000 */
[----:B------:R-:W-:Y:S01]  /*2f20*/  UMOV UR5, 0x40000040 ;  /* 0x4000004000057882 */ /* 0x000fe20000000000 */
[--C-:B-----5:R-:W-:Y:S01]  /*2f30*/  FFMA.FTZ R22, R105, UR10, -R96.reuse ;  /* 0x0000000a69167c23 */ /* 0x120fe20008010860 */
[----:B------:R-:W-:Y:S01]  /*2f40*/  FFMA.FTZ R107, R107, UR10, -R96 ;  /* 0x0000000a6b6b7c23 */ /* 0x000fe20008010860 */
[----:B------:R-:W-:Y:S01]  /*2f50*/  FFMA.FTZ R96, R129, UR10, -R226 ;  /* 0x0000000a81607c23 */ /* 0x000fe200080108e2 */
[----:B------:R-:W-:Y:S01]  /*2f60*/  FSEL R124, R147, -INF , !P5 ;  /* 0xff800000937c7808 */ /* 0x000fe20006800000 */
[----:B------:R-:W4:Y:S01]  /*2f70*/  SHFL.IDX PT, R129, R11, R8, 0x1f ;  /* 0x00001f080b817589 */ /* 0x000f2200000e0000 */
[----:B------:R-:W-:Y:S01]  /*2f80*/  MUFU.EX2 R131, R131 ;  /* 0x0000008300837308 */ /* 0x000fe20000000800 */
[----:B--2---:R-:W-:-:S02]  /*2f90*/  FFMA.FTZ R132, R115, UR10, -R98 ;  /* 0x0000000a73847c23 */ /* 0x004fc40008010862 */
[----:B------:R-:W2:Y:S05]  /*2fa0*/  SHFL.IDX PT, R115, R11, R237, 0x1f ;  /* 0x00001fed0b737589 */ /* 0x000eaa00000e0000 */
[----:B------:R-:W-:Y:S01]  /*2fb0*/  MUFU.EX2 R96, R96 ;  /* 0x0000006000607308 */ /* 0x000fe20000000800 */
[--C-:B-1----:R-:W-:Y:S01]  /*2fc0*/  FFMA.FTZ R88, R108, UR10, -R100.reuse ;  /* 0x0000000a6c587c23 */ /* 0x102fe20008010864 */
[----:B------:R-:W-:Y:S01]  /*2fd0*/  FFMA.FTZ R110, R110, UR10, -R100 ;  /* 0x0000000a6e6e7c23 */ /* 0x000fe20008010864 */
[----:B------:R1:W5:Y:S01]  /*2fe0*/  SHFL.IDX PT, R108, R12, R232, 0x1f ;  /* 0x00001fe80c6c7589 */ /* 0x00036200000e0000 */
[----:B---3--:R-:W-:-:S04]  /*2ff0*/  FFMA.FTZ R114, R114, UR10, -R101 ;  /* 0x0000000a72727c23 */ /* 0x008fc80008010865 */
[----:B------:R-:W-:Y:S01]  /*3000*/  MUFU.EX2 R17, R17 ;  /* 0x0000001100117308 */ /* 0x000fe20000000800 */
[----:B-1----:R-:W-:Y:S01]  /*3010*/  FFMA.FTZ R12, R112, UR10, -R101 ;  /* 0x0000000a700c7c23 */ /* 0x002fe20008010865 */
[----:B------:R-:W-:Y:S01]  /*3020*/  FFMA.FTZ R112, R99, UR10, -R89 ;  /* 0x0000000a63707c23 */ /* 0x000fe20008010859 */
[----:B------:R-:W-:Y:S01]  /*3030*/  FFMA.FTZ R89, R113, UR10, -R98 ;  /* 0x0000000a71597c23 */ /* 0x000fe20008010862 */
[--C-:B----4-:R-:W-:Y:S01]  /*3040*/  FFMA.FTZ R100, R136, UR10, -R129.reuse ;  /* 0x0000000a88647c23 */ /* 0x110fe20008010881 */
[----:B------:R-:W1:Y:S01]  /*3050*/  SHFL.IDX PT, R113, R10, R8, 0x1f ;  /* 0x00001f080a717589 */ /* 0x000e6200000e0000 */
[----:B------:R-:W-:Y:S01]  /*3060*/  FFMA.FTZ R138, R138, UR10, -R129 ;  /* 0x0000000a8a8a7c23 */ /* 0x000fe20008010881 */
[--C-:B--2---:R-:W-:Y:S01]  /*3070*/  FFMA.FTZ R101, R140, UR10, -R115.reuse ;  /* 0x0000000a8c657c23 */ /* 0x104fe20008010873 */
[----:B------:R-:W-:Y:S01]  /*3080*/  MUFU.EX2 R220, R220 ;  /* 0x000000dc00dc7308 */ /* 0x000fe20000000800 */
[----:B------:R-:W2:Y:S01]  /*3090*/  SHFL.IDX PT, R136, R11, R234, 0x1f ;  /* 0x00001fea0b887589 */ /* 0x000ea200000e0000 */
[----:B------:R-:W-:-:S03]  /*30a0*/  FFMA.FTZ R115, R142, UR10, -R115 ;  /* 0x0000000a8e737c23 */ /* 0x000fc60008010873 */
[----:B------:R-:W3:Y:S01]  /*30b0*/  SHFL.IDX PT, R140, R11, R231, 0x1f ;  /* 0x00001fe70b8c7589 */ /* 0x000ee200000e0000 */
[----:B-----5:R-:W-:Y:S01]  /*30c0*/  FFMA.FTZ R91, R116, UR10, -R108 ;  /* 0x0000000a745b7c23 */ /* 0x020fe2000801086c */
[----:B------:R-:W-:Y:S01]  /*30d0*/  FFMA.FTZ R116, R102, UR10, -R90 ;  /* 0x0000000a66747c23 */ /* 0x000fe2000801085a */
[----:B------:R-:W-:Y:S01]  /*30e0*/  FFMA.FTZ R118, R118, UR10, -R108 ;  /* 0x0000000a76767c23 */ /* 0x000fe2000801086c */
[----:B------:R-:W-:Y:S01]  /*30f0*/  FSEL R108, R143, -INF , !P3 ;  /* 0xff8000008f6c7808 */ /* 0x000fe20005800000 */
[----:B------:R4:W-:Y:S08]  /*3100*/  MUFU.EX2 R90, R91 ;  /* 0x0000005b005a7308 */ /* 0x0009f00000000800 */
[----:B------:R-:W-:Y:S01]  /*3110*/  MUFU.EX2 R9, R9 ;  /* 0x0000000900097308 */ /* 0x000fe20000000800 */
[----:B----4-:R-:W-:Y:S01]  /*3120*/  FFMA.FTZ R91, R117, UR10, -R109 ;  /* 0x0000000a755b7c23 */ /* 0x010fe2000801086d */
[--C-:B-1----:R-:W-:Y:S01]  /*3130*/  FFMA.FTZ R93, R120, UR10, -R113.reuse ;  /* 0x0000000a785d7c23 */ /* 0x102fe20008010871 */
[----:B------:R-:W-:Y:S01]  /*3140*/  FFMA.FTZ R120, R103, UR10, -R92 ;  /* 0x0000000a67787c23 */ /* 0x000fe2000801085c */
[----:B------:R-:W1:Y:S01]  /*3150*/  SHFL.IDX PT, R117, R10, R235, 0x1f ;  /* 0x00001feb0a757589 */ /* 0x000e6200000e0000 */
[----:B------:R-:W-:Y:S01]  /*3160*/  FFMA.FTZ R122, R122, UR10, -R113 ;  /* 0x0000000a7a7a7c23 */ /* 0x000fe20008010871 */
[----:B--2---:R-:W-:-:S02]  /*3170*/  FFMA.FTZ R102, R144, UR10, -R136 ;  /* 0x0000000a90667c23 */ /* 0x004fc40008010888 */
[----:B------:R2:W-:Y:S01]  /*3180*/  MUFU.EX2 R92, R93 ;  /* 0x0000005d005c7308 */ /* 0x0005e20000000800 */
[--C-:B---3--:R-:W-:Y:S01]  /*3190*/  FFMA.FTZ R105, R149, UR10, -R140.reuse ;  /* 0x0000000a95697c23 */ /* 0x108fe2000801088c */
[----:B------:R-:W-:-:S06]  /*31a0*/  FFMA.FTZ R140, R151, UR10, -R140 ;  /* 0x0000000a978c7c23 */ /* 0x000fcc000801088c */
[----:B------:R-:W-:Y:S01]  /*31b0*/  MUFU.EX2 R19, R19 ;  /* 0x0000001300137308 */ /* 0x000fe20000000800 */
[----:B--2---:R-:W-:Y:S02]  /*31c0*/  FFMA.FTZ R93, R121, UR10, -R223 ;  /* 0x0000000a795d7c23 */ /* 0x004fe400080108df */
[----:B------:R-:W2:Y:S05]  /*31d0*/  SHFL.IDX PT, R121, R10, R234, 0x1f ;  /* 0x00001fea0a797589 */ /* 0x000eaa00000e0000 */
[----:B------:R-:W-:Y:S01]  /*31e0*/  MUFU.EX2 R20, R20 ;  /* 0x0000001400147308 */ /* 0x000fe20000000800 */
[--C-:B-1----:R-:W-:Y:S01]  /*31f0*/  FFMA.FTZ R95, R125, UR10, -R117.reuse ;  /* 0x0000000a7d5f7c23 */ /* 0x102fe20008010875 */
[----:B------:R-:W-:Y:S01]  /*3200*/  FFMA.FTZ R127, R127, UR10, -R117 ;  /* 0x0000000a7f7f7c23 */ /* 0x000fe20008010875 */
[----:B------:R2:W1:Y:S05]  /*3210*/  SHFL.IDX PT, R125, R10, R231, 0x1f ;  /* 0x00001fe70a7d7589 */ /* 0x00046a00000e0000 */
[----:B------:R-:W-:Y:S08]  /*3220*/  MUFU.EX2 R93, R93 ;  /* 0x0000005d005d7308 */ /* 0x000ff00000000800 */
[----:B------:R-:W3:Y:S01]  /*3230*/  MUFU.EX2 R127, R127 ;  /* 0x0000007f007f7308 */ /* 0x000ee20000000800 */
[--C-:B--2---:R-:W-:Y:S01]  /*3240*/  FFMA.FTZ R10, R128, UR10, -R121.reuse ;  /* 0x0000000a800a7c23 */ /* 0x104fe20008010879 */
[----:B------:R-:W-:Y:S01]  /*3250*/  FFMA.FTZ R130, R130, UR10, -R121 ;  /* 0x0000000a82827c23 */ /* 0x000fe20008010879 */
[----:B------:R2:W4:Y:S05]  /*3260*/  SHFL.IDX PT, R128, R11, R104, 0x1f ;  /* 0x00001f680b807589 */ /* 0x00052a00000e0000 */
[----:B------:R-:W5:Y:S01]  /*3270*/  MUFU.EX2 R95, R95 ;  /* 0x0000005f005f7308 */ /* 0x000f620000000800 */
[--C-:B-1----:R-:W-:Y:S01]  /*3280*/  FFMA.FTZ R133, R133, UR10, -R125.reuse ;  /* 0x0000000a85857c23 */ /* 0x102fe2000801087d */
[----:B------:R-:W-:-:S06]  /*3290*/  FFMA.FTZ R135, R135, UR10, -R125 ;  /* 0x0000000a87877c23 */ /* 0x000fcc000801087d */
[----:B------:R-:W1:Y:S01]  /*32a0*/  MUFU.EX2 R130, R130 ;  /* 0x0000008200827308 */ /* 0x000e620000000800 */
[--C-:B--2---:R-:W-:Y:S01]  /*32b0*/  FFMA.FTZ R104, R148, UR10, -R225.reuse ;  /* 0x0000000a94687c23 */ /* 0x104fe200080108e1 */
[----:B------:R-:W-:-:S06]  /*32c0*/  FFMA.FTZ R225, R150, UR10, -R225 ;  /* 0x0000000a96e17c23 */ /* 0x000fcc00080108e1 */
[----:B------:R2:W-:Y:S01]  /*32d0*/  MUFU.EX2 R98, R133 ;  /* 0x0000008500627308 */ /* 0x0005e20000000800 */
[--C-:B----4-:R-:W-:Y:S01]  /*32e0*/  FFMA.FTZ R99, R137, UR10, -R128.reuse ;  /* 0x0000000a89637c23 */ /* 0x110fe20008010880 */
[----:B------:R-:W-:Y:S01]  /*32f0*/  FFMA.FTZ R139, R139, UR10, -R128 ;  /* 0x0000000a8b8b7c23 */ /* 0x000fe20008010880 */
[----:B------:R-:W4:Y:S05]  /*3300*/  SHFL.IDX PT, R137, R11, R233, 0x1f ;  /* 0x00001fe90b897589 */ /* 0x000f2a00000e0000 */
[----:B------:R-:W-:Y:S01]  /*3310*/  MUFU.EX2 R222, R222 ;  /* 0x000000de00de7308 */ /* 0x000fe20000000800 */
[----:B------:R-:W-:Y:S02]  /*3320*/  WARPGROUP.DEPBAR.LE gsb0, 0x0 ;  /* 0x00008000000079c5 */ /* 0x000fe40000010000 */
[----:B------:R-:W-:Y:S01]  /*3330*/  WARPGROUP.ARRIVE ;  /* 0x00000000000079c5 */ /* 0x000fe20000000000 */
[----:B--2---:R2:W3:Y:S04]  /*3340*/  SHFL.IDX PT, R133, R11, R235, 0x1f ;  /* 0x00001feb0b857589 */ /* 0x0044e800000e0000 */
[----:B------:R-:W-:Y:S01]  /*3350*/  MUFU.EX2 R112, R112 ;  /* 0x0000007000707308 */ /* 0x000fe20000000800 */
[----:B------:R-:W-:Y:S01]  /*3360*/  HGMMA.64x128x16.F32 R24, gdesc[UR4], R24, gsb0 ;  /* 0x01e00000041879f0 */ /* 0x000fe20008000818 */
[----:B------:R-:W-:-:S02]  /*3370*/  R2UR UR4, R13 ;  /* 0x000000000d0472ca */ /* 0x000fc400000e0000 */
[----:B------:R-:W-:-:S04]  /*3380*/  FSEL R13, R146, -INF , !P4 ;  /* 0xff800000920d7808 */ /* 0x000fc80006000000 */
[----:B--2---:R3:W2:Y:S01]  /*3390*/  MUFU.EX2 R11, R101 ;  /* 0x00000065000b7308 */ /* 0x0046a20000000800 */
[----:B------:R-:W-:Y:S01]  /*33a0*/  FFMA.FTZ R136, R13, UR10, -R136 ;  /* 0x0000000a0d887c23 */ /* 0x000fe20008010888 */
[--C-:B----4-:R-:W-:Y:S01]  /*33b0*/  FFMA.FTZ R103, R145, UR10, -R137.reuse ;  /* 0x0000000a91677c23 */ /* 0x110fe20008010889 */
[----:B------:R-:W-:-:S05]  /*33c0*/  FFMA.FTZ R137, R124, UR10, -R137 ;  /* 0x0000000a7c897c23 */ /* 0x000fca0008010889 */
[----:B------:R-:W-:Y:S01]  /*33d0*/  MUFU.EX2 R116, R116 ;  /* 0x0000007400747308 */ /* 0x000fe20000000800 */
[--C-:B---3--:R-:W-:Y:S01]  /*33e0*/  FFMA.FTZ R101, R141, UR10, -R133.reuse ;  /* 0x0000000a8d657c23 */ /* 0x108fe20008010885 */
[----:B------:R-:W-:Y:S02]  /*33f0*/  VIADD R141, R8, 0x4 ;  /* 0x00000004088d7836 */ /* 0x000fe40000000000 */
[----:B------:R-:W-:-:S04]  /*3400*/  FFMA.FTZ R133, R108, UR10, -R133 ;  /* 0x0000000a6c857c23 */ /* 0x000fc80008010885 */
[----:B------:R-:W-:Y:S08]  /*3410*/  MUFU.EX2 R120, R120 ;  /* 0x0000007800787308 */ /* 0x000ff00000000800 */
[----:B------:R-:W3:Y:S08]  /*3420*/  MUFU.EX2 R101, R101 ;  /* 0x0000006500657308 */ /* 0x000ef00000000800 */
[----:B------:R-:W4:Y:S08]  /*3430*/  MUFU.EX2 R122, R122 ;  /* 0x0000007a007a7308 */ /* 0x000f300000000800 */
        /* <DEDUP_REMOVED lines=13> */
[----:B------:R-:W4:Y:S01]  /*3510*/  MUFU.EX2 R139, R139 ;  /* 0x0000008b008b7308 */ /* 0x000f220000000800 */
[----:B------:R-:W-:Y:S04]  /*3520*/  LDS R229, [R229+0x400] ;  /* 0x00040000e5e57984 */ /* 0x000fe80000000800 */
[----:B------:R-:W-:Y:S03]  /*3530*/  LDS R228, [R228+0x400] ;  /* 0x00040000e4e47984 */ /* 0x000fe60000000800 */
[----:B------:R-:W4:Y:S01]  /*3540*/  MUFU.EX2 R132, R132 ;  /* 0x0000008400847308 */ /* 0x000f220000000800 */
[----:B------:R-:W-:Y:S07]  /*3550*/  LDS R227, [R227+0x400] ;  /* 0x00040000e3e37984 */ /* 0x000fee0000000800 */
[----:B------:R-:W4:Y:S08]  /*3560*/  MUFU.EX2 R118, R118 ;  /* 0x0000007600767308 */ /* 0x000f300000000800 */
[----:B------:R-:W4:Y:S08]  /*3570*/  MUFU.EX2 R119, R119 ;  /* 0x0000007700777308 */ /* 0x000f300000000800 */
[----:B------:R-:W4:Y:S01]  /*3580*/  MUFU.EX2 R10, R10 ;  /* 0x0000000a000a7308 */ /* 0x000f220000000800 */
[----:B-----5:R-:W5:Y:S07]  /*3590*/  SHFL.IDX PT, R124, R14, R8, 0x1f ;  /* 0x00001f080e7c7589 */ /* 0x020f6e00000e0000 */
[----:B------:R-:W4:Y:S01]  /*35a0*/  MUFU.EX2 R100, R100 ;  /* 0x0000006400647308 */ /* 0x000f220000000800 */
[----:B------:R-:W1:Y:S04]  /*35b0*/  SHFL.IDX PT, R113, R14, R235, 0x1f ;  /* 0x00001feb0e717589 */ /* 0x000e6800000e0000 */
[----:B------:R-:W2:Y:S03]  /*35c0*/  SHFL.IDX PT, R121, R14, R141, 0x1f ;  /* 0x00001f8d0e797589 */ /* 0x000ea600000e0000 */
[----:B------:R-:W4:Y:S01]  /*35d0*/  MUFU.EX2 R99, R99 ;  /* 0x0000006300637308 */ /* 0x000f220000000800 */
[----:B------:R-:W3:Y:S04]  /*35e0*/  SHFL.IDX PT, R13, R14, R232, 0x1f ;  /* 0x00001fe80e0d7589 */ /* 0x000ee800000e0000 */
[----:B------:R-:W4:Y:S03]  /*35f0*/  SHFL.IDX PT, R117, R14, R237, 0x1f ;  /* 0x00001fed0e757589 */ /* 0x000f2600000e0000 */
[----:B------:R-:W4:Y:S01]  /*3600*/  MUFU.EX2 R115, R115 ;  /* 0x0000007300737308 */ /* 0x000f220000000800 */
[----:B------:R-:W4:Y:S01]  /*3610*/  SHFL.IDX PT, R108, R14, R233, 0x1f ;  /* 0x00001fe90e6c7589 */ /* 0x000f2200000e0000 */
[--C-:B-----5:R-:W-:Y:S01]  /*3620*/  FADD.FTZ R24, R24, -R124.reuse ;  /* 0x8000007c18187221 */ /* 0x120fe20000010000 */
[----:B------:R-:W-:-:S02]  /*3630*/  FADD.FTZ R26, R26, -R124 ;  /* 0x8000007c1a1a7221 */ /* 0x000fc40000010000 */
[----:B------:R-:W5:Y:S03]  /*3640*/  SHFL.IDX PT, R109, R14, R234, 0x1f ;  /* 0x00001fea0e6d7589 */ /* 0x000f6600000e0000 */
[----:B------:R-:W-:Y:S01]  /*3650*/  MUFU.EX2 R102, R102 ;  /* 0x0000006600667308 */ /* 0x000fe20000000800 */
[--C-:B-1----:R-:W-:Y:S01]  /*3660*/  FADD.FTZ R29, R29, -R113.reuse ;  /* 0x800000711d1d7221 */ /* 0x102fe20000010000 */
[----:B------:R-:W-:Y:S01]  /*3670*/  FADD.FTZ R31, R31, -R113 ;  /* 0x800000711f1f7221 */ /* 0x000fe20000010000 */
[----:B------:R-:W1:Y:S01]  /*3680*/  SHFL.IDX PT, R124, R14, R231, 0x1f ;  /* 0x00001fe70e7c7589 */ /* 0x000e6200000e0000 */
[--C-:B--2---:R-:W-:Y:S01]  /*3690*/  FADD.FTZ R25, R25, -R121.reuse ;  /* 0x8000007919197221 */ /* 0x104fe20000010000 */
[----:B------:R-:W-:Y:S02]  /*36a0*/  FADD.FTZ R27, R27, -R121 ;  /* 0x800000791b1b7221 */ /* 0x000fe40000010000 */
[----:B------:R-:W2:Y:S01]  /*36b0*/  SHFL.IDX PT, R113, R229, R141, 0x1f ;  /* 0x00001f8de5717589 */ /* 0x000ea200000e0000 */
[----:B------:R-:W-:Y:S01]  /*36c0*/  MUFU.EX2 R103, R103 ;  /* 0x0000006700677308 */ /* 0x000fe20000000800 */
[--C-:B---3--:R-:W-:Y:S01]  /*36d0*/  FADD.FTZ R36, R36, -R13.reuse ;  /* 0x8000000d24247221 */ /* 0x108fe20000010000 */
[----:B------:R-:W-:Y:S01]  /*36e0*/  FADD.FTZ R38, R38, -R13 ;  /* 0x8000000d26267221 */ /* 0x000fe20000010000 */
[----:B------:R-:W3:Y:S01]  /*36f0*/  SHFL.IDX PT, R14, R229, R233, 0x1f ;  /* 0x00001fe9e50e7589 */ /* 0x000ee200000e0000 */
[--C-:B----4-:R-:W-:Y:S01]  /*3700*/  FADD.FTZ R28, R28, -R117.reuse ;  /* 0x800000751c1c7221 */ /* 0x110fe20000010000 */
[----:B------:R-:W-:-:S02]  /*3710*/  FADD.FTZ R30, R30, -R117 ;  /* 0x800000751e1e7221 */ /* 0x000fc40000010000 */
[----:B------:R-:W4:Y:S01]  /*3720*/  SHFL.IDX PT, R13, R229, R232, 0x1f ;  /* 0x00001fe8e50d7589 */ /* 0x000f2200000e0000 */
[----:B------:R-:W-:Y:S01]  /*3730*/  MUFU.EX2 R104, R104 ;  /* 0x0000006800687308 */ /* 0x000fe20000000800 */
[--C-:B------:R-:W-:Y:S01]  /*3740*/  FADD.FTZ R33, R33, -R108.reuse ;  /* 0x8000006c21217221 */ /* 0x100fe20000010000 */
[----:B------:R-:W-:Y:S01]  /*3750*/  FADD.FTZ R35, R35, -R108 ;  /* 0x8000006c23237221 */ /* 0x000fe20000010000 */
[----:B------:R-:W4:Y:S01]  /*3760*/  SHFL.IDX PT, R117, R229, R237, 0x1f ;  /* 0x00001fede5757589 */ /* 0x000f2200000e0000 */
[--C-:B-----5:R-:W-:Y:S01]  /*3770*/  FADD.FTZ R32, R32, -R109.reuse ;  /* 0x8000006d20207221 */ /* 0x120fe20000010000 */
[----:B------:R-:W-:Y:S02]  /*3780*/  FADD.FTZ R34, R34, -R109 ;  /* 0x8000006d22227221 */ /* 0x000fe40000010000 */
[----:B------:R-:W5:Y:S01]  /*3790*/  SHFL.IDX PT, R108, R229, R234, 0x1f ;  /* 0x00001feae56c7589 */ /* 0x000f6200000e0000 */
[----:B------:R-:W-:Y:S01]  /*37a0*/  MUFU.EX2 R105, R105 ;  /* 0x0000006900697308 */ /* 0x000fe20000000800 */
[--C-:B-1----:R-:W-:Y:S01]  /*37b0*/  FADD.FTZ R37, R37, -R124.reuse ;  /* 0x8000007c25257221 */ /* 0x102fe20000010000 */
[----:B------:R-:W-:Y:S01]  /*37c0*/  FADD.FTZ R39, R39, -R124 ;  /* 0x8000007c27277221 */ /* 0x000fe20000010000 */
[----:B------:R-:W1:Y:S01]  /*37d0*/  SHFL.IDX PT, R121, R229, R8, 0x1f ;  /* 0x00001f08e5797589 */ /* 0x000e6200000e0000 */
[--C-:B--2---:R-:W-:Y:S01]  /*37e0*/  FADD.FTZ R41, R41, -R113.reuse ;  /* 0x8000007129297221 */ /* 0x104fe20000010000 */
[----:B------:R-:W-:-:S02]  /*37f0*/  FADD.FTZ R43, R43, -R113 ;  /* 0x800000712b2b7221 */ /* 0x000fc40000010000 */
[----:B------:R-:W-:Y:S01]  /*3800*/  SHFL.IDX PT, R124, R228, R141, 0x1f ;  /* 0x00001f8de47c7589 */ /* 0x000fe200000e0000 */
[--C-:B---3--:R-:W-:Y:S01]  /*3810*/  FADD.FTZ R49, R49, -R14.reuse ;  /* 0x8000000e31317221 */ /* 0x108fe20000010000 */
[----:B------:R-:W-:Y:S02]  /*3820*/  FADD.FTZ R51, R51, -R14 ;  /* 0x8000000e33337221 */ /* 0x000fe40000010000 */
[----:B------:R2:W-:Y:S01]  /*3830*/  SHFL.IDX PT, R113, R227, R141, 0x1f ;  /* 0x00001f8de3717589 */ /* 0x0005e200000e0000 */
[--C-:B----4-:R-:W-:Y:S01]  /*3840*/  FADD.FTZ R52, R52, -R13.reuse ;  /* 0x8000000d34347221 */ /* 0x110fe20000010000 */
[----:B------:R-:W-:Y:S02]  /*3850*/  FADD.FTZ R54, R54, -R13 ;  /* 0x8000000d36367221 */ /* 0x000fe40000010000 */
[----:B------:R-:W3:Y:S01]  /*3860*/  SHFL.IDX PT, R109, R229, R235, 0x1f ;  /* 0x00001febe56d7589 */ /* 0x000ee200000e0000 */
[--C-:B------:R-:W-:Y:S01]  /*3870*/  FADD.FTZ R44, R44, -R117.reuse ;  /* 0x800000752c2c7221 */ /* 0x100fe20000010000 */
[----:B------:R-:W-:-:S02]  /*3880*/  FADD.FTZ R46, R46, -R117 ;  /* 0x800000752e2e7221 */ /* 0x000fc40000010000 */
[----:B------:R-:W4:Y:S04]  /*3890*/  SHFL.IDX PT, R13, R228, R235, 0x1f ;  /* 0x00001febe40d7589 */ /* 0x000f2800000e0000 */
[----:B--2---:R-:W2:Y:S01]  /*38a0*/  LDL R141, [R1+0x38] ;  /* 0x00003800018d7983 */ /* 0x004ea20000100800 */
[--C-:B-----5:R-:W-:Y:S01]  /*38b0*/  FADD.FTZ R48, R48, -R108.reuse ;  /* 0x8000006c30307221 */ /* 0x120fe20000010000 */
[----:B------:R-:W-:Y:S02]  /*38c0*/  FADD.FTZ R50, R50, -R108 ;  /* 0x8000006c32327221 */ /* 0x000fe40000010000 */
[----:B------:R-:W5:Y:S01]  /*38d0*/  SHFL.IDX PT, R117, R228, R237, 0x1f ;  /* 0x00001fede4757589 */ /* 0x000f6200000e0000 */
[--C-:B-1----:R-:W-:Y:S01]  /*38e0*/  FADD.FTZ R40, R40, -R121.reuse ;  /* 0x8000007928287221 */ /* 0x102fe20000010000 */
[----:B------:R-:W-:-:S02]  /*38f0*/  FADD.FTZ R42, R42, -R121 ;  /* 0x800000792a2a7221 */ /* 0x000fc40000010000 */
[----:B------:R-:W-:Y:S04]  /*3900*/  SHFL.IDX PT, R14, R228, R232, 0x1f ;  /* 0x00001fe8e40e7589 */ /* 0x000fe800000e0000 */
[----:B------:R-:W1:Y:S01]  /*3910*/  SHFL.IDX PT, R232, R227, R232, 0x1f ;  /* 0x00001fe8e3e87589 */ /* 0x000e6200000e0000 */
[--C-:B---3--:R-:W-:Y:S01]  /*3920*/  FADD.FTZ R45, R45, -R109.reuse ;  /* 0x8000006d2d2d7221 */ /* 0x108fe20000010000 */
[----:B------:R-:W-:Y:S02]  /*3930*/  FADD.FTZ R47, R47, -R109 ;  /* 0x8000006d2f2f7221 */ /* 0x000fe40000010000 */
[----:B------:R-:W3:Y:S04]  /*3940*/  SHFL.IDX PT, R108, R228, R233, 0x1f ;  /* 0x00001fe9e46c7589 */ /* 0x000ee800000e0000 */
[----:B------:R-:W-:Y:S04]  /*3950*/  SHFL.IDX PT, R121, R228, R8, 0x1f ;  /* 0x00001f08e4797589 */ /* 0x000fe800000e0000 */
[----:B------:R-:W3:Y:S04]  /*3960*/  SHFL.IDX PT, R109, R228, R234, 0x1f ;  /* 0x00001feae46d7589 */ /* 0x000ee800000e0000 */
[----:B------:R-:W3:Y:S04]  /*3970*/  SHFL.IDX PT, R237, R227, R237, 0x1f ;  /* 0x00001fede3ed7589 */ /* 0x000ee800000e0000 */
[----:B------:R-:W3:Y:S04]  /*3980*/  SHFL.IDX PT, R235, R227, R235, 0x1f ;  /* 0x00001febe3eb7589 */ /* 0x000ee800000e0000 */
[----:B------:R-:W-:Y:S04]  /*3990*/  SHFL.IDX PT, R229, R229, R231, 0x1f ;  /* 0x00001fe7e5e57589 */ /* 0x000fe800000e0000 */
[----:B------:R-:W3:Y:S04]  /*39a0*/  SHFL.IDX PT, R228, R228, R231, 0x1f ;  /* 0x00001fe7e4e47589 */ /* 0x000ee800000e0000 */
[----:B------:R-:W3:Y:S04]  /*39b0*/  SHFL.IDX PT, R231, R227, R231, 0x1f ;  /* 0x00001fe7e3e77589 */ /* 0x000ee800000e0000 */
[----:B------:R-:W-:Y:S04]  /*39c0*/  SHFL.IDX PT, R234, R227, R234, 0x1f ;  /* 0x00001feae3ea7589 */ /* 0x000fe800000e0000 */
[----:B------:R-:W-:Y:S04]  /*39d0*/  SHFL.IDX PT, R233, R227, R233, 0x1f ;  /* 0x00001fe9e3e97589 */ /* 0x000fe800000e0000 */
[----:B------:R-:W3:Y:S01]  /*39e0*/  SHFL.IDX PT, R227, R227, R8, 0x1f ;  /* 0x00001f08e3e37589 */ /* 0x000ee200000e0000 */
[----:B----4-:R-:W-:Y:S01]  /*39f0*/  FADD.FTZ R61, R61, -R13 ;  /* 0x8000000d3d3d7221 */ /* 0x010fe20000010000 */
[----:B-----5:R-:W-:Y:S01]  /*3a00*/  FADD.FTZ R62, R62, -R117 ;  /* 0x800000753e3e7221 */ /* 0x020fe20000010000 */
        /* <DEDUP_REMOVED lines=12> */
[----:B---3--:R-:W-:Y:S01]  /*3ad0*/  FADD.FTZ R65, R65, -R108 ;  /* 0x8000006c41417221 */ /* 0x008fe20000010000 */
[----:B------:R-:W-:Y:S01]  /*3ae0*/  FADD.FTZ R63, R68, -R14 ;  /* 0x8000000e443f7221 */ /* 0x000fe20000010000 */
[----:B------:R-:W3:Y:S01]  /*3af0*/  MUFU.EX2 R136, R136 ;  /* 0x0000008800887308 */ /* 0x000ee20000000800 */
        /* <DEDUP_REMOVED lines=124> */
[----:B--2---:R-:W-:-:S04]  /*42c0*/  IMAD R13, R0, 0x4000, R141 ;  /* 0x00004000000d7824 */ /* 0x004fc800078e028d */
        /* <DEDUP_REMOVED lines=147> */
.L_x_2566:
        /* <DEDUP_REMOVED lines=68> */
.L_x_2567:
        /* <DEDUP_REMOVED lines=12> */
.L_x_2557:
[----:B------:R-:W2:Y:S02]  /*5100*/  LDL R5, [R1+0x44] ;  /* 0x0000440001057983 */ /* 0x000ea40000100800 */
[----:B--2---:R-:W-:-:S13]  /*5110*/  ISETP.GE.AND P0, PT, R16, R5, PT ;  /* 0x000000051000720c */ /* 0x004fda0003f06270 */
[----:B------:R-:W-:Y:S05]  /*5120*/  @P0 BRA `(.L_x_2569) ;  /* 0x0000003800500947 */ /* 0x000fea0003800000 */
[----:B-1----:R-:W2:Y:S01]  /*5130*/  LDL.LU R13, [R1+0x28] ;  /* 0x00002800010d7983 */ /* 0x002ea20000300800 */
[----:B------:R-:W1:Y:S03]  /*5140*/  LDC R15, c[0x0][0x290] ;  /* 0x0000a400ff0f7b82 */ /* 0x000e660000000800 */
[----:B------:R-:W4:Y:S04]  /*5150*/  LDL.LU R22, [R1+0x1c] ;  /* 0x00001c0001167983 */ /* 0x000f280000300800 */
[----:B------:R-:W5:Y:S01]  /*5160*/  LDL.LU R21, [R1+0x18] ;  /* 0x0000180001157983 */ /* 0x000f620000300800 */
[----:B------:R-:W3:Y:S01]  /*5170*/  S2R R5, SR_TID.X ;  /* 0x0000000000057919 */ /* 0x000ee20000002100 */
[----:B-1----:R-:W-:-:S02]  /*5180*/  VIADD R20, R15, -UR42 ;  /* 0x8000002a0f147c36 */ /* 0x002fc40008000000 */
[----:B---3--:R-:W-:-:S05]  /*5190*/  VIADD R5, R5, 0xffffff80 ;  /* 0xffffff8005057836 */ /* 0x008fca0000000000 */
[----:B------:R-:W-:-:S04]  /*51a0*/  SHF.R.S32.HI R6, RZ, 0x1f, R5 ;  /* 0x0000001fff067819 */ /* 0x000fc80000011405 */
[CC--:B------:R-:W-:Y:S02]  /*51b0*/  LEA.HI R7, R6.reuse, R5.reuse, RZ, 0x5 ;  /* 0x0000000506077211 */ /* 0x0c0fe400078f28ff */
[CC--:B------:R-:W-:Y:S02]  /*51c0*/  LEA.HI R11, R6.reuse, R5.reuse, RZ, 0x2 ;  /* 0x00000005060b7211 */ /* 0x0c0fe400078f10ff */
[----:B------:R-:W-:Y:S02]  /*51d0*/  LOP3.LUT R8, R7, 0xffffffe0, RZ, 0xc0, !PT ;  /* 0xffffffe007087812 */ /* 0x000fe400078ec0ff */
[----:B------:R-:W-:Y:S02]  /*51e0*/  LEA.HI R7, R6, R5, RZ, 0x7 ;  /* 0x0000000506077211 */ /* 0x000fe400078f38ff */
[----:B------:R-:W-:Y:S01]  /*51f0*/  LOP3.LUT R14, R11, 0xfffffffc, RZ, 0xc0, !PT ;  /* 0xfffffffc0b0e7812 */ /* 0x000fe200078ec0ff */
[----:B------:R-:W-:Y:S01]  /*5200*/  IMAD.IADD R8, R5, 0x1, -R8 ;  /* 0x0000000105087824 */ /* 0x000fe200078e0a08 */
[----:B------:R-:W-:-:S02]  /*5210*/  LOP3.LUT R6, R7, 0xffffff80, RZ, 0xc0, !PT ;  /* 0xffffff8007067812 */ /* 0x000fc400078ec0ff */
[----:B------:R-:W-:Y:S02]  /*5220*/  SHF.R.S32.HI R7, RZ, 0x7, R7 ;  /* 0x00000007ff077819 */ /* 0x000fe40000011407 */
[----:B------:R-:W-:Y:S01]  /*5230*/  SHF.R.S32.HI R9, RZ, 0x1f, R8 ;  /* 0x0000001fff097819 */ /* 0x000fe20000011408 */
[----:B------:R-:W-:Y:S01]  /*5240*/  IMAD.IADD R6, R5, 0x1, -R6 ;  /* 0x0000000105067824 */ /* 0x000fe200078e0a06 */
[----:B------:R-:W-:Y:S01]  /*5250*/  LEA.HI R12, R7, R7, RZ, 0x1 ;  /* 0x00000007070c7211 */ /* 0x000fe200078f08ff */
[----:B------:R-:W-:Y:S01]  /*5260*/  IMAD.IADD R5, R5, 0x1, -R14 ;  /* 0x0000000105057824 */ /* 0x000fe200078e0a0e */
[CC--:B------:R-:W-:Y:S02]  /*5270*/  LEA.HI R10, R9.reuse, R8.reuse, RZ, 0x3 ;  /* 0x00000008090a7211 */ /* 0x0c0fe400078f18ff */
[----:B------:R-:W-:Y:S02]  /*5280*/  LEA.HI R9, R9, R8, RZ, 0x2 ;  /* 0x0000000809097211 */ /* 0x000fe400078f10ff */
        /* <DEDUP_REMOVED lines=11> */
[----:B------:R-:W-:Y:S02]  /*5340*/  IMAD.IADD R8, R8, 0x1, -R11 ;  /* 0x0000000108087824 */ /* 0x000fe400078e0a0b */
[C---:B------:R-:W-:Y:S01]  /*5350*/  IMAD.IADD R9, R10.reuse, 0x1, -R9 ;  /* 0x000000010a097824 */ /* 0x040fe200078e0a09 */
[----:B------:R-:W-:Y:S01]  /*5360*/  LOP3.LUT R17, R15, 0xfffffffe, RZ, 0xc0, !PT ;  /* 0xfffffffe0f117812 */ /* 0x000fe200078ec0ff */
[----:B------:R-:W-:Y:S02]  /*5370*/  VIADD R12, R10, 0x10 ;  /* 0x000000100a0c7836 */ /* 0x000fe40000000000 */
[----:B------:R-:W-:-:S05]  /*5380*/  IMAD R8, R8, 0x8, R9 ;  /* 0x0000000808087824 */ /* 0x000fca00078e0209 */
[----:B------:R1:W-:Y:S01]  /*5390*/  STL [R1+0x40], R8 ;  /* 0x0000400801007387 */ /* 0x0003e20000100800 */
[----:B------:R-:W-:Y:S02]  /*53a0*/  IMAD.IADD R17, R14, 0x1, -R17 ;  /* 0x000000010e117824 */ /* 0x000fe400078e0a11 */
[----:B------:R-:W-:Y:S02]  /*53b0*/  IMAD R230, R230, 0x2000, R236 ;  /* 0x00002000e6e67824 */ /* 0x000fe400078e02ec */
[----:B------:R-:W-:Y:S01]  /*53c0*/  IMAD.MOV.U32 R235, RZ, RZ, 0x40000040 ;  /* 0x40000040ffeb7424 */ /* 0x000fe200078e00ff */
[----:B--2---:R-:W-:Y:S01]  /*53d0*/  LEA.HI R13, R13, R6, RZ, 0x5 ;  /* 0x000000060d0d7211 */ /* 0x004fe200078f28ff */
[----:B------:R-:W-:Y:S01]  /*53e0*/  VIADD R6, R10, 0x8 ;  /* 0x000000080a067836 */ /* 0x000fe20000000000 */
[----:B------:R-:W-:Y:S02]  /*53f0*/  LEA.HI R10, R12, R12, RZ, 0x1 ;  /* 0x0000000c0c0a7211 */ /* 0x000fe400078f08ff */
[----:B------:R-:W-:-:S02]  /*5400*/  SHF.R.S32.HI R19, RZ, 0x5, R13 ;  /* 0x00000005ff137819 */ /* 0x000fc4000001140d */
[----:B------:R-:W-:Y:S02]  /*5410*/  LEA.HI R7, R6, R6, RZ, 0x1 ;  /* 0x0000000606077211 */ /* 0x000fe400078f08ff */
[----:B------:R-:W-:Y:S02]  /*5420*/  LOP3.LUT R13, R10, 0xfffffffe, RZ, 0xc0, !PT ;  /* 0xfffffffe0a0d7812 */ /* 0x000fe400078ec0ff */
[----:B------:R-:W-:Y:S02]  /*5430*/  LOP3.LUT R11, R7, 0xfffffffe, RZ, 0xc0, !PT ;  /* 0xfffffffe070b7812 */ /* 0x000fe400078ec0ff */
[----:B-1----:R-:W-:-:S03]  /*5440*/  SHF.R.S32.HI R8, RZ, 0x1, R10 ;  /* 0x00000001ff087819 */ /* 0x002fc6000001140a */
[----:B------:R-:W-:Y:S01]  /*5450*/  IMAD.IADD R11, R6, 0x1, -R11 ;  /* 0x00000001060b7824 */ /* 0x000fe200078e0a0b */
[--C-:B------:R-:W-:Y:S02]  /*5460*/  SHF.R.S32.HI R6, RZ, 0x1, R7.reuse ;  /* 0x00000001ff067819 */ /* 0x100fe40000011407 */
[----:B------:R-:W-:Y:S02]  /*5470*/  SHF.R.S32.HI R7, RZ, 0x1f, R7 ;  /* 0x0000001fff077819 */ /* 0x000fe40000011407 */
[----:B------:R-:W-:Y:S02]  /*5480*/  SHF.R.S32.HI R9, RZ, 0x1f, R10 ;  /* 0x0000001fff097819 */ /* 0x000fe4000001140a */
[--C-:B------:R-:W-:Y:S02]  /*5490*/  SHF.R.S32.HI R10, RZ, 0x1, R15.reuse ;  /* 0x00000001ff0a7819 */ /* 0x100fe4000001140f */
[----:B------:R-:W-:Y:S02]  /*54a0*/  SHF.R.S32.HI R15, RZ, 0x1f, R15 ;  /* 0x0000001fff0f7819 */ /* 0x000fe4000001140f */
[----:B------:R-:W-:-:S02]  /*54b0*/  LEA.HI R7, R7, R6, RZ, 0x4 ;  /* 0x0000000607077211 */ /* 0x000fc400078f20ff */
[----:B------:R-:W-:Y:S02]  /*54c0*/  LEA.HI R9, R9, R8, RZ, 0x4 ;  /* 0x0000000809097211 */ /* 0x000fe400078f20ff */
[----:B------:R-:W-:Y:S02]  /*54d0*/  LEA.HI R15, R15, R10, RZ, 0x4 ;  /* 0x0000000a0f0f7211 */ /* 0x000fe400078f20ff */
[----:B------:R-:W-:Y:S02]  /*54e0*/  LOP3.LUT R7, R7, 0x1ffffff0, RZ, 0xc0, !PT ;  /* 0x1ffffff007077812 */ /* 0x000fe400078ec0ff */
[----:B------:R-:W-:Y:S02]  /*54f0*/  LOP3.LUT R9, R9, 0x1ffffff0, RZ, 0xc0, !PT ;  /* 0x1ffffff009097812 */ /* 0x000fe400078ec0ff */
[----:B------:R-:W-:Y:S01]  /*5500*/  LOP3.LUT R15, R15, 0x1ffffff0, RZ, 0xc0, !PT ;  /* 0x1ffffff00f0f7812 */ /* 0x000fe200078ec0ff */
[----:B------:R-:W-:Y:S02]  /*5510*/  IMAD.IADD R6, R6, 0x1, -R7 ;  /* 0x0000000106067824 */ /* 0x000fe400078e0a07 */
[----:B------:R-:W-:-:S02]  /*5520*/  IMAD.IADD R13, R12, 0x1, -R13 ;  /* 0x000000010c0d7824 */ /* 0x000fc400078e0a0d */
[----:B------:R-:W-:Y:S02]  /*5530*/  IMAD.IADD R8, R8, 0x1, -R9 ;  /* 0x0000000108087824 */ /* 0x000fe400078e0a09 */
[----:B------:R-:W-:Y:S02]  /*5540*/  IMAD.IADD R10, R10, 0x1, -R15 ;  /* 0x000000010a0a7824 */ /* 0x000fe400078e0a0f */
[----:B------:R-:W-:Y:S02]  /*5550*/  IMAD R6, R6, 0x8, R11 ;  /* 0x0000000806067824 */ /* 0x000fe400078e020b */
[----:B------:R-:W-:Y:S02]  /*5560*/  IMAD R8, R8, 0x8, R13 ;  /* 0x0000000808087824 */ /* 0x000fe400078e020d */
[----:B------:R-:W-:Y:S01]  /*5570*/  IMAD R7, R10, 0x8, R17 ;  /* 0x000000080a077824 */ /* 0x000fe200078e0211 */
[----:B----4-:R-:W-:Y:S01]  /*5580*/  SHF.R.S32.HI R12, RZ, 0x2, R22 ;  /* 0x00000002ff0c7819 */ /* 0x010fe20000011416 */
[----:B------:R-:W-:Y:S01]  /*5590*/  IMAD R20, R19, -0x10, R20 ;  /* 0xfffffff013147824 */ /* 0x000fe200078e0214 */
[----:B------:R-:W-:Y:S01]  /*55a0*/  SHF.R.S32.HI R19, RZ, 0x1f, R22 ;  /* 0x0000001fff137819 */ /* 0x000fe20000011416 */
[----:B------:R-:W-:Y:S04]  /*55b0*/  STL [R1+0x3c], R6 ;  /* 0x00003c0601007387 */ /* 0x000fe80000100800 */
[----:B------:R1:W-:Y:S01]  /*55c0*/  STL [R1+0x30], R8 ;  /* 0x0000300801007387 */ /* 0x0003e20000100800 */
[----:B------:R-:W-:-:S03]  /*55d0*/  LEA.HI R19, R19, R12, RZ, 0x3 ;  /* 0x0000000c13137211 */ /* 0x000fc600078f18ff */
[----:B------:R2:W-:Y:S01]  /*55e0*/  STL [R1+0x2c], R7 ;  /* 0x00002c0701007387 */ /* 0x0005e20000100800 */
[----:B------:R-:W-:Y:S01]  /*55f0*/  LOP3.LUT R19, R19, 0xfffffff8, RZ, 0xc0, !PT ;  /* 0xfffffff813137812 */ /* 0x000fe200078ec0ff */
[C---:B-1----:R-:W-:Y:S02]  /*5600*/  VIADD R8, R230.reuse, 0x4000 ;  /* 0x00004000e6087836 */ /* 0x042fe40000000000 */
[----:B--2---:R-:W-:Y:S01]  /*5610*/  VIADD R7, R230, 0x20c00 ;  /* 0x00020c00e6077836 */ /* 0x004fe20000000000 */
[----:B------:R-:W-:Y:S02]  /*5620*/  SHF.R.U32.HI R230, RZ, 0x4, R230 ;  /* 0x00000004ffe67819 */ /* 0x000fe400000116e6 */
[----:B------:R-:W-:Y:S02]  /*5630*/  SHF.R.U32.HI R8, RZ, 0x4, R8 ;  /* 0x00000004ff087819 */ /* 0x000fe40000011608 */
[----:B------:R-:W-:Y:S02]  /*5640*/  SHF.R.U32.HI R7, RZ, 0x4, R7 ;  /* 0x00000004ff077819 */ /* 0x000fe40000011607 */
[----:B------:R-:W-:-:S02]  /*5650*/  LOP3.LUT R230, R230, 0x3fff, RZ, 0xc0, !PT ;  /* 0x00003fffe6e67812 */ /* 0x000fc400078ec0ff */
[----:B------:R-:W-:Y:S02]  /*5660*/  IADD3 R19, R20, R19, -R12 ;  /* 0x0000001314137210 */ /* 0x000fe40007ffe80c */
[----:B------:R-:W-:Y:S02]  /*5670*/  LOP3.LUT R8, R8, 0x3fff, RZ, 0xc0, !PT ;  /* 0x00003fff08087812 */ /* 0x000fe400078ec0ff */
[----:B------:R-:W-:Y:S02]  /*5680*/  LOP3.LUT R7, R7, 0x3fff, RZ, 0xc0, !PT ;  /* 0x00003fff07077812 */ /* 0x000fe400078ec0ff */
[----:B------:R-:W-:Y:S01]  /*5690*/  LOP3.LUT R10, R230, 0x10000, RZ, 0xfc, !PT ;  /* 0x00010000e60a7812 */ /* 0x000fe200078efcff */
[----:B------:R-:W-:Y:S01]  /*56a0*/  IMAD R6, R18, -0x40, R19 ;  /* 0xffffffc012067824 */ /* 0x000fe200078e0213 */
[----:B------:R-:W-:Y:S01]  /*56b0*/  LOP3.LUT R237, R8, 0x10000, RZ, 0xfc, !PT ;  /* 0x0001000008ed7812 */ /* 0x000fe200078efcff */
[----:B------:R-:W-:Y:S01]  /*56c0*/  IMAD.MOV.U32 R19, RZ, RZ, 0x40000040 ;  /* 0x40000040ff137424 */ /* 0x000fe200078e00ff */
[----:B------:R-:W-:Y:S01]  /*56d0*/  LOP3.LUT R7, R7, 0x10000, RZ, 0xfc, !PT ;  /* 0x0001000007077812 */ /* 0x000fe200078efcff */
[----:B------:R-:W-:-:S02]  /*56e0*/  VIADD R18, R10, 0x2 ;  /* 0x000000020a127836 */ /* 0x000fc40000000000 */
[C---:B------:R-:W-:Y:S02]  /*56f0*/  VIADD R14, R10.reuse, 0x4 ;  /* 0x000000040a0e7836 */ /* 0x040fe40000000000 */
[----:B------:R-:W-:Y:S01]  /*5700*/  IMAD.MOV.U32 R15, RZ, RZ, 0x40000040 ;  /* 0x40000040ff0f7424 */ /* 0x000fe200078e00ff */
        /* <DEDUP_REMOVED lines=14> */
[----:B-----5:R-:W-:Y:S01]  /*57f0*/  LOP3.LUT R231, R21, 0x1, RZ, 0xfc, !PT ;  /* 0x0000000115e77812 */ /* 0x020fe200078efcff */
[----:B------:R-:W-:-:S02]  /*5800*/  VIADD R20, R5, 0x8 ;  /* 0x0000000805147836 */ /* 0x000fc40000000000 */
[C---:B------:R-:W-:Y:S02]  /*5810*/  VIADD R17, R5.reuse, 0xc ;  /* 0x0000000c05117836 */ /* 0x040fe40000000000 */
[----:B------:R-:W-:Y:S02]  /*5820*/  VIADD R7, R5, 0x10 ;  /* 0x0000001005077836 */ /* 0x000fe40000000000 */
[----:B------:R-:W-:Y:S02]  /*5830*/  VIADD R234, R237, 0x6 ;  /* 0x00000006edea7836 */ /* 0x000fe40000000000 */
[C---:B------:R-:W-:Y:S02]  /*5840*/  VIADD R20, R5.reuse, 0x14 ;  /* 0x0000001405147836 */ /* 0x040fe40000000000 */
[C---:B------:R-:W-:Y:S02]  /*5850*/  VIADD R17, R5.reuse, 0x18 ;  /* 0x0000001805117836 */ /* 0x040fe40000000000 */
[----:B---3--:R-:W-:-:S07]  /*5860*/  VIADD R7, R5, 0x1c ;  /* 0x0000001c05077836 */ /* 0x008fce0000000000 */
.L_x_2580:
[----:B------:R-:W-:Y:S01]  /*5870*/  ISETP.NE.AND P0, PT, R231, 0x3, PT ;  /* 0x00000003e700780c */ /* 0x000fe20003f05270 */
[----:B------:R-:W-:-:S12]  /*5880*/  YIELD ;  /* 0x0000000000007946 */ /* 0x000fd80003800000 */
[----:B------:R-:W-:Y:S05]  /*5890*/  @!P0 BRA `(.L_x_2570) ;  /* 0x0000000000048947 */ /* 0x000fea0003800000 */
[----:B------:R-:W-:Y:S01]  /*58a0*/  BPT.TRAP 0x1 ;  /* 0x000000040000795c */ /* 0x000fe20000300000 */
.L_x_2570:
[----:B------:R-:W-:Y:S01]  /*58b0*/  IMAD R7, R0, 0x8, R236 ;  /* 0x0000000800077824 */ /* 0x000fe200078e02ec */
[----:B------:R-:W-:-:S04]  /*58c0*/  SHF.L.U32 R20, R4, 0x1f, RZ ;  /* 0x0000001f04147819 */ /* 0x000fc800000006ff */
[----:B------:R1:W2:Y:S01]  /*58d0*/  SYNCS.PHASECHK.TRANS64.TRYWAIT P1, [R7+URZ+0x30c10], R20 ;  /* 0x030c1014070075a7 */ /* 0x0002a2000802017f */
[----:B------:R-:W-:Y:S05]  /*58e0*/  @!P0 BRA `(.L_x_2571) ;  /* 0x0000000000048947 */ /* 0x000fea0003800000 */
[----:B------:R-:W-:Y:S01]  /*58f0*/  BPT.TRAP 0x1 ;  /* 0x000000040000795c */ /* 0x000fe20000300000 */
.L_x_2571:
[----:B------:R-:W-:-:S05]  /*5900*/  VIADD R8, R236, 0x10000 ;  /* 0x00010000ec087836 */ /* 0x000fca0000000000 */
[----:B------:R-:W-:-:S04]  /*5910*/  SHF.R.U32.HI R8, RZ, 0x4, R8 ;  /* 0x00000004ff087819 */ /* 0x000fc80000011608 */
[----:B------:R-:W-:-:S04]  /*5920*/  LOP3.LUT R8, R8, 0x3fff, RZ, 0xc0, !PT ;  /* 0x00003fff08087812 */ /* 0x000fc800078ec0ff */
[----:B------:R-:W-:Y:S01]  /*5930*/  LOP3.LUT R9, R8, 0x10000, RZ, 0xfc, !PT ;  /* 0x0001000008097812 */ /* 0x000fe200078efcff */
[----:B--2---:R-:W-:Y:S06]  /*5940*/  @P1 BRA `(.L_x_2572) ;  /* 0x0000000000081947 */ /* 0x004fec0003800000 */
[----:B------:R-:W2:Y:S02]  /*5950*/  SYNCS.PHASECHK.TRANS64.TRYWAIT P1, [R7+URZ+0x30c10], R20 ;  /* 0x030c1014070075a7 */ /* 0x000ea4000802017f */
[----:B--2---:R-:W-:Y:S05]  /*5960*/  @!P1 BRA `(.L_x_2573) ;  /* 0x0000008000ac9947 */ /* 0x004fea0003800000 */
.L_x_2572:
        /* <DEDUP_REMOVED lines=63> */
.L_x_2574:
[----:B------:R1:W1:Y:S01]  /*5d60*/  SYNCS.PHASECHK.TRANS64.TRYWAIT P1, [R7+URZ+0x30c30], R20 ;  /* 0x030c3014070075a7 */ /* 0x000262000802017f */
[----:B------:R-:W-:Y:S05]  /*5d70*/  @!P0 BRA `(.L_x_2575) ;  /* 0x0000000000048947 */ /* 0x000fea0003800000 */
[----:B------:R-:W-:Y:S01]  /*5d80*/  BPT.TRAP 0x1 ;  /* 0x000000040000795c */ /* 0x000fe20000300000 */
.L_x_2575:
        /* <DEDUP_REMOVED lines=8> */
.L_x_2576:
        /* <DEDUP_REMOVED lines=342> */
[----:B------:R-:W-:-:S07]  /*7370*/  F2FP.F16.F32.PACK_AB R87, R26, R25 ;  /* 0x000000191a57723e */ /* 0x000fce00000000ff */
[----:B------:R-:W3:Y:S01]  /*7380*/  MUFU.EX2 R17, R17 ;  /* 0x0000001100117308 */ /* 0x000ee20000000800 */
[----:B----4-:R-:W-:-:S07]  /*7390*/  FADD.FTZ R122, R68, -R36 ;  /* 0x80000024447a7221 */ /* 0x010fce0000010000 */
        /* <DEDUP_REMOVED lines=8> */
[----:B------:R-:W4:Y:S08]  /*7420*/  MUFU.EX2 R89, R89 ;  /* 0x0000005900597308 */ /* 0x000f300000000800 */
        /* <DEDUP_REMOVED lines=9> */
[----:B--2---:R-:W-:-:S07]  /*74c0*/  FMUL.FTZ R38, R13, R38 ;  /* 0x000000260d267220 */ /* 0x004fce0000410000 */
[----:B------:R-:W2:Y:S01]  /*74d0*/  MUFU.EX2 R110, R110 ;  /* 0x0000006e006e7308 */ /* 0x000ea20000000800 */
[----:B-1----:R-:W-:Y:S01]  /*74e0*/  FADD.FTZ R121, R67, -R134 ;  /* 0x8000008643797221 */ /* 0x002fe20000010000 */
[----:B------:R-:W-:Y:S01]  /*74f0*/  FADD.FTZ R67, R70, -R36 ;  /* 0x8000002446437221 */ /* 0x000fe20000010000 */
[----:B------:R-:W-:-:S05]  /*7500*/  FADD.FTZ R70, R69, -R217 ;  /* 0x800000d945467221 */ /* 0x000fca0000010000 */
[----:B------:R-:W1:Y:S01]  /*7510*/  MUFU.EX2 R112, R112 ;  /* 0x0000007000707308 */ /* 0x000e620000000800 */
[----:B------:R-:W-:Y:S01]  /*7520*/  FMUL.FTZ R39, R15, R39 ;  /* 0x000000270f277220 */ /* 0x000fe20000410000 */
[----:B-----5:R-:W-:-:S06]  /*7530*/  FMUL.FTZ R60, R101, R60 ;  /* 0x0000003c653c7220 */ /* 0x020fcc0000410000 */
[----:B------:R5:W1:Y:S01]  /*7540*/  MUFU.EX2 R33, R123 ;  /* 0x0000007b00217308 */ /* 0x000a620000000800 */
[----:B------:R-:W-:Y:S01]  /*7550*/  FMUL.FTZ R61, R103, R61 ;  /* 0x0000003d673d7220 */ /* 0x000fe20000410000 */
[----:B------:R-:W-:Y:S01]  /*7560*/  FMUL.FTZ R62, R102, R62 ;  /* 0x0000003e663e7220 */ /* 0x000fe20000410000 */
[----:B---3--:R-:W-:-:S05]  /*7570*/  FMUL.FTZ R63, R104, R63 ;  /* 0x0000003f683f7220 */ /* 0x008fca0000410000 */
[----:B------:R3:W1:Y:S01]  /*7580*/  MUFU.EX2 R36, R120 ;  /* 0x0000007800247308 */ /* 0x0006620000000800 */
[----:B------:R-:W-:Y:S01]  /*7590*/  FMUL.FTZ R64, R105, R64 ;  /* 0x0000004069407220 */ /* 0x000fe20000410000 */
[----:B------:R-:W-:Y:S01]  /*75a0*/  FMUL.FTZ R26, R108, R121 ;  /* 0x000000796c1a7220 */ /* 0x000fe20000410000 */
[----:B------:R-:W-:-:S05]  /*75b0*/  FMUL.FTZ R66, R109, R122 ;  /* 0x0000007a6d427220 */ /* 0x000fca0000410000 */
[----:B------:R-:W1:Y:S01]  /*75c0*/  MUFU.EX2 R119, R119 ;  /* 0x0000007700777308 */ /* 0x000e620000000800 */
[----:B------:R-:W-:Y:S01]  /*75d0*/  FMUL.FTZ R27, R111, R70 ;  /* 0x000000466f1b7220 */ /* 0x000fe20000410000 */
[----:B-----5:R-:W-:-:S06]  /*75e0*/  FADD.FTZ R123, R72, -R125 ;  /* 0x8000007d487b7221 */ /* 0x020fcc0000010000 */
        /* <DEDUP_REMOVED lines=14> */
[----:B------:R-:W-:Y:S01]  /*76d0*/  FADD.FTZ R144, R84, -R145 ;  /* 0x8000009154907221 */ /* 0x000fe20000010000 */
[----:B---3--:R-:W-:Y:S01]  /*76e0*/  FADD.FTZ R120, R71, -R217 ;  /* 0x800000d947787221 */ /* 0x008fe20000010000 */
        /* <DEDUP_REMOVED lines=47> */
[----:B--2---:R-:W-:Y:S01]  /*79e0*/  FMUL.FTZ R67, R110, R67 ;  /* 0x000000436e437220 */ /* 0x004fe20000410000 */
[----:B------:R-:W-:Y:S01]  /*79f0*/  F2FP.F16.F32.PACK_AB R86, R130, R86 ;  /* 0x000000568256723e */ /* 0x000fe200000000ff */
[----:B-1----:R-:W-:Y:S01]  /*7a00*/  FMUL.FTZ R120, R112, R120 ;  /* 0x0000007870787220 */ /* 0x002fe20000410000 */
        /* <DEDUP_REMOVED lines=180> */
.L_x_2578:
        /* <DEDUP_REMOVED lines=70> */
.L_x_2579:
[----:B--2---:R-:W2:Y:S01]  /*89b0*/  LDL R8, [R1+0x44] ;  /* 0x0000440001087983 */ /* 0x004ea20000100800 */
[----:B------:R-:W-:Y:S02]  /*89c0*/  VIADD R16, R16, 0x1 ;  /* 0x0000000110107836 */ /* 0x000fe40000000000 */
        /* <DEDUP_REMOVED lines=8> */
[----:B--2---:R-:W-:-:S13]  /*8a50*/  ISETP.GE.AND P1, PT, R16, R8, PT ;  /* 0x000000081000720c */ /* 0x004fda0003f26270 */
[----:B------:R-:W-:Y:S05]  /*8a60*/  @!P1 BRA `(.L_x_2580) ;  /* 0xffffffcc00809947 */ /* 0x000fea000383ffff */
.L_x_2569:
        /* <DEDUP_REMOVED lines=34> */
.L_x_2549:
[----:B------:R-:W-:Y:S05]  /*8c90*/  @P0 BRA `(.L_x_2581) ;  /* 0x0000000800c40947 */ /* 0x000fea0003800000 */
[----:B------:R-:W2:Y:S01]  /*8ca0*/  S2R R3, SR_CgaCtaId ;  /* 0x0000000000037919 */ /* 0x000ea20000008800 */
[----:B------:R-:W-:-:S04]  /*8cb0*/  MOV R0, 0x400 ;  /* 0x0000040000007802 */ /* 0x000fc80000000f00 */
[----:B--2---:R-:W-:-:S04]  /*8cc0*/  LEA R17, R3, R0, 0x18 ;  /* 0x0000000003117211 */ /* 0x004fc800078ec0ff */
        /* <DEDUP_REMOVED lines=9> */
[----:B------:R-:W-:Y:S02]  /*8d60*/  IMAD.U32 R6, RZ, RZ, UR6 ;  /* 0x00000006ff067e24 */ /* 0x000fe4000f8e00ff */
[----:B------:R-:W-:Y:S02]  /*8d70*/  IMAD.U32 R7, RZ, RZ, UR7 ;  /* 0x00000007ff077e24 */ /* 0x000fe4000f8e00ff */
[----:B------:R-:W-:-:S02]  /*8d80*/  IMAD.U32 R10, RZ, RZ, UR4 ;  /* 0x00000004ff0a7e24 */ /* 0x000fc4000f8e00ff */
[----:B---3--:R-:W-:Y:S02]  /*8d90*/  IMAD.U32 R11, RZ, RZ, UR5 ;  /* 0x00000005ff0b7e24 */ /* 0x008fe4000f8e00ff */
[----:B------:R-:W-:Y:S02]  /*8da0*/  IMAD.MOV.U32 R8, RZ, RZ, 0x70 ;  /* 0x00000070ff087424 */ /* 0x000fe400078e00ff */
[----:B------:R-:W-:Y:S02]  /*8db0*/  IMAD.MOV.U32 R12, RZ, RZ, 0x1 ;  /* 0x00000001ff0c7424 */ /* 0x000fe400078e00ff */
[----:B-12---:R-:W-:-:S07]  /*8dc0*/  IMAD.MOV.U32 R13, RZ, RZ, RZ ;  /* 0x000000ffff0d7224 */ /* 0x006fce00078e00ff */
[----:B------:R-:W-:-:S07]  /*8dd0*/  LEPC R20, `(.L_x_2582) ;  /* 0x000000001014794e */ /* 0x000fce0000000000 */
[----:B----4-:R-:W-:Y:S05]  /*8de0*/  CALL.ABS.NOINC R2 ;  /* 0x0000000002007343 */ /* 0x010fea0003c00000 */
.L_x_2582:
        /* <DEDUP_REMOVED lines=19> */
.L_x_2583:
        /* <DEDUP_REMOVED lines=18> */
.L_x_2584:
        /* <DEDUP_REMOVED lines=18> */
.L_x_2585:
[----:B------:R-:W2:Y:S01]  /*9160*/  S2R R0, SR_TID.X ;  /* 0x0000000000007919 */ /* 0x000ea20000002100 */
        /* <DEDUP_REMOVED lines=17> */
[----:B--2---:R-:W-:Y:S01]  /*9280*/  VIADD R7, R0, 0xffffff80 ;  /* 0xffffff8000077836 */ /* 0x004fe20000000000 */
[----:B------:R-:W-:Y:S02]  /*9290*/  F2FP.F16.F32.PACK_AB R211, R215, R214 ;  /* 0x000000d6d7d3723e */ /* 0x000fe400000000ff */
[----:B------:R-:W-:-:S02]  /*92a0*/  F2FP.F16.F32.PACK_AB R153, R155, R154 ;  /* 0x0000009a9b99723e */ /* 0x000fc400000000ff */
[----:B------:R-:W-:Y:S02]  /*92b0*/  SHF.R.S32.HI R2, RZ, 0x1f, R7 ;  /* 0x0000001fff027819 */ /* 0x000fe40000011407 */
        /* <DEDUP_REMOVED lines=66> */
[----:B------:R-:W-:Y:S01]  /*96e0*/  UMOV UR41, URZ ;  /* 0x0000003f00297c82 */ /* 0x000fe20008000000 */
[----:B------:R-:W-:Y:S02]  /*96f0*/  UIADD3 UR4, UP0, UR8, 0x770, URZ ;  /* 0x0000077008047890 */ /* 0x000fe4000ff1e03f */
[----:B------:R-:W-:Y:S02]  /*9700*/  UIADD3 UR8, UP1, UR8, 0x670, URZ ;  /* 0x0000067008087890 */ /* 0x000fe4000ff3e03f */
[----:B------:R-:W-:Y:S02]  /*9710*/  UIADD3.X UR5, URZ, UR9, URZ, UP0, !UPT ;  /* 0x000000093f057290 */ /* 0x000fe400087fe43f */
[----:B------:R-:W-:-:S04]  /*9720*/  UIADD3.X UR9, URZ, UR9, URZ, UP1, !UPT ;  /* 0x000000093f097290 */ /* 0x000fc80008ffe43f */
[----:B------:R-:W-:-:S09]  /*9730*/  UIADD3 UR40, UR6, 0x4000, URZ ;  /* 0x0000400006287890 */ /* 0x000fd2000fffe03f */
[----:B------:R2:W-:Y:S02]  /*9740*/  UTMASTG.4D [UR40], [UR4] ;  /* 0x00000028040073b5 */ /* 0x0005e40008018000 */
[----:B--2---:R-:W-:Y:S02]  /*9750*/  UMOV UR40, UR6 ;  /* 0x0000000600287c82 */ /* 0x004fe40008000000 */
[----:B------:R2:W-:Y:S02]  /*9760*/  UTMASTG.4D [UR40], [UR8] ;  /* 0x00000028080073b5 */ /* 0x0005e40008018000 */
[----:B--2---:R0:W-:Y:S02]  /*9770*/  UTMACMDFLUSH ;  /* 0x00000000000079b7 */ /* 0x0041e40000000000 */
.L_x_2587:
[----:B------:R-:W-:Y:S05]  /*9780*/  BSYNC B0 ;  /* 0x0000000000007941 */ /* 0x000fea0003800000 */
.L_x_2586:
[----:B------:R-:W-:-:S04]  /*9790*/  DEPBAR.LE SB0, 0x0 ;  /* 0x000080000000791a */ /* 0x000fc80000000000 */
[----:B------:R-:W-:Y:S05]  /*97a0*/  BRA `(.L_x_2548) ;  /* 0x0000004000bc7947 */ /* 0x000fea0003800000 */
.L_x_2581:
[----:B------:R-:W2:Y:S01]  /*97b0*/  S2R R0, SR_TID.X ;  /* 0x0000000000007919 */ /* 0x000ea20000002100 */
[----:B------:R-:W4:Y:S01]  /*97c0*/  LDC.64 R6, c[0x0][0x820] ;  /* 0x00020800ff067b82 */ /* 0x000f220000000a00 */
[----:B------:R-:W-:Y:S01]  /*97d0*/  IMAD.U32 R9, RZ, RZ, UR43 ;  /* 0x0000002bff097e24 */ /* 0x000fe2000f8e00ff */
[----:B------:R-:W-:Y:S01]  /*97e0*/  ULOP3.LUT UR4, URZ, UR38, URZ, 0x33, !UPT ;  /* 0x000000263f047292 */ /* 0x000fe2000f8e333f */
[----:B------:R-:W-:Y:S01]  /*97f0*/  IMAD.U32 R25, RZ, RZ, UR44 ;  /* 0x0000002cff197e24 */ /* 0x000fe2000f8e00ff */
[----:B------:R-:W-:Y:S02]  /*9800*/  BSSY B0, `(.L_x_2588) ;  /* 0x0000036000007945 */ /* 0x000fe40003800000 */
[----:B------:R-:W-:Y:S02]  /*9810*/  SHF.R.S32.HI R9, RZ, 0x1f, R9 ;  /* 0x0000001fff097819 */ /* 0x000fe40000011409 */
[----:B------:R-:W3:Y:S01]  /*9820*/  LDC.64 R18, c[0x0][0x808] ;  /* 0x00020200ff127b82 */ /* 0x000ee20000000a00 */
[----:B------:R-:W-:-:S07]  /*9830*/  SHF.R.S32.HI R25, RZ, 0x1f, R25 ;  /* 0x0000001fff197819 */ /* 0x000fce0000011419 */
[----:B------:R-:W5:Y:S08]  /*9840*/  LDC.64 R14, c[0x0][0x828] ;  /* 0x00020a00ff0e7b82 */ /* 0x000f700000000a00 */
[----:B------:R-:W1:Y:S01]  /*9850*/  LDC R10, c[0x0][0xb2c] ;  /* 0x0002cb00ff0a7b82 */ /* 0x000e620000000800 */
[----:B--2---:R-:W-:-:S07]  /*9860*/  VIADD R3, R0, 0xffffff80 ;  /* 0xffffff8000037836 */ /* 0x004fce0000000000 */
[----:B------:R-:W2:Y:S01]  /*9870*/  LDC.64 R16, c[0x0][0x850] ;  /* 0x00021400ff107b82 */ /* 0x000ea20000000a00 */
[----:B---3--:R-:W-:Y:S01]  /*9880*/  VIADD R11, R18, -UR42 ;  /* 0x8000002a120b7c36 */ /* 0x008fe20008000000 */
[----:B------:R-:W-:-:S04]  /*9890*/  SHF.R.S32.HI R0, RZ, 0x1f, R3 ;  /* 0x0000001fff007819 */ /* 0x000fc80000011403 */
[----:B------:R-:W-:Y:S02]  /*98a0*/  LEA.HI R8, R0, R3, RZ, 0x3 ;  /* 0x0000000300087211 */ /* 0x000fe400078f18ff */
[----:B------:R-:W3:Y:S02]  /*98b0*/  LDC R23, c[0x0][0x83c] ;  /* 0x00020f00ff177b82 */ /* 0x000ee40000000800 */
[----:B------:R-:W-:-:S05]  /*98c0*/  LOP3.LUT R0, R8, 0x1ffffff8, RZ, 0xc0, !PT ;  /* 0x1ffffff808007812 */ /* 0x000fca00078ec0ff */
[----:B------:R-:W-:Y:S01]  /*98d0*/  IMAD.IADD R0, R3, 0x1, -R0 ;  /* 0x0000000103007824 */ /* 0x000fe200078e0a00 */
[----:B------:R-:W3:Y:S03]  /*98e0*/  LDC.64 R20, c[0x0][0x858] ;  /* 0x00021600ff147b82 */ /* 0x000ee60000000a00 */
[----:B------:R-:W-:Y:S02]  /*98f0*/  IMAD.SHL.U32 R4, R0, 0x8, RZ ;  /* 0x0000000800047824 */ /* 0x000fe400078e00ff */
[----:B----4-:R-:W-:-:S03]  /*9900*/  IMAD R0, R9, R6, RZ ;  /* 0x0000000609007224 */ /* 0x010fc600078e02ff */
[----:B------:R-:W-:Y:S01]  /*9910*/  SHF.R.S32.HI R5, RZ, 0x1f, R4 ;  /* 0x0000001fff057819 */ /* 0x000fe20000011404 */
[----:B------:R-:W-:Y:S02]  /*9920*/  IMAD R7, R7, UR43, R0 ;  /* 0x0000002b07077c24 */ /* 0x000fe4000f8e0200 */
[----:B-----5:R-:W-:Y:S02]  /*9930*/  IMAD R0, R25, R14, RZ ;  /* 0x0000000e19007224 */ /* 0x020fe400078e02ff */
[----:B------:R-:W-:-:S04]  /*9940*/  IMAD.WIDE.U32 R2, R6, UR43, R4 ;  /* 0x0000002b06027c25 */ /* 0x000fc8000f8e0004 */
[----:B------:R-:W-:Y:S01]  /*9950*/  IMAD.MOV.U32 R6, RZ, RZ, R2 ;  /* 0x000000ffff067224 */ /* 0x000fe200078e0002 */
[----:B------:R-:W-:Y:S01]  /*9960*/  SHF.R.S32.HI R2, RZ, 0x3, R8 ;  /* 0x00000003ff027819 */ /* 0x000fe20000011408 */
[----:B------:R-:W-:Y:S02]  /*9970*/  IMAD.IADD R7, R3, 0x1, R7 ;  /* 0x0000000103077824 */ /* 0x000fe400078e0207 */
[----:B------:R-:W-:Y:S01]  /*9980*/  IMAD R15, R15, UR44, R0 ;  /* 0x0000002c0f0f7c24 */ /* 0x000fe2000f8e0200 */
[C---:B------:R-:W-:Y:S01]  /*9990*/  ISETP.GE.AND P2, PT, R2.reuse, R11, PT ;  /* 0x0000000b0200720c */ /* 0x040fe20003f46270 */
[C---:B------:R-:W-:Y:S02]  /*99a0*/  VIADD R3, R2.reuse, 0x40 ;  /* 0x0000004002037836 */ /* 0x040fe40000000000 */
[----:B------:R-:W-:Y:S01]  /*99b0*/  VIADD R0, R2, 0x20 ;  /* 0x0000002002007836 */ /* 0x000fe20000000000 */
[----:B------:R-:W-:Y:S01]  /*99c0*/  ISETP.GE.OR P6, PT, R4, R19, P2 ;  /* 0x000000130400720c */ /* 0x000fe200017c6670 */
[----:B------:R-:W-:Y:S01]  /*99d0*/  VIADD R8, R2, 0x60 ;  /* 0x0000006002087836 */ /* 0x000fe20000000000 */
[-C--:B------:R-:W-:Y:S01]  /*99e0*/  ISETP.GE.AND P0, PT, R3, R11.reuse, PT ;  /* 0x0000000b0300720c */ /* 0x080fe20003f06270 */
[----:B-1----:R-:W-:Y:S01]  /*99f0*/  IMAD.WIDE.U32 R12, R14, UR44, R6 ;  /* 0x0000002c0e0c7c25 */ /* 0x002fe2000f8e0006 */
[----:B------:R-:W-:-:S02]  /*9a00*/  ISETP.GE.AND P3, PT, R0, R11, PT ;  /* 0x0000000b0000720c */ /* 0x000fc40003f66270 */
[----:B------:R-:W-:Y:S01]  /*9a10*/  ISETP.GE.AND P1, PT, R8, R11, PT ;  /* 0x0000000b0800720c */ /* 0x000fe20003f26270 */
[----:B------:R-:W-:Y:S01]  /*9a20*/  VIADD R11, R10, UR4 ;  /* 0x000000040a0b7c36 */ /* 0x000fe20008000000 */
[----:B------:R-:W-:Y:S01]  /*9a30*/  SHF.R.S32.HI R3, RZ, 0x1f, R2 ;  /* 0x0000001fff037819 */ /* 0x000fe20000011402 */
[----:B--2---:R-:W-:Y:S01]  /*9a40*/  IMAD R0, R9, R16, RZ ;  /* 0x0000001009007224 */ /* 0x004fe200078e02ff */
[-C--:B------:R-:W-:Y:S01]  /*9a50*/  ISETP.GE.OR P4, PT, R4, R19.reuse, P3 ;  /* 0x000000130400720c */ /* 0x080fe20001f86670 */
[----:B------:R-:W-:Y:S01]  /*9a60*/  IMAD.WIDE.U32 R8, R16, UR43, R4 ;  /* 0x0000002b10087c25 */ /* 0x000fe2000f8e0004 */
[----:B------:R-:W-:-:S03]  /*9a70*/  ISETP.GE.OR P5, PT, R4, R19, P0 ;  /* 0x000000130400720c */ /* 0x000fc600007a6670 */
[----:B------:R-:W-:-:S04]  /*9a80*/  IMAD.WIDE R10, R11, 0x80, R2 ;  /* 0x000000800b0a7825 */ /* 0x000fc800078e0202 */
[----:B------:R-:W-:Y:S02]  /*9a90*/  IMAD R17, R17, UR43, R0 ;  /* 0x0000002b11117c24 */ /* 0x000fe4000f8e0200 */
[----:B------:R-:W-:Y:S01]  /*9aa0*/  IMAD.IADD R7, R13, 0x1, R15 ;  /* 0x000000010d077824 */ /* 0x000fe200078e020f */
[----:B---3--:R-:W-:Y:S06]  /*9ab0*/  @P6 BRA `(.L_x_2589) ;  /* 0x0000000000286947 */ /* 0x008fec0003800000 */
        /* <DEDUP_REMOVED lines=10> */
.L_x_2589:
[----:B------:R-:W-:Y:S05]  /*9b60*/  BSYNC B0 ;  /* 0x0000000000007941 */ /* 0x000fea0003800000 */
.L_x_2588:
[----:B------:R-:W-:Y:S01]  /*9b70*/  IMAD.IADD R9, R9, 0x1, R17 ;  /* 0x0000000109097824 */ /* 0x000fe200078e0211 */
[----:B------:R-:W-:Y:S01]  /*9b80*/  BSSY B0, `(.L_x_2590) ;  /* 0x0000017000007945 */ /* 0x000fe20003800000 */
[----:B------:R-:W-:Y:S01]  /*9b90*/  IMAD R0, R25, R20, RZ ;  /* 0x0000001419007224 */ /* 0x000fe200078e02ff */
[----:B------:R-:W-:Y:S01]  /*9ba0*/  ISETP.GE.OR P6, PT, R4, R19, P1 ;  /* 0x000000130400720c */ /* 0x000fe20000fc6670 */
[----:B------:R-:W-:Y:S01]  /*9bb0*/  IMAD.WIDE.U32 R8, R20, UR44, R8 ;  /* 0x0000002c14087c25 */ /* 0x000fe2000f8e0008 */
[CC--:B------:R-:W-:Y:S02]  /*9bc0*/  ISETP.GE.OR P2, PT, R4.reuse, R23.reuse, P2 ;  /* 0x000000170400720c */ /* 0x0c0fe40001746670 */
[CC--:B------:R-:W-:Y:S01]  /*9bd0*/  ISETP.GE.OR P3, PT, R4.reuse, R23.reuse, P3 ;  /* 0x000000170400720c */ /* 0x0c0fe20001f66670 */
[----:B-1----:R-:W-:Y:S01]  /*9be0*/  IMAD R15, R21, UR44, R0 ;  /* 0x0000002c150f7c24 */ /* 0x002fe2000f8e0200 */
[CC--:B------:R-:W-:Y:S02]  /*9bf0*/  ISETP.GE.OR P0, PT, R4.reuse, R23.reuse, P0 ;  /* 0x000000170400720c */ /* 0x0c0fe40000706670 */
[----:B------:R-:W-:Y:S01]  /*9c00*/  ISETP.GE.OR P1, PT, R4, R23, P1 ;  /* 0x000000170400720c */ /* 0x000fe20000f26670 */
[----:B------:R-:W-:-:S12]  /*9c10*/  @P4 BRA `(.L_x_2591) ;  /* 0x0000000000344947 */ /* 0x000fd80003800000 */
        /* <DEDUP_REMOVED lines=13> */
.L_x_2591:
[----:B------:R-:W-:Y:S05]  /*9cf0*/  BSYNC B0 ;  /* 0x0000000000007941 */ /* 0x000fea0003800000 */
.L_x_2590:
        /* <DEDUP_REMOVED lines=15> */
.L_x_2593:
[----:B------:R-:W-:Y:S05]  /*9df0*/  BSYNC B0 ;  /* 0x0000000000007941 */ /* 0x000fea0003800000 */
.L_x_2592:
        /* <DEDUP_REMOVED lines=15> */
.L_x_2595:
[----:B------:R-:W-:Y:S05]  /*9ef0*/  BSYNC B0 ;  /* 0x0000000000007941 */ /* 0x000fea0003800000 */
.L_x_2594:
[----:B------:R-:W-:Y:S01]  /*9f00*/  BSSY B0, `(.L_x_2596) ;  /* 0x000000d000007945 */ /* 0x000fe20003800000 */
[----:B-123--:R-:W-:-:S03]  /*9f10*/  IMAD.IADD R5, R9, 0x1, R15 ;  /* 0x0000000109057824 */ /* 0x00efc600078e020f */
[----:B------:R-:W-:Y:S05]  /*9f20*/  @P2 BRA `(.L_x_2597) ;  /* 0x0000000000282947 */ /* 0x000fea0003800000 */
        /* <DEDUP_REMOVED lines=10> */
.L_x_2597:
[----:B------:R-:W-:Y:S05]  /*9fd0*/  BSYNC B0 ;  /* 0x0000000000007941 */ /* 0x000fea0003800000 */
.L_x_2596:
        /* <DEDUP_REMOVED lines=15> */
.L_x_2599:
[----:B------:R-:W-:Y:S05]  /*a0d0*/  BSYNC B0 ;  /* 0x0000000000007941 */ /* 0x000fea0003800000 */
.L_x_2598:
        /* <DEDUP_REMOVED lines=15> */
.L_x_2601:
[----:B------:R-:W-:Y:S05]  /*a1d0*/  BSYNC B0 ;  /* 0x0000000000007941 */ /* 0x000fea0003800000 */
.L_x_2600:
[----:B------:R-:W-:Y:S05]  /*a1e0*/  @P1 BRA `(.L_x_2548) ;  /* 0x00000038002c1947 */ /* 0x000fea0003800000 */
[----:B-123--:R-:W-:Y:S01]  /*a1f0*/  IADD3 R7, P0, R10, 0x60, RZ ;  /* 0x000000600a077810 */ /* 0x00efe20007f1e0ff */
        /* <DEDUP_REMOVED lines=13> */
.L_x_2544:
        /* <DEDUP_REMOVED lines=29> */
.L_x_2603:
[----:B------:R-:W-:Y:S01]  /*a4a0*/  ULDC UR9, c[0x0][0xb44] ;  /* 0x0002d10000097ab9 */ /* 0x000fe20000000800 */
[----:B------:R-:W-:Y:S01]  /*a4b0*/  UMOV UR7, UR8 ;  /* 0x0000000800077c82 */ /* 0x000fe20008000000 */
[----:B------:R-:W-:-:S11]  /*a4c0*/  UISETP.NE.AND UP0, UPT, UR9, 0x1, UPT ;  /* 0x000000010900788c */ /* 0x000fd6000bf05270 */
[----:B------:R-:W-:Y:S02]  /*a4d0*/  @UP0 ULDC.64 UR10, c[0x0][0xb48] ;  /* 0x0002d200000a0ab9 */ /* 0x000fe40000000a00 */
[----:B------:R-:W-:-:S04]  /*a4e0*/  UIMAD.WIDE.U32 UR4, UR8, UR10, URZ ;  /* 0x0000000a080472a5 */ /* 0x000fc8000f8e003f */
[----:B------:R-:W-:-:S04]  /*a4f0*/  @UP0 USHF.R.U32.HI UR7, URZ, UR11, UR5 ;  /* 0x0000000b3f070299 */ /* 0x000fc80008011605 */
[----:B------:R-:W-:-:S12]  /*a500*/  UIMAD UR4, UR7, UR9, URZ ;  /* 0x00000009070472a4 */ /* 0x000fd8000f8e023f */
.L_x_2604:
[----:B------:R-:W-:Y:S01]  /*a510*/  ULDC UR17, c[0x0][0xb38] ;  /* 0x0002ce0000117ab9 */ /* 0x000fe20000000800 */
[----:B------:R-:W-:Y:S02]  /*a520*/  UIADD3 UR4, UR8, -UR4, URZ ;  /* 0x8000000408047290 */ /* 0x000fe4000fffe03f */
[----:B------:R-:W-:Y:S01]  /*a530*/  UISETP.NE.AND UP0, UPT, UR17, 0x1, UPT ;  /* 0x000000011100788c */ /* 0x000fe2000bf05270 */
[----:B------:R-:W-:Y:S01]  /*a540*/  ULDC UR5, c[0x0][0xb44] ;  /* 0x0002d10000057ab9 */ /* 0x000fe20000000800 */
[----:B------:R-:W-:Y:S02]  /*a550*/  ULOP3.LUT UR7, URZ, UR7, URZ, 0x33, !UPT ;  /* 0x000000073f077292 */ /* 0x000fe4000f8e333f */
[----:B------:R-:W-:Y:S01]  /*a560*/  UIMAD UR6, UR6, UR5, UR4 ;  /* 0x00000005060672a4 */ /* 0x000fe2000f8e0204 */
[----:B------:R-:W-:Y:S02]  /*a570*/  ULDC UR18, c[0x0][0xb2c] ;  /* 0x0002cb0000127ab9 */ /* 0x000fe40000000800 */
[----:B------:R-:W-:-:S04]  /*a580*/  UIADD3 UR18, UR7, UR18, URZ ;  /* 0x0000001207127290 */ /* 0x000fc8000fffe03f */
        /* <DEDUP_REMOVED lines=14> */
[----:B------:R-:W-:-:S04]  /*a670*/  UIADD3 UR4, -UR5, UR4, -UR16 ;  /* 0x0000000405047290 */ /* 0x000fc8000fffe910 */
        /* <DEDUP_REMOVED lines=8> */
[----:B------:R-:W-:-:S06]  /*a700*/  UISETP.GT.AND UP0, UPT, UR5, UR8, UPT ;  /* 0x000000080500728c */ /* 0x000fcc000bf04270 */
[----:B------:R-:W-:-:S13]  /*a710*/  PLOP3.LUT P0, PT, PT, PT, UP0, 0x80, 0x0 ;  /* 0x000000000000781c */ /* 0x000fda0003f0f008 */
[----:B------:R-:W-:Y:S05]  /*a720*/  @!P0 BRA `(.L_x_2548) ;  /* 0x0000003000dc8947 */ /* 0x000fea0003800000 */
[----:B------:R-:W-:Y:S01]  /*a730*/  USHF.R.S32.HI UR19, URZ, 0x1f, UR17 ;  /* 0x0000001f3f137899 */ /* 0x000fe20008011411 */
[----:B------:R-:W1:Y:S01]  /*a740*/  S2R R0, SR_TID.X ;  /* 0x0000000000007919 */ /* 0x000e620000002100 */
[----:B------:R-:W-:Y:S01]  /*a750*/  ULDC.64 UR12, c[0x0][0x2d8] ;  /* 0x0000b600000c7ab9 */ /* 0x000fe20000000a00 */
[----:B------:R-:W-:Y:S01]  /*a760*/  USHF.R.S32.HI UR9, URZ, 0x1f, UR10 ;  /* 0x0000001f3f097899 */ /* 0x000fe2000801140a */
[----:B------:R-:W-:Y:S01]  /*a770*/  LOP3.LUT R8, RZ, UR18, RZ, 0x33, !PT ;  /* 0x00000012ff087c12 */ /* 0x000fe2000f8e33ff */
[----:B------:R-:W-:Y:S02]  /*a780*/  UIMAD UR4, UR19, UR12, URZ ;  /* 0x0000000c130472a4 */ /* 0x000fe4000f8e023f */
[----:B------:R-:W-:Y:S02]  /*a790*/  UIMAD.WIDE.U32 UR6, UR17, UR12, URZ ;  /* 0x0000000c110672a5 */ /* 0x000fe4000f8e003f */
[----:B------:R-:W-:Y:S02]  /*a7a0*/  UIMAD UR4, UR17, UR13, UR4 ;  /* 0x0000000d110472a4 */ /* 0x000fe4000f8e0204 */
[----:B------:R-:W-:-:S02]  /*a7b0*/  UIADD3 UR11, UR5, -UR8, URZ ;  /* 0x80000008050b7290 */ /* 0x000fc4000fffe03f */
[----:B------:R-:W-:Y:S01]  /*a7c0*/  UIADD3 UR7, UR7, UR4, URZ ;  /* 0x0000000407077290 */ /* 0x000fe2000fffe03f */
[----:B------:R-:W-:Y:S01]  /*a7d0*/  ULDC.64 UR12, c[0x0][0x2e0] ;  /* 0x0000b800000c7ab9 */ /* 0x000fe20000000a00 */
[----:B------:R-:W-:Y:S02]  /*a7e0*/  UIADD3 UR4, UR16, 0x7f, URZ ;  /* 0x0000007f10047890 */ /* 0x000fe4000fffe03f */
[----:B------:R-:W-:Y:S02]  /*a7f0*/  UIMAD UR9, UR9, UR12, URZ ;  /* 0x0000000c090972a4 */ /* 0x000fe4000f8e023f */
[----:B------:R-:W-:Y:S02]  /*a800*/  UIMAD.WIDE.U32 UR6, UR10, UR12, UR6 ;  /* 0x0000000c0a0672a5 */ /* 0x000fe4000f8e0006 */
[----:B------:R-:W-:Y:S02]  /*a810*/  UIADD3 UR12, UR16, 0xff, -UR14 ;  /* 0x000000ff100c7890 */ /* 0x000fe4000fffe80e */
[----:B------:R-:W-:Y:S01]  /*a820*/  ULOP3.LUT UR14, UR11, 0x1, URZ, 0xc0, !UPT ;  /* 0x000000010b0e7892 */ /* 0x000fe2000f8ec03f */
[----:B------:R-:W-:Y:S01]  /*a830*/  ULDC UR15, c[0x0][0x288] ;  /* 0x0000a200000f7ab9 */ /* 0x000fe20000000800 */
[----:B------:R-:W-:-:S02]  /*a840*/  UIMAD UR9, UR10, UR13, UR9 ;  /* 0x0000000d0a0972a4 */ /* 0x000fc4000f8e0209 */
[----:B------:R-:W-:Y:S02]  /*a850*/  UISETP.NE.U32.AND UP0, UPT, UR14, 0x1, UPT ;  /* 0x000000010e00788c */ /* 0x000fe4000bf05070 */
[----:B------:R-:W-:Y:S02]  /*a860*/  UIMAD UR10, UR10, UR15, URZ ;  /* 0x0000000f0a0a72a4 */ /* 0x000fe4000f8e023f */
[----:B------:R-:W-:Y:S01]  /*a870*/  USHF.R.S32.HI UR11, URZ, 0x1f, UR4 ;  /* 0x0000001f3f0b7899 */ /* 0x000fe20008011404 */
[----:B-1----:R-:W-:Y:S01]  /*a880*/  LOP3.LUT R0, R0, 0x1f, RZ, 0xc0, !PT ;  /* 0x0000001f00007812 */ /* 0x002fe200078ec0ff */
[----:B------:R-:W-:Y:S01]  /*a890*/  UIADD3 UR13, UP1, UR17, UR10, URZ ;  /* 0x0000000a110d7290 */ /* 0x000fe2000ff3e03f */
[----:B------:R-:W-:Y:S01]  /*a8a0*/  PLOP3.LUT P1, PT, PT, PT, UP0, 0x80, 0x0 ;  /* 0x000000000000781c */ /* 0x000fe20003f2f008 */
[----:B------:R-:W-:Y:S01]  /*a8b0*/  ULEA.HI UR11, UR11, UR4, URZ, 0x7 ;  /* 0x000000040b0b7291 */ /* 0x000fe2000f8f383f */
[----:B------:R-:W-:Y:S01]  /*a8c0*/  ULDC UR16, c[0x0][0x760] ;  /* 0x0001d80000107ab9 */ /* 0x000fe20000000800 */
[----:B------:R-:W-:Y:S01]  /*a8d0*/  ELECT P0, URZ, PT ;  /* 0x00000000003f782f */ /* 0x000fe20003800000 */
[----:B------:R-:W-:-:S02]  /*a8e0*/  UIMAD UR14, UR15, UR16, URZ ;  /* 0x000000100f0e72a4 */ /* 0x000fc4000f8e023f */
[----:B------:R-:W-:Y:S02]  /*a8f0*/  ULEA.HI.X.SX32 UR15, UR10, UR19, 0x1, UP1 ;  /* 0x000000130a0f7291 */ /* 0x000fe400088f0e3f */
[----:B------:R-:W-:Y:S02]  /*a900*/  USHF.R.S32.HI UR16, URZ, 0x7, UR11 ;  /* 0x000000073f107899 */ /* 0x000fe4000801140b */
[----:B------:R-:W-:-:S03]  /*a910*/  UIADD3 UR25, UR7, UR9, URZ ;  /* 0x0000000907197290 */ /* 0x000fc6000fffe03f */
[----:B------:R-:W-:Y:S09]  /*a920*/  @P1 BRA `(.L_x_2605) ;  /* 0x0000000400881947 */ /* 0x000ff20003800000 */
        /* <DEDUP_REMOVED lines=11> */
[----:B------:R-:W-:-:S04]  /*a9e0*/  ULEA UR4, UR8, UR12, 0x7 ;  /* 0x0000000c08047291 */ /* 0x000fc8000f8e383f */
[----:B------:R-:W-:-:S04]  /*a9f0*/  USHF.R.S32.HI UR10, URZ, 0x1f, UR4 ;  /* 0x0000001f3f0a7899 */ /* 0x000fc80008011404 */
[----:B------:R-:W-:-:S04]  /*aa00*/  ULEA.HI UR10, UR10, UR4, URZ, 0x7 ;  /* 0x000000040a0a7291 */ /* 0x000fc8000f8f383f */
[----:B------:R-:W-:-:S04]  /*aa10*/  USHF.R.S32.HI UR10, URZ, 0x7, UR10 ;  /* 0x000000073f0a7899 */ /* 0x000fc8000801140a */
[----:B------:R-:W-:-:S04]  /*aa20*/  UISETP.LT.AND UP0, UPT, UR16, UR10, UPT ;  /* 0x0000000a1000728c */ /* 0x000fc8000bf01270 */
[----:B------:R-:W-:-:S06]  /*aa30*/  USEL UR10, UR16, UR10, UP0 ;  /* 0x0000000a100a7287 */ /* 0x000fcc0008000000 */
[----:B------:R-:W-:-:S07]  /*aa40*/  VIADD R5, R8, UR10 ;  /* 0x0000000a08057c36 */ /* 0x000fce0008000000 */
.L_x_2608:
[----:B------:R-:W2:Y:S04]  /*aa50*/  LDG.E.STRONG.GPU R4, desc[UR36][R2.64] ;  /* 0x0000002402047981 */ /* 0x000ea8000c1ef900 */
[----:B--2---:R-:W-:Y:S01]  /*aa60*/  CCTL.IVALL ;  /* 0x00000000ff00798f */ /* 0x004fe20002000000 */
[----:B------:R-:W-:Y:S05]  /*aa70*/  YIELD ;  /* 0x0000000000007946 */ /* 0x000fea0003800000 */
[----:B------:R-:W-:-:S13]  /*aa80*/  ISETP.NE.AND P1, PT, R4, R5, PT ;  /* 0x000000050400720c */ /* 0x000fda0003f25270 */
[----:B------:R-:W-:Y:S05]  /*aa90*/  @P1 BRA `(.L_x_2608) ;  /* 0xfffffffc00ec1947 */ /* 0x000fea000383ffff */
.L_x_2607:
[----:B------:R-:W-:Y:S05]  /*aaa0*/  BSYNC B0 ;  /* 0x0000000000007941 */ /* 0x000fea0003800000 */
.L_x_2606:
[----:B------:R-:W-:-:S03]  /*aab0*/  UMOV UR4, 0xffffffff ;  /* 0xffffffff00047882 */ /* 0x000fc60000000000 */
[----:B------:R-:W-:Y:S05]  /*aac0*/  BRA.DIV UR4, `(.L_x_2609) ;  /* 0x00000032047c7947 */ /* 0x000fea000b800000 */
[----:B------:R-:W-:Y:S01]  /*aad0*/  NOP ;  /* 0x0000000000007918 */ /* 0x000fe20000000000 */
.L_x_2678:
[----:B------:R-:W-:Y:S01]  /*aae0*/  IMAD.U32 R9, RZ, RZ, UR8 ;  /* 0x00000008ff097e24 */ /* 0x000fe2000f8e00ff */
[----:B------:R-:W-:Y:S05]  /*aaf0*/  WARPSYNC.ALL ;  /* 0x0000000000007948 */ /* 0x000fea0003800000 */
[----:B------:R-:W-:Y:S01]  /*ab00*/  BAR.SYNC.DEFER_BLOCKING 0xd, 0xa0 ;  /* 0x0342800000007b1d */ /* 0x000fe20000010000 */
[----:B------:R-:W-:-:S05]  /*ab10*/  IMAD.SHL.U32 R9, R9, 0x2000, RZ ;  /* 0x0000200009097824 */ /* 0x000fca00078e00ff */
[----:B------:R-:W-:Y:S04]  /*ab20*/  BSSY B0, `(.L_x_2610) ;  /* 0x0000012000007945 */ /* 0x000fe80003800000 */
[----:B------:R-:W-:Y:S05]  /*ab30*/  @!P0 BRA `(.L_x_2611) ;  /* 0x0000000000408947 */ /* 0x000fea0003800000 */
[----:B------:R-:W1:Y:S01]  /*ab40*/  LDC.64 R6, c[0x0][0x2c0] ;  /* 0x0000b000ff067b82 */ /* 0x000e620000000a00 */
[----:B------:R-:W-:Y:S01]  /*ab50*/  IADD3 R5, P1, R9, UR6, RZ ;  /* 0x0000000609057c10 */ /* 0x000fe2000ff3e0ff */
[----:B------:R-:W-:Y:S01]  /*ab60*/  UMOV UR4, 0x400 ;  /* 0x0000040000047882 */ /* 0x000fe20000000000 */
[----:B------:R-:W-:Y:S01]  /*ab70*/  UMOV UR20, 0x0 ;  /* 0x0000000000147882 */ /* 0x000fe20000000000 */
[----:B------:R-:W-:-:S04]  /*ab80*/  UMOV UR21, 0x14f00000 ;  /* 0x14f0000000157882 */ /* 0x000fc80000000000 */
[----:B------:R-:W2:Y:S01]  /*ab90*/  S2UR UR10, SR_CgaCtaId ;  /* 0x00000000000a79c3 */ /* 0x000ea20000008800 */
[----:B-1----:R-:W-:Y:S02]  /*aba0*/  LEA R4, P3, R5, R6, 0x2 ;  /* 0x0000000605047211 */ /* 0x002fe400078610ff */
[----:B------:R-:W-:Y:S02]  /*abb0*/  LEA.HI.X.SX32 R6, R9, UR25, 0x1, P1 ;  /* 0x0000001909067c11 */ /* 0x000fe400088f0eff */
[----:B------:R-:W-:Y:S02]  /*abc0*/  R2UR UR18, R4 ;  /* 0x00000000041272ca */ /* 0x000fe400000e0000 */
[----:B------:R-:W-:Y:S01]  /*abd0*/  LEA.HI.X R5, R5, R7, R6, 0x2, P3 ;  /* 0x0000000705057211 */ /* 0x000fe200018f1406 */
[----:B--2---:R-:W-:-:S03]  /*abe0*/  ULEA UR4, UR10, UR4, 0x18 ;  /* 0x000000040a047291 */ /* 0x004fc6000f8ec03f */
[----:B------:R-:W-:Y:S01]  /*abf0*/  R2UR UR19, R5 ;  /* 0x00000000051372ca */ /* 0x000fe200000e0000 */
[----:B------:R-:W-:Y:S01]  /*ac00*/  UMOV UR10, 0x400 ;  /* 0x00000400000a7882 */ /* 0x000fe20000000000 */
[----:B------:R-:W-:-:S11]  /*ac10*/  UIADD3 UR4, UR4, 0x8000, URZ ;  /* 0x0000800004047890 */ /* 0x000fd6000fffe03f */
[----:B------:R1:W-:Y:S02]  /*ac20*/  UBLKRED.G.S.ADD.F32.RN [UR18], [UR4], UR10, desc[UR20] ;  /* 0x00001412040073bb */ /* 0x0003e400080a140a */
[----:B-1----:R0:W-:Y:S02]  /*ac30*/  UTMACMDFLUSH ;  /* 0x00000000000079b7 */ /* 0x0021e40000000000 */
.L_x_2611:
[----:B------:R-:W-:Y:S05]  /*ac40*/  BSYNC B0 ;  /* 0x0000000000007941 */ /* 0x000fea0003800000 */
.L_x_2610:
        /* <DEDUP_REMOVED lines=20> */
.L_x_2613:
[----:B------:R-:W-:Y:S05]  /*ad90*/  BSYNC B0 ;  /* 0x0000000000007941 */ /* 0x000fea0003800000 */
.L_x_2612:
[----:B------:R-:W-:Y:S06]  /*ada0*/  BAR.ARV 0xa, 0xa0 ;  /* 0x0282800000007b1d */ /* 0x000fec0000002000 */
[----:B------:R-:W-:Y:S04]  /*adb0*/  BSSY B0, `(.L_x_2614) ;  /* 0x0000003000007945 */ /* 0x000fe80003800000 */
[----:B------:R-:W-:Y:S05]  /*adc0*/  @!P0 BRA `(.L_x_2615) ;  /* 0x0000000000048947 */ /* 0x000fea0003800000 */
[----:B------:R-:W-:-:S04]  /*add0*/  DEPBAR.LE SB0, 0x0 ;  /* 0x000080000000791a */ /* 0x000fc80000000000 */
.L_x_2615:
[----:B------:R-:W-:Y:S05]  /*ade0*/  BSYNC B0 ;  /* 0x0000000000007941 */ /* 0x000fea0003800000 */
.L_x_2614:
        /* <DEDUP_REMOVED lines=19> */
.L_x_2617:
[----:B------:R-:W-:Y:S05]  /*af20*/  BSYNC B0 ;  /* 0x0000000000007941 */ /* 0x000fea0003800000 */
.L_x_2616:
[----:B------:R-:W-:Y:S01]  /*af30*/  UIADD3 UR17, UR8, 0x1, URZ ;  /* 0x0000000108117890 */ /* 0x000fe2000fffe03f */
[----:B------:R-:W-:Y:S11]  /*af40*/  BRA `(.L_x_2618) ;  /* 0x0000000000047947 */ /* 0x000ff60003800000 */
.L_x_2605:
[----:B------:R-:W-:-:S05]  /*af50*/  UMOV UR17, UR8 ;  /* 0x0000000800117c82 */ /* 0x000fca0008000000 */
.L_x_2618:
[----:B------:R-:W-:-:S04]  /*af60*/  UIADD3 UR4, UR8, 0x1, URZ ;  /* 0x0000000108047890 */ /* 0x000fc8000fffe03f */
[----:B------:R-:W-:-:S06]  /*af70*/  UISETP.NE.AND UP0, UPT, UR5, UR4, UPT ;  /* 0x000000040500728c */ /* 0x000fcc000bf05270 */
[----:B------:R-:W-:-:S13]  /*af80*/  PLOP3.LUT P1, PT, PT, PT, UP0, 0x80, 0x0 ;  /* 0x000000000000781c */ /* 0x000fda0003f2f008 */
[----:B------:R-:W-:Y:S05]  /*af90*/  @!P1 BRA `(.L_x_2548) ;  /* 0x0000002800c09947 */ /* 0x000fea0003800000 */
[----:B------:R-:W-:Y:S01]  /*afa0*/  ULDC.64 UR10, c[0x0][0x2c0] ;  /* 0x0000b000000a7ab9 */ /* 0x000fe20000000a00 */
[----:B------:R-:W-:Y:S02]  /*afb0*/  UIADD3 UR21, UR9, UR7, URZ ;  /* 0x0000000709157290 */ /* 0x000fe4000fffe03f */
[----:B------:R-:W-:Y:S01]  /*afc0*/  ULEA UR20, UP0, UR6, UR10, 0x2 ;  /* 0x0000000a06147291 */ /* 0x000fe2000f80103f */
[----:B------:R-:W-:Y:S01]  /*afd0*/  UMOV UR22, UR17 ;  /* 0x0000001100167c82 */ /* 0x000fe20008000000 */
[----:B------:R-:W-:Y:S02]  /*afe0*/  UMOV UR4, URZ ;  /* 0x0000003f00047c82 */ /* 0x000fe40008000000 */
[----:B------:R-:W-:Y:S02]  /*aff0*/  ULEA.HI.X UR21, UR6, UR11, UR21, 0x2, UP0 ;  /* 0x0000000b06157291 */ /* 0x000fe400080f1415 */
[----:B------:R-:W-:-:S04]  /*b000*/  UIADD3 UR20, UP0, UR20, 0x4000, URZ ;  /* 0x0000400014147890 */ /* 0x000fc8000ff1e03f */
[----:B------:R-:W-:-:S12]  /*b010*/  UIADD3.X UR21, URZ, UR21, URZ, UP0, !UPT ;  /* 0x000000153f157290 */ /* 0x000fd800087fe43f */
.L_x_2643:
        /* <DEDUP_REMOVED lines=18> */
.L_x_2621:
[----:B------:R-:W2:Y:S04]  /*b140*/  LDG.E.STRONG.GPU R4, desc[UR36][R2.64] ;  /* 0x0000002402047981 */ /* 0x000ea8000c1ef900 */
[----:B--2---:R-:W-:Y:S01]  /*b150*/  CCTL.IVALL ;  /* 0x00000000ff00798f */ /* 0x004fe20002000000 */
[----:B------:R-:W-:Y:S05]  /*b160*/  YIELD ;  /* 0x0000000000007946 */ /* 0x000fea0003800000 */
[----:B------:R-:W-:-:S13]  /*b170*/  ISETP.NE.AND P1, PT, R4, R5, PT ;  /* 0x000000050400720c */ /* 0x000fda0003f25270 */
[----:B------:R-:W-:Y:S05]  /*b180*/  @P1 BRA `(.L_x_2621) ;  /* 0xfffffffc00ec1947 */ /* 0x000fea000383ffff */
.L_x_2620:
[----:B------:R-:W-:Y:S05]  /*b190*/  BSYNC B0 ;  /* 0x0000000000007941 */ /* 0x000fea0003800000 */
.L_x_2619:
[----:B------:R-:W-:-:S03]  /*b1a0*/  UMOV UR18, 0xffffffff ;  /* 0xffffffff00127882 */ /* 0x000fc60000000000 */
[----:B------:R-:W-:Y:S05]  /*b1b0*/  BRA.DIV UR18, `(.L_x_2622) ;  /* 0x0000002a12dc7947 */ /* 0x000fea000b800000 */
[----:B------:R-:W-:Y:S01]  /*b1c0*/  NOP ;  /* 0x0000000000007918 */ /* 0x000fe20000000000 */
.L_x_2681:
        /* <DEDUP_REMOVED lines=17> */
[----:B------:R1:W-:Y:S02]  /*b2e0*/  UBLKRED.G.S.ADD.F32.RN [UR18], [UR24], UR26, desc[UR28] ;  /* 0x00001c12180073bb */ /* 0x0003e400080a141a */
[----:B-1----:R0:W-:Y:S02]  /*b2f0*/  UTMACMDFLUSH ;  /* 0x00000000000079b7 */ /* 0x0021e40000000000 */
.L_x_2624:
[----:B------:R-:W-:Y:S05]  /*b300*/  BSYNC B0 ;  /* 0x0000000000007941 */ /* 0x000fea0003800000 */
.L_x_2623:
        /* <DEDUP_REMOVED lines=15> */
.L_x_2626:
[----:B------:R-:W-:Y:S05]  /*b400*/  BSYNC B0 ;  /* 0x0000000000007941 */ /* 0x000fea0003800000 */
.L_x_2625:
[----:B------:R-:W-:Y:S06]  /*b410*/  BAR.ARV 0xa, 0xa0 ;  /* 0x0282800000007b1d */ /* 0x000fec0000002000 */
[----:B------:R-:W-:Y:S04]  /*b420*/  BSSY B0, `(.L_x_2627) ;  /* 0x0000003000007945 */ /* 0x000fe80003800000 */
[----:B------:R-:W-:Y:S05]  /*b430*/  @!P0 BRA `(.L_x_2628) ;  /* 0x0000000000048947 */ /* 0x000fea0003800000 */
[----:B------:R-:W-:-:S04]  /*b440*/  DEPBAR.LE SB0, 0x0 ;  /* 0x000080000000791a */ /* 0x000fc80000000000 */
.L_x_2628:
[----:B------:R-:W-:Y:S05]  /*b450*/  BSYNC B0 ;  /* 0x0000000000007941 */ /* 0x000fea0003800000 */
.L_x_2627:
        /* <DEDUP_REMOVED lines=19> */
.L_x_2630:
[----:B------:R-:W-:Y:S05]  /*b590*/  BSYNC B0 ;  /* 0x0000000000007941 */ /* 0x000fea0003800000 */
.L_x_2629:
        /* <DEDUP_REMOVED lines=10> */
[----:B------:R-:W-:-:S04]  /*b640*/  UIADD3 UR10, UR10, 0x80, URZ ;  /* 0x000000800a0a7890 */ /* 0x000fc8000fffe03f */
[----:B------:R-:W-:-:S04]  /*b650*/  USHF.R.S32.HI UR11, URZ, 0x1f, UR10 ;  /* 0x0000001f3f0b7899 */ /* 0x000fc8000801140a */
[----:B------:R-:W-:-:S04]  /*b660*/  ULEA.HI UR11, UR11, UR10, URZ, 0x7 ;  /* 0x0000000a0b0b7291 */ /* 0x000fc8000f8f383f */
[----:B------:R-:W-:-:S04]  /*b670*/  USHF.R.S32.HI UR11, URZ, 0x7, UR11 ;  /* 0x000000073f0b7899 */ /* 0x000fc8000801140b */
[----:B------:R-:W-:-:S04]  /*b680*/  UISETP.LT.AND UP0, UPT, UR16, UR11, UPT ;  /* 0x0000000b1000728c */ /* 0x000fc8000bf01270 */
[----:B------:R-:W-:-:S06]  /*b690*/  USEL UR11, UR16, UR11, UP0 ;  /* 0x0000000b100b7287 */ /* 0x000fcc0008000000 */
[----:B------:R-:W-:-:S07]  /*b6a0*/  VIADD R5, R8, UR11 ;  /* 0x0000000b08057c36 */ /* 0x000fce0008000000 */
.L_x_2633:
[----:B------:R-:W2:Y:S04]  /*b6b0*/  LDG.E.STRONG.GPU R4, desc[UR36][R2.64] ;  /* 0x0000002402047981 */ /* 0x000ea8000c1ef900 */
[----:B--2---:R-:W-:Y:S01]  /*b6c0*/  CCTL.IVALL ;  /* 0x00000000ff00798f */ /* 0x004fe20002000000 */
[----:B------:R-:W-:Y:S05]  /*b6d0*/  YIELD ;  /* 0x0000000000007946 */ /* 0x000fea0003800000 */
[----:B------:R-:W-:-:S13]  /*b6e0*/  ISETP.NE.AND P1, PT, R4, R5, PT ;  /* 0x000000050400720c */ /* 0x000fda0003f25270 */
[----:B------:R-:W-:Y:S05]  /*b6f0*/  @P1 BRA `(.L_x_2633) ;  /* 0xfffffffc00ec1947 */ /* 0x000fea000383ffff */
.L_x_2632:
[----:B------:R-:W-:Y:S05]  /*b700*/  BSYNC B0 ;  /* 0x0000000000007941 */ /* 0x000fea0003800000 */
.L_x_2631:
[----:B------:R-:W-:-:S03]  /*b710*/  UMOV UR10, 0xffffffff ;  /* 0xffffffff000a7882 */ /* 0x000fc60000000000 */
[----:B------:R-:W-:Y:S05]  /*b720*/  BRA.DIV UR10, `(.L_x_2634) ;  /* 0x000000260a9c7947 */ /* 0x000fea000b800000 */
[----:B------:R-:W-:Y:S01]  /*b730*/  NOP ;  /* 0x0000000000007918 */ /* 0x000fe20000000000 */
.L_x_2684:
        /* <DEDUP_REMOVED lines=15> */
.L_x_2636:
[----:B------:R-:W-:Y:S05]  /*b830*/  BSYNC B0 ;  /* 0x0000000000007941 */ /* 0x000fea0003800000 */
.L_x_2635:
        /* <DEDUP_REMOVED lines=15> */
.L_x_2638:
[----:B------:R-:W-:Y:S05]  /*b930*/  BSYNC B0 ;  /* 0x0000000000007941 */ /* 0x000fea0003800000 */
.L_x_2637:
[----:B------:R-:W-:Y:S06]  /*b940*/  BAR.ARV 0xa, 0xa0 ;  /* 0x0282800000007b1d */ /* 0x000fec0000002000 */
[----:B------:R-:W-:Y:S04]  /*b950*/  BSSY B0, `(.L_x_2639) ;  /* 0x0000003000007945 */ /* 0x000fe80003800000 */
[----:B------:R-:W-:Y:S05]  /*b960*/  @!P0 BRA `(.L_x_2640) ;  /* 0x0000000000048947 */ /* 0x000fea0003800000 */
[----:B------:R-:W-:-:S04]  /*b970*/  DEPBAR.LE SB0, 0x0 ;  /* 0x000080000000791a */ /* 0x000fc80000000000 */
.L_x_2640:
[----:B------:R-:W-:Y:S05]  /*b980*/  BSYNC B0 ;  /* 0x0000000000007941 */ /* 0x000fea0003800000 */
.L_x_2639:
        /* <DEDUP_REMOVED lines=19> */
.L_x_2642:
[----:B------:R-:W-:Y:S05]  /*bac0*/  BSYNC B0 ;  /* 0x0000000000007941 */ /* 0x000fea0003800000 */
.L_x_2641:
[----:B------:R-:W-:Y:S02]  /*bad0*/  UIADD3 UR17, UR17, 0x2, URZ ;  /* 0x0000000211117890 */ /* 0x000fe4000fffe03f */
[----:B------:R-:W-:Y:S02]  /*bae0*/  UIADD3 UR4, UR4, 0x4000, URZ ;  /* 0x0000400004047890 */ /* 0x000fe4000fffe03f */
[----:B------:R-:W-:-:S06]  /*baf0*/  UISETP.GE.AND UP0, UPT, UR17, UR5, UPT ;  /* 0x000000051100728c */ /* 0x000fcc000bf06270 */
[----:B------:R-:W-:-:S13]  /*bb00*/  PLOP3.LUT P1, PT, PT, PT, UP0, 0x80, 0x0 ;  /* 0x000000000000781c */ /* 0x000fda0003f2f008 */
[----:B------:R-:W-:Y:S05]  /*bb10*/  @!P1 BRA `(.L_x_2643) ;  /* 0xfffffff400409947 */ /* 0x000fea000383ffff */
[----:B------:R-:W-:Y:S05]  /*bb20*/  BRA `(.L_x_2548) ;  /* 0x0000001c00dc7947 */ /* 0x000fea0003800000 */
.L_x_2602:
        /* <DEDUP_REMOVED lines=21> */
.L_x_2644:
[----:B------:R-:W-:Y:S01]  /*bc80*/  ULDC UR9, c[0x0][0xb44] ;  /* 0x0002d10000097ab9 */ /* 0x000fe20000000800 */
[----:B------:R-:W-:Y:S01]  /*bc90*/  UMOV UR7, UR8 ;  /* 0x0000000800077c82 */ /* 0x000fe20008000000 */
[----:B------:R-:W-:-:S11]  /*bca0*/  UISETP.NE.AND UP0, UPT, UR9, 0x1, UPT ;  /* 0x000000010900788c */ /* 0x000fd6000bf05270 */
[----:B------:R-:W-:Y:S02]  /*bcb0*/  @UP0 ULDC.64 UR10, c[0x0][0xb48] ;  /* 0x0002d200000a0ab9 */ /* 0x000fe40000000a00 */
[----:B------:R-:W-:-:S04]  /*bcc0*/  UIMAD.WIDE.U32 UR4, UR8, UR10, URZ ;  /* 0x0000000a080472a5 */ /* 0x000fc8000f8e003f */
[----:B------:R-:W-:-:S04]  /*bcd0*/  @UP0 USHF.R.U32.HI UR7, URZ, UR11, UR5 ;  /* 0x0000000b3f070299 */ /* 0x000fc80008011605 */
[----:B------:R-:W-:-:S12]  /*bce0*/  UIMAD UR4, UR7, UR9, URZ ;  /* 0x00000009070472a4 */ /* 0x000fd8000f8e023f */
.L_x_2645:
        /* <DEDUP_REMOVED lines=17> */
[----:B------:R-:W-:Y:S01]  /*be00*/  ULOP3.LUT UR7, URZ, UR7, URZ, 0x33, !UPT ;  /* 0x000000073f077292 */ /* 0x000fe2000f8e333f */
[----:B------:R-:W-:-:S03]  /*be10*/  ULDC UR4, c[0x0][0xb2c] ;  /* 0x0002cb0000047ab9 */ /* 0x000fc60000000800 */
[----:B------:R-:W-:-:S03]  /*be20*/  UIADD3 UR7, UR7, UR4, URZ ;  /* 0x0000000407077290 */ /* 0x000fc6000fffe03f */
[----:B------:R-:W2:Y:S01]  /*be30*/  LDC R2, c[0x0][0x290] ;  /* 0x0000a400ff027b82 */ /* 0x000ea20000000800 */
[----:B------:R-:W-:Y:S01]  /*be40*/  USHF.L.U32 UR11, UR7, 0x7, URZ ;  /* 0x00000007070b7899 */ /* 0x000fe2000800063f */
[----:B------:R-:W-:Y:S01]  /*be50*/  ULDC UR4, c[0x0][0x74c] ;  /* 0x0001d30000047ab9 */ /* 0x000fe20000000800 */
        /* <DEDUP_REMOVED lines=55> */
.L_x_2685:
        /* <DEDUP_REMOVED lines=12> */
.L_x_2649:
        /* <DEDUP_REMOVED lines=70> */
.L_x_2660:
[----:B------:R-:W-:-:S04]  /*c6f0*/  SHF.L.U32 R19, R10, 0x1f, RZ ;  /* 0x0000001f0a137819 */ /* 0x000fc800000006ff */
[----:B------:R-:W2:Y:S02]  /*c700*/  SYNCS.PHASECHK.TRANS64.TRYWAIT P1, [R0+URZ+0x30c40], R19 ;  /* 0x030c4013000075a7 */ /* 0x000ea4000802017f */
[----:B--2---:R-:W-:Y:S05]  /*c710*/  @!P1 BRA `(.L_x_2652) ;  /* 0x0000001400d09947 */ /* 0x004fea0003800000 */
.L_x_2686:
        /* <DEDUP_REMOVED lines=8> */
.L_x_2653:
        /* <DEDUP_REMOVED lines=30> */
.L_x_2687:
        /* <DEDUP_REMOVED lines=8> */
.L_x_2655:
        /* <DEDUP_REMOVED lines=30> */
.L_x_2688:
        /* <DEDUP_REMOVED lines=8> */
.L_x_2657:
        /* <DEDUP_REMOVED lines=25> */
.L_x_2690:
        /* <DEDUP_REMOVED lines=8> */
.L_x_2659:
        /* <DEDUP_REMOVED lines=28> */
.L_x_2651:
[----:B-1----:R-:W2:Y:S04]  /*d030*/  LDL.LU R4, [R1+0x10] ;  /* 0x0000100001047983 */ /* 0x002ea80000300800 */
[----:B------:R1:W5:Y:S01]  /*d040*/  LDL R5, [R1+0x14] ;  /* 0x0000140001057983 */ /* 0x0003620000100800 */
[----:B--2---:R-:W-:-:S13]  /*d050*/  ISETP.NE.AND P1, PT, R4, RZ, PT ;  /* 0x000000ff0400720c */ /* 0x004fda0003f25270 */
[----:B-1----:R-:W-:Y:S05]  /*d060*/  @!P1 BRA `(.L_x_2650) ;  /* 0x0000000400249947 */ /* 0x002fea0003800000 */
[----:B------:R-:W-:-:S04]  /*d070*/  SHF.L.U32 R14, R10, 0x1f, RZ ;  /* 0x0000001f0a0e7819 */ /* 0x000fc800000006ff */
[----:B------:R-:W1:Y:S02]  /*d080*/  SYNCS.PHASECHK.TRANS64.TRYWAIT P1, [R0+URZ+0x30c40], R14 ;  /* 0x030c400e000075a7 */ /* 0x000e64000802017f */
[----:B-1----:R-:W-:Y:S05]  /*d090*/  @!P1 BRA `(.L_x_2661) ;  /* 0x0000000c00c49947 */ /* 0x002fea0003800000 */
.L_x_2691:
        /* <DEDUP_REMOVED lines=8> */
.L_x_2662:
        /* <DEDUP_REMOVED lines=27> */
.L_x_2692:
        /* <DEDUP_REMOVED lines=8> */
.L_x_2664:
        /* <DEDUP_REMOVED lines=27> */
.L_x_2650:
        /* <DEDUP_REMOVED lines=8> */
.L_x_2693:
[----:B------:R-:W-:Y:S05]  /*d580*/  @P1 BRA `(.L_x_2666) ;  /* 0x0000000000181947 */ /* 0x000fea0003800000 */
[----:B------:R-:W4:Y:S01]  /*d590*/  S2R R2, SR_TID.X ;  /* 0x0000000000027919 */ /* 0x000f220000002100 */
[----:B---3--:R-:W-:-:S04]  /*d5a0*/  IMAD.MOV.U32 R3, RZ, RZ, 0x4200 ;  /* 0x00004200ff037424 */ /* 0x008fc800078e00ff */
[----:B------:R3:W-:Y:S01]  /*d5b0*/  SYNCS.ARRIVE.TRANS64 RZ, [R4+URZ+0x30c30], R3 ;  /* 0x030c300304ff79a7 */ /* 0x0007e2000800003f */
[----:B----4-:R-:W-:-:S13]  /*d5c0*/  LOP3.LUT P0, RZ, R2, 0x1f, RZ, 0xc0, !PT ;  /* 0x0000001f02ff7812 */ /* 0x010fda000780c0ff */
[----:B---3--:R-:W-:Y:S05]  /*d5d0*/  @!P0 BRA `(.L_x_2666) ;  /* 0x0000000000048947 */ /* 0x008fea0003800000 */
[----:B------:R-:W-:Y:S01]  /*d5e0*/  BPT.TRAP 0x1 ;  /* 0x000000040000795c */ /* 0x000fe20000300000 */
.L_x_2666:
        /* <DEDUP_REMOVED lines=37> */
.L_x_2647:
[----:B------:R-:W-:Y:S05]  /*d840*/  BSYNC B0 ;  /* 0x0000000000007941 */ /* 0x000fea0003800000 */
.L_x_2646:
[----:B------:R-:W-:-:S03]  /*d850*/  UMOV UR4, 0xffffffff ;  /* 0xffffffff00047882 */ /* 0x000fc60000000000 */
[----:B------:R-:W-:Y:S05]  /*d860*/  BRA.DIV UR4, `(.L_x_2667) ;  /* 0x0000000a040c7947 */ /* 0x000fea000b800000 */
[----:B------:R-:W-:-:S13]  /*d870*/  ELECT P6, URZ, PT ;  /* 0x00000000003f782f */ /* 0x000fda00038c0000 */
.L_x_2696:
[----:B------:R-:W-:Y:S05]  /*d880*/  @!P6 BRA `(.L_x_2548) ;  /* 0x000000000084e947 */ /* 0x000fea0003800000 */
[----:B------:R-:W2:Y:S02]  /*d890*/  LDL.LU R2, [R1+0x18] ;  /* 0x0000180001027983 */ /* 0x000ea40000300800 */
[----:B--2---:R-:W-:-:S04]  /*d8a0*/  LOP3.LUT R2, R2, 0x2, RZ, 0xfc, !PT ;  /* 0x0000000202027812 */ /* 0x004fc800078efcff */
[----:B------:R-:W-:-:S13]  /*d8b0*/  ISETP.NE.AND P2, PT, R2, 0x3, PT ;  /* 0x000000030200780c */ /* 0x000fda0003f45270 */
[----:B------:R-:W-:Y:S05]  /*d8c0*/  @!P2 BRA `(.L_x_2668) ;  /* 0x000000000004a947 */ /* 0x000fea0003800000 */
[----:B------:R-:W-:Y:S01]  /*d8d0*/  BPT.TRAP 0x1 ;  /* 0x000000040000795c */ /* 0x000fe20000300000 */
.L_x_2668:
        /* <DEDUP_REMOVED lines=15> */
.L_x_2697:
[----:B------:R-:W2:Y:S02]  /*d9d0*/  SYNCS.PHASECHK.TRANS64.TRYWAIT P0, [R3+URZ], R2 ;  /* 0x00000002030075a7 */ /* 0x000ea4000800017f */
[----:B--2---:R-:W-:Y:S05]  /*d9e0*/  @!P0 BRA `(.L_x_2670) ;  /* 0x0000000400e08947 */ /* 0x004fea0003800000 */
.L_x_2698:
[----:B------:R-:W-:Y:S05]  /*d9f0*/  @!P2 BRA `(.L_x_2671) ;  /* 0x000000000004a947 */ /* 0x000fea0003800000 */
[----:B------:R-:W-:Y:S01]  /*da00*/  BPT.TRAP 0x1 ;  /* 0x000000040000795c */ /* 0x000fe20000300000 */
.L_x_2671:
[----:B--2---:R-:W-:-:S04]  /*da10*/  VIADD R3, R8, 0x30c40 ;  /* 0x00030c4008037836 */ /* 0x004fc80000000000 */
[----:B------:R-:W-:-:S04]  /*da20*/  IMAD R5, R0, 0x8, R3 ;  /* 0x0000000800057824 */ /* 0x000fc800078e0203 */
[----:B------:R-:W2:Y:S02]  /*da30*/  SYNCS.PHASECHK.TRANS64.TRYWAIT P0, [R5+URZ], R4 ;  /* 0x00000004050075a7 */ /* 0x000ea4000800017f */
[----:B--2---:R-:W-:Y:S05]  /*da40*/  @!P0 BRA `(.L_x_2672) ;  /* 0x0000000400dc8947 */ /* 0x004fea0003800000 */
.L_x_2699:
[----:B------:R-:W-:-:S07]  /*da50*/  IMAD R3, R6, 0x8, R3 ;  /* 0x0000000806037824 */ /* 0x000fce00078e0203 */
.L_x_2673:
[----:B---3--:R3:W4:Y:S02]  /*da60*/  SYNCS.PHASECHK.TRANS64.TRYWAIT P0, [R3+URZ], R2 ;  /* 0x00000002030075a7 */ /* 0x008724000800017f */
[----:B----4-:R-:W-:Y:S05]  /*da70*/  @!P0 NANOSLEEP.SYNCS 0x989680 ;  /* 0x009896800000895d */ /* 0x010fea0003900000 */
[----:B------:R-:W4:Y:S02]  /*da80*/  @!P0 SYNCS.PHASECHK.TRANS64 P0, [R3+URZ], R2 ;  /* 0x00000002030085a7 */ /* 0x000f24000800007f */
[----:B----4-:R-:W-:Y:S05]  /*da90*/  @!P0 BRA `(.L_x_2673) ;  /* 0xfffffffc00f08947 */ /* 0x010fea000383ffff */
.L_x_2548:
[----:B------:R-:W-:Y:S05]  /*daa0*/  BSYNC B6 ;  /* 0x0000000000067941 */ /* 0x000fea0003800000 */
.L_x_2543:
[----:B------:R-:W-:Y:S05]  /*dab0*/  EXIT ;  /* 0x000000000000794d */ /* 0x000fea0003800000 */
.L_x_2554:
[----:B------:R-:W-:Y:S02]  /*dac0*/  IMAD.MOV.U32 R12, RZ, RZ, RZ ;  /* 0x000000ffff0c7224 */ /* 0x000fe400078e00ff */
[----:B------:R-:W-:Y:S02]  /*dad0*/  IMAD.MOV.U32 R11, RZ, RZ, 0x1f ;  /* 0x0000001fff0b7424 */ /* 0x000fe400078e00ff */
[----:B------:R-:W-:-:S07]  /*dae0*/  IMAD.MOV.U32 R15, RZ, RZ, -0x1 ;  /* 0xffffffffff0f7424 */ /* 0x000fce00078e00ff */
[----:B------:R-:W-:Y:S05]  /*daf0*/  WARPSYNC.COLLECTIVE R15, `(.L_x_2674) ;  /* 0x000000000f087348 */ /* 0x000fea0003c00000 */
[----:B------:R1:W2:Y:S02]  /*db00*/  SHFL.IDX P6, R14, R13, R12, R11 ;  /* 0x0000000c0d0e7389 */ /* 0x0002a400000c000b */
[----:B-12---:R-:W-:Y:S01]  /*db10*/  ENDCOLLECTIVE ;  /* 0x000000000000791b */ /* 0x006fe20003800000 */
.L_x_2674:
[----:B------:R-:W-:Y:S05]  /*db20*/  BRA `(.L_x_2675) ;  /* 0xffffff3400947947 */ /* 0x000fea000383ffff */
.L_x_2556:
[----:B---3--:R3:W4:Y:S02]  /*db30*/  SYNCS.PHASECHK.TRANS64.TRYWAIT P0, [R236+URZ+0x30c00], R11 ;  /* 0x030c000bec0075a7 */ /* 0x008724000800017f */
[----:B----4-:R-:W-:Y:S05]  /*db40*/  @!P0 NANOSLEEP.SYNCS 0x989680 ;  /* 0x009896800000895d */ /* 0x010fea0003900000 */
[----:B------:R-:W4:Y:S02]  /*db50*/  @!P0 SYNCS.PHASECHK.TRANS64 P0, [R236+URZ+0x30c00], R11 ;  /* 0x030c000bec0085a7 */ /* 0x000f24000800007f */
[----:B----4-:R-:W-:Y:S05]  /*db60*/  @!P0 BRA `(.L_x_2556) ;  /* 0xfffffffc00f08947 */ /* 0x010fea000383ffff */
[----:B------:R-:W-:Y:S05]  /*db70*/  BRA `(.L_x_2555) ;  /* 0xffffff3400c47947 */ /* 0x000fea000383ffff */
.L_x_2561:
[----:B--2---:R2:W3:Y:S02]  /*db80*/  SYNCS.PHASECHK.TRANS64.TRYWAIT P1, [R6+URZ+0x30c10], R17 ;  /* 0x030c1011060075a7 */ /* 0x0044e4000802017f */
[----:B---3--:R-:W-:Y:S05]  /*db90*/  @!P1 NANOSLEEP.SYNCS 0x989680 ;  /* 0x009896800000995d */ /* 0x008fea0003900000 */
[----:B------:R-:W3:Y:S02]  /*dba0*/  @!P1 SYNCS.PHASECHK.TRANS64 P1, [R6+URZ+0x30c10], R17 ;  /* 0x030c1011060095a7 */ /* 0x000ee4000802007f */
[----:B---3--:R-:W-:Y:S05]  /*dbb0*/  @!P1 BRA `(.L_x_2561) ;  /* 0xfffffffc00f09947 */ /* 0x008fea000383ffff */
[----:B------:R-:W-:Y:S05]  /*dbc0*/  BRA `(.L_x_2560) ;  /* 0xffffff40000c7947 */ /* 0x000fea000383ffff */
.L_x_2565:
[----:B------:R1:W1:Y:S02]  /*dbd0*/  SYNCS.PHASECHK.TRANS64.TRYWAIT P1, [R6+URZ+0x30c30], R17 ;  /* 0x030c3011060075a7 */ /* 0x000264000802017f */
[----:B-1----:R-:W-:Y:S05]  /*dbe0*/  @!P1 NANOSLEEP.SYNCS 0x989680 ;  /* 0x009896800000995d */ /* 0x002fea0003900000 */
[----:B------:R-:W1:Y:S02]  /*dbf0*/  @!P1 SYNCS.PHASECHK.TRANS64 P1, [R6+URZ+0x30c30], R17 ;  /* 0x030c3011060095a7 */ /* 0x000e64000802007f */
[----:B-1----:R-:W-:Y:S05]  /*dc00*/  @!P1 BRA `(.L_x_2565) ;  /* 0xfffffffc00f09947 */ /* 0x002fea000383ffff */
[----:B------:R-:W-:Y:S05]  /*dc10*/  BRA `(.L_x_2564) ;  /* 0xffffff4400287947 */ /* 0x000fea000383ffff */
.L_x_2573:
[----:B--2---:R2:W3:Y:S02]  /*dc20*/  SYNCS.PHASECHK.TRANS64.TRYWAIT P1, [R7+URZ+0x30c10], R20 ;  /* 0x030c1014070075a7 */ /* 0x0044e4000802017f */
[----:B---3--:R-:W-:Y:S05]  /*dc30*/  @!P1 NANOSLEEP.SYNCS 0x989680 ;  /* 0x009896800000995d */ /* 0x008fea0003900000 */
[----:B------:R-:W3:Y:S02]  /*dc40*/  @!P1 SYNCS.PHASECHK.TRANS64 P1, [R7+URZ+0x30c10], R20 ;  /* 0x030c1014070095a7 */ /* 0x000ee4000802007f */
[----:B---3--:R-:W-:Y:S05]  /*dc50*/  @!P1 BRA `(.L_x_2573) ;  /* 0xfffffffc00f09947 */ /* 0x008fea000383ffff */
[----:B------:R-:W-:Y:S05]  /*dc60*/  BRA `(.L_x_2572) ;  /* 0xffffff7c00407947 */ /* 0x000fea000383ffff */
.L_x_2577:
[----:B------:R1:W1:Y:S02]  /*dc70*/  SYNCS.PHASECHK.TRANS64.TRYWAIT P1, [R7+URZ+0x30c30], R20 ;  /* 0x030c3014070075a7 */ /* 0x000264000802017f */
[----:B-1----:R-:W-:Y:S05]  /*dc80*/  @!P1 NANOSLEEP.SYNCS 0x989680 ;  /* 0x009896800000995d */ /* 0x002fea0003900000 */
[----:B------:R-:W1:Y:S02]  /*dc90*/  @!P1 SYNCS.PHASECHK.TRANS64 P1, [R7+URZ+0x30c30], R20 ;  /* 0x030c3014070095a7 */ /* 0x000e64000802007f */
[----:B-1----:R-:W-:Y:S05]  /*dca0*/  @!P1 BRA `(.L_x_2577) ;  /* 0xfffffffc00f09947 */ /* 0x002fea000383ffff */
[----:B------:R-:W-:Y:S05]  /*dcb0*/  BRA `(.L_x_2576) ;  /* 0xffffff8000547947 */ /* 0x000fea000383ffff */
.L_x_2609:
[----:B------:R-:W-:Y:S01]  /*dcc0*/  BSSY B0, `(.L_x_2676) ;  /* 0x0000005000007945 */ /* 0x000fe20003800000 */
[----:B------:R-:W-:-:S07]  /*dcd0*/  IMAD.MOV.U32 R15, RZ, RZ, -0x1 ;  /* 0xffffffffff0f7424 */ /* 0x000fce00078e00ff */
[----:B------:R-:W-:Y:S05]  /*dce0*/  WARPSYNC.COLLECTIVE R15, `(.L_x_2677) ;  /* 0x000000000f087348 */ /* 0x000fea0003c00000 */
[----:B------:R-:W-:Y:S01]  /*dcf0*/  NOP ;  /* 0x0000000000007918 */ /* 0x000fe20000000000 */
[----:B------:R-:W-:Y:S01]  /*dd00*/  ENDCOLLECTIVE ;  /* 0x000000000000791b */ /* 0x000fe20003800000 */
.L_x_2677:
[----:B------:R-:W-:Y:S05]  /*dd10*/  BSYNC B0 ;  /* 0x0000000000007941 */ /* 0x000fea0003800000 */
.L_x_2676:
[----:B------:R-:W-:Y:S05]  /*dd20*/  BRA `(.L_x_2678) ;  /* 0xffffffcc006c7947 */ /* 0x000fea000383ffff */
.L_x_2622:
[----:B------:R-:W-:Y:S01]  /*dd30*/  BSSY B0, `(.L_x_2679) ;  /* 0x0000005000007945 */ /* 0x000fe20003800000 */
[----:B------:R-:W-:-:S07]  /*dd40*/  IMAD.MOV.U32 R15, RZ, RZ, -0x1 ;  /* 0xffffffffff0f7424 */ /* 0x000fce00078e00ff */
[----:B------:R-:W-:Y:S05]  /*dd50*/  WARPSYNC.COLLECTIVE R15, `(.L_x_2680) ;  /* 0x000000000f087348 */ /* 0x000fea0003c00000 */
[----:B------:R-:W-:Y:S01]  /*dd60*/  NOP ;  /* 0x0000000000007918 */ /* 0x000fe20000000000 */
[----:B------:R-:W-:Y:S01]  /*dd70*/  ENDCOLLECTIVE ;  /* 0x000000000000791b */ /* 0x000fe20003800000 */
.L_x_2680:
[----:B------:R-:W-:Y:S05]  /*dd80*/  BSYNC B0 ;  /* 0x0000000000007941 */ /* 0x000fea0003800000 */
.L_x_2679:
[----:B------:R-:W-:Y:S05]  /*dd90*/  BRA `(.L_x_2681) ;  /* 0xffffffd4000c7947 */ /* 0x000fea000383ffff */
.L_x_2634:
[----:B------:R-:W-:Y:S01]  /*dda0*/  BSSY B0, `(.L_x_2682) ;  /* 0x0000005000007945 */ /* 0x000fe20003800000 */
[----:B------:R-:W-:-:S07]  /*ddb0*/  IMAD.MOV.U32 R15, RZ, RZ, -0x1 ;  /* 0xffffffffff0f7424 */ /* 0x000fce00078e00ff */
[----:B------:R-:W-:Y:S05]  /*ddc0*/  WARPSYNC.COLLECTIVE R15, `(.L_x_2683) ;  /* 0x000000000f087348 */ /* 0x000fea0003c00000 */
[----:B------:R-:W-:Y:S01]  /*ddd0*/  NOP ;  /* 0x0000000000007918 */ /* 0x000fe20000000000 */
[----:B------:R-:W-:Y:S01]  /*dde0*/  ENDCOLLECTIVE ;  /* 0x000000000000791b */ /* 0x000fe20003800000 */
.L_x_2683:
[----:B------:R-:W-:Y:S05]  /*ddf0*/  BSYNC B0 ;  /* 0x0000000000007941 */ /* 0x000fea0003800000 */
.L_x_2682:
[----:B------:R-:W-:Y:S05]  /*de00*/  BRA `(.L_x_2684) ;  /* 0xffffffd8004c7947 */ /* 0x000fea000383ffff */
.L_x_2648:
[----:B-1----:R1:W2:Y:S02]  /*de10*/  SYNCS.PHASECHK.TRANS64.TRYWAIT P1, [R0+URZ+0x30c20], R11 ;  /* 0x030c200b000075a7 */ /* 0x0022a4000802017f */
[----:B--2---:R-:W-:Y:S05]  /*de20*/  @!P1 NANOSLEEP.SYNCS 0x989680 ;  /* 0x009896800000995d */ /* 0x004fea0003900000 */
[----:B------:R-:W2:Y:S02]  /*de30*/  @!P1 SYNCS.PHASECHK.TRANS64 P1, [R0+URZ+0x30c20], R11 ;  /* 0x030c200b000095a7 */ /* 0x000ea4000802007f */
[----:B--2---:R-:W-:Y:S05]  /*de40*/  @!P1 BRA `(.L_x_2648) ;  /* 0xfffffffc00f09947 */ /* 0x004fea000383ffff */
[----:B------:R-:W-:Y:S05]  /*de50*/  BRA `(.L_x_2685) ;  /* 0xffffffe000dc7947 */ /* 0x000fea000383ffff */
.L_x_2652:
[----:B--2---:R2:W3:Y:S02]  /*de60*/  SYNCS.PHASECHK.TRANS64.TRYWAIT P1, [R0+URZ+0x30c40], R19 ;  /* 0x030c4013000075a7 */ /* 0x0044e4000802017f */
[----:B---3--:R-:W-:Y:S05]  /*de70*/  @!P1 NANOSLEEP.SYNCS 0x989680 ;  /* 0x009896800000995d */ /* 0x008fea0003900000 */
[----:B------:R-:W3:Y:S02]  /*de80*/  @!P1 SYNCS.PHASECHK.TRANS64 P1, [R0+URZ+0x30c40], R19 ;  /* 0x030c4013000095a7 */ /* 0x000ee4000802007f */
[----:B---3--:R-:W-:Y:S05]  /*de90*/  @!P1 BRA `(.L_x_2652) ;  /* 0xfffffffc00f09947 */ /* 0x008fea000383ffff */
[----:B------:R-:W-:Y:S05]  /*dea0*/  BRA `(.L_x_2686) ;  /* 0xffffffe8001c7947 */ /* 0x000fea000383ffff */
.L_x_2654:
[----:B-1----:R1:W3:Y:S02]  /*deb0*/  SYNCS.PHASECHK.TRANS64.TRYWAIT P1, [R0+URZ+0x30c28], R19 ;  /* 0x030c2813000075a7 */ /* 0x0022e4000802017f */
[----:B---3--:R-:W-:Y:S05]  /*dec0*/  @!P1 NANOSLEEP.SYNCS 0x989680 ;  /* 0x009896800000995d */ /* 0x008fea0003900000 */
[----:B------:R-:W3:Y:S02]  /*ded0*/  @!P1 SYNCS.PHASECHK.TRANS64 P1, [R0+URZ+0x30c28], R19 ;  /* 0x030c2813000095a7 */ /* 0x000ee4000802007f */
[----:B---3--:R-:W-:Y:S05]  /*dee0*/  @!P1 BRA `(.L_x_2654) ;  /* 0xfffffffc00f09947 */ /* 0x008fea000383ffff */
[----:B------:R-:W-:Y:S05]  /*def0*/  BRA `(.L_x_2687) ;  /* 0xffffffe800a07947 */ /* 0x000fea000383ffff */
.L_x_2656:
[----:B---3--:R3:W4:Y:S02]  /*df00*/  SYNCS.PHASECHK.TRANS64.TRYWAIT P1, [R0+URZ+0x30c48], R19 ;  /* 0x030c4813000075a7 */ /* 0x008724000802017f */
[----:B----4-:R-:W-:Y:S05]  /*df10*/  @!P1 NANOSLEEP.SYNCS 0x989680 ;  /* 0x009896800000995d */ /* 0x010fea0003900000 */
[----:B------:R-:W4:Y:S02]  /*df20*/  @!P1 SYNCS.PHASECHK.TRANS64 P1, [R0+URZ+0x30c48], R19 ;  /* 0x030c4813000095a7 */ /* 0x000f24000802007f */
[----:B----4-:R-:W-:Y:S05]  /*df30*/  @!P1 BRA `(.L_x_2656) ;  /* 0xfffffffc00f09947 */ /* 0x010fea000383ffff */
[----:B------:R-:W-:Y:S05]  /*df40*/  BRA `(.L_x_2688) ;  /* 0xffffffec00247947 */ /* 0x000fea000383ffff */
.L_x_2658:
[----:B------:R-:W-:-:S07]  /*df50*/  SHF.L.U32 R4, R10, 0x1f, RZ ;  /* 0x0000001f0a047819 */ /* 0x000fce00000006ff */
.L_x_2689:
[----:B-1----:R1:W2:Y:S02]  /*df60*/  SYNCS.PHASECHK.TRANS64.TRYWAIT P1, [R0+URZ+0x30c20], R4 ;  /* 0x030c2004000075a7 */ /* 0x0022a4000802017f */
[----:B--2---:R-:W-:Y:S05]  /*df70*/  @!P1 NANOSLEEP.SYNCS 0x989680 ;  /* 0x009896800000995d */ /* 0x004fea0003900000 */
[----:B------:R-:W2:Y:S02]  /*df80*/  @!P1 SYNCS.PHASECHK.TRANS64 P1, [R0+URZ+0x30c20], R4 ;  /* 0x030c2004000095a7 */ /* 0x000ea4000802007f */
[----:B--2---:R-:W-:Y:S05]  /*df90*/  @!P1 BRA `(.L_x_2689) ;  /* 0xfffffffc00f09947 */ /* 0x004fea000383ffff */
[----:B------:R-:W-:Y:S05]  /*dfa0*/  BRA `(.L_x_2690) ;  /* 0xffffffec00907947 */ /* 0x000fea000383ffff */
.L_x_2661:
[----:B-1----:R1:W2:Y:S02]  /*dfb0*/  SYNCS.PHASECHK.TRANS64.TRYWAIT P1, [R0+URZ+0x30c40], R14 ;  /* 0x030c400e000075a7 */ /* 0x0022a4000802017f */
[----:B--2---:R-:W-:Y:S05]  /*dfc0*/  @!P1 NANOSLEEP.SYNCS 0x989680 ;  /* 0x009896800000995d */ /* 0x004fea0003900000 */
[----:B------:R-:W2:Y:S02]  /*dfd0*/  @!P1 SYNCS.PHASECHK.TRANS64 P1, [R0+URZ+0x30c40], R14 ;  /* 0x030c400e000095a7 */ /* 0x000ea4000802007f */
[----:B--2---:R-:W-:Y:S05]  /*dfe0*/  @!P1 BRA `(.L_x_2661) ;  /* 0xfffffffc00f09947 */ /* 0x004fea000383ffff */
[----:B------:R-:W-:Y:S05]  /*dff0*/  BRA `(.L_x_2691) ;  /* 0xfffffff000287947 */ /* 0x000fea000383ffff */
.L_x_2663:
[----:B--2---:R2:W3:Y:S02]  /*e000*/  SYNCS.PHASECHK.TRANS64.TRYWAIT P1, [R0+URZ+0x30c28], R14 ;  /* 0x030c280e000075a7 */ /* 0x0044e4000802017f */
[----:B---3--:R-:W-:Y:S05]  /*e010*/  @!P1 NANOSLEEP.SYNCS 0x989680 ;  /* 0x009896800000995d */ /* 0x008fea0003900000 */
[----:B------:R-:W3:Y:S02]  /*e020*/  @!P1 SYNCS.PHASECHK.TRANS64 P1, [R0+URZ+0x30c28], R14 ;  /* 0x030c280e000095a7 */ /* 0x000ee4000802007f */
[----:B---3--:R-:W-:Y:S05]  /*e030*/  @!P1 BRA `(.L_x_2663) ;  /* 0xfffffffc00f09947 */ /* 0x008fea000383ffff */
[----:B------:R-:W-:Y:S05]  /*e040*/  BRA `(.L_x_2692) ;  /* 0xfffffff000a07947 */ /* 0x000fea000383ffff */
.L_x_2665:
[----:B---3--:R3:W4:Y:S02]  /*e050*/  SYNCS.PHASECHK.TRANS64.TRYWAIT P0, [R4+URZ+0x30c40], R3 ;  /* 0x030c4003040075a7 */ /* 0x008724000800017f */
[----:B----4-:R-:W-:Y:S05]  /*e060*/  @!P0 NANOSLEEP.SYNCS 0x989680 ;  /* 0x009896800000895d */ /* 0x010fea0003900000 */
[----:B------:R-:W4:Y:S02]  /*e070*/  @!P0 SYNCS.PHASECHK.TRANS64 P0, [R4+URZ+0x30c40], R3 ;  /* 0x030c4003040085a7 */ /* 0x000f24000800007f */
[----:B----4-:R-:W-:Y:S05]  /*e080*/  @!P0 BRA `(.L_x_2665) ;  /* 0xfffffffc00f08947 */ /* 0x010fea000383ffff */
[----:B------:R-:W-:Y:S05]  /*e090*/  BRA `(.L_x_2693) ;  /* 0xfffffff400387947 */ /* 0x000fea000383ffff */
.L_x_2667:
[----:B------:R-:W-:Y:S01]  /*e0a0*/  BSSY B0, `(.L_x_2694) ;  /* 0x0000006000007945 */ /* 0x000fe20003800000 */
[----:B------:R-:W-:-:S07]  /*e0b0*/  IMAD.MOV.U32 R15, RZ, RZ, -0x1 ;  /* 0xffffffffff0f7424 */ /* 0x000fce00078e00ff */
[----:B------:R-:W-:Y:S05]  /*e0c0*/  WARPSYNC.COLLECTIVE R15, `(.L_x_2695) ;  /* 0x000000000f0c7348 */ /* 0x000fea0003c00000 */
[----:B------:R-:W-:Y:S02]  /*e0d0*/  ELECT P6, UR62, PT ;  /* 0x00000000003e782f */ /* 0x000fe400038c0000 */
[----:B------:R-:W-:Y:S01]  /*e0e0*/  MOV R14, UR62 ;  /* 0x0000003e000e7c02 */ /* 0x000fe20008000f00 */
[----:B------:R-:W-:Y:S10]  /*e0f0*/  ENDCOLLECTIVE ;  /* 0x000000000000791b */ /* 0x000ff40003800000 */
.L_x_2695:
[----:B------:R-:W-:Y:S05]  /*e100*/  BSYNC B0 ;  /* 0x0000000000007941 */ /* 0x000fea0003800000 */
.L_x_2694:
[----:B------:R-:W-:Y:S05]  /*e110*/  BRA `(.L_x_2696) ;  /* 0xfffffff400d87947 */ /* 0x000fea000383ffff */
.L_x_2669:
[----:B-1----:R1:W2:Y:S02]  /*e120*/  SYNCS.PHASECHK.TRANS64.TRYWAIT P0, [R7+URZ], R4 ;  /* 0x00000004070075a7 */ /* 0x0022a4000800017f */
[----:B--2---:R-:W-:Y:S05]  /*e130*/  @!P0 NANOSLEEP.SYNCS 0x989680 ;  /* 0x009896800000895d */ /* 0x004fea0003900000 */
[----:B------:R-:W2:Y:S02]  /*e140*/  @!P0 SYNCS.PHASECHK.TRANS64 P0, [R7+URZ], R4 ;  /* 0x00000004070085a7 */ /* 0x000ea4000800007f */
[----:B--2---:R-:W-:Y:S05]  /*e150*/  @!P0 BRA `(.L_x_2669) ;  /* 0xfffffffc00f08947 */ /* 0x004fea000383ffff */
[----:B------:R-:W-:Y:S05]  /*e160*/  BRA `(.L_x_2697) ;  /* 0xfffffff800187947 */ /* 0x000fea000383ffff */
.L_x_2670:
[----:B--2---:R2:W3:Y:S02]  /*e170*/  SYNCS.PHASECHK.TRANS64.TRYWAIT P0, [R3+URZ], R2 ;  /* 0x00000002030075a7 */ /* 0x0044e4000800017f */
[----:B---3--:R-:W-:Y:S05]  /*e180*/  @!P0 NANOSLEEP.SYNCS 0x989680 ;  /* 0x009896800000895d */ /* 0x008fea0003900000 */
[----:B------:R-:W3:Y:S02]  /*e190*/  @!P0 SYNCS.PHASECHK.TRANS64 P0, [R3+URZ], R2 ;  /* 0x00000002030085a7 */ /* 0x000ee4000800007f */
[----:B---3--:R-:W-:Y:S05]  /*e1a0*/  @!P0 BRA `(.L_x_2670) ;  /* 0xfffffffc00f08947 */ /* 0x008fea000383ffff */
[----:B------:R-:W-:Y:S05]  /*e1b0*/  BRA `(.L_x_2698) ;  /* 0xfffffff8000c7947 */ /* 0x000fea000383ffff */
.L_x_2672:
[----:B--2---:R2:W3:Y:S02]  /*e1c0*/  SYNCS.PHASECHK.TRANS64.TRYWAIT P0, [R5+URZ], R4 ;  /* 0x00000004050075a7 */ /* 0x0044e4000800017f */
[----:B---3--:R-:W-:Y:S05]  /*e1d0*/  @!P0 NANOSLEEP.SYNCS 0x989680 ;  /* 0x009896800000895d */ /* 0x008fea0003900000 */
[----:B------:R-:W3:Y:S02]  /*e1e0*/  @!P0 SYNCS.PHASECHK.TRANS64 P0, [R5+URZ], R4 ;  /* 0x00000004050085a7 */ /* 0x000ee4000800007f */
[----:B---3--:R-:W-:Y:S05]  /*e1f0*/  @!P0 BRA `(.L_x_2672) ;  /* 0xfffffffc00f08947 */ /* 0x008fea000383ffff */
[----:B------:R-:W-:Y:S05]  /*e200*/  BRA `(.L_x_2699) ;  /* 0xfffffff800107947 */ /* 0x000fea000383ffff */
.L_x_2700:
        /* <DEDUP_REMOVED lines=15> */
.L_x_3710:


//--------------------- .text._ZN7cutlass13device_kernelIN5flash11enable_sm90INS1_16FlashAttnBwdSm90INS1_25CollectiveMainloopBwdSm90ILi2ELi2ELi2EN4cute5tupleIJNS5_1CILi1EEES8_S8_EEENS6_IJNS7_ILi128EEESA_NS7_ILi64EEEEEENS_6half_tEfNS_4arch4Sm90ELb1ELb0ELb0ELb0ELb0ELb1ELb0ELb0ELi2ELi1ELi2ELi2ELb0EEENS1_24CollectiveEpilogueBwdGQAISC_fSF_Li256ELb0ELb0EEENS1_25SingleTileBwdLPTSchedulerILb0ELi128ELb0EEEEEEEEEvNT_6ParamsE --------------------------
	.section	.text._ZN7cutlass13device_kernelIN5flash11enable_sm90INS1_16FlashAttnBwdSm90INS1_25CollectiveMainloopBwdSm90ILi2ELi2ELi2EN4cute5tupleIJNS5_1CILi1EEES8_S8_EEENS6_IJNS7_ILi128EEESA_NS7_ILi64EEEEEENS_6half_tEfNS_4arch4Sm90ELb1ELb0ELb0ELb0ELb0ELb1ELb0ELb0ELi2ELi1ELi2ELi2ELb0EEENS1_24CollectiveEpilogueBwdGQAISC_fSF_Li256ELb0ELb0EEENS1_25SingleTileBwdLPTSchedulerILb0ELi128ELb0EEEEEEEEEvNT_6ParamsE,"ax",@progbits
	.align	128
.text._ZN7cutlass13device_kernelIN5flash11enable_sm90INS1_16FlashAttnBwdSm90INS1_25CollectiveMainloopBwdSm90ILi2ELi2ELi2EN4cute5tupleIJNS5_1CILi1EEES8_S8_EEENS6_IJNS7_ILi128EEESA_NS7_ILi64EEEEEENS_6half_tEfNS_4arch4Sm90ELb1ELb0ELb0ELb0ELb0ELb1ELb0ELb0ELi2ELi1ELi2ELi2ELb0EEENS1_24CollectiveEpilogueBwdGQAISC_fSF_Li256ELb0ELb0EEENS1_25SingleTileBwdLPTSchedulerILb0ELi128ELb0EEEEEEEEEvNT_6ParamsE:
        .type           _ZN7cutlass13device_kernelIN5flash11enable_sm90INS1_16FlashAttnBwdSm90INS1_25CollectiveMainloopBwdSm90ILi2ELi2ELi2EN4cute5tupleIJNS5_1CILi1EEES8_S8_EEENS6_IJNS7_ILi128EEESA_NS7_ILi64EEEEEENS_6half_tEfNS_4arch4Sm90ELb1ELb0ELb0ELb0ELb0ELb1ELb0ELb0ELi2ELi1ELi2ELi2ELb0EEENS1_24CollectiveEpilogueBwdGQAISC_fSF_Li256ELb0ELb0EEENS1_25SingleTileBwdLPTSchedulerILb0ELi128ELb0EEEEEEEEEvNT_6ParamsE,@function
        .size           _ZN7cutlass13device_kernelIN5flash11enable_sm90INS1_16FlashAttnBwdSm90INS1_25CollectiveMainloopBwdSm90ILi2ELi2ELi2EN4cute5tupleIJNS5_1CILi1EEES8_S8_EEENS6_IJNS7_ILi128EEESA_NS7_ILi64EEEEEENS_6half_tEfNS_4arch4Sm90ELb1ELb0ELb0ELb0ELb0ELb1ELb0ELb0ELi2ELi1ELi2ELi2ELb0EEENS1_24CollectiveEpilogueBwdGQAISC_fSF_Li256ELb0ELb0EEENS1_25SingleTileBwdLPTSchedulerILb0ELi128ELb0EEEEEEEEEvNT_6ParamsE,(.L_x_3711 - _ZN7cutlass13device_kernelIN5flash11enable_sm90INS1_16FlashAttnBwdSm90INS1_25CollectiveMainloopBwdSm90ILi2ELi2ELi2EN4cute5tupleIJNS5_1CILi1EEES8_S8_EEENS6_IJNS7_ILi128EEESA_NS7_ILi64EEEEEENS_6half_tEfNS_4arch4Sm90ELb1ELb0ELb0ELb0ELb0ELb1ELb0ELb0ELi2ELi1ELi2ELi2ELb0EEENS1_24CollectiveEpilogueBwdGQAISC_fSF_Li256ELb0ELb0EEENS1_25SingleTileBwdLPTSchedulerILb0ELi128ELb0EEEEEEEEEvNT_6ParamsE)
        .other          _ZN7cutlass13device_kernelIN5flash11enable_sm90INS1_16FlashAttnBwdSm90INS1_25CollectiveMainloopBwdSm90ILi2ELi2ELi2EN4cute5tupleIJNS5_1CILi1EEES8_S8_EEENS6_IJNS7_ILi128EEESA_NS7_ILi64EEEEEENS_6half_tEfNS_4arch4Sm90ELb1ELb0ELb0ELb0ELb0ELb1ELb0ELb0ELi2ELi1ELi2ELi2ELb0EEENS1_24CollectiveEpilogueBwdGQAISC_fSF_Li256ELb0ELb0EEENS1_25SingleTileBwdLPTSchedulerILb0ELi128ELb0EEEEEEEEEvNT_6ParamsE,@"STO_CUDA_ENTRY STV_DEFAULT"
_ZN7cutlass13device_kernelIN5flash11enable_sm90INS1_16FlashAttnBwdSm90INS1_25CollectiveMainloopBwdSm90ILi2ELi2ELi2EN4cute5tupleIJNS5_1CILi1EEES8_S8_EEENS6_IJNS7_ILi128EEESA_NS7_ILi64EEEEEENS_6half_tEfNS_4arch4Sm90ELb1ELb0ELb0ELb0ELb0ELb1ELb0ELb0ELi2ELi1ELi2ELi2ELb0EEENS1_24CollectiveEpilogueBwdGQAISC_fSF_Li256ELb0ELb0EEENS1_25SingleTileBwdLPTSchedulerILb0ELi128ELb0EEEEEEEEEvNT_6ParamsE:
        /* <DEDUP_REMOVED lines=24> */
.L_x_2702:
[----:B------:R-:W-:Y:S05]  /*0180*/  BSYNC B0 ;  /* 0x0000000000007941 */ /* 0x000fea0003800000 */
.L_x_2701:
        /* <DEDUP_REMOVED lines=37> */
.L_x_2703:
        /* <DEDUP_REMOVED lines=22> */
.L_x_2704:
[----:B------:R-:W-:Y:S01]  /*0540*/  PLOP3.LUT P0, PT, PT, PT, UP0, 0x80, 0x0 ;  /* 0x000000000000781c */ /* 0x000fe20003f0f008 */
[----:B------:R-:W-:Y:S01]  /*0550*/  NOP ;  /* 0x0000000000007918 */ /* 0x000fe20000000000 */
[----:B------:R-:W-:Y:S01]  /*0560*/  BSSY B6, `(.L_x_2705) ;  /* 0x0000bd2000067945 */ /* 0x000fe20003800000 */
[----:B-12-4-:R-:W-:Y:S10]  /*0570*/  BAR.SYNC.DEFER_BLOCKING 0x0 ;  /* 0x0000000000007b1d */ /* 0x016ff40000010000 */
[----:B------:R-:W-:Y:S05]  /*0580*/  @!P0 BRA `(.L_x_2706) ;  /* 0x0000009000088947 */ /* 0x000fea0003800000 */
.L_x_2707:
[----:B------:R-:W-:-:S08]  /*0590*/  NOP ;  /* 0x0000000000007918 */ /* 0x000fd00000000000 */
[----:B------:R-:W1:Y:S02]  /*05a0*/  USETMAXREG.TRY_ALLOC.CTAPOOL UP0, 0xf0 ;  /* 0x000000f0000079c8 */ /* 0x000e640008000600 */
[----:B-1----:R-:W-:-:S13]  /*05b0*/  PLOP3.LUT P0, PT, PT, PT, UP0, 0x80, 0x0 ;  /* 0x000000000000781c */ /* 0x002fda0003f0f008 */
[----:B------:R-:W-:Y:S05]  /*05c0*/  @!P0 BRA `(.L_x_2707) ;  /* 0xfffffffc00f08947 */ /* 0x000fea000383ffff */
[----:B------:R-:W-:Y:S01]  /*05d0*/  LOP3.LUT R0, R0, 0x3, RZ, 0xc0, !PT ;  /* 0x0000000300007812 */ /* 0x000fe200078ec0ff */
[----:B------:R-:W1:Y:S01]  /*05e0*/  S2R R2, SR_TID.X ;  /* 0x0000000000027919 */ /* 0x000e620000002100 */
        /* <DEDUP_REMOVED lines=26> */
.L_x_2708:
[----:B------:R-:W-:Y:S01]  /*0790*/  ULDC UR7, c[0x0][0x8cc] ;  /* 0x0002330000077ab9 */ /* 0x000fe20000000800 */
[----:B------:R-:W-:Y:S01]  /*07a0*/  UMOV UR37, UR10 ;  /* 0x0000000a00257c82 */ /* 0x000fe20008000000 */
[----:B------:R-:W-:-:S11]  /*07b0*/  UISETP.NE.AND UP0, UPT, UR7, 0x1, UPT ;  /* 0x000000010700788c */ /* 0x000fd6000bf05270 */
[----:B------:R-:W-:Y:S02]  /*07c0*/  @UP0 ULDC.64 UR8, c[0x0][0x8d0] ;  /* 0x0002340000080ab9 */ /* 0x000fe40000000a00 */
[----:B------:R-:W-:-:S04]  /*07d0*/  UIMAD.WIDE.U32 UR4, UR10, UR8, URZ ;  /* 0x000000080a0472a5 */ /* 0x000fc8000f8e003f */
[----:B------:R-:W-:-:S04]  /*07e0*/  @UP0 USHF.R.U32.HI UR37, URZ, UR9, UR5 ;  /* 0x000000093f250299 */ /* 0x000fc80008011605 */
[----:B------:R-:W-:-:S12]  /*07f0*/  UIMAD UR4, UR37, UR7, URZ ;  /* 0x00000007250472a4 */ /* 0x000fd8000f8e023f */
.L_x_2709:
        /* <DEDUP_REMOVED lines=15> */
[----:B------:R-:W-:Y:S01]  /*08f0*/  IMAD.U32 R0, RZ, RZ, UR4 ;  /* 0x00000004ff007e24 */ /* 0x000fe2000f8e00ff */
[----:B------:R-:W-:Y:S01]  /*0900*/  ULEA UR4, UR37, UR39, 0x7 ;  /* 0x0000002725047291 */ /* 0x000fe2000f8e383f */
[----:B------:R-:W-:Y:S01]  /*0910*/  PLOP3.LUT P0, PT, PT, PT, PT, 0x80, 0x0 ;  /* 0x000000000000781c */ /* 0x000fe20003f0f070 */
[----:B------:R-:W-:Y:S01]  /*0920*/  ULDC UR5, c[0x0][0x290] ;  /* 0x0000a40000057ab9 */ /* 0x000fe20000000800 */
[----:B------:R-:W-:Y:S01]  /*0930*/  ULDC UR6, c[0x0][0x74c] ;  /* 0x0001d30000067ab9 */ /* 0x000fe20000000800 */
[----:B------:R-:W-:Y:S01]  /*0940*/  UIADD3 UR39, UR39, 0x7f, URZ ;  /* 0x0000007f27277890 */ /* 0x000fe2000fffe03f */
[----:B------:R1:W-:Y:S01]  /*0950*/  STL [R1+0x3c], R0 ;  /* 0x00003c0001007387 */ /* 0x0003e20000100800 */
[----:B------:R-:W-:Y:S01]  /*0960*/  UIADD3 UR4, -UR6, UR4, -UR5 ;  /* 0x0000000406047290 */ /* 0x000fe2000fffe905 */
[----:B------:R-:W-:Y:S02]  /*0970*/  CS2R R152, SRZ ;  /* 0x0000000000987805 */ /* 0x000fe4000001ff00 */
[----:B------:R-:W-:-:S02]  /*0980*/  CS2R R184, SRZ ;  /* 0x0000000000b87805 */ /* 0x000fc4000001ff00 */
[----:B------:R-:W-:Y:S01]  /*0990*/  CS2R R154, SRZ ;  /* 0x00000000009a7805 */ /* 0x000fe2000001ff00 */
[----:B------:R-:W-:Y:S01]  /*09a0*/  USHF.R.S32.HI UR5, URZ, 0x1f, UR4 ;  /* 0x0000001f3f057899 */ /* 0x000fe20008011404 */
[----:B------:R-:W-:Y:S02]  /*09b0*/  CS2R R156, SRZ ;  /* 0x00000000009c7805 */ /* 0x000fe4000001ff00 */
        /* <DEDUP_REMOVED lines=17> */
[----:B------:R-:W-:Y:S01]  /*0ad0*/  CS2R R178, SRZ ;  /* 0x0000000000b27805 */ /* 0x000fe2000001ff00 */
[----:B------:R-:W-:Y:S01]  /*0ae0*/  UISETP.GT.AND UP0, UPT, UR40, UR41, UPT ;  /* 0x000000292800728c */ /* 0x000fe2000bf04270 */
[----:B------:R-:W-:Y:S02]  /*0af0*/  CS2R R180, SRZ ;  /* 0x0000000000b47805 */ /* 0x000fe4000001ff00 */
[----:B------:R-:W-:Y:S02]  /*0b00*/  CS2R R182, SRZ ;  /* 0x0000000000b67805 */ /* 0x000fe4000001ff00 */
[----:B------:R-:W-:Y:S02]  /*0b10*/  CS2R R186, SRZ ;  /* 0x0000000000ba7805 */ /* 0x000fe4000001ff00 */
[----:B------:R-:W-:-:S02]  /*0b20*/  CS2R R188, SRZ ;  /* 0x0000000000bc7805 */ /* 0x000fc4000001ff00 */
[----:B------:R-:W-:Y:S02]  /*0b30*/  CS2R R190, SRZ ;  /* 0x0000000000be7805 */ /* 0x000fe4000001ff00 */
[----:B------:R-:W-:Y:S02]  /*0b40*/  PLOP3.LUT P1, PT, PT, PT, UP0, 0x80, 0x0 ;  /* 0x000000000000781c */ /* 0x000fe40003f2f008 */
        /* <DEDUP_REMOVED lines=12> */
[----:B-1----:R-:W-:Y:S06]  /*0c10*/  @!P1 BRA `(.L_x_2711) ;  /* 0x0000008000749947 */ /* 0x002fec0003800000 */
        /* <DEDUP_REMOVED lines=21> */
.L_x_2713:
        /* <DEDUP_REMOVED lines=15> */
.L_x_2712:
        /* <DEDUP_REMOVED lines=22> */
.L_x_2715:
        /* <DEDUP_REMOVED lines=15> */
.L_x_2714:
[----:B------:R-:W-:Y:S01]  /*10b0*/  SHF.R.S32.HI R5, RZ, 0x1f, R16 ;  /* 0x0000001fff057819 */ /* 0x000fe20000011410 */
[----:B------:R-:W-:-:S03]  /*10c0*/  UMOV UR4, 0xffffffff ;  /* 0xffffffff00047882 */ /* 0x000fc60000000000 */
[----:B------:R-:W-:-:S04]  /*10d0*/  LEA.HI R0, R5, R16, RZ, 0x7 ;  /* 0x0000001005007211 */ /* 0x000fc800078f38ff */
[----:B------:R-:W-:Y:S01]  /*10e0*/  SHF.R.S32.HI R13, RZ, 0x7, R0 ;  /* 0x00000007ff0d7819 */ /* 0x000fe20000011400 */
[----:B------:R-:W-:Y:S06]  /*10f0*/  BRA.DIV UR4, `(.L_x_2716) ;  /* 0x000000b204687947 */ /* 0x000fec000b800000 */
[----:B------:R1:W2:Y:S02]  /*1100*/  SHFL.IDX PT, R14, R13, RZ, 0x1f ;  /* 0x00001fff0d0e7589 */ /* 0x0002a400000e0000 */
.L_x_2802:
[----:B------:R-:W-:Y:S01]  /*1110*/  SHF.L.U32 R15, RZ, 0x1f, RZ ;  /* 0x0000001fff0f7819 */ /* 0x000fe200000006ff */
[----:B------:R-:W-:Y:S01]  /*1120*/  IMAD.SHL.U32 R3, R16, 0x40, RZ ;  /* 0x0000004010037824 */ /* 0x000fe200078e00ff */
[CC--:B------:R-:W-:Y:S02]  /*1130*/  LEA.HI R7, R5.reuse, R16.reuse, RZ, 0x5 ;  /* 0x0000001005077211 */ /* 0x0c0fe400078f28ff */
[----:B------:R-:W3:Y:S01]  /*1140*/  SYNCS.PHASECHK.TRANS64.TRYWAIT P0, [R236+URZ+0x30c00], R15 ;  /* 0x030c000fec0075a7 */ /* 0x000ee2000800017f */
[----:B------:R-:W-:Y:S02]  /*1150*/  LEA.HI R6, R5, R16, RZ, 0x4 ;  /* 0x0000001005067211 */ /* 0x000fe400078f20ff */
[----:B------:R-:W-:Y:S02]  /*1160*/  SHF.R.S32.HI R2, RZ, 0x5, R7 ;  /* 0x00000005ff027819 */ /* 0x000fe40000011407 */
[----:B------:R-:W-:Y:S02]  /*1170*/  SHF.R.S32.HI R11, RZ, 0x4, R6 ;  /* 0x00000004ff0b7819 */ /* 0x000fe40000011406 */
[----:B------:R-:W-:Y:S01]  /*1180*/  LOP3.LUT R4, R3, 0x1c0, RZ, 0xc0, !PT ;  /* 0x000001c003047812 */ /* 0x000fe200078ec0ff */
[----:B------:R-:W-:Y:S01]  /*1190*/  IMAD.SHL.U32 R9, R2, 0x10, RZ ;  /* 0x0000001002097824 */ /* 0x000fe200078e00ff */
[----:B------:R-:W-:-:S02]  /*11a0*/  LEA.HI R8, R6, R11, RZ, 0x1 ;  /* 0x0000000b06087211 */ /* 0x000fc400078f08ff */
[----:B--2---:R-:W-:Y:S02]  /*11b0*/  LEA.HI R2, R14, R14, RZ, 0x1 ;  /* 0x0000000e0e027211 */ /* 0x004fe400078f08ff */
[----:B------:R-:W-:Y:S02]  /*11c0*/  LOP3.LUT R8, R8, 0x7ffffe, RZ, 0xc0, !PT ;  /* 0x007ffffe08087812 */ /* 0x000fe400078ec0ff */
[----:B------:R-:W-:Y:S02]  /*11d0*/  LEA.HI R3, R5, R16, RZ, 0x3 ;  /* 0x0000001005037211 */ /* 0x000fe400078f18ff */
[----:B------:R-:W-:Y:S01]  /*11e0*/  LOP3.LUT R6, R4, 0x30, R9, 0xf8, !PT ;  /* 0x0000003004067812 */ /* 0x000fe200078ef809 */
[----:B------:R-:W-:Y:S01]  /*11f0*/  IMAD.IADD R8, R11, 0x1, -R8 ;  /* 0x000000010b087824 */ /* 0x000fe200078e0a08 */
[----:B------:R-:W-:Y:S02]  /*1200*/  LOP3.LUT R229, R2, 0xffffe, RZ, 0xc0, !PT ;  /* 0x000ffffe02e57812 */ /* 0x000fe400078ec0ff */
[----:B------:R-:W-:Y:S01]  /*1210*/  LOP3.LUT R3, R6, 0x8, R3, 0xf8, !PT ;  /* 0x0000000806037812 */ /* 0x000fe200078ef803 */
[----:B------:R-:W-:Y:S01]  /*1220*/  IMAD R8, R13, 0x10, R8 ;  /* 0x000000100d087824 */ /* 0x000fe200078e0208 */
[----:B------:R-:W-:Y:S01]  /*1230*/  SHF.R.U32.HI R4, RZ, 0x3, R4 ;  /* 0x00000003ff047819 */ /* 0x000fe20000011604 */
[----:B------:R-:W-:-:S03]  /*1240*/  IMAD.IADD R229, R14, 0x1, -R229 ;  /* 0x000000010ee57824 */ /* 0x000fc600078e0ae5 */
[----:B------:R-:W-:Y:S01]  /*1250*/  LOP3.LUT R3, R3, R4, RZ, 0x3c, !PT ;  /* 0x0000000403037212 */ /* 0x000fe200078e3cff */
[----:B---3--:R-:W-:Y:S06]  /*1260*/  @P0 BRA `(.L_x_2717) ;  /* 0x0000000000080947 */ /* 0x008fec0003800000 */
[----:B------:R-:W2:Y:S02]  /*1270*/  SYNCS.PHASECHK.TRANS64.TRYWAIT P0, [R236+URZ+0x30c00], R15 ;  /* 0x030c000fec0075a7 */ /* 0x000ea4000800017f */
[----:B--2---:R-:W-:Y:S05]  /*1280*/  @!P0 BRA `(.L_x_2718) ;  /* 0x000000b000208947 */ /* 0x004fea0003800000 */
.L_x_2717:
[----:B------:R-:W-:Y:S01]  /*1290*/  ULDC UR6, c[0x0][0x290] ;  /* 0x0000a40000067ab9 */ /* 0x000fe20000000800 */
[----:B------:R-:W-:Y:S01]  /*12a0*/  ULDC UR5, c[0x0][0x74c] ;  /* 0x0001d30000057ab9 */ /* 0x000fe20000000800 */
[----:B------:R-:W-:Y:S01]  /*12b0*/  UIADD3 UR4, UR39, -UR6, URZ ;  /* 0x8000000627047290 */ /* 0x000fe2000fffe03f */
[----:B------:R-:W-:Y:S01]  /*12c0*/  IMAD.U32 R2, R8, 0x200, R3 ;  /* 0x0000020008027824 */ /* 0x000fe200078e0003 */
[----:B------:R-:W-:Y:S01]  /*12d0*/  LOP3.LUT R3, R0, 0xffffff80, RZ, 0xc0, !PT ;  /* 0xffffff8000037812 */ /* 0x000fe200078ec0ff */
[----:B------:R-:W-:Y:S01]  /*12e0*/  IMAD.MOV.U32 R0, RZ, RZ, RZ ;  /* 0x000000ffff007224 */ /* 0x000fe200078e00ff */
[----:B------:R-:W-:Y:S01]  /*12f0*/  ULEA UR4, UR37, UR4, 0x7 ;  /* 0x0000000425047291 */ /* 0x000fe2000f8e383f */
[----:B------:R-:W-:Y:S01]  /*1300*/  IMAD.MOV.U32 R4, RZ, RZ, RZ ;  /* 0x000000ffff047224 */ /* 0x000fe200078e00ff */
[----:B------:R3:W-:Y:S01]  /*1310*/  STL [R1+0x30], R2 ;  /* 0x0000300201007387 */ /* 0x0007e20000100800 */
[----:B------:R-:W-:Y:S01]  /*1320*/  IMAD.IADD R6, R16, 0x1, -R3 ;  /* 0x0000000110067824 */ /* 0x000fe200078e0a03 */
[----:B------:R-:W-:Y:S01]  /*1330*/  UIADD3 UR4, UR4, -UR5, URZ ;  /* 0x8000000504047290 */ /* 0x000fe2000fffe03f */
[----:B------:R-:W-:-:S02]  /*1340*/  CS2R R152, SRZ ;  /* 0x0000000000987805 */ /* 0x000fc4000001ff00 */
[----:B------:R-:W-:Y:S01]  /*1350*/  CS2R R154, SRZ ;  /* 0x00000000009a7805 */ /* 0x000fe2000001ff00 */
[--C-:B------:R-:W-:Y:S01]  /*1360*/  IMAD R9, R13, 0x400, R6.reuse ;  /* 0x000004000d097824 */ /* 0x100fe200078e0206 */
[----:B------:R-:W-:Y:S01]  /*1370*/  USHF.R.S32.HI UR5, URZ, 0x1f, UR4 ;  /* 0x0000001f3f057899 */ /* 0x000fe20008011404 */
[----:B------:R-:W-:Y:S02]  /*1380*/  SHF.R.S32.HI R11, RZ, 0x1f, R6 ;  /* 0x0000001fff0b7819 */ /* 0x000fe40000011406 */
[----:B------:R-:W-:Y:S01]  /*1390*/  CS2R R156, SRZ ;  /* 0x00000000009c7805 */ /* 0x000fe2000001ff00 */
[----:B------:R-:W-:Y:S01]  /*13a0*/  IMAD.SHL.U32 R9, R9, 0x4, RZ ;  /* 0x0000000409097824 */ /* 0x000fe200078e00ff */
[----:B------:R-:W-:Y:S01]  /*13b0*/  ULEA.HI UR5, UR5, UR4, URZ, 0x7 ;  /* 0x0000000405057291 */ /* 0x000fe2000f8f383f */
[----:B------:R-:W-:Y:S01]  /*13c0*/  LEA.HI R10, R11, R6, RZ, 0x2 ;  /* 0x000000060b0a7211 */ /* 0x000fe200078f10ff */
[----:B------:R4:W-:Y:S01]  /*13d0*/  STL [R1+0x20], R11 ;  /* 0x0000200b01007387 */ /* 0x0009e20000100800 */
[----:B------:R-:W-:Y:S01]  /*13e0*/  CS2R R158, SRZ ;  /* 0x00000000009e7805 */ /* 0x000fe2000001ff00 */
[----:B------:R-:W-:Y:S01]  /*13f0*/  ULEA.HI.SX32 UR5, UR5, 0x1, 0x19 ;  /* 0x0000000105057891 */ /* 0x000fe2000f8fca3f */
[----:B------:R-:W-:-:S02]  /*1400*/  LOP3.LUT R3, R10, 0xfffffffc, RZ, 0xc0, !PT ;  /* 0xfffffffc0a037812 */ /* 0x000fc400078ec0ff */
[----:B------:R-:W-:Y:S02]  /*1410*/  CS2R R160, SRZ ;  /* 0x0000000000a07805 */ /* 0x000fe4000001ff00 */
[----:B------:R-:W-:Y:S02]  /*1420*/  CS2R R162, SRZ ;  /* 0x0000000000a27805 */ /* 0x000fe4000001ff00 */
[----:B------:R-:W-:Y:S02]  /*1430*/  CS2R R164, SRZ ;  /* 0x0000000000a47805 */ /* 0x000fe4000001ff00 */
[----:B------:R-:W-:Y:S01]  /*1440*/  CS2R R166, SRZ ;  /* 0x0000000000a67805 */ /* 0x000fe2000001ff00 */
[----:B---3--:R-:W-:Y:S01]  /*1450*/  IMAD.U32 R2, RZ, RZ, UR5 ;  /* 0x00000005ff027e24 */ /* 0x008fe2000f8e00ff */
[----:B------:R-:W-:Y:S02]  /*1460*/  CS2R R168, SRZ ;  /* 0x0000000000a87805 */ /* 0x000fe4000001ff00 */
[----:B------:R-:W-:-:S02]  /*1470*/  CS2R R170, SRZ ;  /* 0x0000000000aa7805 */ /* 0x000fc4000001ff00 */
[----:B------:R-:W-:Y:S02]  /*1480*/  CS2R R172, SRZ ;  /* 0x0000000000ac7805 */ /* 0x000fe4000001ff00 */
[----:B------:R-:W-:Y:S02]  /*1490*/  CS2R R174, SRZ ;  /* 0x0000000000ae7805 */ /* 0x000fe4000001ff00 */
[----:B------:R-:W-:Y:S02]  /*14a0*/  VIMNMX R12, R2, UR40, PT ;  /* 0x00000028020c7c48 */ /* 0x000fe4000bfe0100 */
[----:B------:R-:W-:Y:S02]  /*14b0*/  CS2R R176, SRZ ;  /* 0x0000000000b07805 */ /* 0x000fe4000001ff00 */
[----:B------:R-:W-:Y:S02]  /*14c0*/  CS2R R178, SRZ ;  /* 0x0000000000b27805 */ /* 0x000fe4000001ff00 */
[----:B------:R-:W-:-:S02]  /*14d0*/  CS2R R180, SRZ ;  /* 0x0000000000b47805 */ /* 0x000fc4000001ff00 */
[----:B------:R-:W-:Y:S01]  /*14e0*/  ISETP.LE.AND P0, PT, R12, UR41, PT ;  /* 0x000000290c007c0c */ /* 0x000fe2000bf03270 */
[----:B------:R4:W-:Y:S01]  /*14f0*/  STL [R1], R12 ;  /* 0x0000000c01007387 */ /* 0x0009e20000100800 */
[----:B------:R-:W-:Y:S02]  /*1500*/  CS2R R182, SRZ ;  /* 0x0000000000b67805 */ /* 0x000fe4000001ff00 */
[----:B------:R-:W-:Y:S02]  /*1510*/  CS2R R184, SRZ ;  /* 0x0000000000b87805 */ /* 0x000fe4000001ff00 */
[----:B------:R-:W-:Y:S01]  /*1520*/  CS2R R186, SRZ ;  /* 0x0000000000ba7805 */ /* 0x000fe2000001ff00 */
[----:B------:R4:W-:Y:S01]  /*1530*/  STL [R1+0x14], R10 ;  /* 0x0000140a01007387 */ /* 0x0009e20000100800 */
        /* <DEDUP_REMOVED lines=13> */
[----:B------:R-:W-:Y:S01]  /*1610*/  CS2R R214, SRZ ;  /* 0x0000000000d67805 */ /* 0x000fe2000001ff00 */
[----:B------:R-:W-:-:S02]  /*1620*/  IMAD R2, R9, 0x4, R236 ;  /* 0x0000000409027824 */ /* 0x000fc400078e02ec */
[----:B------:R-:W-:Y:S01]  /*1630*/  IMAD.IADD R3, R6, 0x1, -R3 ;  /* 0x0000000106037824 */ /* 0x000fe200078e0a03 */
[----:B----4-:R-:W-:Y:S06]  /*1640*/  @P0 BRA `(.L_x_2719) ;  /* 0x0000003c000c0947 */ /* 0x010fec0003800000 */
[----:B------:R-:W-:Y:S01]  /*1650*/  UIMAD UR4, UR37, -0x80, UR6 ;  /* 0xffffff80250478a4 */ /* 0x000fe2000f8e0206 */
[----:B------:R-:W-:Y:S02]  /*1660*/  LOP3.LUT R7, R7, 0xffffffe0, RZ, 0xc0, !PT ;  /* 0xffffffe007077812 */ /* 0x000fe400078ec0ff */
[----:B------:R-:W-:Y:S02]  /*1670*/  CS2R R182, SRZ ;  /* 0x0000000000b67805 */ /* 0x000fe4000001ff00 */
[----:B------:R-:W-:Y:S02]  /*1680*/  LEA.HI R6, R11, R6, RZ, 0x5 ;  /* 0x000000060b067211 */ /* 0x000fe400078f28ff */
[----:B------:R-:W-:Y:S02]  /*1690*/  CS2R R180, SRZ ;  /* 0x0000000000b47805 */ /* 0x000fe4000001ff00 */
[----:B------:R-:W-:Y:S01]  /*16a0*/  LEA.HI R0, R13, R13, RZ, 0x1 ;  /* 0x0000000d0d007211 */ /* 0x000fe200078f08ff */
[----:B------:R-:W-:Y:S01]  /*16b0*/  IMAD.IADD R7, R16, 0x1, -R7 ;  /* 0x0000000110077824 */ /* 0x000fe200078e0a07 */
[----:B------:R-:W-:Y:S01]  /*16c0*/  SHF.R.S32.HI R6, RZ, 0x5, R6 ;  /* 0x00000005ff067819 */ /* 0x000fe20000011406 */
[----:B------:R-:W-:Y:S01]  /*16d0*/  IMAD.U32 R9, RZ, RZ, UR4 ;  /* 0x00000004ff097e24 */ /* 0x000fe2000f8e00ff */
[----:B------:R-:W-:-:S02]  /*16e0*/  LOP3.LUT R4, R0, 0xfffffffe, RZ, 0xc0, !PT ;  /* 0xfffffffe00047812 */ /* 0x000fc400078ec0ff */
[----:B------:R-:W-:Y:S02]  /*16f0*/  CS2R R178, SRZ ;  /* 0x0000000000b27805 */ /* 0x000fe4000001ff00 */
[----:B------:R-:W-:Y:S01]  /*1700*/  SHF.R.S32.HI R0, RZ, 0x1f, R7 ;  /* 0x0000001fff007819 */ /* 0x000fe20000011407 */
[----:B------:R-:W-:Y:S01]  /*1710*/  IMAD R8, R6, -0x10, R9 ;  /* 0xfffffff006087824 */ /* 0x000fe200078e0209 */
[----:B------:R-:W-:Y:S01]  /*1720*/  SHF.R.S32.HI R6, RZ, 0x2, R10 ;  /* 0x00000002ff067819 */ /* 0x000fe2000001140a */
[----:B-1----:R-:W-:Y:S01]  /*1730*/  IMAD.IADD R13, R13, 0x1, -R4 ;  /* 0x000000010d0d7824 */ /* 0x002fe200078e0a04 */
[----:B------:R-:W-:Y:S02]  /*1740*/  SHF.R.S32.HI R9, RZ, 0x1f, R10 ;  /* 0x0000001fff097819 */ /* 0x000fe4000001140a */
[----:B------:R-:W-:Y:S02]  /*1750*/  CS2R R176, SRZ ;  /* 0x0000000000b07805 */ /* 0x000fe4000001ff00 */
[----:B------:R-:W-:-:S02]  /*1760*/  LEA.HI R4, R0, R7, RZ, 0x3 ;  /* 0x0000000700047211 */ /* 0x000fc400078f18ff */
[----:B------:R-:W-:Y:S02]  /*1770*/  CS2R R174, SRZ ;  /* 0x0000000000ae7805 */ /* 0x000fe4000001ff00 */
[----:B------:R-:W-:Y:S02]  /*1780*/  LEA.HI R7, R0, R7, RZ, 0x2 ;  /* 0x0000000700077211 */ /* 0x000fe400078f10ff */
[----:B------:R-:W-:Y:S02]  /*1790*/  CS2R R172, SRZ ;  /* 0x0000000000ac7805 */ /* 0x000fe4000001ff00 */
[----:B------:R-:W-:Y:S02]  /*17a0*/  LEA.HI R9, R9, R6, RZ, 0x3 ;  /* 0x0000000609097211 */ /* 0x000fe400078f18ff */
[----:B------:R-:W-:Y:S02]  /*17b0*/  CS2R R170, SRZ ;  /* 0x0000000000aa7805 */ /* 0x000fe4000001ff00 */
[----:B------:R-:W-:-:S02]  /*17c0*/  LEA.HI R10, R5, R16, RZ, 0x2 ;  /* 0x00000010050a7211 */ /* 0x000fc400078f10ff */
[----:B------:R-:W-:Y:S02]  /*17d0*/  CS2R R168, SRZ ;  /* 0x0000000000a87805 */ /* 0x000fe4000001ff00 */
[--C-:B------:R-:W-:Y:S02]  /*17e0*/  SHF.R.S32.HI R0, RZ, 0x3, R4.reuse ;  /* 0x00000003ff007819 */ /* 0x100fe40000011404 */
[----:B------:R-:W-:Y:S02]  /*17f0*/  CS2R R166, SRZ ;  /* 0x0000000000a67805 */ /* 0x000fe4000001ff00 */
[----:B------:R-:W-:Y:S02]  /*1800*/  SHF.R.S32.HI R5, RZ, 0x1f, R4 ;  /* 0x0000001fff057819 */ /* 0x000fe40000011404 */
[----:B------:R-:W-:Y:S02]  /*1810*/  CS2R R164, SRZ ;  /* 0x0000000000a47805 */ /* 0x000fe4000001ff00 */
[----:B------:R-:W-:-:S02]  /*1820*/  LOP3.LUT R9, R9, 0xfffffff8, RZ, 0xc0, !PT ;  /* 0xfffffff809097812 */ /* 0x000fc400078ec0ff */
[----:B------:R-:W-:Y:S02]  /*1830*/  CS2R R162, SRZ ;  /* 0x0000000000a27805 */ /* 0x000fe4000001ff00 */
[----:B------:R-:W-:Y:S02]  /*1840*/  SHF.R.S32.HI R4, RZ, 0x2, R7 ;  /* 0x00000002ff047819 */ /* 0x000fe40000011407 */
[----:B------:R-:W-:Y:S02]  /*1850*/  CS2R R160, SRZ ;  /* 0x0000000000a07805 */ /* 0x000fe4000001ff00 */
[----:B------:R-:W-:Y:S02]  /*1860*/  LEA.HI R5, R5, R0, RZ, 0x4 ;  /* 0x0000000005057211 */ /* 0x000fe400078f20ff */
[----:B------:R-:W-:Y:S02]  /*1870*/  CS2R R158, SRZ ;  /* 0x00000000009e7805 */ /* 0x000fe4000001ff00 */
[----:B------:R-:W-:Y:S01]  /*1880*/  IADD3 R12, R8, R9, -R6 ;  /* 0x00000009080c7210 */ /* 0x000fe20007ffe806 */
[C---:B------:R-:W-:Y:S01]  /*1890*/  VIADD R6, R4.reuse, 0x8 ;  /* 0x0000000804067836 */ /* 0x040fe20000000000 */
[----:B------:R-:W-:Y:S01]  /*18a0*/  LOP3.LUT R9, R5, 0x1ffffff0, RZ, 0xc0, !PT ;  /* 0x1ffffff005097812 */ /* 0x000fe200078ec0ff */
[----:B------:R-:W-:Y:S01]  /*18b0*/  VIADD R14, R4, 0x18 ;  /* 0x00000018040e7836 */ /* 0x000fe20000000000 */
[----:B------:R-:W-:-:S02]  /*18c0*/  LOP3.LUT R11, R10, 0xfffffffc, RZ, 0xc0, !PT ;  /* 0xfffffffc0a0b7812 */ /* 0x000fc400078ec0ff */
[----:B------:R-:W-:Y:S02]  /*18d0*/  CS2R R156, SRZ ;  /* 0x00000000009c7805 */ /* 0x000fe4000001ff00 */
[----:B------:R-:W-:Y:S01]  /*18e0*/  LEA.HI R10, R6, R6, RZ, 0x1 ;  /* 0x00000006060a7211 */ /* 0x000fe200078f08ff */
[----:B------:R-:W-:Y:S01]  /*18f0*/  IMAD.IADD R0, R0, 0x1, -R9 ;  /* 0x0000000100007824 */ /* 0x000fe200078e0a09 */
[----:B------:R-:W-:Y:S01]  /*1900*/  LEA.HI R5, R7, R4, RZ, 0x1 ;  /* 0x0000000407057211 */ /* 0x000fe200078f08ff */
[----:B------:R-:W-:Y:S01]  /*1910*/  IMAD R7, R13, -0x40, R12 ;  /* 0xffffffc00d077824 */ /* 0x000fe200078e020c */
[----:B------:R-:W-:Y:S01]  /*1920*/  LOP3.LUT R9, R10, 0xfffffffe, RZ, 0xc0, !PT ;  /* 0xfffffffe0a097812 */ /* 0x000fe200078ec0ff */
[----:B------:R-:W-:Y:S01]  /*1930*/  VIADD R12, R4, 0x10 ;  /* 0x00000010040c7836 */ /* 0x000fe20000000000 */
[----:B------:R-:W-:Y:S01]  /*1940*/  LOP3.LUT R5, R5, 0xfffffffe, RZ, 0xc0, !PT ;  /* 0xfffffffe05057812 */ /* 0x000fe200078ec0ff */
[----:B------:R-:W-:Y:S01]  /*1950*/  IMAD.IADD R8, R16, 0x1, -R11 ;  /* 0x0000000110087824 */ /* 0x000fe200078e0a0b */
[----:B------:R-:W-:Y:S01]  /*1960*/  LEA.HI R16, R14, R14, RZ, 0x1 ;  /* 0x0000000e0e107211 */ /* 0x000fe200078f08ff */
[----:B------:R-:W-:Y:S01]  /*1970*/  IMAD.IADD R9, R6, 0x1, -R9 ;  /* 0x0000000106097824 */ /* 0x000fe200078e0a09 */
[----:B------:R-:W-:Y:S01]  /*1980*/  LEA.HI R6, R12, R12, RZ, 0x1 ;  /* 0x0000000c0c067211 */ /* 0x000fe200078f08ff */
[----:B------:R-:W-:Y:S01]  /*1990*/  IMAD.IADD R5, R4, 0x1, -R5 ;  /* 0x0000000104057824 */ /* 0x000fe200078e0a05 */
[----:B------:R-:W-:-:S02]  /*19a0*/  SHF.R.S32.HI R4, RZ, 0x1, R10 ;  /* 0x00000001ff047819 */ /* 0x000fc4000001140a */
[----:B------:R-:W-:Y:S02]  /*19b0*/  CS2R R154, SRZ ;  /* 0x00000000009a7805 */ /* 0x000fe4000001ff00 */
[----:B------:R-:W-:Y:S01]  /*19c0*/  SHF.R.S32.HI R11, RZ, 0x1f, R10 ;  /* 0x0000001fff0b7819 */ /* 0x000fe2000001140a */
[----:B------:R-:W-:Y:S01]  /*19d0*/  IMAD R5, R0, 0x8, R5 ;  /* 0x0000000800057824 */ /* 0x000fe200078e0205 */
[----:B------:R-:W-:Y:S02]  /*19e0*/  LOP3.LUT R13, R6, 0xfffffffe, RZ, 0xc0, !PT ;  /* 0xfffffffe060d7812 */ /* 0x000fe400078ec0ff */
[----:B------:R-:W-:Y:S02]  /*19f0*/  CS2R R152, SRZ ;  /* 0x0000000000987805 */ /* 0x000fe4000001ff00 */
[----:B------:R-:W-:Y:S02]  /*1a00*/  SHF.R.S32.HI R10, RZ, 0x1, R6 ;  /* 0x00000001ff0a7819 */ /* 0x000fe40000011406 */
[----:B------:R-:W-:-:S02]  /*1a10*/  CS2R R214, SRZ ;  /* 0x0000000000d67805 */ /* 0x000fc4000001ff00 */
[----:B--2---:R-:W-:Y:S01]  /*1a20*/  SHF.R.S32.HI R15, RZ, 0x1f, R6 ;  /* 0x0000001fff0f7819 */ /* 0x004fe20000011406 */
[----:B------:R-:W-:Y:S01]  /*1a30*/  IMAD.IADD R13, R12, 0x1, -R13 ;  /* 0x000000010c0d7824 */ /* 0x000fe200078e0a0d */
[--C-:B------:R-:W-:Y:S01]  /*1a40*/  SHF.R.S32.HI R6, RZ, 0x1, R16.reuse ;  /* 0x00000001ff067819 */ /* 0x100fe20000011410 */
[----:B------:R1:W-:Y:S01]  /*1a50*/  STL [R1+0x10], R5 ;  /* 0x0000100501007387 */ /* 0x0003e20000100800 */
[----:B------:R-:W-:Y:S02]  /*1a60*/  SHF.R.S32.HI R17, RZ, 0x1f, R16 ;  /* 0x0000001fff117819 */ /* 0x000fe40000011410 */
[----:B------:R-:W-:Y:S02]  /*1a70*/  CS2R R212, SRZ ;  /* 0x0000000000d47805 */ /* 0x000fe4000001ff00 */
[----:B------:R-:W-:Y:S02]  /*1a80*/  LEA.HI R11, R11, R4, RZ, 0x4 ;  /* 0x000000040b0b7211 */ /* 0x000fe400078f20ff */
[----:B------:R-:W-:-:S02]  /*1a90*/  CS2R R210, SRZ ;  /* 0x0000000000d27805 */ /* 0x000fc4000001ff00 */
[----:B------:R-:W-:Y:S02]  /*1aa0*/  LEA.HI R15, R15, R10, RZ, 0x4 ;  /* 0x0000000a0f0f7211 */ /* 0x000fe400078f20ff */
[----:B------:R-:W-:Y:S02]  /*1ab0*/  CS2R R208, SRZ ;  /* 0x0000000000d07805 */ /* 0x000fe4000001ff00 */
[----:B------:R-:W-:Y:S02]  /*1ac0*/  LEA.HI R12, R17, R6, RZ, 0x4 ;  /* 0x00000006110c7211 */ /* 0x000fe400078f20ff */
[----:B------:R-:W-:Y:S02]  /*1ad0*/  CS2R R206, SRZ ;  /* 0x0000000000ce7805 */ /* 0x000fe4000001ff00 */
[----:B------:R-:W-:Y:S02]  /*1ae0*/  LOP3.LUT R11, R11, 0x1ffffff0, RZ, 0xc0, !PT ;  /* 0x1ffffff00b0b7812 */ /* 0x000fe400078ec0ff */
[----:B------:R-:W-:-:S02]  /*1af0*/  CS2R R204, SRZ ;  /* 0x0000000000cc7805 */ /* 0x000fc4000001ff00 */
[----:B------:R-:W-:Y:S02]  /*1b00*/  LOP3.LUT R15, R15, 0x1ffffff0, RZ, 0xc0, !PT ;  /* 0x1ffffff00f0f7812 */ /* 0x000fe400078ec0ff */
        /* <DEDUP_REMOVED lines=14> */
[----:B-1----:R-:W-:Y:S01]  /*1bf0*/  IMAD R5, R6, 0x8, R17 ;  /* 0x0000000806057824 */ /* 0x002fe200078e0211 */
[----:B------:R1:W-:Y:S01]  /*1c00*/  STL [R1+0xc], R4 ;  /* 0x00000c0401007387 */ /* 0x0003e20000100800 */
[----:B------:R-:W-:-:S02]  /*1c10*/  CS2R R190, SRZ ;  /* 0x0000000000be7805 */ /* 0x000fc4000001ff00 */
[----:B------:R-:W-:Y:S02]  /*1c20*/  CS2R R188, SRZ ;  /* 0x0000000000bc7805 */ /* 0x000fe4000001ff00 */
[----:B------:R-:W-:Y:S01]  /*1c30*/  CS2R R186, SRZ ;  /* 0x0000000000ba7805 */ /* 0x000fe2000001ff00 */
[----:B------:R2:W-:Y:S01]  /*1c40*/  STL [R1+0x8], R0 ;  /* 0x0000080001007387 */ /* 0x0005e20000100800 */
[----:B------:R-:W-:-:S03]  /*1c50*/  CS2R R184, SRZ ;  /* 0x0000000000b87805 */ /* 0x000fc6000001ff00 */
[----:B------:R3:W-:Y:S01]  /*1c60*/  STL [R1+0x4], R5 ;  /* 0x0000040501007387 */ /* 0x0007e20000100800 */
[----:B-1----:R-:W-:Y:S02]  /*1c70*/  IMAD.MOV.U32 R4, RZ, RZ, RZ ;  /* 0x000000ffff047224 */ /* 0x002fe400078e00ff */
[----:B--2---:R-:W-:-:S07]  /*1c80*/  IMAD.MOV.U32 R0, RZ, RZ, RZ ;  /* 0x000000ffff007224 */ /* 0x004fce00078e00ff */
.L_x_2730:
[----:B------:R-:W-:-:S06]  /*1c90*/  ULOP3.LUT UR4, UR36, 0x1, URZ, 0xfc, !UPT ;  /* 0x0000000124047892 */ /* 0x000fcc000f8efc3f */
[----:B---3--:R-:W-:-:S05]  /*1ca0*/  IMAD.U32 R5, RZ, RZ, UR4 ;  /* 0x00000004ff057e24 */ /* 0x008fca000f8e00ff */
[----:B------:R-:W-:-:S13]  /*1cb0*/  ISETP.NE.AND P0, PT, R5, 0x3, PT ;  /* 0x000000030500780c */ /* 0x000fda0003f05270 */
[----:B------:R-:W-:Y:S05]  /*1cc0*/  @!P0 BRA `(.L_x_2720) ;  /* 0x0000000000048947 */ /* 0x000fea0003800000 */
[----:B------:R-:W-:Y:S01]  /*1cd0*/  BPT.TRAP 0x1 ;  /* 0x000000040000795c */ /* 0x000fe20000300000 */
.L_x_2720:
[----:B------:R-:W-:Y:S01]  /*1ce0*/  IMAD R6, R0, 0x8, R236 ;  /* 0x0000000800067824 */ /* 0x000fe200078e02ec */
[----:B------:R-:W-:-:S04]  /*1cf0*/  SHF.L.U32 R19, R4, 0x1f, RZ ;  /* 0x0000001f04137819 */ /* 0x000fc800000006ff */
[----:B------:R1:W2:Y:S01]  /*1d00*/  SYNCS.PHASECHK.TRANS64.TRYWAIT P1, [R6+URZ+0x30c10], R19 ;  /* 0x030c1013060075a7 */ /* 0x0002a2000802017f */
[----:B------:R-:W-:Y:S05]  /*1d10*/  @!P0 BRA `(.L_x_2721) ;  /* 0x0000000000048947 */ /* 0x000fea0003800000 */
[----:B------:R-:W-:Y:S01]  /*1d20*/  BPT.TRAP 0x1 ;  /* 0x000000040000795c */ /* 0x000fe20000300000 */
.L_x_2721:
[----:B------:R-:W-:-:S05]  /*1d30*/  VIADD R5, R236, 0x10000 ;  /* 0x00010000ec057836 */ /* 0x000fca0000000000 */
[----:B------:R-:W-:-:S04]  /*1d40*/  SHF.R.U32.HI R5, RZ, 0x4, R5 ;  /* 0x00000004ff057819 */ /* 0x000fc80000011605 */
[----:B------:R-:W-:Y:S01]  /*1d50*/  LOP3.LUT R5, R5, 0x3fff, RZ, 0xc0, !PT ;  /* 0x00003fff05057812 */ /* 0x000fe200078ec0ff */
[----:B--2---:R-:W-:Y:S06]  /*1d60*/  @P1 BRA `(.L_x_2722) ;  /* 0x0000000000081947 */ /* 0x004fec0003800000 */
[----:B------:R-:W2:Y:S02]  /*1d70*/  SYNCS.PHASECHK.TRANS64.TRYWAIT P1, [R6+URZ+0x30c10], R19 ;  /* 0x030c1013060075a7 */ /* 0x000ea4000802017f */
[----:B--2---:R-:W-:Y:S05]  /*1d80*/  @!P1 BRA `(.L_x_2723) ;  /* 0x000000a400749947 */ /* 0x004fea0003800000 */
.L_x_2722:
        /* <DEDUP_REMOVED lines=32> */
[----:B----4-:R-:W-:Y:S02]  /*1f90*/  IMAD R12, R0, 0x80, R12 ;  /* 0x00000080000c7824 */ /* 0x010fe400078e020c */
[----:B------:R-:W-:Y:S01]  /*1fa0*/  VIADD R10, R236, 0x20000 ;  /* 0x00020000ec0a7836 */ /* 0x000fe20000000000 */
[----:B------:R-:W-:Y:S02]  /*1fb0*/  WARPGROUP.DEPBAR.LE gsb0, 0x0 ;  /* 0x00008000000079c5 */ /* 0x000fe40000010000 */
[----:B------:R-:W-:Y:S01]  /*1fc0*/  WARPGROUP.ARRIVE ;  /* 0x00000000000079c5 */ /* 0x000fe20000000000 */
[C---:B-----5:R-:W-:Y:S02]  /*1fd0*/  IMAD R14, R0.reuse, 0x80, R13 ;  /* 0x00000080000e7824 */ /* 0x060fe400078e020d */
[----:B--2---:R-:W-:-:S02]  /*1fe0*/  IMAD R16, R0, 0x80, R11 ;  /* 0x0000008000107824 */ /* 0x004fc400078e020b */
[C---:B------:R-:W-:Y:S01]  /*1ff0*/  IMAD R227, R3.reuse, 0x2, R12 ;  /* 0x0000000203e37824 */ /* 0x040fe200078e020c */
[----:B------:R-:W-:Y:S01]  /*2000*/  HGMMA.64x128x16.F32 R88, gdesc[UR4], R88, gsb0 ;  /* 0x01e00000045879f0 */ /* 0x000fe20008000858 */
[----:B------:R-:W-:Y:S01]  /*2010*/  UIADD3 UR6, UR8, 0x6, URZ ;  /* 0x0000000608067890 */ /* 0x000fe2000fffe03f */
[C---:B------:R-:W-:Y:S01]  /*2020*/  IMAD R15, R3.reuse, 0x2, R14 ;  /* 0x00000002030f7824 */ /* 0x040fe200078e020e */
[----:B------:R-:W-:Y:S01]  /*2030*/  UIADD3 UR4, UR10, 0x6, URZ ;  /* 0x000000060a047890 */ /* 0x000fe2000fffe03f */
[----:B------:R-:W-:Y:S01]  /*2040*/  IMAD R17, R3, 0x2, R16 ;  /* 0x0000000203117824 */ /* 0x000fe200078e0210 */
[----:B------:R-:W-:Y:S01]  /*2050*/  UMOV UR7, 0x40000040 ;  /* 0x4000004000077882 */ /* 0x000fe20000000000 */
[----:B------:R-:W-:Y:S01]  /*2060*/  UMOV UR5, 0x40000040 ;  /* 0x4000004000057882 */ /* 0x000fe20000000000 */
[--C-:B------:R-:W-:Y:S02]  /*2070*/  IMAD R11, R9, 0x4, R236.reuse ;  /* 0x00000004090b7824 */ /* 0x100fe400078e02ec */
[----:B------:R-:W-:-:S02]  /*2080*/  IMAD R14, R227, 0x4, R236 ;  /* 0x00000004e30e7824 */ /* 0x000fc400078e02ec */
[--C-:B------:R-:W-:Y:S02]  /*2090*/  IMAD R13, R15, 0x4, R236.reuse ;  /* 0x000000040f0d7824 */ /* 0x100fe400078e02ec */
[----:B------:R-:W-:Y:S02]  /*20a0*/  IMAD R12, R17, 0x4, R236 ;  /* 0x00000004110c7824 */ /* 0x000fe400078e02ec */
[--C-:B------:R-:W-:Y:S02]  /*20b0*/  IMAD R9, R9, 0x4, R10.reuse ;  /* 0x0000000409097824 */ /* 0x100fe400078e020a */
[--C-:B------:R-:W-:Y:S02]  /*20c0*/  IMAD R227, R227, 0x4, R10.reuse ;  /* 0x00000004e3e37824 */ /* 0x100fe400078e020a */
[--C-:B------:R-:W-:Y:S02]  /*20d0*/  IMAD R15, R15, 0x4, R10.reuse ;  /* 0x000000040f0f7824 */ /* 0x100fe400078e020a */
[----:B------:R-:W-:Y:S01]  /*20e0*/  IMAD R10, R17, 0x4, R10 ;  /* 0x00000004110a7824 */ /* 0x000fe200078e020a */
[----:B------:R-:W-:-:S02]  /*20f0*/  WARPGROUP.DEPBAR.LE gsb0, 0x0 ;  /* 0x00008000000079c5 */ /* 0x000fc40000010000 */
        /* <DEDUP_REMOVED lines=9> */
.L_x_2724:
[----:B------:R1:W1:Y:S01]  /*2190*/  SYNCS.PHASECHK.TRANS64.TRYWAIT P1, [R6+URZ+0x30c30], R19 ;  /* 0x030c3013060075a7 */ /* 0x000262000802017f */
[----:B------:R-:W-:Y:S05]  /*21a0*/  @!P0 BRA `(.L_x_2725) ;  /* 0x0000000000048947 */ /* 0x000fea0003800000 */
[----:B------:R-:W-:Y:S01]  /*21b0*/  BPT.TRAP 0x1 ;  /* 0x000000040000795c */ /* 0x000fe20000300000 */
.L_x_2725:
[----:B------:R-:W-:-:S05]  /*21c0*/  VIADD R16, R236, 0x18000 ;  /* 0x00018000ec107836 */ /* 0x000fca0000000000 */
[----:B------:R-:W-:-:S04]  /*21d0*/  SHF.R.U32.HI R16, RZ, 0x4, R16 ;  /* 0x00000004ff107819 */ /* 0x000fc80000011610 */
[----:B------:R-:W-:-:S04]  /*21e0*/  LOP3.LUT R16, R16, 0x3fff, RZ, 0xc0, !PT ;  /* 0x00003fff10107812 */ /* 0x000fc800078ec0ff */
[----:B------:R-:W-:Y:S01]  /*21f0*/  LOP3.LUT R17, R16, 0x10000, RZ, 0xfc, !PT ;  /* 0x0001000010117812 */ /* 0x000fe200078efcff */
[----:B-1----:R-:W-:Y:S06]  /*2200*/  @P1 BRA `(.L_x_2726) ;  /* 0x0000000000081947 */ /* 0x002fec0003800000 */
[----:B------:R-:W1:Y:S02]  /*2210*/  SYNCS.PHASECHK.TRANS64.TRYWAIT P1, [R6+URZ+0x30c30], R19 ;  /* 0x030c3013060075a7 */ /* 0x000e64000802017f */
[----:B-1----:R-:W-:Y:S05]  /*2220*/  @!P1 BRA `(.L_x_2727) ;  /* 0x000000a000609947 */ /* 0x002fea0003800000 */
.L_x_2726:
[----:B------:R-:W-:Y:S01]  /*2230*/  UIADD3 UR9, UR9, 0x4000, URZ ;  /* 0x0000400009097890 */ /* 0x000fe2000fffe03f */
[----:B------:R-:W-:Y:S01]  /*2240*/  IMAD R17, R0, 0x400, R17 ;  /* 0x0000040000117824 */ /* 0x000fe200078e0211 */
[----:B------:R-:W-:Y:S01]  /*2250*/  ULDC UR4, c[0x0][0x280] ;  /* 0x0000a00000047ab9 */ /* 0x000fe20000000800 */
[----:B------:R-:W-:Y:S01]  /*2260*/  IMAD.MOV.U32 R18, RZ, RZ, -0x2 ;  /* 0xfffffffeff127424 */ /* 0x000fe200078e00ff */
[----:B------:R-:W-:Y:S01]  /*2270*/  USHF.R.U32.HI UR9, URZ, 0x4, UR9 ;  /* 0x000000043f097899 */ /* 0x000fe20008011609 */
[----:B------:R-:W-:Y:S01]  /*2280*/  WARPGROUP.ARRIVE ;  /* 0x00000000000079c5 */ /* 0x000fe20000000000 */
[----:B------:R-:W-:Y:S01]  /*2290*/  R2UR UR8, R17 ;  /* 0x00000000110872ca */ /* 0x000fe200000e0000 */
[----:B------:R-:W-:Y:S01]  /*22a0*/  UIMAD UR4, UR41, -0x80, UR4 ;  /* 0xffffff80290478a4 */ /* 0x000fe2000f8e0204 */
[----:B------:R-:W-:Y:S01]  /*22b0*/  ISETP.GT.AND P1, PT, R7, RZ, PT ;  /* 0x000000ff0700720c */ /* 0x000fe20003f24270 */
[----:B------:R-:W-:Y:S01]  /*22c0*/  ULOP3.LUT UR9, UR9, 0x3fff, URZ, 0xc0, !UPT ;  /* 0x00003fff09097892 */ /* 0x000fe2000f8ec03f */
[C---:B------:R-:W-:Y:S01]  /*22d0*/  VIADD R233, R8.reuse, 0x10 ;  /* 0x0000001008e97836 */ /* 0x040fe20000000000 */
[----:B------:R-:W-:Y:S01]  /*22e0*/  UMOV UR7, 0x40000040 ;  /* 0x4000004000077882 */ /* 0x000fe20000000000 */
[----:B------:R-:W-:Y:S01]  /*22f0*/  UMOV UR5, 0x40000040 ;  /* 0x4000004000057882 */ /* 0x000fe20000000000 */
[----:B------:R-:W-:Y:S01]  /*2300*/  ULOP3.LUT UR9, UR9, 0x10000, URZ, 0xfc, !UPT ;  /* 0x0001000009097892 */ /* 0x000fe2000f8efc3f */
[----:B------:R-:W-:Y:S01]  /*2310*/  IMAD R18, R3, R18, UR4 ;  /* 0x0000000403127e24 */ /* 0x000fe2000f8e0212 */
[----:B--2---:R-:W1:Y:S01]  /*2320*/  SHFL.IDX PT, R222, R11, R233, 0x1f ;  /* 0x00001fe90bde7589 */ /* 0x004e6200000e0000 */
[----:B------:R-:W-:Y:S01]  /*2330*/  VIADD R235, R8, 0x8 ;  /* 0x0000000808eb7836 */ /* 0x000fe20000000000 */
[----:B------:R-:W-:Y:S01]  /*2340*/  ULDC UR10, c[0x0][0x744] ;  /* 0x0001d100000a7ab9 */ /* 0x000fe20000000800 */
[----:B------:R-:W-:Y:S01]  /*2350*/  IMAD.IADD R17, R18, 0x1, -R7 ;  /* 0x0000000112117824 */ /* 0x000fe200078e0a07 */
[----:B------:R-:W-:Y:S01]  /*2360*/  UMOV UR6, UR8 ;  /* 0x0000000800067c82 */ /* 0x000fe20008000000 */
[----:B------:R-:W-:Y:S01]  /*2370*/  UMOV UR4, UR9 ;  /* 0x0000000900047c82 */ /* 0x000fe20008000000 */
[----:B------:R-:W-:Y:S01]  /*2380*/  VIADD R237, R8, 0x4 ;  /* 0x0000000408ed7836 */ /* 0x000fe20000000000 */
[----:B------:R-:W-:Y:S01]  /*2390*/  HGMMA.64x128x16.F32 R24, gdesc[UR4], RZ, !UPT, gsb0 ;  /* 0x01e00000041879f0 */ /* 0x000fe2000c0008ff */
[----:B------:R-:W-:Y:S01]  /*23a0*/  SEL R18, R17, 0x80, P1 ;  /* 0x0000008011127807 */ /* 0x000fe20000800000 */
[----:B------:R-:W-:Y:S01]  /*23b0*/  UIADD3 UR6, UR8, 0x2, URZ ;  /* 0x0000000208067890 */ /* 0x000fe2000fffe03f */
[----:B------:R-:W-:Y:S01]  /*23c0*/  SHFL.IDX PT, R220, R11, R235, 0x1f ;  /* 0x00001feb0bdc7589 */ /* 0x000fe200000e0000 */
[----:B------:R-:W-:Y:S01]  /*23d0*/  UIADD3 UR4, UR9, 0x2, URZ ;  /* 0x0000000209047890 */ /* 0x000fe2000fffe03f */
[C---:B------:R-:W-:Y:S01]  /*23e0*/  ISETP.GT.AND P5, PT, R18.reuse, RZ, PT ;  /* 0x000000ff1200720c */ /* 0x040fe20003fa4270 */
[----:B------:R-:W-:Y:S01]  /*23f0*/  UMOV UR7, 0x40000040 ;  /* 0x4000004000077882 */ /* 0x000fe20000000000 */
[----:B------:R-:W-:Y:S01]  /*2400*/  ISETP.GT.AND P6, PT, R18, 0x1, PT ;  /* 0x000000011200780c */ /* 0x000fe20003fc4270 */
[----:B------:R-:W-:Y:S01]  /*2410*/  UMOV UR5, 0x40000040 ;  /* 0x4000004000057882 */ /* 0x000fe20000000000 */
[----:B------:R-:W-:Y:S01]  /*2420*/  FSEL R88, R88, -INF , !P5 ;  /* 0xff80000058587808 */ /* 0x000fe20006800000 */
[----:B------:R-:W-:Y:S01]  /*2430*/  VIADD R231, R8, 0x18 ;  /* 0x0000001808e77836 */ /* 0x000fe20000000000 */
[----:B------:R-:W-:Y:S01]  /*2440*/  FSEL R89, R89, -INF , !P6 ;  /* 0xff80000059597808 */ /* 0x000fe20007000000 */
[----:B------:R-:W-:Y:S01]  /*2450*/  VIADD R19, R17, 0x8 ;  /* 0x0000000811137836 */ /* 0x000fe20000000000 */
[C---:B------:R-:W-:Y:S01]  /*2460*/  ISETP.GT.AND P1, PT, R18.reuse, 0x8, PT ;  /* 0x000000081200780c */ /* 0x040fe20003f24270 */
[----:B------:R-:W2:Y:S01]  /*2470*/  SHFL.IDX PT, R17, R11, R237, 0x1f ;  /* 0x00001fed0b117589 */ /* 0x000ea200000e0000 */
[----:B------:R-:W-:Y:S01]  /*2480*/  ISETP.GT.AND P2, PT, R18, 0x9, PT ;  /* 0x000000091200780c */ /* 0x000fe20003f44270 */
[----:B------:R-:W-:Y:S01]  /*2490*/  VIADD R230, R8, 0x1c ;  /* 0x0000001c08e67836 */ /* 0x000fe20000000000 */
[C---:B------:R-:W-:Y:S01]  /*24a0*/  ISETP.GT.AND P3, PT, R18.reuse, 0x10, PT ;  /* 0x000000101200780c */ /* 0x040fe20003f64270 */
[----:B------:R-:W5:Y:S01]  /*24b0*/  SHFL.IDX PT, R224, R11, R231, 0x1f ;  /* 0x00001fe70be07589 */ /* 0x000f6200000e0000 */
[----:B------:R-:W-:Y:S01]  /*24c0*/  ISETP.GT.AND P4, PT, R18, 0x11, PT ;  /* 0x000000111200780c */ /* 0x000fe20003f84270 */
[----:B------:R-:W-:Y:S01]  /*24d0*/  VIADD R232, R8, 0x14 ;  /* 0x0000001408e87836 */ /* 0x000fe20000000000 */
[----:B------:R-:W-:Y:S01]  /*24e0*/  ISETP.GT.AND P5, PT, R18, 0x18, PT ;  /* 0x000000181200780c */ /* 0x000fe20003fa4270 */
[----:B------:R-:W-:Y:S01]  /*24f0*/  VIADD R234, R8, 0xc ;  /* 0x0000000c08ea7836 */ /* 0x000fe20000000000 */
[----:B------:R-:W-:Y:S01]  /*2500*/  ISETP.GT.AND P6, PT, R18, 0x19, PT ;  /* 0x000000191200780c */ /* 0x000fe20003fc4270 */
[----:B---3--:R-:W-:Y:S01]  /*2510*/  SHFL.IDX PT, R223, R14, R230, 0x1f ;  /* 0x00001fe60edf7589 */ /* 0x008fe200000e0000 */
[----:B------:R-:W-:-:S02]  /*2520*/  FSEL R92, R92, -INF , !P1 ;  /* 0xff8000005c5c7808 */ /* 0x000fc40004800000 */
[----:B------:R-:W-:Y:S01]  /*2530*/  FSEL R93, R93, -INF , !P2 ;  /* 0xff8000005d5d7808 */ /* 0x000fe20005000000 */
[----:B------:R-:W-:Y:S01]  /*2540*/  SHFL.IDX PT, R221, R11, R234, 0x1f ;  /* 0x00001fea0bdd7589 */ /* 0x000fe200000e0000 */
[----:B------:R-:W-:Y:S02]  /*2550*/  FSEL R96, R96, -INF , !P3 ;  /* 0xff80000060607808 */ /* 0x000fe40005800000 */
[----:B------:R-:W-:Y:S01]  /*2560*/  FSEL R97, R97, -INF , !P4 ;  /* 0xff80000061617808 */ /* 0x000fe20006000000 */
[----:B----4-:R-:W-:Y:S01]  /*2570*/  SHFL.IDX PT, R226, R13, R231, 0x1f ;  /* 0x00001fe70de27589 */ /* 0x010fe200000e0000 */
[----:B------:R-:W-:Y:S01]  /*2580*/  FSEL R100, R100, -INF , !P5 ;  /* 0xff80000064647808 */ /* 0x000fe20006800000 */
[----:B-1----:R-:W-:Y:S01]  /*2590*/  FFMA.FTZ R21, R96, UR10, -R222 ;  /* 0x0000000a60157c23 */ /* 0x002fe200080108de */
[----:B------:R-:W-:Y:S01]  /*25a0*/  FSEL R101, R101, -INF , !P6 ;  /* 0xff80000065657808 */ /* 0x000fe20007000000 */
[----:B------:R-:W1:Y:S01]  /*25b0*/  SHFL.IDX PT, R96, R14, R8, 0x1f ;  /* 0x00001f080e607589 */ /* 0x000e6200000e0000 */
[C---:B------:R-:W-:Y:S01]  /*25c0*/  ISETP.GT.AND P1, PT, R18.reuse, 0x20, PT ;  /* 0x000000201200780c */ /* 0x040fe20003f24270 */
[----:B--2---:R-:W-:Y:S01]  /*25d0*/  FFMA.FTZ R218, R89, UR10, -R17 ;  /* 0x0000000a59da7c23 */ /* 0x004fe20008010811 */
[C---:B------:R-:W-:Y:S01]  /*25e0*/  ISETP.GT.AND P2, PT, R18.reuse, 0x21, PT ;  /* 0x000000211200780c */ /* 0x040fe20003f44270 */
[----:B------:R-:W-:Y:S01]  /*25f0*/  SHFL.IDX PT, R89, R11, R232, 0x1f ;  /* 0x00001fe80b597589 */ /* 0x000fe200000e0000 */
[----:B------:R-:W-:Y:S01]  /*2600*/  ISETP.GT.AND P3, PT, R18, 0x28, PT ;  /* 0x000000281200780c */ /* 0x000fe20003f64270 */
[----:B-----5:R-:W-:Y:S01]  /*2610*/  FFMA.FTZ R20, R100, UR10, -R224 ;  /* 0x0000000a64147c23 */ /* 0x020fe200080108e0 */
[C---:B------:R-:W-:Y:S01]  /*2620*/  ISETP.GT.AND P4, PT, R18.reuse, 0x29, PT ;  /* 0x000000291200780c */ /* 0x040fe20003f84270 */
[----:B------:R-:W-:Y:S01]  /*2630*/  SHFL.IDX PT, R100, R14, R235, 0x1f ;  /* 0x00001feb0e647589 */ /* 0x000fe200000e0000 */
[----:B------:R-:W-:Y:S01]  /*2640*/  ISETP.GT.AND P5, PT, R18, 0x30, PT ;  /* 0x000000301200780c */ /* 0x000fe20003fa4270 */
[----:B------:R-:W-:Y:S01]  /*2650*/  IMAD R16, R0, 0x400, R16 ;  /* 0x0000040000107824 */ /* 0x000fe200078e0210 */
[----:B------:R-:W-:Y:S01]  /*2660*/  ISETP.GT.AND P6, PT, R18, 0x31, PT ;  /* 0x000000311200780c */ /* 0x000fe20003fc4270 */
[----:B------:R-:W-:Y:S01]  /*2670*/  SHFL.IDX PT, R225, R13, R232, 0x1f ;  /* 0x00001fe80de17589 */ /* 0x000fe200000e0000 */
[----:B------:R-:W-:Y:S01]  /*2680*/  FSEL R104, R104, -INF , !P1 ;  /* 0xff80000068687808 */ /* 0x000fe20004800000 */
[----:B------:R-:W-:Y:S01]  /*2690*/  MUFU.EX2 R218, R218 ;  /* 0x000000da00da7308 */ /* 0x000fe20000000800 */
[----:B------:R-:W-:Y:S01]  /*26a0*/  FSEL R105, R105, -INF , !P2 ;  /* 0xff80000069697808 */ /* 0x000fe20005000000 */
[----:B------:R-:W-:Y:S01]  /*26b0*/  SHFL.IDX PT, R228, R12, R231, 0x1f ;  /* 0x00001fe70ce47589 */ /* 0x000fe200000e0000 */
[----:B------:R-:W-:-:S02]  /*26c0*/  FSEL R108, R108, -INF , !P3 ;  /* 0xff8000006c6c7808 */ /* 0x000fc40005800000 */
[----:B------:R-:W-:Y:S02]  /*26d0*/  FSEL R109, R109, -INF , !P4 ;  /* 0xff8000006d6d7808 */ /* 0x000fe40006000000 */
[----:B------:R-:W-:Y:S01]  /*26e0*/  FSEL R112, R112, -INF , !P5 ;  /* 0xff80000070707808 */ /* 0x000fe20006800000 */
[----:B------:R-:W-:Y:S01]  /*26f0*/  MUFU.EX2 R20, R20 ;  /* 0x0000001400147308 */ /* 0x000fe20000000800 */
[----:B------:R-:W-:Y:S01]  /*2700*/  FSEL R113, R113, -INF , !P6 ;  /* 0xff80000071717808 */ /* 0x000fe20007000000 */
[----:B-1----:R-:W-:Y:S01]  /*2710*/  FFMA.FTZ R22, R104, UR10, -R96 ;  /* 0x0000000a68167c23 */ /* 0x002fe20008010860 */
[C---:B------:R-:W-:Y:S01]  /*2720*/  ISETP.GT.AND P1, PT, R18.reuse, 0x38, PT ;  /* 0x000000381200780c */ /* 0x040fe20003f24270 */
[----:B------:R-:W-:Y:S01]  /*2730*/  SHFL.IDX PT, R104, R14, R233, 0x1f ;  /* 0x00001fe90e687589 */ /* 0x000fe200000e0000 */
[C---:B------:R-:W-:Y:S02]  /*2740*/  ISETP.GT.AND P2, PT, R18.reuse, 0x39, PT ;  /* 0x000000391200780c */ /* 0x040fe40003f44270 */
[C---:B------:R-:W-:Y:S01]  /*2750*/  ISETP.GT.AND P3, PT, R18.reuse, 0x40, PT ;  /* 0x000000401200780c */ /* 0x040fe20003f64270 */
[----:B------:R-:W-:Y:S01]  /*2760*/  MUFU.EX2 R22, R22 ;  /* 0x0000001600167308 */ /* 0x000fe20000000800 */
[----:B------:R-:W-:-:S02]  /*2770*/  ISETP.GT.AND P4, PT, R18, 0x41, PT ;  /* 0x000000411200780c */ /* 0x000fc40003f84270 */
[C---:B------:R-:W-:Y:S02]  /*2780*/  ISETP.GT.AND P5, PT, R18.reuse, 0x48, PT ;  /* 0x000000481200780c */ /* 0x040fe40003fa4270 */
[----:B------:R-:W-:Y:S02]  /*2790*/  ISETP.GT.AND P6, PT, R18, 0x49, PT ;  /* 0x000000491200780c */ /* 0x000fe40003fc4270 */
[----:B------:R-:W-:Y:S02]  /*27a0*/  FSEL R116, R116, -INF , !P1 ;  /* 0xff80000074747808 */ /* 0x000fe40004800000 */
[----:B------:R-:W-:Y:S02]  /*27b0*/  FSEL R117, R117, -INF , !P2 ;  /* 0xff80000075757808 */ /* 0x000fe40005000000 */
[----:B------:R-:W-:Y:S02]  /*27c0*/  FSEL R120, R120, -INF , !P3 ;  /* 0xff80000078787808 */ /* 0x000fe40005800000 */
[----:B------:R-:W-:-:S02]  /*27d0*/  FSEL R121, R121, -INF , !P4 ;  /* 0xff80000079797808 */ /* 0x000fc40006000000 */
[----:B------:R-:W-:Y:S02]  /*27e0*/  FSEL R124, R124, -INF , !P5 ;  /* 0xff8000007c7c7808 */ /* 0x000fe40006800000 */
[----:B------:R-:W-:Y:S02]  /*27f0*/  FSEL R125, R125, -INF , !P6 ;  /* 0xff8000007d7d7808 */ /* 0x000fe40007000000 */
[C---:B------:R-:W-:Y:S02]  /*2800*/  ISETP.GT.AND P1, PT, R18.reuse, 0x50, PT ;  /* 0x000000501200780c */ /* 0x040fe40003f24270 */
[C---:B------:R-:W-:Y:S02]  /*2810*/  ISETP.GT.AND P2, PT, R18.reuse, 0x51, PT ;  /* 0x000000511200780c */ /* 0x040fe40003f44270 */
[C---:B------:R-:W-:Y:S02]  /*2820*/  ISETP.GT.AND P3, PT, R18.reuse, 0x58, PT ;  /* 0x000000581200780c */ /* 0x040fe40003f64270 */
        /* <DEDUP_REMOVED lines=15> */
[----:B------:R-:W1:Y:S01]  /*2920*/  SHFL.IDX PT, R18, R11, R8, 0x1f ;  /* 0x00001f080b127589 */ /* 0x000e6200000e0000 */
[----:B------:R-:W-:Y:S02]  /*2930*/  FSEL R140, R140, -INF , !P1 ;  /* 0xff8000008c8c7808 */ /* 0x000fe40004800000 */
[----:B------:R-:W-:Y:S02]  /*2940*/  ISETP.GT.AND P1, PT, R7, 0x8, PT ;  /* 0x000000080700780c */ /* 0x000fe40003f24270 */
[----:B------:R-:W-:Y:S02]  /*2950*/  FSEL R149, R149, -INF , !P6 ;  /* 0xff80000095957808 */ /* 0x000fe40007000000 */
[----:B------:R-:W-:-:S02]  /*2960*/  SEL R19, R19, 0x80, P1 ;  /* 0x0000008013137807 */ /* 0x000fc40000800000 */
[----:B------:R-:W-:Y:S02]  /*2970*/  FSEL R145, R145, -INF , !P4 ;  /* 0xff80000091917808 */ /* 0x000fe40006000000 */
[C---:B------:R-:W-:Y:S01]  /*2980*/  ISETP.GT.AND P6, PT, R19.reuse, RZ, PT ;  /* 0x000000ff1300720c */ /* 0x040fe20003fc4270 */
[----:B------:R-:W-:Y:S02]  /*2990*/  WARPGROUP.DEPBAR.LE gsb0, 0x0 ;  /* 0x00008000000079c5 */ /* 0x000fe40000010000 */
[----:B------:R-:W-:Y:S01]  /*29a0*/  WARPGROUP.ARRIVE ;  /* 0x00000000000079c5 */ /* 0x000fe20000000000 */
[----:B------:R-:W-:Y:S02]  /*29b0*/  FSEL R216, R90, -INF , !P6 ;  /* 0xff8000005ad87808 */ /* 0x000fe40007000000 */
[C---:B------:R-:W-:Y:S02]  /*29c0*/  ISETP.GT.AND P4, PT, R19.reuse, 0x10, PT ;  /* 0x000000101300780c */ /* 0x040fe40003f84270 */
[C---:B------:R-:W-:Y:S01]  /*29d0*/  ISETP.GT.AND P1, PT, R19.reuse, 0x1, PT ;  /* 0x000000011300780c */ /* 0x040fe20003f24270 */
[----:B------:R-:W-:Y:S01]  /*29e0*/  HGMMA.64x128x16.F32 R24, gdesc[UR4], R24, gsb0 ;  /* 0x01e00000041879f0 */ /* 0x000fe20008000818 */
[----:B------:R-:W-:Y:S01]  /*29f0*/  FSEL R98, R98, -INF , !P4 ;  /* 0xff80000062627808 */ /* 0x000fe20006000000 */
[----:B------:R-:W-:Y:S01]  /*2a00*/  UIADD3 UR6, UR8, 0x4, URZ ;  /* 0x0000000408067890 */ /* 0x000fe2000fffe03f */
[--C-:B-1----:R-:W-:Y:S01]  /*2a10*/  FFMA.FTZ R88, R88, UR10, -R18.reuse ;  /* 0x0000000a58587c23 */ /* 0x102fe20008010812 */
[----:B------:R-:W-:Y:S01]  /*2a20*/  FFMA.FTZ R216, R216, UR10, -R18 ;  /* 0x0000000ad8d87c23 */ /* 0x000fe20008010812 */
[----:B------:R-:W-:Y:S01]  /*2a30*/  FFMA.FTZ R18, R92, UR10, -R220 ;  /* 0x0000000a5c127c23 */ /* 0x000fe200080108dc */
[----:B------:R-:W-:Y:S01]  /*2a40*/  FFMA.FTZ R222, R98, UR10, -R222 ;  /* 0x0000000a62de7c23 */ /* 0x000fe200080108de */
[----:B------:R1:W2:Y:S01]  /*2a50*/  SHFL.IDX PT, R92, R11, R230, 0x1f ;  /* 0x00001fe60b5c7589 */ /* 0x0002a200000e0000 */
[----:B------:R-:W-:Y:S01]  /*2a60*/  FSEL R148, R148, -INF , !P5 ;  /* 0xff80000094947808 */ /* 0x000fe20006800000 */
[----:B------:R2:W-:Y:S01]  /*2a70*/  MUFU.EX2 R217, R88 ;  /* 0x0000005800d97308 */ /* 0x0005e20000000800 */
[----:B------:R-:W-:Y:S01]  /*2a80*/  ISETP.GT.AND P5, PT, R19, 0x11, PT ;  /* 0x000000111300780c */ /* 0x000fe20003fa4270 */
[----:B------:R-:W-:Y:S01]  /*2a90*/  SHFL.IDX PT, R98, R14, R234, 0x1f ;  /* 0x00001fea0e627589 */ /* 0x000fe200000e0000 */
[----:B------:R-:W-:Y:S01]  /*2aa0*/  FSEL R91, R91, -INF , !P1 ;  /* 0xff8000005b5b7808 */ /* 0x000fe20004800000 */
[----:B------:R-:W-:Y:S01]  /*2ab0*/  UIADD3 UR4, UR9, 0x4, URZ ;  /* 0x0000000409047890 */ /* 0x000fe2000fffe03f */
[----:B------:R-:W-:Y:S01]  /*2ac0*/  FSEL R99, R99, -INF , !P5 ;  /* 0xff80000063637808 */ /* 0x000fe20006800000 */
[----:B------:R-:W-:Y:S01]  /*2ad0*/  UMOV UR7, 0x40000040 ;  /* 0x4000004000077882 */ /* 0x000fe20000000000 */
[----:B------:R-:W-:Y:S01]  /*2ae0*/  FSEL R141, R141, -INF , !P2 ;  /* 0xff8000008d8d7808 */ /* 0x000fe20005000000 */
[----:B-1----:R-:W-:Y:S01]  /*2af0*/  MUFU.EX2 R11, R21 ;  /* 0x00000015000b7308 */ /* 0x002fe20000000800 */
[----:B------:R-:W-:Y:S01]  /*2b00*/  FFMA.FTZ R219, R91, UR10, -R17 ;  /* 0x0000000a5bdb7c23 */ /* 0x000fe20008010811 */
[----:B------:R-:W-:Y:S01]  /*2b10*/  FFMA.FTZ R17, R97, UR10, -R89 ;  /* 0x0000000a61117c23 */ /* 0x000fe20008010859 */
[----:B------:R-:W-:Y:S01]  /*2b20*/  FSEL R144, R144, -INF , !P3 ;  /* 0xff80000090907808 */ /* 0x000fe20005800000 */
[----:B------:R-:W1:Y:S01]  /*2b30*/  SHFL.IDX PT, R97, R14, R237, 0x1f ;  /* 0x00001fed0e617589 */ /* 0x000e6200000e0000 */
[C---:B------:R-:W-:Y:S01]  /*2b40*/  ISETP.GT.AND P2, PT, R19.reuse, 0x8, PT ;  /* 0x000000081300780c */ /* 0x040fe20003f44270 */
[----:B------:R-:W-:Y:S01]  /*2b50*/  UMOV UR5, 0x40000040 ;  /* 0x4000004000057882 */ /* 0x000fe20000000000 */
[----:B------:R-:W-:-:S02]  /*2b60*/  ISETP.GT.AND P3, PT, R19, 0x9, PT ;  /* 0x000000091300780c */ /* 0x000fc40003f64270 */
[C---:B------:R-:W-:Y:S02]  /*2b70*/  ISETP.GT.AND P6, PT, R19.reuse, 0x18, PT ;  /* 0x000000181300780c */ /* 0x040fe40003fc4270 */
[----:B------:R-:W-:Y:S01]  /*2b80*/  ISETP.GT.AND P4, PT, R19, 0x28, PT ;  /* 0x000000281300780c */ /* 0x000fe20003f84270 */
[----:B------:R-:W-:Y:S02]  /*2b90*/  WARPGROUP.DEPBAR.LE gsb0, 0x0 ;  /* 0x00008000000079c5 */ /* 0x000fe40000010000 */
[----:B--2---:R-:W-:Y:S01]  /*2ba0*/  FFMA.FTZ R88, R101, UR10, -R92 ;  /* 0x0000000a65587c23 */ /* 0x004fe2000801085c */
[----:B------:R-:W-:Y:S01]  /*2bb0*/  ISETP.GT.AND P1, PT, R19, 0x19, PT ;  /* 0x000000191300780c */ /* 0x000fe20003f24270 */
[----:B------:R-:W2:Y:S01]  /*2bc0*/  SHFL.IDX PT, R101, R14, R232, 0x1f ;  /* 0x00001fe80e657589 */ /* 0x000ea200000e0000 */
[----:B------:R-:W-:Y:S01]  /*2bd0*/  FSEL R94, R94, -INF , !P2 ;  /* 0xff8000005e5e7808 */ /* 0x000fe20005000000 */
[----:B------:R3:W-:Y:S01]  /*2be0*/  MUFU.EX2 R21, R88 ;  /* 0x0000005800157308 */ /* 0x0007e20000000800 */
[----:B------:R-:W-:Y:S01]  /*2bf0*/  FSEL R95, R95, -INF , !P3 ;  /* 0xff8000005f5f7808 */ /* 0x000fe20005800000 */
[----:B------:R-:W-:Y:S01]  /*2c00*/  WARPGROUP.ARRIVE ;  /* 0x00000000000079c5 */ /* 0x000fe20000000000 */
[----:B------:R-:W-:Y:S01]  /*2c10*/  FSEL R102, R102, -INF , !P6 ;  /* 0xff80000066667808 */ /* 0x000fe20007000000 */
[----:B------:R-:W-:Y:S01]  /*2c20*/  FFMA.FTZ R220, R94, UR10, -R220 ;  /* 0x0000000a5edc7c23 */ /* 0x000fe200080108dc */
[----:B------:R-:W-:Y:S01]  /*2c30*/  FSEL R103, R103, -INF , !P1 ;  /* 0xff80000067677808 */ /* 0x000fe20004800000 */
[----:B-1----:R-:W-:Y:S01]  /*2c40*/  FFMA.FTZ R23, R105, UR10, -R97 ;  /* 0x0000000a69177c23 */ /* 0x002fe20008010861 */
[C---:B------:R-:W-:Y:S01]  /*2c50*/  ISETP.GT.AND P2, PT, R19.reuse, 0x20, PT ;  /* 0x000000201300780c */ /* 0x040fe20003f44270 */
[----:B------:R-:W-:Y:S01]  /*2c60*/  HGMMA.64x128x16.F32 R24, gdesc[UR4], R24, gsb0 ;  /* 0x01e00000041879f0 */ /* 0x000fe20008000818 */
[----:B---3--:R-:W-:Y:S01]  /*2c70*/  FFMA.FTZ R88, R108, UR10, -R100 ;  /* 0x0000000a6c587c23 */ /* 0x008fe20008010864 */
[C---:B------:R-:W-:Y:S01]  /*2c80*/  ISETP.GT.AND P3, PT, R19.reuse, 0x21, PT ;  /* 0x000000211300780c */ /* 0x040fe20003f64270 */
[----:B------:R1:W3:Y:S01]  /*2c90*/  SHFL.IDX PT, R108, R14, R231, 0x1f ;  /* 0x00001fe70e6c7589 */ /* 0x0002e200000e0000 */
[C---:B------:R-:W-:Y:S01]  /*2ca0*/  ISETP.GT.AND P5, PT, R19.reuse, 0x29, PT ;  /* 0x000000291300780c */ /* 0x040fe20003fa4270 */
[----:B------:R-:W-:Y:S01]  /*2cb0*/  FFMA.FTZ R224, R102, UR10, -R224 ;  /* 0x0000000a66e07c23 */ /* 0x000fe200080108e0 */
[C---:B------:R-:W-:Y:S01]  /*2cc0*/  ISETP.GT.AND P6, PT, R19.reuse, 0x30, PT ;  /* 0x000000301300780c */ /* 0x040fe20003fc4270 */
[----:B------:R-:W-:Y:S01]  /*2cd0*/  UIADD3 UR6, UR8, 0x6, URZ ;  /* 0x0000000608067890 */ /* 0x000fe2000fffe03f */
[----:B------:R-:W-:Y:S01]  /*2ce0*/  ISETP.GT.AND P1, PT, R19, 0x31, PT ;  /* 0x000000311300780c */ /* 0x000fe20003f24270 */
[----:B------:R-:W-:Y:S01]  /*2cf0*/  UIADD3 UR4, UR9, 0x6, URZ ;  /* 0x0000000609047890 */ /* 0x000fe2000fffe03f */
[----:B------:R-:W-:Y:S01]  /*2d00*/  FSEL R106, R106, -INF , !P2 ;  /* 0xff8000006a6a7808 */ /* 0x000fe20005000000 */
[----:B------:R-:W-:Y:S01]  /*2d10*/  UMOV UR7, 0x40000040 ;  /* 0x4000004000077882 */ /* 0x000fe20000000000 */
[----:B------:R-:W-:Y:S01]  /*2d20*/  FSEL R107, R107, -INF , !P3 ;  /* 0xff8000006b6b7808 */ /* 0x000fe20005800000 */
[----:B-1----:R-:W-:Y:S01]  /*2d30*/  FFMA.FTZ R14, R109, UR10, -R98 ;  /* 0x0000000a6d0e7c23 */ /* 0x002fe20008010862 */
[----:B------:R-:W-:Y:S01]  /*2d40*/  FFMA.FTZ R109, R99, UR10, -R89 ;  /* 0x0000000a636d7c23 */ /* 0x000fe20008010859 */
[----:B------:R-:W-:Y:S01]  /*2d50*/  FFMA.FTZ R89, R112, UR10, -R104 ;  /* 0x0000000a70597c23 */ /* 0x000fe20008010868 */
[----:B------:R-:W-:Y:S01]  /*2d60*/  FSEL R110, R110, -INF , !P4 ;  /* 0xff8000006e6e7808 */ /* 0x000fe20006000000 */
[----:B------:R-:W-:Y:S01]  /*2d70*/  SHFL.IDX PT, R112, R13, R8, 0x1f ;  /* 0x00001f080d707589 */ /* 0x000fe200000e0000 */
[----:B------:R-:W-:Y:S01]  /*2d80*/  FSEL R111, R111, -INF , !P5 ;  /* 0xff8000006f6f7808 */ /* 0x000fe20006800000 */
[----:B--2---:R-:W-:Y:S01]  /*2d90*/  FFMA.FTZ R90, R113, UR10, -R101 ;  /* 0x0000000a715a7c23 */ /* 0x004fe20008010865 */
[----:B------:R-:W-:Y:S01]  /*2da0*/  FSEL R114, R114, -INF , !P6 ;  /* 0xff80000072727808 */ /* 0x000fe20007000000 */
[----:B------:R-:W1:Y:S01]  /*2db0*/  SHFL.IDX PT, R113, R13, R237, 0x1f ;  /* 0x00001fed0d717589 */ /* 0x000e6200000e0000 */
[----:B------:R-:W-:Y:S01]  /*2dc0*/  FSEL R115, R115, -INF , !P1 ;  /* 0xff80000073737808 */ /* 0x000fe20004800000 */
[----:B------:R-:W-:Y:S01]  /*2dd0*/  FFMA.FTZ R111, R111, UR10, -R98 ;  /* 0x0000000a6f6f7c23 */ /* 0x000fe20008010862 */
[C---:B------:R-:W-:Y:S01]  /*2de0*/  ISETP.GT.AND P2, PT, R19.reuse, 0x38, PT ;  /* 0x000000381300780c */ /* 0x040fe20003f44270 */
[----:B------:R-:W-:Y:S01]  /*2df0*/  FFMA.FTZ R98, R132, UR10, -R226 ;  /* 0x0000000a84627c23 */ /* 0x000fe200080108e2 */
[C---:B------:R-:W-:Y:S01]  /*2e00*/  ISETP.GT.AND P3, PT, R19.reuse, 0x39, PT ;  /* 0x000000391300780c */ /* 0x040fe20003f64270 */
[----:B---3--:R-:W-:Y:S01]  /*2e10*/  FFMA.FTZ R91, R116, UR10, -R108 ;  /* 0x0000000a745b7c23 */ /* 0x008fe2000801086c */
[----:B------:R-:W-:Y:S01]  /*2e20*/  ISETP.GT.AND P4, PT, R19, 0x40, PT ;  /* 0x000000401300780c */ /* 0x000fe20003f84270 */
[----:B------:R-:W-:Y:S01]  /*2e30*/  FFMA.FTZ R116, R103, UR10, -R92 ;  /* 0x0000000a67747c23 */ /* 0x000fe2000801085c */
[----:B------:R-:W-:Y:S01]  /*2e40*/  ISETP.GT.AND P5, PT, R19, 0x41, PT ;  /* 0x000000411300780c */ /* 0x000fe20003fa4270 */
[----:B------:R-:W-:Y:S01]  /*2e50*/  FFMA.FTZ R92, R117, UR10, -R223 ;  /* 0x0000000a755c7c23 */ /* 0x000fe200080108df */
[C---:B------:R-:W-:Y:S01]  /*2e60*/  ISETP.GT.AND P6, PT, R19.reuse, 0x48, PT ;  /* 0x000000481300780c */ /* 0x040fe20003fc4270 */
[----:B------:R-:W-:Y:S01]  /*2e70*/  SHFL.IDX PT, R117, R13, R235, 0x1f ;  /* 0x00001feb0d757589 */ /* 0x000fe200000e0000 */
[----:B------:R-:W-:Y:S01]  /*2e80*/  ISETP.GT.AND P1, PT, R19, 0x49, PT ;  /* 0x000000491300780c */ /* 0x000fe20003f24270 */
[----:B------:R-:W-:Y:S01]  /*2e90*/  FFMA.FTZ R107, R107, UR10, -R97 ;  /* 0x0000000a6b6b7c23 */ /* 0x000fe20008010861 */
[----:B------:R-:W-:Y:S01]  /*2ea0*/  FSEL R118, R118, -INF , !P2 ;  /* 0xff80000076767808 */ /* 0x000fe20005000000 */
[----:B------:R-:W2:Y:S01]  /*2eb0*/  SHFL.IDX PT, R132, R12, R235, 0x1f ;  /* 0x00001feb0c847589 */ /* 0x000ea200000e0000 */
[----:B------:R-:W-:Y:S01]  /*2ec0*/  FSEL R119, R119, -INF , !P3 ;  /* 0xff80000077777808 */ /* 0x000fe20005800000 */
[----:B------:R-:W-:Y:S01]  /*2ed0*/  FFMA.FTZ R97, R129, UR10, -R225 ;  /* 0x0000000a81617c23 */ /* 0x000fe200080108e1 */
[----:B------:R-:W-:Y:S01]  /*2ee0*/  FSEL R122, R122, -INF , !P4 ;  /* 0xff8000007a7a7808 */ /* 0x000fe20006000000 */
[----:B------:R-:W3:Y:S01]  /*2ef0*/  SHFL.IDX PT, R129, R12, R237, 0x1f ;  /* 0x00001fed0c817589 */ /* 0x000ee200000e0000 */
[----:B------:R-:W-:Y:S01]  /*2f00*/  FSEL R123, R123, -INF , !P5 ;  /* 0xff8000007b7b7808 */ /* 0x000fe20006800000 */
[----:B------:R-:W-:Y:S01]  /*2f10*/  FFMA.FTZ R110, R110, UR10, -R100 ;  /* 0x0000000a6e6e7c23 */ /* 0x000fe20008010864 */
[----:B------:R-:W-:Y:S01]  /*2f20*/  FSEL R126, R126, -INF , !P6 ;  /* 0xff8000007e7e7808 */ /* 0x000fe20007000000 */
[----:B-1----:R-:W-:Y:S01]  /*2f30*/  FFMA.FTZ R94, R121, UR10, -R113 ;  /* 0x0000000a795e7c23 */ /* 0x002fe20008010871 */
[----:B------:R-:W-:Y:S01]  /*2f40*/  FSEL R127, R127, -INF , !P1 ;  /* 0xff8000007f7f7808 */ /* 0x000fe20004800000 */
[----:B------:R-:W1:Y:S01]  /*2f50*/  SHFL.IDX PT, R121, R13, R233, 0x1f ;  /* 0x00001fe90d797589 */ /* 0x000e6200000e0000 */
[----:B------:R-:W-:Y:S01]  /*2f60*/  ISETP.GT.AND P2, PT, R19, 0x50, PT ;  /* 0x000000501300780c */ /* 0x000fe20003f44270 */
[----:B------:R-:W-:Y:S01]  /*2f70*/  FFMA.FTZ R115, R115, UR10, -R101 ;  /* 0x0000000a73737c23 */ /* 0x000fe20008010865 */
[C---:B------:R-:W-:Y:S01]  /*2f80*/  ISETP.GT.AND P3, PT, R19.reuse, 0x51, PT ;  /* 0x000000511300780c */ /* 0x040fe20003f64270 */
[----:B------:R-:W-:Y:S01]  /*2f90*/  UMOV UR5, 0x40000040 ;  /* 0x4000004000057882 */ /* 0x000fe20000000000 */
[C---:B------:R-:W-:Y:S01]  /*2fa0*/  ISETP.GT.AND P4, PT, R19.reuse, 0x58, PT ;  /* 0x000000581300780c */ /* 0x040fe20003f84270 */
[----:B------:R-:W-:Y:S01]  /*2fb0*/  FFMA.FTZ R105, R148, UR10, -R228 ;  /* 0x0000000a94697c23 */ /* 0x000fe200080108e4 */
[C---:B------:R-:W-:Y:S01]  /*2fc0*/  ISETP.GT.AND P5, PT, R19.reuse, 0x59, PT ;  /* 0x000000591300780c */ /* 0x040fe20003fa4270 */
[----:B------:R-:W4:Y:S01]  /*2fd0*/  MUFU.EX2 R216, R216 ;  /* 0x000000d800d87308 */ /* 0x000f220000000800 */
[----:B------:R-:W-:-:S02]  /*2fe0*/  ISETP.GT.AND P6, PT, R19, 0x60, PT ;  /* 0x000000601300780c */ /* 0x000fc40003fc4270 */
[----:B------:R-:W-:Y:S02]  /*2ff0*/  ISETP.GT.AND P1, PT, R19, 0x61, PT ;  /* 0x000000611300780c */ /* 0x000fe40003f24270 */
[----:B------:R-:W-:Y:S01]  /*3000*/  FSEL R130, R130, -INF , !P2 ;  /* 0xff80000082827808 */ /* 0x000fe20005000000 */
[----:B--2---:R-:W-:Y:S01]  /*3010*/  FFMA.FTZ R102, R140, UR10, -R132 ;  /* 0x0000000a8c667c23 */ /* 0x004fe20008010884 */
[----:B------:R-:W-:Y:S01]  /*3020*/  FSEL R131, R131, -INF , !P3 ;  /* 0xff80000083837808 */ /* 0x000fe20005800000 */
[----:B------:R-:W-:Y:S01]  /*3030*/  SHFL.IDX PT, R140, R12, R230, 0x1f ;  /* 0x00001fe60c8c7589 */ /* 0x000fe200000e0000 */
[----:B------:R-:W-:Y:S01]  /*3040*/  FSEL R134, R134, -INF , !P4 ;  /* 0xff80000086867808 */ /* 0x000fe20006000000 */
[----:B---3--:R-:W-:Y:S01]  /*3050*/  FFMA.FTZ R101, R137, UR10, -R129 ;  /* 0x0000000a89657c23 */ /* 0x008fe20008010881 */
[----:B------:R-:W-:Y:S01]  /*3060*/  FSEL R135, R135, -INF , !P5 ;  /* 0xff80000087877808 */ /* 0x000fe20006800000 */
[----:B------:R-:W-:Y:S01]  /*3070*/  SHFL.IDX PT, R137, R12, R232, 0x1f ;  /* 0x00001fe80c897589 */ /* 0x000fe200000e0000 */
[----:B------:R-:W-:Y:S01]  /*3080*/  FSEL R138, R138, -INF , !P6 ;  /* 0xff8000008a8a7808 */ /* 0x000fe20007000000 */
[----:B------:R-:W2:Y:S01]  /*3090*/  MUFU.EX2 R219, R219 ;  /* 0x000000db00db7308 */ /* 0x000ea20000000800 */
[----:B------:R-:W-:Y:S01]  /*30a0*/  FSEL R139, R139, -INF , !P1 ;  /* 0xff8000008b8b7808 */ /* 0x000fe20004800000 */
[----:B-1----:R-:W-:Y:S01]  /*30b0*/  FFMA.FTZ R128, R128, UR10, -R121 ;  /* 0x0000000a80807c23 */ /* 0x002fe20008010879 */
[----:B------:R-:W-:-:S02]  /*30c0*/  ISETP.GT.AND P2, PT, R19, 0x68, PT ;  /* 0x000000681300780c */ /* 0x000fc40003f44270 */
[C---:B------:R-:W-:Y:S02]  /*30d0*/  ISETP.GT.AND P3, PT, R19.reuse, 0x69, PT ;  /* 0x000000691300780c */ /* 0x040fe40003f64270 */
[C---:B------:R-:W-:Y:S01]  /*30e0*/  ISETP.GT.AND P4, PT, R19.reuse, 0x70, PT ;  /* 0x000000701300780c */ /* 0x040fe20003f84270 */
[----:B------:R-:W1:Y:S01]  /*30f0*/  MUFU.EX2 R18, R18 ;  /* 0x0000001200127308 */ /* 0x000e620000000800 */
[C---:B------:R-:W-:Y:S02]  /*3100*/  ISETP.GT.AND P5, PT, R19.reuse, 0x71, PT ;  /* 0x000000711300780c */ /* 0x040fe40003fa4270 */
[C---:B------:R-:W-:Y:S02]  /*3110*/  ISETP.GT.AND P6, PT, R19.reuse, 0x78, PT ;  /* 0x000000781300780c */ /* 0x040fe40003fc4270 */
[----:B------:R-:W-:Y:S01]  /*3120*/  ISETP.GT.AND P1, PT, R19, 0x79, PT ;  /* 0x000000791300780c */ /* 0x000fe20003f24270 */
[--C-:B------:R-:W-:Y:S01]  /*3130*/  FFMA.FTZ R19, R93, UR10, -R221.reuse ;  /* 0x0000000a5d137c23 */ /* 0x100fe200080108dd */
[----:B------:R-:W-:Y:S01]  /*3140*/  FFMA.FTZ R93, R120, UR10, -R112 ;  /* 0x0000000a785d7c23 */ /* 0x000fe20008010870 */
[----:B------:R-:W-:Y:S01]  /*3150*/  FFMA.FTZ R221, R95, UR10, -R221 ;  /* 0x0000000a5fdd7c23 */ /* 0x000fe200080108dd */
[----:B------:R-:W3:Y:S01]  /*3160*/  SHFL.IDX PT, R120, R13, R234, 0x1f ;  /* 0x00001fea0d787589 */ /* 0x000ee200000e0000 */
[----:B------:R-:W-:Y:S01]  /*3170*/  FFMA.FTZ R95, R124, UR10, -R117 ;  /* 0x0000000a7c5f7c23 */ /* 0x000fe20008010875 */
[----:B------:R-:W-:Y:S01]  /*3180*/  FFMA.FTZ R124, R106, UR10, -R96 ;  /* 0x0000000a6a7c7c23 */ /* 0x000fe20008010860 */
[----:B------:R-:W-:Y:S08]  /*3190*/  MUFU.EX2 R220, R220 ;  /* 0x000000dc00dc7308 */ /* 0x000ff00000000800 */
[----:B------:R-:W-:Y:S08]  /*31a0*/  MUFU.EX2 R17, R17 ;  /* 0x0000001100117308 */ /* 0x000ff00000000800 */
[----:B------:R-:W-:Y:S01]  /*31b0*/  MUFU.EX2 R222, R222 ;  /* 0x000000de00de7308 */ /* 0x000fe20000000800 */
[----:B---3--:R-:W-:-:S02]  /*31c0*/  FFMA.FTZ R96, R125, UR10, -R120 ;  /* 0x0000000a7d607c23 */ /* 0x008fc40008010878 */
[----:B------:R3:W5:Y:S05]  /*31d0*/  SHFL.IDX PT, R125, R13, R230, 0x1f ;  /* 0x00001fe60d7d7589 */ /* 0x00076a00000e0000 */
[----:B------:R-:W-:Y:S01]  /*31e0*/  MUFU.EX2 R23, R23 ;  /* 0x0000001700177308 */ /* 0x000fe20000000800 */
[----:B------:R-:W-:-:S07]  /*31f0*/  WARPGROUP.DEPBAR.LE gsb0, 0x0 ;  /* 0x00008000000079c5 */ /* 0x000fce0000010000 */
[----:B---3--:R3:W-:Y:S01]  /*3200*/  MUFU.EX2 R13, R128 ;  /* 0x00000080000d7308 */ /* 0x0087e20000000800 */
[----:B-----5:R-:W-:Y:S01]  /*3210*/  FFMA.FTZ R99, R133, UR10, -R125 ;  /* 0x0000000a85637c23 */ /* 0x020fe2000801087d */
[----:B------:R-:W-:Y:S01]  /*3220*/  WARPGROUP.ARRIVE ;  /* 0x00000000000079c5 */ /* 0x000fe20000000000 */
[----:B------:R-:W-:Y:S05]  /*3230*/  SHFL.IDX PT, R133, R12, R234, 0x1f ;  /* 0x00001fea0c857589 */ /* 0x000fea00000e0000 */
[----:B------:R-:W-:Y:S01]  /*3240*/  HGMMA.64x128x16.F32 R24, gdesc[UR4], R24, gsb0 ;  /* 0x01e00000041879f0 */ /* 0x000fe20008000818 */
[----:B---3--:R-:W-:Y:S01]  /*3250*/  FFMA.FTZ R128, R114, UR10, -R104 ;  /* 0x0000000a72807c23 */ /* 0x008fe20008010868 */
[----:B------:R-:W-:Y:S01]  /*3260*/  FFMA.FTZ R123, R123, UR10, -R113 ;  /* 0x0000000a7b7b7c23 */ /* 0x000fe20008010871 */
[----:B------:R-:W3:Y:S01]  /*3270*/  SHFL.IDX PT, R114, R12, R8, 0x1f ;  /* 0x00001f080c727589 */ /* 0x000ee200000e0000 */
[----:B------:R-:W-:Y:S01]  /*3280*/  FFMA.FTZ R127, R127, UR10, -R120 ;  /* 0x0000000a7f7f7c23 */ /* 0x000fe20008010878 */
[----:B------:R-:W-:Y:S01]  /*3290*/  FFMA.FTZ R118, R118, UR10, -R108 ;  /* 0x0000000a76767c23 */ /* 0x000fe2000801086c */
[----:B------:R-:W-:Y:S01]  /*32a0*/  FFMA.FTZ R122, R122, UR10, -R112 ;  /* 0x0000000a7a7a7c23 */ /* 0x000fe20008010870 */
[----:B------:R-:W-:Y:S01]  /*32b0*/  FFMA.FTZ R126, R126, UR10, -R117 ;  /* 0x0000000a7e7e7c23 */ /* 0x000fe20008010875 */
[----:B------:R-:W5:Y:S01]  /*32c0*/  MUFU.EX2 R19, R19 ;  /* 0x0000001300137308 */ /* 0x000f620000000800 */
[----:B------:R-:W-:Y:S01]  /*32d0*/  FFMA.FTZ R130, R130, UR10, -R121 ;  /* 0x0000000a82827c23 */ /* 0x000fe20008010879 */
[----:B------:R-:W-:-:S06]  /*32e0*/  FFMA.FTZ R135, R135, UR10, -R125 ;  /* 0x0000000a87877c23 */ /* 0x000fcc000801087d */
[----:B------:R-:W5:Y:S01]  /*32f0*/  MUFU.EX2 R98, R98 ;  /* 0x0000006200627308 */ /* 0x000f620000000800 */
[----:B------:R-:W-:-:S07]  /*3300*/  FFMA.FTZ R131, R131, UR10, -R225 ;  /* 0x0000000a83837c23 */ /* 0x000fce00080108e1 */
[----:B------:R-:W5:Y:S01]  /*3310*/  MUFU.EX2 R99, R99 ;  /* 0x0000006300637308 */ /* 0x000f620000000800 */
[--C-:B---3--:R-:W-:Y:S02]  /*3320*/  FFMA.FTZ R100, R136, UR10, -R114.reuse ;  /* 0x0000000a88647c23 */ /* 0x108fe40008010872 */
[----:B------:R3:W4:Y:S01]  /*3330*/  SHFL.IDX PT, R136, R12, R233, 0x1f ;  /* 0x00001fe90c887589 */ /* 0x00072200000e0000 */
[----:B------:R-:W-:Y:S02]  /*3340*/  R2UR UR4, R16 ;  /* 0x00000000100472ca */ /* 0x000fe400000e0000 */
[----:B------:R-:W-:Y:S01]  /*3350*/  FSEL R113, R142, -INF , !P2 ;  /* 0xff8000008e717808 */ /* 0x000fe20005000000 */
[----:B------:R-:W-:Y:S01]  /*3360*/  FFMA.FTZ R104, R145, UR10, -R137 ;  /* 0x0000000a91687c23 */ /* 0x000fe20008010889 */
[----:B------:R-:W-:Y:S01]  /*3370*/  FFMA.FTZ R138, R138, UR10, -R114 ;  /* 0x0000000a8a8a7c23 */ /* 0x000fe20008010872 */
[----:B------:R-:W5:Y:S08]  /*3380*/  MUFU.EX2 R95, R95 ;  /* 0x0000005f005f7308 */ /* 0x000f700000000800 */
[----:B---3--:R3:W-:Y:S01]  /*3390*/  MUFU.EX2 R12, R102 ;  /* 0x00000066000c7308 */ /* 0x0087e20000000800 */
[----:B------:R-:W-:-:S07]  /*33a0*/  FFMA.FTZ R134, R134, UR10, -R226 ;  /* 0x0000000a86867c23 */ /* 0x000fce00080108e2 */
[----:B------:R-:W5:Y:S01]  /*33b0*/  MUFU.EX2 R96, R96 ;  /* 0x0000006000607308 */ /* 0x000f620000000800 */
[--C-:B---3--:R-:W-:Y:S02]  /*33c0*/  FFMA.FTZ R102, R141, UR10, -R133.reuse ;  /* 0x0000000a8d667c23 */ /* 0x108fe40008010885 */
[----:B------:R-:W3:Y:S01]  /*33d0*/  LDL R141, [R1+0x30] ;  /* 0x00003000018d7983 */ /* 0x000ee20000100800 */
[----:B------:R-:W-:Y:S01]  /*33e0*/  FSEL R16, R143, -INF , !P3 ;  /* 0xff8000008f107808 */ /* 0x000fe20005800000 */
[----:B------:R-:W-:Y:S01]  /*33f0*/  FFMA.FTZ R132, R113, UR10, -R132 ;  /* 0x0000000a71847c23 */ /* 0x000fe20008010884 */
[----:B------:R-:W-:Y:S02]  /*3400*/  FSEL R113, R146, -INF , !P4 ;  /* 0xff80000092717808 */ /* 0x000fe40006000000 */
[----:B------:R-:W5:Y:S01]  /*3410*/  MUFU.EX2 R97, R97 ;  /* 0x0000006100617308 */ /* 0x000f620000000800 */
[----:B------:R-:W-:Y:S01]  /*3420*/  FFMA.FTZ R133, R16, UR10, -R133 ;  /* 0x0000000a10857c23 */ /* 0x000fe20008010885 */
[----:B------:R-:W-:Y:S01]  /*3430*/  FSEL R16, R147, -INF , !P5 ;  /* 0xff80000093107808 */ /* 0x000fe20006800000 */
[--C-:B----4-:R-:W-:Y:S01]  /*3440*/  FFMA.FTZ R103, R144, UR10, -R136.reuse ;  /* 0x0000000a90677c23 */ /* 0x110fe20008010888 */
[----:B------:R-:W-:-:S03]  /*3450*/  FFMA.FTZ R136, R113, UR10, -R136 ;  /* 0x0000000a71887c23 */ /* 0x000fc60008010888 */
[----:B------:R-:W-:Y:S01]  /*3460*/  FFMA.FTZ R137, R16, UR10, -R137 ;  /* 0x0000000a10897c23 */ /* 0x000fe20008010889 */
[----:B------:R-:W-:Y:S01]  /*3470*/  FSEL R113, R150, -INF , !P6 ;  /* 0xff80000096717808 */ /* 0x000fe20007000000 */
[----:B------:R-:W-:Y:S04]  /*3480*/  MUFU.EX2 R101, R101 ;  /* 0x0000006500657308 */ /* 0x000fe80000000800 */
[----:B------:R-:W-:Y:S01]  /*3490*/  FFMA.FTZ R228, R113, UR10, -R228 ;  /* 0x0000000a71e47c23 */ /* 0x000fe200080108e4 */
[----:B------:R-:W-:Y:S01]  /*34a0*/  FFMA.FTZ R119, R119, UR10, -R223 ;  /* 0x0000000a77777c23 */ /* 0x000fe200080108df */
[----:B------:R-:W-:Y:S01]  /*34b0*/  FSEL R151, R151, -INF , !P1 ;  /* 0xff80000097977808 */ /* 0x000fe20004800000 */
[----:B------:R-:W-:Y:S01]  /*34c0*/  FFMA.FTZ R139, R139, UR10, -R129 ;  /* 0x0000000a8b8b7c23 */ /* 0x000fe20008010881 */
        /* <DEDUP_REMOVED lines=10> */
[----:B------:R-:W-:Y:S01]  /*3570*/  LDS R227, [R227+0x400] ;  /* 0x00040000e3e37984 */ /* 0x000fe20000000800 */
[----:B------:R-:W5:Y:S03]  /*3580*/  MUFU.EX2 R130, R130 ;  /* 0x0000008200827308 */ /* 0x000f660000000800 */
[----:B------:R-:W-:Y:S04]  /*3590*/  LDS R15, [R15+0x400] ;  /* 0x000400000f0f7984 */ /* 0x000fe80000000800 */
[----:B------:R-:W-:Y:S01]  /*35a0*/  LDS R10, [R10+0x400] ;  /* 0x000400000a0a7984 */ /* 0x000fe20000000800 */
[----:B------:R-:W5:Y:S01]  /*35b0*/  MUFU.EX2 R135, R135 ;  /* 0x0000008700877308 */ /* 0x000f620000000800 */
[----:B------:R-:W-:-:S07]  /*35c0*/  FFMA.FTZ R106, R149, UR10, -R140 ;  /* 0x0000000a956a7c23 */ /* 0x000fce000801088c */
[----:B------:R-:W5:Y:S08]  /*35d0*/  MUFU.EX2 R100, R100 ;  /* 0x0000006400647308 */ /* 0x000f700000000800 */
[----:B------:R-:W-:Y:S08]  /*35e0*/  MUFU.EX2 R89, R89 ;  /* 0x0000005900597308 */ /* 0x000ff00000000800 */
[----:B------:R-:W-:Y:S01]  /*35f0*/  MUFU.EX2 R90, R90 ;  /* 0x0000005a005a7308 */ /* 0x000fe20000000800 */
[----:B----4-:R-:W4:Y:S04]  /*3600*/  SHFL.IDX PT, R120, R9, R8, 0x1f ;  /* 0x00001f0809787589 */ /* 0x010f2800000e0000 */
[----:B------:R-:W2:Y:S03]  /*3610*/  SHFL.IDX PT, R117, R9, R237, 0x1f ;  /* 0x00001fed09757589 */ /* 0x000ea600000e0000 */
[----:B------:R-:W-:Y:S01]  /*3620*/  MUFU.EX2 R91, R91 ;  /* 0x0000005b005b7308 */ /* 0x000fe20000000800 */
[----:B------:R-:W1:Y:S04]  /*3630*/  SHFL.IDX PT, R114, R9, R235, 0x1f ;  /* 0x00001feb09727589 */ /* 0x000e6800000e0000 */
[----:B------:R-:W5:Y:S03]  /*3640*/  SHFL.IDX PT, R112, R9, R233, 0x1f ;  /* 0x00001fe909707589 */ /* 0x000f6600000e0000 */
[----:B------:R-:W-:Y:S01]  /*3650*/  MUFU.EX2 R92, R92 ;  /* 0x0000005c005c7308 */ /* 0x000fe20000000800 */
[----:B------:R-:W5:Y:S04]  /*3660*/  SHFL.IDX PT, R108, R9, R232, 0x1f ;  /* 0x00001fe8096c7589 */ /* 0x000f6800000e0000 */
[----:B------:R-:W5:Y:S04]  /*3670*/  SHFL.IDX PT, R16, R9, R231, 0x1f ;  /* 0x00001fe709107589 */ /* 0x000f6800000e0000 */
[----:B------:R-:W5:Y:S01]  /*3680*/  SHFL.IDX PT, R113, R9, R234, 0x1f ;  /* 0x00001fea09717589 */ /* 0x000f6200000e0000 */
[--C-:B----4-:R-:W-:Y:S01]  /*3690*/  FADD.FTZ R24, R24, -R120.reuse ;  /* 0x8000007818187221 */ /* 0x110fe20000010000 */
[----:B------:R-:W-:-:S02]  /*36a0*/  FADD.FTZ R26, R26, -R120 ;  /* 0x800000781a1a7221 */ /* 0x000fc40000010000 */
[----:B------:R-:W-:Y:S01]  /*36b0*/  SHFL.IDX PT, R120, R9, R230, 0x1f ;  /* 0x00001fe609787589 */ /* 0x000fe200000e0000 */
[--C-:B--2---:R-:W-:Y:S01]  /*36c0*/  FADD.FTZ R25, R25, -R117.reuse ;  /* 0x8000007519197221 */ /* 0x104fe20000010000 */
[----:B------:R-:W-:Y:S01]  /*36d0*/  FADD.FTZ R27, R27, -R117 ;  /* 0x800000751b1b7221 */ /* 0x000fe20000010000 */
[--C-:B-1----:R-:W-:Y:S01]  /*36e0*/  FADD.FTZ R28, R28, -R114.reuse ;  /* 0x800000721c1c7221 */ /* 0x102fe20000010000 */
[----:B------:R-:W-:Y:S01]  /*36f0*/  FADD.FTZ R30, R30, -R114 ;  /* 0x800000721e1e7221 */ /* 0x000fe20000010000 */
[----:B------:R-:W1:Y:S01]  /*3700*/  SHFL.IDX PT, R9, R227, R231, 0x1f ;  /* 0x00001fe7e3097589 */ /* 0x000e6200000e0000 */
[--C-:B-----5:R-:W-:Y:S01]  /*3710*/  FADD.FTZ R32, R32, -R112.reuse ;  /* 0x8000007020207221 */ /* 0x120fe20000010000 */
[----:B------:R-:W-:Y:S02]  /*3720*/  FADD.FTZ R34, R34, -R112 ;  /* 0x8000007022227221 */ /* 0x000fe40000010000 */
[----:B------:R-:W2:Y:S01]  /*3730*/  SHFL.IDX PT, R117, R227, R8, 0x1f ;  /* 0x00001f08e3757589 */ /* 0x000ea200000e0000 */
[--C-:B------:R-:W-:Y:S01]  /*3740*/  FADD.FTZ R33, R33, -R108.reuse ;  /* 0x8000006c21217221 */ /* 0x100fe20000010000 */
[----:B------:R-:W-:-:S02]  /*3750*/  FADD.FTZ R35, R35, -R108 ;  /* 0x8000006c23237221 */ /* 0x000fc40000010000 */
[----:B------:R-:W4:Y:S01]  /*3760*/  SHFL.IDX PT, R114, R227, R235, 0x1f ;  /* 0x00001febe3727589 */ /* 0x000f2200000e0000 */
[--C-:B------:R-:W-:Y:S01]  /*3770*/  FADD.FTZ R36, R36, -R16.reuse ;  /* 0x8000001024247221 */ /* 0x100fe20000010000 */
[----:B------:R-:W-:Y:S02]  /*3780*/  FADD.FTZ R38, R38, -R16 ;  /* 0x8000001026267221 */ /* 0x000fe40000010000 */
[----:B------:R-:W5:Y:S04]  /*3790*/  SHFL.IDX PT, R112, R227, R234, 0x1f ;  /* 0x00001feae3707589 */ /* 0x000f6800000e0000 */
[----:B------:R-:W5:Y:S04]  /*37a0*/  SHFL.IDX PT, R108, R227, R233, 0x1f ;  /* 0x00001fe9e36c7589 */ /* 0x000f6800000e0000 */
[----:B------:R-:W5:Y:S01]  /*37b0*/  SHFL.IDX PT, R16, R227, R232, 0x1f ;  /* 0x00001fe8e3107589 */ /* 0x000f6200000e0000 */
[--C-:B------:R-:W-:Y:S01]  /*37c0*/  FADD.FTZ R29, R29, -R113.reuse ;  /* 0x800000711d1d7221 */ /* 0x100fe20000010000 */
[----:B------:R-:W-:-:S02]  /*37d0*/  FADD.FTZ R31, R31, -R113 ;  /* 0x800000711f1f7221 */ /* 0x000fc40000010000 */
[----:B------:R-:W5:Y:S01]  /*37e0*/  SHFL.IDX PT, R113, R227, R237, 0x1f ;  /* 0x00001fede3717589 */ /* 0x000f6200000e0000 */
[--C-:B-1----:R-:W-:Y:S01]  /*37f0*/  FADD.FTZ R52, R52, -R9.reuse ;  /* 0x8000000934347221 */ /* 0x102fe20000010000 */
[----:B------:R-:W-:Y:S01]  /*3800*/  FADD.FTZ R54, R54, -R9 ;  /* 0x8000000936367221 */ /* 0x000fe20000010000 */
[--C-:B------:R-:W-:Y:S01]  /*3810*/  FADD.FTZ R37, R37, -R120.reuse ;  /* 0x8000007825257221 */ /* 0x100fe20000010000 */
[----:B------:R-:W-:Y:S01]  /*3820*/  FADD.FTZ R39, R39, -R120 ;  /* 0x8000007827277221 */ /* 0x000fe20000010000 */
[--C-:B--2---:R-:W-:Y:S01]  /*3830*/  FADD.FTZ R40, R40, -R117.reuse ;  /* 0x8000007528287221 */ /* 0x104fe20000010000 */
[----:B------:R-:W-:Y:S01]  /*3840*/  FADD.FTZ R42, R42, -R117 ;  /* 0x800000752a2a7221 */ /* 0x000fe20000010000 */
[----:B------:R-:W-:Y:S01]  /*3850*/  SHFL.IDX PT, R9, R15, R231, 0x1f ;  /* 0x00001fe70f097589 */ /* 0x000fe200000e0000 */
[--C-:B----4-:R-:W-:Y:S01]  /*3860*/  FADD.FTZ R44, R44, -R114.reuse ;  /* 0x800000722c2c7221 */ /* 0x110fe20000010000 */
[----:B------:R-:W-:Y:S02]  /*3870*/  FADD.FTZ R46, R46, -R114 ;  /* 0x800000722e2e7221 */ /* 0x000fe40000010000 */
[----:B------:R-:W-:Y:S01]  /*3880*/  SHFL.IDX PT, R117, R15, R8, 0x1f ;  /* 0x00001f080f757589 */ /* 0x000fe200000e0000 */
[--C-:B-----5:R-:W-:Y:S01]  /*3890*/  FADD.FTZ R45, R45, -R112.reuse ;  /* 0x800000702d2d7221 */ /* 0x120fe20000010000 */
[----:B------:R-:W-:-:S02]  /*38a0*/  FADD.FTZ R47, R47, -R112 ;  /* 0x800000702f2f7221 */ /* 0x000fc40000010000 */
[----:B------:R-:W-:Y:S01]  /*38b0*/  SHFL.IDX PT, R120, R15, R237, 0x1f ;  /* 0x00001fed0f787589 */ /* 0x000fe200000e0000 */
[--C-:B------:R-:W-:Y:S01]  /*38c0*/  FADD.FTZ R48, R48, -R108.reuse ;  /* 0x8000006c30307221 */ /* 0x100fe20000010000 */
[----:B------:R-:W-:Y:S02]  /*38d0*/  FADD.FTZ R50, R50, -R108 ;  /* 0x8000006c32327221 */ /* 0x000fe40000010000 */
[----:B------:R-:W-:Y:S01]  /*38e0*/  SHFL.IDX PT, R114, R15, R235, 0x1f ;  /* 0x00001feb0f727589 */ /* 0x000fe200000e0000 */
[--C-:B------:R-:W-:Y:S01]  /*38f0*/  FADD.FTZ R49, R49, -R16.reuse ;  /* 0x8000001031317221 */ /* 0x100fe20000010000 */
[----:B------:R-:W-:Y:S02]  /*3900*/  FADD.FTZ R51, R51, -R16 ;  /* 0x8000001033337221 */ /* 0x000fe40000010000 */
[----:B------:R-:W-:Y:S04]  /*3910*/  SHFL.IDX PT, R112, R15, R234, 0x1f ;  /* 0x00001fea0f707589 */ /* 0x000fe800000e0000 */
[----:B------:R-:W-:Y:S04]  /*3920*/  SHFL.IDX PT, R108, R15, R233, 0x1f ;  /* 0x00001fe90f6c7589 */ /* 0x000fe800000e0000 */
[----:B------:R-:W-:Y:S04]  /*3930*/  SHFL.IDX PT, R16, R15, R232, 0x1f ;  /* 0x00001fe80f107589 */ /* 0x000fe800000e0000 */
[----:B------:R-:W-:Y:S04]  /*3940*/  SHFL.IDX PT, R15, R15, R230, 0x1f ;  /* 0x00001fe60f0f7589 */ /* 0x000fe800000e0000 */
[----:B------:R-:W1:Y:S04]  /*3950*/  SHFL.IDX PT, R231, R10, R231, 0x1f ;  /* 0x00001fe70ae77589 */ /* 0x000e6800000e0000 */
[----:B------:R-:W-:Y:S04]  /*3960*/  SHFL.IDX PT, R227, R227, R230, 0x1f ;  /* 0x00001fe6e3e37589 */ /* 0x000fe800000e0000 */
[----:B------:R-:W2:Y:S01]  /*3970*/  SHFL.IDX PT, R230, R10, R230, 0x1f ;  /* 0x00001fe60ae67589 */ /* 0x000ea200000e0000 */
[--C-:B------:R-:W-:Y:S01]  /*3980*/  FADD.FTZ R41, R41, -R113.reuse ;  /* 0x8000007129297221 */ /* 0x100fe20000010000 */
[----:B------:R-:W-:-:S02]  /*3990*/  FADD.FTZ R43, R43, -R113 ;  /* 0x800000712b2b7221 */ /* 0x000fc40000010000 */
[----:B------:R-:W-:Y:S04]  /*39a0*/  SHFL.IDX PT, R237, R10, R237, 0x1f ;  /* 0x00001fed0aed7589 */ /* 0x000fe800000e0000 */
[----:B------:R-:W4:Y:S04]  /*39b0*/  SHFL.IDX PT, R113, R10, R8, 0x1f ;  /* 0x00001f080a717589 */ /* 0x000f2800000e0000 */
[----:B------:R-:W5:Y:S04]  /*39c0*/  SHFL.IDX PT, R235, R10, R235, 0x1f ;  /* 0x00001feb0aeb7589 */ /* 0x000f6800000e0000 */
[----:B------:R-:W5:Y:S04]  /*39d0*/  SHFL.IDX PT, R234, R10, R234, 0x1f ;  /* 0x00001fea0aea7589 */ /* 0x000f6800000e0000 */
[----:B------:R-:W3:Y:S04]  /*39e0*/  SHFL.IDX PT, R233, R10, R233, 0x1f ;  /* 0x00001fe90ae97589 */ /* 0x000ee800000e0000 */
[----:B------:R2:W3:Y:S01]  /*39f0*/  SHFL.IDX PT, R232, R10, R232, 0x1f ;  /* 0x00001fe80ae87589 */ /* 0x0004e200000e0000 */
[----:B------:R-:W-:Y:S01]  /*3a00*/  FMUL.FTZ R26, R216, R26 ;  /* 0x0000001ad81a7220 */ /* 0x000fe20000410000 */
[----:B------:R-:W-:Y:S01]  /*3a10*/  FMUL.FTZ R27, R219, R27 ;  /* 0x0000001bdb1b7220 */ /* 0x000fe20000410000 */
[----:B------:R-:W5:Y:S01]  /*3a20*/  MUFU.EX2 R221, R221 ;  /* 0x000000dd00dd7308 */ /* 0x000f620000000800 */
[----:B-1----:R-:W-:Y:S01]  /*3a30*/  FADD.FTZ R121, R84, -R231 ;  /* 0x800000e754797221 */ /* 0x002fe20000010000 */
[----:B------:R-:W-:Y:S01]  /*3a40*/  FMUL.FTZ R28, R18, R28 ;  /* 0x0000001c121c7220 */ /* 0x000fe20000410000 */
[----:B------:R-:W-:Y:S01]  /*3a50*/  FMUL.FTZ R29, R19, R29 ;  /* 0x0000001d131d7220 */ /* 0x000fe20000410000 */
[----:B------:R-:W-:Y:S01]  /*3a60*/  FADD.FTZ R60, R60, -R114 ;  /* 0x800000723c3c7221 */ /* 0x000fe20000010000 */
[----:B--2---:R-:W-:-:S03]  /*3a70*/  FADD.FTZ R10, R68, -R9 ;  /* 0x80000009440a7221 */ /* 0x004fc60000010000 */
[----:B------:R-:W1:Y:S01]  /*3a80*/  MUFU.EX2 R126, R126 ;  /* 0x0000007e007e7308 */ /* 0x000e620000000800 */
[----:B------:R-:W-:Y:S01]  /*3a90*/  FADD.FTZ R9, R70, -R9 ;  /* 0x8000000946097221 */ /* 0x000fe20000010000 */
[----:B------:R-:W-:Y:S01]  /*3aa0*/  FADD.FTZ R70, R69, -R15 ;  /* 0x8000000f45467221 */ /* 0x000fe20000010000 */
[----:B------:R-:W-:Y:S01]  /*3ab0*/  FADD.FTZ R61, R61, -R112 ;  /* 0x800000703d3d7221 */ /* 0x000fe20000010000 */
[----:B------:R-:W-:Y:S01]  /*3ac0*/  FMUL.FTZ R84, R217, R24 ;  /* 0x00000018d9547220 */ /* 0x000fe20000410000 */
[----:B------:R-:W-:-:S03]  /*3ad0*/  FMUL.FTZ R25, R218, R25 ;  /* 0x00000019da197220 */ /* 0x000fc60000410000 */
[----:B------:R-:W2:Y:S01]  /*3ae0*/  MUFU.EX2 R127, R127 ;  /* 0x0000007f007f7308 */ /* 0x000ea20000000800 */
[----:B------:R-:W-:Y:S01]  /*3af0*/  FFMA.FTZ R140, R151, UR10, -R140 ;  /* 0x0000000a978c7c23 */ /* 0x000fe2000801088c */
[----:B------:R-:W-:Y:S01]  /*3b00*/  FADD.FTZ R125, R85, -R230 ;  /* 0x800000e6557d7221 */ /* 0x000fe20000010000 */
[----:B------:R-:W-:Y:S01]  /*3b10*/  FADD.FTZ R65, R65, -R16 ;  /* 0x8000001041417221 */ /* 0x000fe20000010000 */
[----:B------:R-:W-:-:S04]  /*3b20*/  F2FP.F16.F32.PACK_AB R85, R27, R26 ;  /* 0x0000001a1b55723e */ /* 0x000fc800000000ff */
[----:B------:R-:W2:Y:S01]  /*3b30*/  MUFU.EX2 R131, R131 ;  /* 0x0000008300837308 */ /* 0x000ea20000000800 */
[----:B------:R-:W-:Y:S01]  /*3b40*/  FADD.FTZ R66, R66, -R108 ;  /* 0x8000006c42427221 */ /* 0x000fe20000010000 */
[----:B------:R-:W-:Y:S01]  /*3b50*/  FADD.FTZ R231, R86, -R231 ;  /* 0x800000e756e77221 */ /* 0x000fe20000010000 */
[----:B------:R-:W-:Y:S01]  /*3b60*/  FMUL.FTZ R10, R98, R10 ;  /* 0x0000000a620a7220 */ /* 0x000fe20000410000 */
[----:B------:R-:W-:-:S04]  /*3b70*/  FMUL.FTZ R27, R99, R70 ;  /* 0x00000046631b7220 */ /* 0x000fc80000410000 */
[----:B------:R-:W3:Y:S01]  /*3b80*/  MUFU.EX2 R122, R122 ;  /* 0x0000007a007a7308 */ /* 0x000ee20000000800 */
[----:B------:R-:W-:Y:S01]  /*3b90*/  F2FP.F16.F32.PACK_AB R86, R29, R28 ;  /* 0x0000001c1d56723e */ /* 0x000fe200000000ff */
[----:B------:R-:W-:Y:S01]  /*3ba0*/  FMUL.FTZ R60, R95, R60 ;  /* 0x0000003c5f3c7220 */ /* 0x000fe20000410000 */
[----:B------:R-:W-:-:S05]  /*3bb0*/  FMUL.FTZ R61, R96, R61 ;  /* 0x0000003d603d7220 */ /* 0x000fca0000410000 */
[----:B------:R-:W3:Y:S01]  /*3bc0*/  MUFU.EX2 R123, R123 ;  /* 0x0000007b007b7308 */ /* 0x000ee20000000800 */
[----:B------:R-:W-:Y:S01]  /*3bd0*/  FADD.FTZ R64, R64, -R108 ;  /* 0x8000006c40407221 */ /* 0x000fe20000010000 */
[----:B------:R-:W-:-:S06]  /*3be0*/  FADD.FTZ R16, R67, -R16 ;  /* 0x8000001043107221 */ /* 0x000fcc0000010000 */
[----:B------:R-:W3:Y:S01]  /*3bf0*/  MUFU.EX2 R134, R134 ;  /* 0x0000008600867308 */ /* 0x000ee20000000800 */
[----:B------:R-:W-:Y:S01]  /*3c00*/  FADD.FTZ R15, R71, -R15 ;  /* 0x8000000f470f7221 */ /* 0x000fe20000010000 */
[----:B------:R-:W-:-:S06]  /*3c10*/  F2FP.F16.F32.PACK_AB R84, R25, R84 ;  /* 0x000000541954723e */ /* 0x000fcc00000000ff */
[----:B------:R-:W3:Y:S01]  /*3c20*/  MUFU.EX2 R124, R124 ;  /* 0x0000007c007c7308 */ /* 0x000ee20000000800 */
[----:B----4-:R-:W-:Y:S01]  /*3c30*/  FADD.FTZ R67, R72, -R113 ;  /* 0x8000007148437221 */ /* 0x010fe20000010000 */
[----:B------:R-:W-:-:S06]  /*3c40*/  FADD.FTZ R108, R73, -R237 ;  /* 0x800000ed496c7221 */ /* 0x000fcc0000010000 */
[----:B------:R-:W4:Y:S01]  /*3c50*/  MUFU.EX2 R107, R107 ;  /* 0x0000006b006b7308 */ /* 0x000f220000000800 */
[----:B------:R-:W-:-:S07]  /*3c60*/  FMUL.FTZ R25, R97, R65 ;  /* 0x0000004161197220 */ /* 0x000fce0000410000 */
[----:B------:R-:W4:Y:S01]  /*3c70*/  MUFU.EX2 R110, R110 ;  /* 0x0000006e006e7308 */ /* 0x000f220000000800 */
[----:B------:R-:W-:-:S07]  /*3c80*/  FMUL.FTZ R65, R130, R66 ;  /* 0x0000004282417220 */ /* 0x000fce0000410000 */
[----:B------:R-:W4:Y:S01]  /*3c90*/  MUFU.EX2 R128, R128 ;  /* 0x0000008000807308 */ /* 0x000f220000000800 */
[----:B------:R-:W-:-:S07]  /*3ca0*/  F2FP.F16.F32.PACK_AB R66, R27, R10 ;  /* 0x0000000a1b42723e */ /* 0x000fce00000000ff */
[----:B------:R-:W4:Y:S08]  /*3cb0*/  MUFU.EX2 R115, R115 ;  /* 0x0000007300737308 */ /* 0x000f300000000800 */
[----:B------:R-:W4:Y:S08]  /*3cc0*/  MUFU.EX2 R118, R118 ;  /* 0x0000007600767308 */ /* 0x000f300000000800 */
[----:B------:R-:W4:Y:S01]  /*3cd0*/  MUFU.EX2 R119, R119 ;  /* 0x0000007700777308 */ /* 0x000f220000000800 */
[----:B------:R-:W-:Y:S01]  /*3ce0*/  F2FP.F16.F32.PACK_AB R70, R61, R60 ;  /* 0x0000003c3d46723e */ /* 0x000fe200000000ff */
[----:B------:R-:W-:-:S06]  /*3cf0*/  FMUL.FTZ R10, R135, R15 ;  /* 0x0000000f870a7220 */ /* 0x000fcc0000410000 */
[----:B------:R-:W-:Y:S01]  /*3d00*/  MUFU.EX2 R102, R102 ;  /* 0x0000006600667308 */ /* 0x000fe20000000800 */
[----:B------:R-:W-:Y:S01]  /*3d10*/  FMUL.FTZ R60, R100, R67 ;  /* 0x00000043643c7220 */ /* 0x000fe20000410000 */
[----:B------:R-:W-:-:S06]  /*3d20*/  FMUL.FTZ R15, R101, R108 ;  /* 0x0000006c650f7220 */ /* 0x000fcc0000410000 */
[----:B------:R-:W4:Y:S01]  /*3d30*/  MUFU.EX2 R138, R138 ;  /* 0x0000008a008a7308 */ /* 0x000f220000000800 */
[----:B------:R-:W-:-:S07]  /*3d40*/  FADD.FTZ R62, R62, -R114 ;  /* 0x800000723e3e7221 */ /* 0x000fce0000010000 */
[----:B------:R-:W4:Y:S01]  /*3d50*/  MUFU.EX2 R139, R139 ;  /* 0x0000008b008b7308 */ /* 0x000f220000000800 */
[----:B------:R-:W-:-:S07]  /*3d60*/  FADD.FTZ R63, R63, -R112 ;  /* 0x800000703f3f7221 */ /* 0x000fce0000010000 */
[----:B------:R-:W4:Y:S08]  /*3d70*/  MUFU.EX2 R132, R132 ;  /* 0x0000008400847308 */ /* 0x000f300000000800 */
[----:B------:R-:W4:Y:S01]  /*3d80*/  MUFU.EX2 R133, R133 ;  /* 0x0000008500857308 */ /* 0x000f220000000800 */
[----:B------:R-:W-:-:S07]  /*3d90*/  FADD.FTZ R56, R56, -R117 ;  /* 0x8000007538387221 */ /* 0x000fce0000010000 */
[----:B------:R-:W4:Y:S01]  /*3da0*/  MUFU.EX2 R103, R103 ;  /* 0x0000006700677308 */ /* 0x000f220000000800 */
[----:B------:R-:W-:-:S07]  /*3db0*/  FADD.FTZ R58, R58, -R117 ;  /* 0x800000753a3a7221 */ /* 0x000fce0000010000 */
[----:B------:R-:W-:Y:S01]  /*3dc0*/  MUFU.EX2 R104, R104 ;  /* 0x0000006800687308 */ /* 0x000fe20000000800 */
[----:B------:R-:W-:-:S07]  /*3dd0*/  FADD.FTZ R57, R57, -R120 ;  /* 0x8000007839397221 */ /* 0x000fce0000010000 */
[----:B------:R-:W-:Y:S01]  /*3de0*/  MUFU.EX2 R105, R105 ;  /* 0x0000006900697308 */ /* 0x000fe20000000800 */
[----:B------:R-:W-:-:S07]  /*3df0*/  FADD.FTZ R59, R59, -R120 ;  /* 0x800000783b3b7221 */ /* 0x000fce0000010000 */
[----:B------:R-:W-:Y:S08]  /*3e00*/  MUFU.EX2 R106, R106 ;  /* 0x0000006a006a7308 */ /* 0x000ff00000000800 */
[----:B------:R-:W4:Y:S08]  /*3e10*/  MUFU.EX2 R136, R136 ;  /* 0x0000008800887308 */ /* 0x000f300000000800 */
[----:B------:R-:W4:Y:S08]  /*3e20*/  MUFU.EX2 R137, R137 ;  /* 0x0000008900897308 */ /* 0x000f300000000800 */
[----:B------:R-:W4:Y:S08]  /*3e30*/  MUFU.EX2 R228, R228 ;  /* 0x000000e400e47308 */ /* 0x000f300000000800 */
[----:B------:R-:W4:Y:S01]  /*3e40*/  MUFU.EX2 R29, R140 ;  /* 0x0000008c001d7308 */ /* 0x000f220000000800 */
[--C-:B------:R-:W-:Y:S01]  /*3e50*/  FADD.FTZ R53, R53, -R227.reuse ;  /* 0x800000e335357221 */ /* 0x100fe20000010000 */
[----:B------:R-:W-:Y:S01]  /*3e60*/  FADD.FTZ R55, R55, -R227 ;  /* 0x800000e337377221 */ /* 0x000fe20000010000 */
[----:B------:R-:W-:Y:S01]  /*3e70*/  FMUL.FTZ R30, R220, R30 ;  /* 0x0000001edc1e7220 */ /* 0x000fe20000410000 */
[----:B-----5:R-:W-:Y:S01]  /*3e80*/  FMUL.FTZ R31, R221, R31 ;  /* 0x0000001fdd1f7220 */ /* 0x020fe20000410000 */
[----:B-1----:R-:W-:Y:S01]  /*3e90*/  FMUL.FTZ R62, R126, R62 ;  /* 0x0000003e7e3e7220 */ /* 0x002fe20000410000 */
[----:B--2---:R-:W-:Y:S01]  /*3ea0*/  FMUL.FTZ R63, R127, R63 ;  /* 0x0000003f7f3f7220 */ /* 0x004fe20000410000 */
[----:B------:R-:W-:Y:S01]  /*3eb0*/  FMUL.FTZ R16, R131, R16 ;  /* 0x0000001083107220 */ /* 0x000fe20000410000 */
[----:B------:R-:W-:Y:S01]  /*3ec0*/  F2FP.F16.F32.PACK_AB R60, R15, R60 ;  /* 0x0000003c0f3c723e */ /* 0x000fe200000000ff */
        /* <DEDUP_REMOVED lines=12> */
[----:B---3--:R-:W-:Y:S01]  /*3f90*/  FMUL.FTZ R58, R122, R58 ;  /* 0x0000003a7a3a7220 */ /* 0x008fe20000410000 */
[----:B------:R-:W-:Y:S01]  /*3fa0*/  FMUL.FTZ R59, R123, R59 ;  /* 0x0000003b7b3b7220 */ /* 0x000fe20000410000 */
[----:B------:R-:W-:Y:S01]  /*3fb0*/  FMUL.FTZ R9, R134, R9 ;  /* 0x0000000986097220 */ /* 0x000fe20000410000 */
[----:B------:R-:W-:-:S02]  /*3fc0*/  IMAD R15, R0, 0x4000, R141 ;  /* 0x00004000000f7824 */ /* 0x000fc400078e028d */
[----:B------:R-:W-:Y:S01]  /*3fd0*/  FADD.FTZ R113, R74, -R113 ;  /* 0x800000714a717221 */ /* 0x000fe20000010000 */
[----:B------:R-:W-:Y:S01]  /*3fe0*/  FADD.FTZ R237, R75, -R237 ;  /* 0x800000ed4bed7221 */ /* 0x000fe20000010000 */
[----:B------:R-:W-:Y:S01]  /*3ff0*/  FADD.FTZ R235, R78, -R235 ;  /* 0x800000eb4eeb7221 */ /* 0x000fe20000010000 */
[----:B------:R-:W-:Y:S01]  /*4000*/  FADD.FTZ R234, R79, -R234 ;  /* 0x800000ea4fea7221 */ /* 0x000fe20000010000 */
[--C-:B------:R-:W-:Y:S01]  /*4010*/  FADD.FTZ R114, R80, -R233.reuse ;  /* 0x800000e950727221 */ /* 0x100fe20000010000 */
[--C-:B------:R-:W-:Y:S01]  /*4020*/  FADD.FTZ R120, R81, -R232.reuse ;  /* 0x800000e851787221 */ /* 0x100fe20000010000 */
[----:B------:R-:W-:Y:S01]  /*4030*/  FMUL.FTZ R40, R22, R40 ;  /* 0x0000002816287220 */ /* 0x000fe20000410000 */
[----:B------:R-:W-:Y:S01]  /*4040*/  FMUL.FTZ R41, R23, R41 ;  /* 0x0000002917297220 */ /* 0x000fe20000410000 */
[----:B------:R-:W-:Y:S01]  /*4050*/  FMUL.FTZ R42, R124, R42 ;  /* 0x0000002a7c2a7220 */ /* 0x000fe20000410000 */
[----:B----4-:R-:W-:Y:S01]  /*4060*/  FMUL.FTZ R43, R107, R43 ;  /* 0x0000002b6b2b7220 */ /* 0x010fe20000410000 */
        /* <DEDUP_REMOVED lines=45> */
[----:B------:R-:W-:-:S02]  /*4340*/  F2FP.F16.F32.PACK_AB R72, R49, R48 ;  /* 0x000000303148723e */ /* 0x000fc400000000ff */
[----:B------:R-:W-:Y:S02]  /*4350*/  F2FP.F16.F32.PACK_AB R73, R51, R50 ;  /* 0x000000323349723e */ /* 0x000fe400000000ff */
[----:B------:R-:W-:Y:S02]  /*4360*/  F2FP.F16.F32.PACK_AB R74, R53, R52 ;  /* 0x00000034354a723e */ /* 0x000fe400000000ff */
[----:B------:R-:W-:Y:S01]  /*4370*/  F2FP.F16.F32.PACK_AB R75, R55, R54 ;  /* 0x00000036374b723e */ /* 0x000fe200000000ff */
[----:B------:R1:W-:Y:S01]  /*4380*/  STSM.16.MT88.4 [R15+0x20c00], R84 ;  /* 0x020c00540f007844 */ /* 0x0003e20000004200 */
[----:B------:R-:W-:Y:S02]  /*4390*/  F2FP.F16.F32.PACK_AB R64, R25, R64 ;  /* 0x000000401940723e */ /* 0x000fe400000000ff */
[----:B------:R-:W-:Y:S01]  /*43a0*/  F2FP.F16.F32.PACK_AB R61, R16, R61 ;  /* 0x0000003d103d723e */ /* 0x000fe200000000ff */
[----:B------:R1:W-:Y:S01]  /*43b0*/  STSM.16.MT88.4 [R15+0x21400], R80 ;  /* 0x021400500f007844 */ /* 0x0003e20000004200 */
[----:B------:R-:W-:-:S02]  /*43c0*/  F2FP.F16.F32.PACK_AB R62, R117, R62 ;  /* 0x0000003e753e723e */ /* 0x000fc400000000ff */
[----:B------:R-:W-:Y:S01]  /*43d0*/  F2FP.F16.F32.PACK_AB R63, R234, R63 ;  /* 0x0000003fea3f723e */ /* 0x000fe200000000ff */
[----:B------:R1:W-:Y:S01]  /*43e0*/  STSM.16.MT88.4 [R15+0x21c00], R76 ;  /* 0x021c004c0f007844 */ /* 0x0003e20000004200 */
        /* <DEDUP_REMOVED lines=11> */
[----:B------:R1:W-:Y:S04]  /*44a0*/  STSM.16.MT88.4 [R15+0x23c00], R60 ;  /* 0x023c003c0f007844 */ /* 0x0003e80000004200 */
[----:B------:R1:W-:Y:S01]  /*44b0*/  STSM.16.MT88.4 [R15+0x24400], R56 ;  /* 0x024400380f007844 */ /* 0x0003e20000004200 */
[----:B------:R-:W-:Y:S01]  /*44c0*/  WARPGROUP.ARRIVE ;  /* 0x00000000000079c5 */ /* 0x000fe20000000000 */
[----:B------:R-:W-:Y:S01]  /*44d0*/  UMOV UR6, UR4 ;  /* 0x0000000400067c82 */ /* 0x000fe20008000000 */
[----:B------:R-:W-:-:S04]  /*44e0*/  UMOV UR7, 0x40000040 ;  /* 0x4000004000077882 */ /* 0x000fc80000000000 */
        /* <DEDUP_REMOVED lines=52> */
[----:B------:R-:W-:Y:S01]  /*4830*/  F2FP.F16.F32.PACK_AB R106, R106, R105 ;  /* 0x000000696a6a723e */ /* 0x000fe200000000ff */
[----:B------:R-:W-:-:S02]  /*4840*/  WARPGROUP.DEPBAR.LE gsb0, 0x0 ;  /* 0x00008000000079c5 */ /* 0x000fc40000010000 */
        /* <DEDUP_REMOVED lines=83> */
.L_x_2728:
        /* <DEDUP_REMOVED lines=68> */
.L_x_2729:
[----:B-1----:R-:W2:Y:S01]  /*51c0*/  LDL R5, [R1] ;  /* 0x0000000001057983 */ /* 0x002ea20000100800 */
        /* <DEDUP_REMOVED lines=10> */
[----:B----4-:R-:W-:Y:S05]  /*5270*/  @!P1 BRA `(.L_x_2730) ;  /* 0xffffffc800849947 */ /* 0x010fea000383ffff */
.L_x_2719:
[----:B------:R-:W-:-:S06]  /*5280*/  UISETP.GE.AND UP0, UPT, UR41, UR40, UPT ;  /* 0x000000282900728c */ /* 0x000fcc000bf06270 */
[----:B------:R-:W-:-:S13]  /*5290*/  PLOP3.LUT P0, PT, PT, PT, UP0, 0x80, 0x0 ;  /* 0x000000000000781c */ /* 0x000fda0003f0f008 */
[----:B------:R-:W-:Y:S05]  /*52a0*/  @P0 BRA `(.L_x_2731) ;  /* 0x0000003800480947 */ /* 0x000fea0003800000 */
[----:B------:R-:W1:Y:S01]  /*52b0*/  LDL.LU R11, [R1+0x20] ;  /* 0x00002000010b7983 */ /* 0x000e620000300800 */
[----:B------:R-:W-:-:S03]  /*52c0*/  ULDC UR4, c[0x0][0x290] ;  /* 0x0000a40000047ab9 */ /* 0x000fc60000000800 */
[----:B------:R-:W3:Y:S01]  /*52d0*/  LDL.LU R10, [R1+0x14] ;  /* 0x00001400010a7983 */ /* 0x000ee20000300800 */
[----:B------:R-:W-:Y:S01]  /*52e0*/  UIMAD UR4, UR37, -0x80, UR4 ;  /* 0xffffff80250478a4 */ /* 0x000fe2000f8e0204 */
[----:B------:R-:W-:Y:S01]  /*52f0*/  IMAD R229, R229, 0x2000, R236 ;  /* 0x00002000e5e57824 */ /* 0x000fe200078e02ec */
[----:B------:R-:W4:Y:S01]  /*5300*/  S2R R5, SR_TID.X ;  /* 0x0000000000057919 */ /* 0x000f220000002100 */
[----:B------:R-:W-:-:S03]  /*5310*/  IMAD.MOV.U32 R235, RZ, RZ, 0x40000040 ;  /* 0x40000040ffeb7424 */ /* 0x000fc600078e00ff */
[----:B--2---:R-:W-:Y:S02]  /*5320*/  IMAD.U32 R15, RZ, RZ, UR4 ;  /* 0x00000004ff0f7e24 */ /* 0x004fe4000f8e00ff */
[----:B------:R-:W-:Y:S02]  /*5330*/  IMAD.MOV.U32 R233, RZ, RZ, 0x40000040 ;  /* 0x40000040ffe97424 */ /* 0x000fe400078e00ff */
        /* <DEDUP_REMOVED lines=8> */
[----:B------:R-:W-:Y:S01]  /*53c0*/  IMAD.IADD R8, R5, 0x1, -R8 ;  /* 0x0000000105087824 */ /* 0x000fe200078e0a08 */
[----:B-1----:R-:W-:Y:S02]  /*53d0*/  LEA.HI R13, R11, R9, RZ, 0x5 ;  /* 0x000000090b0d7211 */ /* 0x002fe400078f28ff */
[----:B------:R-:W-:Y:S02]  /*53e0*/  LEA.HI R9, R7, R7, RZ, 0x1 ;  /* 0x0000000707097211 */ /* 0x000fe400078f08ff */
[--C-:B---3--:R-:W-:Y:S02]  /*53f0*/  SHF.R.S32.HI R11, RZ, 0x2, R10.reuse ;  /* 0x00000002ff0b7819 */ /* 0x108fe4000001140a */
[----:B------:R-:W-:Y:S02]  /*5400*/  LOP3.LUT R12, R9, 0xfffffffe, RZ, 0xc0, !PT ;  /* 0xfffffffe090c7812 */ /* 0x000fe400078ec0ff */
[----:B------:R-:W-:Y:S02]  /*5410*/  SHF.R.S32.HI R10, RZ, 0x1f, R10 ;  /* 0x0000001fff0a7819 */ /* 0x000fe4000001140a */
[----:B------:R-:W-:-:S02]  /*5420*/  SHF.R.S32.HI R9, RZ, 0x1f, R8 ;  /* 0x0000001fff097819 */ /* 0x000fc40000011408 */
[----:B------:R-:W-:Y:S01]  /*5430*/  SHF.R.S32.HI R14, RZ, 0x5, R13 ;  /* 0x00000005ff0e7819 */ /* 0x000fe2000001140d */
[----:B------:R-:W-:Y:S01]  /*5440*/  IMAD.IADD R13, R7, 0x1, -R12 ;  /* 0x00000001070d7824 */ /* 0x000fe200078e0a0c */
[----:B------:R-:W-:Y:S02]  /*5450*/  LEA.HI R10, R10, R11, RZ, 0x3 ;  /* 0x0000000b0a0a7211 */ /* 0x000fe400078f18ff */
[CC--:B------:R-:W-:Y:S01]  /*5460*/  LEA.HI R7, R9.reuse, R8.reuse, RZ, 0x3 ;  /* 0x0000000809077211 */ /* 0x0c0fe200078f18ff */
[----:B------:R-:W-:Y:S01]  /*5470*/  IMAD R14, R14, -0x10, R15 ;  /* 0xfffffff00e0e7824 */ /* 0x000fe200078e020f */
[----:B------:R-:W-:Y:S02]  /*5480*/  LEA.HI R9, R9, R8, RZ, 0x2 ;  /* 0x0000000809097211 */ /* 0x000fe400078f10ff */
[----:B------:R-:W-:Y:S02]  /*5490*/  LOP3.LUT R12, R10, 0xfffffff8, RZ, 0xc0, !PT ;  /* 0xfffffff80a0c7812 */ /* 0x000fe400078ec0ff */
[----:B------:R-:W-:-:S02]  /*54a0*/  SHF.R.S32.HI R8, RZ, 0x3, R7 ;  /* 0x00000003ff087819 */ /* 0x000fc40000011407 */
[----:B------:R-:W-:Y:S02]  /*54b0*/  SHF.R.S32.HI R7, RZ, 0x1f, R7 ;  /* 0x0000001fff077819 */ /* 0x000fe40000011407 */
[----:B------:R-:W-:Y:S02]  /*54c0*/  SHF.R.S32.HI R10, RZ, 0x2, R9 ;  /* 0x00000002ff0a7819 */ /* 0x000fe40000011409 */
[----:B------:R-:W-:Y:S02]  /*54d0*/  LEA.HI R7, R7, R8, RZ, 0x4 ;  /* 0x0000000807077211 */ /* 0x000fe400078f20ff */
[----:B------:R-:W-:Y:S02]  /*54e0*/  LEA.HI R9, R9, R10, RZ, 0x1 ;  /* 0x0000000a09097211 */ /* 0x000fe400078f08ff */
[----:B------:R-:W-:Y:S02]  /*54f0*/  LEA.HI R15, R6, R5, RZ, 0x2 ;  /* 0x00000005060f7211 */ /* 0x000fe400078f10ff */
[----:B------:R-:W-:-:S02]  /*5500*/  LOP3.LUT R7, R7, 0x1ffffff0, RZ, 0xc0, !PT ;  /* 0x1ffffff007077812 */ /* 0x000fc400078ec0ff */
[----:B------:R-:W-:Y:S02]  /*5510*/  LOP3.LUT R9, R9, 0xfffffffe, RZ, 0xc0, !PT ;  /* 0xfffffffe09097812 */ /* 0x000fe400078ec0ff */
[----:B------:R-:W-:Y:S01]  /*5520*/  IADD3 R6, R14, R12, -R11 ;  /* 0x0000000c0e067210 */ /* 0x000fe20007ffe80b */
[----:B------:R-:W-:Y:S01]  /*5530*/  IMAD.IADD R8, R8, 0x1, -R7 ;  /* 0x0000000108087824 */ /* 0x000fe200078e0a07 */
[----:B------:R-:W-:Y:S01]  /*5540*/  LOP3.LUT R12, R15, 0xfffffffc, RZ, 0xc0, !PT ;  /* 0xfffffffc0f0c7812 */ /* 0x000fe200078ec0ff */
[C---:B------:R-:W-:Y:S02]  /*5550*/  IMAD.IADD R9, R10.reuse, 0x1, -R9 ;  /* 0x000000010a097824 */ /* 0x040fe400078e0a09 */
[C---:B------:R-:W-:Y:S02]  /*5560*/  VIADD R11, R10.reuse, 0x8 ;  /* 0x000000080a0b7836 */ /* 0x040fe40000000000 */
[----:B------:R-:W-:Y:S02]  /*5570*/  IMAD R6, R13, -0x40, R6 ;  /* 0xffffffc00d067824 */ /* 0x000fe400078e0206 */
[----:B------:R-:W-:-:S02]  /*5580*/  VIADD R13, R10, 0x10 ;  /* 0x000000100a0d7836 */ /* 0x000fc40000000000 */
[----:B------:R-:W-:Y:S02]  /*5590*/  IMAD R7, R8, 0x8, R9 ;  /* 0x0000000808077824 */ /* 0x000fe400078e0209 */
[----:B------:R-:W-:Y:S01]  /*55a0*/  IMAD.IADD R5, R5, 0x1, -R12 ;  /* 0x0000000105057824 */ /* 0x000fe200078e0a0c */
[----:B------:R-:W-:Y:S01]  /*55b0*/  LEA.HI R12, R11, R11, RZ, 0x1 ;  /* 0x0000000b0b0c7211 */ /* 0x000fe200078f08ff */
[----:B------:R-:W-:Y:S01]  /*55c0*/  VIADD R15, R10, 0x18 ;  /* 0x000000180a0f7836 */ /* 0x000fe20000000000 */
[----:B------:R-:W-:Y:S01]  /*55d0*/  LEA.HI R8, R13, R13, RZ, 0x1 ;  /* 0x0000000d0d087211 */ /* 0x000fe200078f08ff */
[----:B------:R1:W-:Y:S01]  /*55e0*/  STL [R1+0x38], R7 ;  /* 0x0000380701007387 */ /* 0x0003e20000100800 */
[----:B------:R-:W-:Y:S02]  /*55f0*/  LOP3.LUT R14, R12, 0xfffffffe, RZ, 0xc0, !PT ;  /* 0xfffffffe0c0e7812 */ /* 0x000fe400078ec0ff */
[----:B------:R-:W-:Y:S02]  /*5600*/  LOP3.LUT R10, R8, 0xfffffffe, RZ, 0xc0, !PT ;  /* 0xfffffffe080a7812 */ /* 0x000fe400078ec0ff */
[----:B------:R-:W-:Y:S01]  /*5610*/  SHF.R.S32.HI R9, RZ, 0x1, R8 ;  /* 0x00000001ff097819 */ /* 0x000fe20000011408 */
[----:B------:R-:W-:Y:S01]  /*5620*/  IMAD.IADD R14, R11, 0x1, -R14 ;  /* 0x000000010b0e7824 */ /* 0x000fe200078e0a0e */
[----:B------:R-:W-:Y:S01]  /*5630*/  SHF.R.S32.HI R8, RZ, 0x1f, R8 ;  /* 0x0000001fff087819 */ /* 0x000fe20000011408 */
[----:B------:R-:W-:Y:S01]  /*5640*/  IMAD.IADD R10, R13, 0x1, -R10 ;  /* 0x000000010d0a7824 */ /* 0x000fe200078e0a0a */
[----:B------:R-:W-:Y:S01]  /*5650*/  LEA.HI R11, R15, R15, RZ, 0x1 ;  /* 0x0000000f0f0b7211 */ /* 0x000fe200078f08ff */
[----:B------:R-:W-:Y:S01]  /*5660*/  IMAD.MOV.U32 R13, RZ, RZ, 0x40000040 ;  /* 0x40000040ff0d7424 */ /* 0x000fe200078e00ff */
[----:B-1----:R-:W-:-:S02]  /*5670*/  SHF.R.S32.HI R7, RZ, 0x1, R12 ;  /* 0x00000001ff077819 */ /* 0x002fc4000001140c */
[----:B------:R-:W-:Y:S02]  /*5680*/  SHF.R.S32.HI R12, RZ, 0x1f, R12 ;  /* 0x0000001fff0c7819 */ /* 0x000fe4000001140c */
[----:B------:R-:W-:Y:S02]  /*5690*/  LEA.HI R8, R8, R9, RZ, 0x4 ;  /* 0x0000000908087211 */ /* 0x000fe400078f20ff */
[----:B------:R-:W-:Y:S02]  /*56a0*/  LEA.HI R12, R12, R7, RZ, 0x4 ;  /* 0x000000070c0c7211 */ /* 0x000fe400078f20ff */
[----:B------:R-:W-:Y:S02]  /*56b0*/  LOP3.LUT R8, R8, 0x1ffffff0, RZ, 0xc0, !PT ;  /* 0x1ffffff008087812 */ /* 0x000fe400078ec0ff */
[----:B------:R-:W-:Y:S02]  /*56c0*/  LOP3.LUT R12, R12, 0x1ffffff0, RZ, 0xc0, !PT ;  /* 0x1ffffff00c0c7812 */ /* 0x000fe400078ec0ff */
[--C-:B------:R-:W-:Y:S01]  /*56d0*/  SHF.R.S32.HI R16, RZ, 0x1, R11.reuse ;  /* 0x00000001ff107819 */ /* 0x100fe2000001140b */
[----:B------:R-:W-:Y:S01]  /*56e0*/  IMAD.IADD R9, R9, 0x1, -R8 ;  /* 0x0000000109097824 */ /* 0x000fe200078e0a08 */
[----:B------:R-:W-:Y:S01]  /*56f0*/  SHF.R.S32.HI R17, RZ, 0x1f, R11 ;  /* 0x0000001fff117819 */ /* 0x000fe2000001140b */
[----:B------:R-:W-:Y:S01]  /*5700*/  IMAD.IADD R7, R7, 0x1, -R12 ;  /* 0x0000000107077824 */ /* 0x000fe200078e0a0c */
[----:B------:R-:W-:Y:S01]  /*5710*/  LOP3.LUT R18, R11, 0xfffffffe, RZ, 0xc0, !PT ;  /* 0xfffffffe0b127812 */ /* 0x000fe200078ec0ff */
[----:B------:R-:W-:Y:S01]  /*5720*/  IMAD.MOV.U32 R11, RZ, RZ, 0x40000040 ;  /* 0x40000040ff0b7424 */ /* 0x000fe200078e00ff */
[----:B------:R-:W-:Y:S01]  /*5730*/  LEA.HI R17, R17, R16, RZ, 0x4 ;  /* 0x0000001011117211 */ /* 0x000fe200078f20ff */
[----:B------:R-:W-:-:S02]  /*5740*/  IMAD R8, R7, 0x8, R14 ;  /* 0x0000000807087824 */ /* 0x000fc400078e020e */
[----:B------:R-:W-:Y:S01]  /*5750*/  IMAD R7, R9, 0x8, R10 ;  /* 0x0000000809077824 */ /* 0x000fe200078e020a */
[----:B------:R-:W-:Y:S01]  /*5760*/  LOP3.LUT R17, R17, 0x1ffffff0, RZ, 0xc0, !PT ;  /* 0x1ffffff011117812 */ /* 0x000fe200078ec0ff */
[----:B------:R-:W-:Y:S01]  /*5770*/  IMAD.IADD R18, R15, 0x1, -R18 ;  /* 0x000000010f127824 */ /* 0x000fe200078e0a12 */
[----:B------:R1:W-:Y:S01]  /*5780*/  STL [R1+0x34], R8 ;  /* 0x0000340801007387 */ /* 0x0003e20000100800 */
[----:B------:R-:W-:Y:S02]  /*5790*/  IMAD.MOV.U32 R15, RZ, RZ, 0x40000040 ;  /* 0x40000040ff0f7424 */ /* 0x000fe400078e00ff */
[----:B------:R-:W-:Y:S01]  /*57a0*/  IMAD.IADD R17, R16, 0x1, -R17 ;  /* 0x0000000110117824 */ /* 0x000fe200078e0a11 */
[----:B------:R2:W-:Y:S01]  /*57b0*/  STL [R1+0x28], R7 ;  /* 0x0000280701007387 */ /* 0x0005e20000100800 */
[----:B------:R-:W-:Y:S02]  /*57c0*/  IMAD.MOV.U32 R9, RZ, RZ, 0x40000040 ;  /* 0x40000040ff097424 */ /* 0x000fe400078e00ff */
[----:B------:R-:W-:-:S02]  /*57d0*/  IMAD R10, R17, 0x8, R18 ;  /* 0x00000008110a7824 */ /* 0x000fc400078e0212 */
[----:B------:R-:W-:Y:S02]  /*57e0*/  VIADD R17, R5, 0x8 ;  /* 0x0000000805117836 */ /* 0x000fe40000000000 */
[----:B-1----:R-:W-:Y:S01]  /*57f0*/  VIADD R8, R229, 0x4000 ;  /* 0x00004000e5087836 */ /* 0x002fe20000000000 */
[----:B------:R1:W-:Y:S01]  /*5800*/  STL [R1+0x24], R10 ;  /* 0x0000240a01007387 */ /* 0x0003e20000100800 */
[----:B------:R-:W-:Y:S02]  /*5810*/  VIADD R16, R5, 0xc ;  /* 0x0000000c05107836 */ /* 0x000fe40000000000 */
[----:B--2---:R-:W-:Y:S01]  /*5820*/  VIADD R7, R229, 0x20c00 ;  /* 0x00020c00e5077836 */ /* 0x004fe20000000000 */
[----:B------:R-:W-:Y:S01]  /*5830*/  SHF.R.U32.HI R229, RZ, 0x4, R229 ;  /* 0x00000004ffe57819 */ /* 0x000fe200000116e5 */
[C---:B------:R-:W-:Y:S01]  /*5840*/  VIADD R17, R5.reuse, 0x14 ;  /* 0x0000001405117836 */ /* 0x040fe20000000000 */
[----:B------:R-:W-:Y:S01]  /*5850*/  SHF.R.U32.HI R8, RZ, 0x4, R8 ;  /* 0x00000004ff087819 */ /* 0x000fe20000011608 */
[----:B------:R-:W-:Y:S01]  /*5860*/  VIADD R16, R5, 0x18 ;  /* 0x0000001805107836 */ /* 0x000fe20000000000 */
[----:B------:R-:W-:-:S02]  /*5870*/  SHF.R.U32.HI R7, RZ, 0x4, R7 ;  /* 0x00000004ff077819 */ /* 0x000fc40000011607 */
[----:B------:R-:W-:Y:S02]  /*5880*/  LOP3.LUT R229, R229, 0x3fff, RZ, 0xc0, !PT ;  /* 0x00003fffe5e57812 */ /* 0x000fe400078ec0ff */
[----:B------:R-:W-:Y:S02]  /*5890*/  LOP3.LUT R8, R8, 0x3fff, RZ, 0xc0, !PT ;  /* 0x00003fff08087812 */ /* 0x000fe400078ec0ff */
[----:B------:R-:W-:Y:S02]  /*58a0*/  LOP3.LUT R7, R7, 0x3fff, RZ, 0xc0, !PT ;  /* 0x00003fff07077812 */ /* 0x000fe400078ec0ff */
[----:B-1----:R-:W-:Y:S02]  /*58b0*/  LOP3.LUT R10, R229, 0x10000, RZ, 0xfc, !PT ;  /* 0x00010000e50a7812 */ /* 0x002fe400078efcff */
[----:B------:R-:W-:Y:S02]  /*58c0*/  LOP3.LUT R237, R8, 0x10000, RZ, 0xfc, !PT ;  /* 0x0001000008ed7812 */ /* 0x000fe400078efcff */
[----:B------:R-:W-:Y:S01]  /*58d0*/  LOP3.LUT R7, R7, 0x10000, RZ, 0xfc, !PT ;  /* 0x0001000007077812 */ /* 0x000fe200078efcff */
[C---:B------:R-:W-:Y:S01]  /*58e0*/  VIADD R14, R10.reuse, 0x2 ;  /* 0x000000020a0e7836 */ /* 0x040fe20000000000 */
[----:B------:R1:W-:Y:S01]  /*58f0*/  STL [R1+0x20], R10 ;  /* 0x0000200a01007387 */ /* 0x0003e20000100800 */
[----:B------:R-:W-:-:S02]  /*5900*/  VIADD R12, R10, 0x4 ;  /* 0x000000040a0c7836 */ /* 0x000fc40000000000 */
[C---:B------:R-:W-:Y:S01]  /*5910*/  VIADD R8, R237.reuse, 0x2 ;  /* 0x00000002ed087836 */ /* 0x040fe20000000000 */
[----:B------:R2:W-:Y:S01]  /*5920*/  STL [R1+0x2c], R7 ;  /* 0x00002c0701007387 */ /* 0x0005e20000100800 */
[C---:B------:R-:W-:Y:S02]  /*5930*/  VIADD R234, R237.reuse, 0x4 ;  /* 0x00000004edea7836 */ /* 0x040fe40000000000 */
[----:B------:R-:W-:Y:S01]  /*5940*/  VIADD R232, R237, 0x6 ;  /* 0x00000006ede87836 */ /* 0x000fe20000000000 */
[----:B------:R3:W-:Y:S01]  /*5950*/  STL.64 [R1+0x18], R14 ;  /* 0x0000180e01007387 */ /* 0x0007e20000100a00 */
[----:B-1----:R-:W-:-:S03]  /*5960*/  VIADD R10, R10, 0x6 ;  /* 0x000000060a0a7836 */ /* 0x002fc60000000000 */
[----:B------:R3:W-:Y:S01]  /*5970*/  STL.64 [R1+0x10], R12 ;  /* 0x0000100c01007387 */ /* 0x0007e20000100a00 */
[----:B--2---:R-:W-:-:S03]  /*5980*/  VIADD R7, R5, 0x4 ;  /* 0x0000000405077836 */ /* 0x004fc60000000000 */
[----:B------:R3:W-:Y:S01]  /*5990*/  STL.64 [R1+0x8], R10 ;  /* 0x0000080a01007387 */ /* 0x0007e20000100a00 */
[C---:B------:R-:W-:Y:S02]  /*59a0*/  VIADD R7, R5.reuse, 0x10 ;  /* 0x0000001005077836 */ /* 0x040fe40000000000 */
[----:B------:R-:W-:Y:S01]  /*59b0*/  VIADD R7, R5, 0x1c ;  /* 0x0000001c05077836 */ /* 0x000fe20000000000 */
[----:B------:R3:W-:Y:S06]  /*59c0*/  STL.64 [R1], R8 ;  /* 0x0000000801007387 */ /* 0x0007ec0000100a00 */
.L_x_2742:
[----:B------:R-:W-:-:S05]  /*59d0*/  IMAD.U32 R7, RZ, RZ, UR36 ;  /* 0x00000024ff077e24 */ /* 0x000fca000f8e00ff */
[----:B------:R-:W-:-:S04]  /*59e0*/  LOP3.LUT R7, R7, 0x1, RZ, 0xfc, !PT ;  /* 0x0000000107077812 */ /* 0x000fc800078efcff */
[----:B------:R-:W-:-:S13]  /*59f0*/  ISETP.NE.AND P0, PT, R7, 0x3, PT ;  /* 0x000000030700780c */ /* 0x000fda0003f05270 */
[----:B--2---:R-:W-:Y:S05]  /*5a00*/  @!P0 BRA `(.L_x_2732) ;  /* 0x0000000000048947 */ /* 0x004fea0003800000 */
[----:B------:R-:W-:Y:S01]  /*5a10*/  BPT.TRAP 0x1 ;  /* 0x000000040000795c */ /* 0x000fe20000300000 */
.L_x_2732:
[----:B------:R-:W-:Y:S01]  /*5a20*/  IMAD R7, R0, 0x8, R236 ;  /* 0x0000000800077824 */ /* 0x000fe200078e02ec */
[----:B------:R-:W-:-:S04]  /*5a30*/  SHF.L.U32 R18, R4, 0x1f, RZ ;  /* 0x0000001f04127819 */ /* 0x000fc800000006ff */
[----:B------:R1:W2:Y:S01]  /*5a40*/  SYNCS.PHASECHK.TRANS64.TRYWAIT P1, [R7+URZ+0x30c10], R18 ;  /* 0x030c1012070075a7 */ /* 0x0002a2000802017f */
[----:B------:R-:W-:Y:S05]  /*5a50*/  @!P0 BRA `(.L_x_2733) ;  /* 0x0000000000048947 */ /* 0x000fea0003800000 */
[----:B------:R-:W-:Y:S01]  /*5a60*/  BPT.TRAP 0x1 ;  /* 0x000000040000795c */ /* 0x000fe20000300000 */
.L_x_2733:
[----:B---3--:R-:W-:-:S05]  /*5a70*/  VIADD R8, R236, 0x10000 ;  /* 0x00010000ec087836 */ /* 0x008fca0000000000 */
[----:B------:R-:W-:-:S04]  /*5a80*/  SHF.R.U32.HI R8, RZ, 0x4, R8 ;  /* 0x00000004ff087819 */ /* 0x000fc80000011608 */
[----:B------:R-:W-:-:S04]  /*5a90*/  LOP3.LUT R8, R8, 0x3fff, RZ, 0xc0, !PT ;  /* 0x00003fff08087812 */ /* 0x000fc800078ec0ff */
[----:B------:R-:W-:Y:S01]  /*5aa0*/  LOP3.LUT R9, R8, 0x10000, RZ, 0xfc, !PT ;  /* 0x0001000008097812 */ /* 0x000fe200078efcff */
[----:B--2---:R-:W-:Y:S06]  /*5ab0*/  @P1 BRA `(.L_x_2734) ;  /* 0x0000000000081947 */ /* 0x004fec0003800000 */
[----:B------:R-:W2:Y:S02]  /*5ac0*/  SYNCS.PHASECHK.TRANS64.TRYWAIT P1, [R7+URZ+0x30c10], R18 ;  /* 0x030c1012070075a7 */ /* 0x000ea4000802017f */
[----:B--2---:R-:W-:Y:S05]  /*5ad0*/  @!P1 BRA `(.L_x_2735) ;  /* 0x0000006800489947 */ /* 0x004fea0003800000 */
.L_x_2734:
        /* <DEDUP_REMOVED lines=63> */
.L_x_2736:
[----:B------:R1:W1:Y:S01]  /*5ed0*/  SYNCS.PHASECHK.TRANS64.TRYWAIT P1, [R7+URZ+0x30c30], R18 ;  /* 0x030c3012070075a7 */ /* 0x000262000802017f */
[----:B------:R-:W-:Y:S05]  /*5ee0*/  @!P0 BRA `(.L_x_2737) ;  /* 0x0000000000048947 */ /* 0x000fea0003800000 */
[----:B------:R-:W-:Y:S01]  /*5ef0*/  BPT.TRAP 0x1 ;  /* 0x000000040000795c */ /* 0x000fe20000300000 */
.L_x_2737:
        /* <DEDUP_REMOVED lines=8> */
.L_x_2738:
[----:B------:R-:W5:Y:S01]  /*5f80*/  LDL.64 R12, [R1] ;  /* 0x00000000010c7983 */ /* 0x000f620000100a00 */
[----:B------:R-:W-:Y:S01]  /*5f90*/  R2UR UR4, R237 ;  /* 0x00000000ed0472ca */ /* 0x000fe200000e0000 */
[----:B------:R-:W-:Y:S01]  /*5fa0*/  WARPGROUP.ARRIVE ;  /* 0x00000000000079c5 */ /* 0x000fe20000000000 */
[----:B------:R-:W-:Y:S01]  /*5fb0*/  R2UR UR6, R9 ;  /* 0x00000000090672ca */ /* 0x000fe200000e0000 */
[----:B------:R-:W-:Y:S01]  /*5fc0*/  UMOV UR5, 0x40000040 ;  /* 0x4000004000057882 */ /* 0x000fe20000000000 */
[----:B------:R-:W-:Y:S01]  /*5fd0*/  UMOV UR7, 0x40000040 ;  /* 0x4000004000077882 */ /* 0x000fe20000000000 */
[----:B------:R-:W-:Y:S01]  /*5fe0*/  UMOV UR11, 0x40000040 ;  /* 0x40000040000b7882 */ /* 0x000fe20000000000 */
[C---:B------:R-:W-:Y:S01]  /*5ff0*/  VIADD R15, R5.reuse, 0x4 ;  /* 0x00000004050f7836 */ /* 0x040fe20000000000 */
[C---:B------:R-:W-:Y:S01]  /*6000*/  ISETP.GT.AND P1, PT, R6.reuse, 0x8, PT ;  /* 0x000000080600780c */ /* 0x040fe20003f24270 */
[----:B------:R-:W-:Y:S01]  /*6010*/  VIADD R17, R5, 0x8 ;  /* 0x0000000805117836 */ /* 0x000fe20000000000 */
[----:B--2---:R-:W1:Y:S01]  /*6020*/  SHFL.IDX PT, R9, R11, R5, 0x1f ;  /* 0x00001f050b097589 */ /* 0x004e6200000e0000 */
[----:B------:R-:W-:Y:S01]  /*6030*/  ISETP.GT.AND P2, PT, R6, RZ, PT ;  /* 0x000000ff0600720c */ /* 0x000fe20003f44270 */
[----:B------:R-:W-:Y:S01]  /*6040*/  IMAD R217, R0, 0x400, R217 ;  /* 0x0000040000d97824 */ /* 0x000fe200078e02d9 */
[----:B------:R-:W-:Y:S01]  /*6050*/  FSEL R91, R91, -INF , P1 ;  /* 0xff8000005b5b7808 */ /* 0x000fe20000800000 */
[----:B------:R-:W2:Y:S01]  /*6060*/  SHFL.IDX PT, R10, R11, R15, 0x1f ;  /* 0x00001f0f0b0a7589 */ /* 0x000ea200000e0000 */
[----:B------:R-:W-:Y:S01]  /*6070*/  FSEL R88, R88, -INF , P2 ;  /* 0xff80000058587808 */ /* 0x000fe20001000000 */
[----:B------:R-:W-:Y:S01]  /*6080*/  HGMMA.64x128x16.F32 R24, gdesc[UR4], RZ, !UPT, gsb0 ;  /* 0x01e00000041879f0 */ /* 0x000fe2000c0008ff */
[----:B------:R-:W-:Y:S01]  /*6090*/  UIADD3 UR4, UR6, 0x2, URZ ;  /* 0x0000000206047890 */ /* 0x000fe2000fffe03f */
[----:B---3--:R-:W-:Y:S01]  /*60a0*/  SHFL.IDX PT, R18, R231, R5, 0x1f ;  /* 0x00001f05e7127589 */ /* 0x008fe200000e0000 */
[----:B------:R-:W-:Y:S01]  /*60b0*/  ULDC UR5, c[0x0][0x744] ;  /* 0x0001d10000057ab9 */ /* 0x000fe20000000800 */
[----:B------:R-:W-:-:S02]  /*60c0*/  FSEL R90, R90, -INF , P1 ;  /* 0xff8000005a5a7808 */ /* 0x000fc40000800000 */
[----:B------:R-:W-:Y:S01]  /*60d0*/  FSEL R94, R94, -INF , P1 ;  /* 0xff8000005e5e7808 */ /* 0x000fe20000800000 */
[----:B------:R-:W3:Y:S01]  /*60e0*/  SHFL.IDX PT, R22, R231, R17, 0x1f ;  /* 0x00001f11e7167589 */ /* 0x000ee200000e0000 */
[----:B------:R-:W-:Y:S01]  /*60f0*/  UMOV UR10, UR4 ;  /* 0x00000004000a7c82 */ /* 0x000fe20008000000 */
[----:B------:R-:W-:Y:S01]  /*6100*/  UIADD3 UR4, UR6, 0x4, URZ ;  /* 0x0000000406047890 */ /* 0x000fe2000fffe03f */
[----:B------:R-:W-:Y:S01]  /*6110*/  FSEL R104, R104, -INF , P2 ;  /* 0xff80000068687808 */ /* 0x000fe20001000000 */
[----:B------:R-:W-:Y:S01]  /*6120*/  SHFL.IDX PT, R20, R231, R15, 0x1f ;  /* 0x00001f0fe7147589 */ /* 0x000fe200000e0000 */
[----:B------:R-:W-:Y:S01]  /*6130*/  FSEL R101, R101, -INF , P2 ;  /* 0xff80000065657808 */ /* 0x000fe20001000000 */
[----:B------:R-:W-:Y:S01]  /*6140*/  UIADD3 UR6, UR6, 0x6, URZ ;  /* 0x0000000606067890 */ /* 0x000fe2000fffe03f */
[----:B------:R-:W-:Y:S02]  /*6150*/  FSEL R92, R92, -INF , P2 ;  /* 0xff8000005c5c7808 */ /* 0x000fe40001000000 */
[----:B------:R-:W-:Y:S01]  /*6160*/  FSEL R103, R103, -INF , P1 ;  /* 0xff80000067677808 */ /* 0x000fe20000800000 */
[--C-:B-1----:R-:W-:Y:S01]  /*6170*/  FFMA.FTZ R88, R88, UR5, -R9.reuse ;  /* 0x0000000558587c23 */ /* 0x102fe20008010809 */
[----:B------:R-:W-:Y:S01]  /*6180*/  FFMA.FTZ R90, R90, UR5, -R9 ;  /* 0x000000055a5a7c23 */ /* 0x000fe20008010809 */
[----:B------:R-:W-:Y:S01]  /*6190*/  FSEL R106, R106, -INF , P1 ;  /* 0xff8000006a6a7808 */ /* 0x000fe20000800000 */
[----:B--2---:R-:W-:Y:S01]  /*61a0*/  FFMA.FTZ R91, R91, UR5, -R10 ;  /* 0x000000055b5b7c23 */ /* 0x004fe2000801080a */
[----:B------:R-:W-:Y:S01]  /*61b0*/  MUFU.EX2 R222, R88 ;  /* 0x0000005800de7308 */ /* 0x000fe20000000800 */
[----:B------:R-:W-:-:S02]  /*61c0*/  FSEL R93, R93, -INF , P2 ;  /* 0xff8000005d5d7808 */ /* 0x000fc40001000000 */
[----:B------:R-:W-:Y:S02]  /*61d0*/  FSEL R116, R116, -INF , P2 ;  /* 0xff80000074747808 */ /* 0x000fe40001000000 */
[----:B------:R-:W-:Y:S02]  /*61e0*/  FSEL R118, R118, -INF , P1 ;  /* 0xff80000076767808 */ /* 0x000fe40000800000 */
[----:B------:R-:W-:Y:S01]  /*61f0*/  FSEL R95, R95, -INF , P1 ;  /* 0xff8000005f5f7808 */ /* 0x000fe20000800000 */
[----:B------:R1:W-:Y:S01]  /*6200*/  MUFU.EX2 R229, R91 ;  /* 0x0000005b00e57308 */ /* 0x0003e20000000800 */
[----:B------:R-:W-:Y:S02]  /*6210*/  FSEL R117, R117, -INF , P2 ;  /* 0xff80000075757808 */ /* 0x000fe40001000000 */
[----:B------:R-:W-:Y:S02]  /*6220*/  FSEL R147, R147, -INF , P1 ;  /* 0xff80000093937808 */ /* 0x000fe40000800000 */
[----:B------:R-:W-:-:S02]  /*6230*/  FSEL R89, R89, -INF , P2 ;  /* 0xff80000059597808 */ /* 0x000fc40001000000 */
[----:B------:R-:W-:Y:S01]  /*6240*/  FSEL R113, R113, -INF , P2 ;  /* 0xff80000071717808 */ /* 0x000fe20001000000 */
[----:B------:R2:W2:Y:S01]  /*6250*/  MUFU.EX2 R230, R90 ;  /* 0x0000005a00e67308 */ /* 0x0004a20000000800 */
[----:B-1----:R-:W-:Y:S02]  /*6260*/  VIADD R91, R5, 0x1c ;  /* 0x0000001c055b7836 */ /* 0x002fe40000000000 */
[----:B------:R-:W-:Y:S01]  /*6270*/  FFMA.FTZ R89, R89, UR5, -R10 ;  /* 0x0000000559597c23 */ /* 0x000fe2000801080a */
[----:B------:R-:W-:Y:S02]  /*6280*/  FSEL R108, R108, -INF , P2 ;  /* 0xff8000006c6c7808 */ /* 0x000fe40001000000 */
[----:B------:R-:W-:Y:S01]  /*6290*/  FSEL R100, R100, -INF , P2 ;  /* 0xff80000064647808 */ /* 0x000fe20001000000 */
[----:B------:R-:W1:Y:S01]  /*62a0*/  SHFL.IDX PT, R16, R11, R91, 0x1f ;  /* 0x00001f5b0b107589 */ /* 0x000e6200000e0000 */
[----:B------:R-:W-:Y:S01]  /*62b0*/  FSEL R110, R110, -INF , P1 ;  /* 0xff8000006e6e7808 */ /* 0x000fe20000800000 */
[--C-:B---3--:R-:W-:Y:S01]  /*62c0*/  FFMA.FTZ R21, R108, UR5, -R22.reuse ;  /* 0x000000056c157c23 */ /* 0x108fe20008010816 */
[----:B------:R-:W-:Y:S01]  /*62d0*/  FSEL R112, R112, -INF , P2 ;  /* 0xff80000070707808 */ /* 0x000fe20001000000 */
[----:B------:R-:W-:Y:S01]  /*62e0*/  MUFU.EX2 R225, R89 ;  /* 0x0000005900e17308 */ /* 0x000fe20000000800 */
[----:B------:R-:W-:Y:S01]  /*62f0*/  FSEL R114, R114, -INF , P1 ;  /* 0xff80000072727808 */ /* 0x000fe20000800000 */
[----:B------:R-:W-:Y:S01]  /*6300*/  FFMA.FTZ R22, R110, UR5, -R22 ;  /* 0x000000056e167c23 */ /* 0x000fe20008010816 */
[----:B------:R-:W-:-:S02]  /*6310*/  FSEL R96, R96, -INF , P2 ;  /* 0xff80000060607808 */ /* 0x000fc40001000000 */
[----:B------:R-:W-:Y:S02]  /*6320*/  FSEL R98, R98, -INF , P1 ;  /* 0xff80000062627808 */ /* 0x000fe40000800000 */
[----:B------:R-:W-:Y:S01]  /*6330*/  FSEL R102, R102, -INF , P1 ;  /* 0xff80000066667808 */ /* 0x000fe20000800000 */
[----:B------:R-:W-:Y:S01]  /*6340*/  MUFU.EX2 R21, R21 ;  /* 0x0000001500157308 */ /* 0x000fe20000000800 */
[----:B------:R-:W-:Y:S02]  /*6350*/  FSEL R109, R109, -INF , P2 ;  /* 0xff8000006d6d7808 */ /* 0x000fe40001000000 */
[----:B------:R-:W-:Y:S02]  /*6360*/  FSEL R97, R97, -INF , P2 ;  /* 0xff80000061617808 */ /* 0x000fe40001000000 */
[----:B------:R-:W-:Y:S02]  /*6370*/  FSEL R99, R99, -INF , P1 ;  /* 0xff80000063637808 */ /* 0x000fe40000800000 */
[----:B------:R-:W-:Y:S01]  /*6380*/  FSEL R119, R119, -INF , P1 ;  /* 0xff80000077777808 */ /* 0x000fe20000800000 */
[----:B------:R-:W-:Y:S01]  /*6390*/  MUFU.EX2 R22, R22 ;  /* 0x0000001600167308 */ /* 0x000fe20000000800 */
[----:B------:R-:W-:-:S02]  /*63a0*/  FSEL R105, R105, -INF , P2 ;  /* 0xff80000069697808 */ /* 0x000fc40001000000 */
[----:B------:R-:W-:Y:S01]  /*63b0*/  FSEL R107, R107, -INF , P1 ;  /* 0xff8000006b6b7808 */ /* 0x000fe20000800000 */
[--C-:B-1----:R-:W-:Y:S01]  /*63c0*/  FFMA.FTZ R15, R101, UR5, -R16.reuse ;  /* 0x00000005650f7c23 */ /* 0x102fe20008010810 */
[----:B------:R-:W-:Y:S01]  /*63d0*/  FFMA.FTZ R16, R103, UR5, -R16 ;  /* 0x0000000567107c23 */ /* 0x000fe20008010810 */
[----:B------:R-:W-:Y:S01]  /*63e0*/  VIADD R103, R5, 0xc ;  /* 0x0000000c05677836 */ /* 0x000fe20000000000 */
[----:B------:R-:W-:Y:S01]  /*63f0*/  FSEL R123, R123, -INF , P1 ;  /* 0xff8000007b7b7808 */ /* 0x000fe20000800000 */
[----:B------:R-:W-:Y:S01]  /*6400*/  VIADD R101, R5, 0x14 ;  /* 0x0000001405657836 */ /* 0x000fe20000000000 */
[----:B------:R-:W-:Y:S01]  /*6410*/  FSEL R134, R134, -INF , P1 ;  /* 0xff80000086867808 */ /* 0x000fe20000800000 */
[--C-:B------:R-:W-:Y:S01]  /*6420*/  FFMA.FTZ R19, R105, UR5, -R20.reuse ;  /* 0x0000000569137c23 */ /* 0x100fe20008010814 */
[----:B------:R-:W1:Y:S01]  /*6430*/  SHFL.IDX PT, R88, R231, R103, 0x1f ;  /* 0x00001f67e7587589 */ /* 0x000e6200000e0000 */
[----:B------:R-:W-:Y:S01]  /*6440*/  FFMA.FTZ R20, R107, UR5, -R20 ;  /* 0x000000056b147c23 */ /* 0x000fe20008010814 */
[----:B------:R-:W-:Y:S01]  /*6450*/  FSEL R120, R120, -INF , P2 ;  /* 0xff80000078787808 */ /* 0x000fe20001000000 */
[----:B------:R-:W-:Y:S01]  /*6460*/  MUFU.EX2 R15, R15 ;  /* 0x0000000f000f7308 */ /* 0x000fe20000000800 */
[----:B----4-:R-:W3:Y:S01]  /*6470*/  SHFL.IDX PT, R103, R223, R103, 0x1f ;  /* 0x00001f67df677589 */ /* 0x010ee200000e0000 */
[----:B------:R-:W-:-:S02]  /*6480*/  FSEL R107, R129, -INF , P2 ;  /* 0xff800000816b7808 */ /* 0x000fc40001000000 */
[----:B------:R-:W-:Y:S01]  /*6490*/  FSEL R131, R131, -INF , P1 ;  /* 0xff80000083837808 */ /* 0x000fe20000800000 */
[----:B------:R-:W4:Y:S01]  /*64a0*/  SHFL.IDX PT, R108, R223, R101, 0x1f ;  /* 0x00001f65df6c7589 */ /* 0x000f2200000e0000 */
[----:B------:R-:W-:Y:S02]  /*64b0*/  FSEL R111, R111, -INF , P1 ;  /* 0xff8000006f6f7808 */ /* 0x000fe40000800000 */
[----:B------:R-:W-:Y:S01]  /*64c0*/  FSEL R126, R126, -INF , P1 ;  /* 0xff8000007e7e7808 */ /* 0x000fe20000800000 */
[----:B------:R-:W-:Y:S01]  /*64d0*/  MUFU.EX2 R16, R16 ;  /* 0x0000001000107308 */ /* 0x000fe20000000800 */
[----:B------:R-:W-:Y:S02]  /*64e0*/  FSEL R105, R128, -INF , P2 ;  /* 0xff80000080697808 */ /* 0x000fe40001000000 */
[----:B------:R-:W-:Y:S02]  /*64f0*/  FSEL R130, R130, -INF , P1 ;  /* 0xff80000082827808 */ /* 0x000fe40000800000 */
[----:B------:R-:W-:-:S02]  /*6500*/  FSEL R135, R135, -INF , P1 ;  /* 0xff80000087877808 */ /* 0x000fc40000800000 */
[----:B------:R-:W-:Y:S01]  /*6510*/  FSEL R142, R142, -INF , P1 ;  /* 0xff8000008e8e7808 */ /* 0x000fe20000800000 */
[----:B------:R-:W-:Y:S01]  /*6520*/  MUFU.EX2 R19, R19 ;  /* 0x0000001300137308 */ /* 0x000fe20000000800 */
[----:B------:R-:W-:Y:S02]  /*6530*/  FSEL R139, R139, -INF , P1 ;  /* 0xff8000008b8b7808 */ /* 0x000fe40000800000 */
[----:B------:R-:W-:Y:S01]  /*6540*/  FSEL R138, R138, -INF , P1 ;  /* 0xff8000008a8a7808 */ /* 0x000fe20000800000 */
[--C-:B-1----:R-:W-:Y:S01]  /*6550*/  FFMA.FTZ R23, R109, UR5, -R88.reuse ;  /* 0x000000056d177c23 */ /* 0x102fe20008010858 */
[----:B------:R-:W-:Y:S01]  /*6560*/  FSEL R109, R125, -INF , P2 ;  /* 0xff8000007d6d7808 */ /* 0x000fe20001000000 */
[----:B------:R-:W-:Y:S01]  /*6570*/  FFMA.FTZ R88, R111, UR5, -R88 ;  /* 0x000000056f587c23 */ /* 0x000fe20008010858 */
[----:B------:R-:W-:Y:S01]  /*6580*/  FSEL R111, R133, -INF , P2 ;  /* 0xff800000856f7808 */ /* 0x000fe20001000000 */
[----:B------:R-:W-:Y:S01]  /*6590*/  MUFU.EX2 R20, R20 ;  /* 0x0000001400147308 */ /* 0x000fe20000000800 */
[----:B------:R-:W-:Y:S01]  /*65a0*/  FSEL R125, R140, -INF , P2 ;  /* 0xff8000008c7d7808 */ /* 0x000fe20001000000 */
[----:B---3--:R-:W-:Y:S01]  /*65b0*/  FFMA.FTZ R109, R109, UR5, -R103 ;  /* 0x000000056d6d7c23 */ /* 0x008fe20008010867 */
[----:B------:R-:W-:Y:S01]  /*65c0*/  FSEL R122, R122, -INF , P1 ;  /* 0xff8000007a7a7808 */ /* 0x000fe20000800000 */
[--C-:B----4-:R-:W-:Y:S01]  /*65d0*/  FFMA.FTZ R107, R107, UR5, -R108.reuse ;  /* 0x000000056b6b7c23 */ /* 0x110fe2000801086c */
[----:B------:R-:W-:Y:S01]  /*65e0*/  FFMA.FTZ R108, R131, UR5, -R108 ;  /* 0x00000005836c7c23 */ /* 0x000fe2000801086c */
[----:B------:R-:W-:Y:S01]  /*65f0*/  FSEL R143, R143, -INF , P1 ;  /* 0xff8000008f8f7808 */ /* 0x000fe20000800000 */
[----:B------:R-:W-:Y:S01]  /*6600*/  SHFL.IDX PT, R131, R218, R5, 0x1f ;  /* 0x00001f05da837589 */ /* 0x000fe200000e0000 */
[----:B------:R-:W-:Y:S01]  /*6610*/  FSEL R115, R115, -INF , P1 ;  /* 0xff80000073737808 */ /* 0x000fe20000800000 */
[----:B------:R-:W-:Y:S01]  /*6620*/  MUFU.EX2 R23, R23 ;  /* 0x0000001700177308 */ /* 0x000fe20000000800 */
[----:B------:R-:W-:-:S02]  /*6630*/  FSEL R146, R146, -INF , P1 ;  /* 0xff80000092927808 */ /* 0x000fc40000800000 */
[----:B------:R-:W-:-:S05]  /*6640*/  FSEL R150, R150, -INF , P1 ;  /* 0xff80000096967808 */ /* 0x000fca0000800000 */
[----:B------:R-:W-:Y:S08]  /*6650*/  MUFU.EX2 R107, R107 ;  /* 0x0000006b006b7308 */ /* 0x000ff00000000800 */
[----:B------:R-:W-:Y:S01]  /*6660*/  MUFU.EX2 R108, R108 ;  /* 0x0000006c006c7308 */ /* 0x000fe20000000800 */
[----:B------:R-:W-:Y:S02]  /*6670*/  WARPGROUP.DEPBAR.LE gsb0, 0x0 ;  /* 0x00008000000079c5 */ /* 0x000fe40000010000 */
[----:B------:R-:W-:-:S05]  /*6680*/  WARPGROUP.ARRIVE ;  /* 0x00000000000079c5 */ /* 0x000fca0000000000 */
[----:B------:R-:W-:Y:S01]  /*6690*/  MUFU.EX2 R88, R88 ;  /* 0x0000005800587308 */ /* 0x000fe20000000800 */
[----:B-----5:R-:W-:Y:S02]  /*66a0*/  R2UR UR8, R12 ;  /* 0x000000000c0872ca */ /* 0x020fe400000e0000 */
[----:B------:R-:W-:Y:S01]  /*66b0*/  R2UR UR9, R13 ;  /* 0x000000000d0972ca */ /* 0x000fe200000e0000 */
[----:B------:R1:W3:Y:S01]  /*66c0*/  SHFL.IDX PT, R12, R11, R17, 0x1f ;  /* 0x00001f110b0c7589 */ /* 0x0002e200000e0000 */
[----:B------:R-:W-:-:S05]  /*66d0*/  VIADD R13, R5, 0xc ;  /* 0x0000000c050d7836 */ /* 0x000fca0000000000 */
[----:B------:R4:W5:Y:S01]  /*66e0*/  SHFL.IDX PT, R9, R11, R13, 0x1f ;  /* 0x00001f0d0b097589 */ /* 0x00096200000e0000 */
[----:B-1----:R-:W-:Y:S01]  /*66f0*/  FFMA.FTZ R17, R104, UR5, -R18 ;  /* 0x0000000568117c23 */ /* 0x002fe20008010812 */
[----:B------:R-:W-:-:S04]  /*6700*/  VIADD R104, R5, 0x18 ;  /* 0x0000001805687836 */ /* 0x000fc80000000000 */
[----:B------:R-:W-:Y:S01]  /*6710*/  HGMMA.64x128x16.F32 R24, gdesc[UR8], R24, gsb0 ;  /* 0x01e00000081879f0 */ /* 0x000fe20008000818 */
[----:B------:R-:W-:Y:S01]  /*6720*/  R2UR UR8, R234 ;  /* 0x00000000ea0872ca */ /* 0x000fe200000e0000 */
[----:B------:R-:W-:Y:S01]  /*6730*/  UMOV UR10, UR4 ;  /* 0x00000004000a7c82 */ /* 0x000fe20008000000 */
[----:B------:R-:W-:Y:S01]  /*6740*/  R2UR UR9, R235 ;  /* 0x00000000eb0972ca */ /* 0x000fe200000e0000 */
[----:B------:R-:W-:Y:S01]  /*6750*/  UMOV UR11, 0x40000040 ;  /* 0x40000040000b7882 */ /* 0x000fe20000000000 */
[----:B------:R-:W-:Y:S01]  /*6760*/  FFMA.FTZ R18, R106, UR5, -R18 ;  /* 0x000000056a127c23 */ /* 0x000fe20008010812 */
[C---:B------:R-:W-:Y:S01]  /*6770*/  VIADD R106, R5.reuse, 0x10 ;  /* 0x00000010056a7836 */ /* 0x040fe20000000000 */
[----:B------:R-:W-:Y:S01]  /*6780*/  SHFL.IDX PT, R110, R223, R104, 0x1f ;  /* 0x00001f68df6e7589 */ /* 0x000fe200000e0000 */
[----:B----4-:R-:W-:Y:S01]  /*6790*/  VIADD R13, R5, 0x10 ;  /* 0x00000010050d7836 */ /* 0x010fe20000000000 */
[----:B------:R-:W-:Y:S01]  /*67a0*/  MUFU.EX2 R17, R17 ;  /* 0x0000001100117308 */ /* 0x000fe20000000800 */
[----:B------:R-:W-:Y:S01]  /*67b0*/  R2UR UR4, R217 ;  /* 0x00000000d90472ca */ /* 0x000fe200000e0000 */
[----:B--2---:R-:W1:Y:S01]  /*67c0*/  SHFL.IDX PT, R90, R231, R106, 0x1f ;  /* 0x00001f6ae75a7589 */ /* 0x004e6200000e0000 */
[--C-:B---3--:R-:W-:Y:S01]  /*67d0*/  FFMA.FTZ R94, R94, UR5, -R12.reuse ;  /* 0x000000055e5e7c23 */ /* 0x108fe2000801080c */
[----:B------:R-:W-:-:S02]  /*67e0*/  FFMA.FTZ R92, R92, UR5, -R12 ;  /* 0x000000055c5c7c23 */ /* 0x000fc4000801080c */
[----:B------:R2:W3:Y:S02]  /*67f0*/  SHFL.IDX PT, R10, R11, R13, 0x1f ;  /* 0x00001f0d0b0a7589 */ /* 0x0004e400000e0000 */
[----:B------:R4:W3:Y:S01]  /*6800*/  MUFU.EX2 R227, R94 ;  /* 0x0000005e00e37308 */ /* 0x0008e20000000800 */
[--C-:B-----5:R-:W-:Y:S01]  /*6810*/  FFMA.FTZ R93, R93, UR5, -R9.reuse ;  /* 0x000000055d5d7c23 */ /* 0x120fe20008010809 */
[----:B------:R-:W-:Y:S01]  /*6820*/  FFMA.FTZ R95, R95, UR5, -R9 ;  /* 0x000000055f5f7c23 */ /* 0x000fe20008010809 */
[----:B------:R-:W5:Y:S05]  /*6830*/  SHFL.IDX PT, R106, R223, R106, 0x1f ;  /* 0x00001f6adf6a7589 */ /* 0x000f6a00000e0000 */
[----:B------:R1:W-:Y:S01]  /*6840*/  MUFU.EX2 R228, R92 ;  /* 0x0000005c00e47308 */ /* 0x0003e20000000800 */
[----:B----4-:R-:W4:Y:S01]  /*6850*/  SHFL.IDX PT, R94, R231, R104, 0x1f ;  /* 0x00001f68e75e7589 */ /* 0x010f2200000e0000 */
[----:B--2---:R-:W-:-:S05]  /*6860*/  VIADD R13, R5, 0x14 ;  /* 0x00000014050d7836 */ /* 0x004fca0000000000 */
[----:B------:R2:W4:Y:S01]  /*6870*/  SHFL.IDX PT, R12, R11, R13, 0x1f ;  /* 0x00001f0d0b0c7589 */ /* 0x00052200000e0000 */
[----:B------:R4:W-:Y:S01]  /*6880*/  MUFU.EX2 R226, R93 ;  /* 0x0000005d00e27308 */ /* 0x0009e20000000800 */
[--C-:B-1----:R-:W-:Y:S02]  /*6890*/  FFMA.FTZ R89, R112, UR5, -R90.reuse ;  /* 0x0000000570597c23 */ /* 0x102fe4000801085a */
[----:B------:R1:W4:Y:S01]  /*68a0*/  SHFL.IDX PT, R92, R231, R101, 0x1f ;  /* 0x00001f65e75c7589 */ /* 0x00032200000e0000 */
[----:B------:R-:W-:Y:S01]  /*68b0*/  FFMA.FTZ R90, R114, UR5, -R90 ;  /* 0x00000005725a7c23 */ /* 0x000fe2000801085a */
[C---:B------:R-:W-:Y:S02]  /*68c0*/  VIADD R114, R5.reuse, 0x8 ;  /* 0x0000000805727836 */ /* 0x040fe40000000000 */
[----:B---3--:R-:W-:Y:S01]  /*68d0*/  FFMA.FTZ R9, R96, UR5, -R10 ;  /* 0x0000000560097c23 */ /* 0x008fe2000801080a */
[----:B------:R-:W3:Y:S01]  /*68e0*/  SHFL.IDX PT, R231, R231, R91, 0x1f ;  /* 0x00001f5be7e77589 */ /* 0x000ee200000e0000 */
[----:B------:R3:W-:Y:S01]  /*68f0*/  MUFU.EX2 R224, R95 ;  /* 0x0000005f00e07308 */ /* 0x0007e20000000800 */
[----:B--2---:R-:W-:-:S02]  /*6900*/  VIADD R13, R5, 0x18 ;  /* 0x00000018050d7836 */ /* 0x004fc40000000000 */
[----:B------:R-:W-:Y:S01]  /*6910*/  FFMA.FTZ R10, R98, UR5, -R10 ;  /* 0x00000005620a7c23 */ /* 0x000fe2000801080a */
[----:B------:R-:W-:Y:S01]  /*6920*/  FSEL R104, R127, -INF , P1 ;  /* 0xff8000007f687808 */ /* 0x000fe20000800000 */
[----:B------:R-:W2:Y:S01]  /*6930*/  SHFL.IDX PT, R98, R223, R5, 0x1f ;  /* 0x00001f05df627589 */ /* 0x000ea200000e0000 */
[----:B-1----:R-:W-:Y:S01]  /*6940*/  FSEL R101, R124, -INF , P2 ;  /* 0xff8000007c657808 */ /* 0x002fe20001000000 */
[--C-:B-----5:R-:W-:Y:S01]  /*6950*/  FFMA.FTZ R105, R105, UR5, -R106.reuse ;  /* 0x0000000569697c23 */ /* 0x120fe2000801086a */
[----:B------:R-:W-:Y:S01]  /*6960*/  FFMA.FTZ R106, R130, UR5, -R106 ;  /* 0x00000005826a7c23 */ /* 0x000fe2000801086a */
[----:B------:R1:W5:Y:S01]  /*6970*/  SHFL.IDX PT, R14, R11, R13, 0x1f ;  /* 0x00001f0d0b0e7589 */ /* 0x00036200000e0000 */
[--C-:B----4-:R-:W-:Y:S01]  /*6980*/  FFMA.FTZ R93, R116, UR5, -R94.reuse ;  /* 0x00000005745d7c23 */ /* 0x110fe2000801085e */
[----:B------:R-:W-:Y:S01]  /*6990*/  FFMA.FTZ R94, R118, UR5, -R94 ;  /* 0x00000005765e7c23 */ /* 0x000fe2000801085e */
[----:B------:R-:W-:Y:S01]  /*69a0*/  FSEL R118, R145, -INF , P2 ;  /* 0xff80000091767808 */ /* 0x000fe20001000000 */
[----:B------:R-:W-:-:S02]  /*69b0*/  VIADD R145, R5, 0x14 ;  /* 0x0000001405917836 */ /* 0x000fc40000000000 */
[----:B------:R-:W-:Y:S01]  /*69c0*/  FFMA.FTZ R104, R104, UR5, -R103 ;  /* 0x0000000568687c23 */ /* 0x000fe20008010867 */
[----:B------:R-:W-:Y:S01]  /*69d0*/  FSEL R116, R148, -INF , P2 ;  /* 0xff80000094747808 */ /* 0x000fe20001000000 */
[----:B------:R4:W-:Y:S01]  /*69e0*/  MUFU.EX2 R103, R109 ;  /* 0x0000006d00677308 */ /* 0x0009e20000000800 */
[----:B------:R-:W-:Y:S01]  /*69f0*/  VIADD R148, R5, 0x10 ;  /* 0x0000001005947836 */ /* 0x000fe20000000000 */
[----:B------:R-:W-:Y:S01]  /*6a00*/  FSEL R130, R136, -INF , P2 ;  /* 0xff80000088827808 */ /* 0x000fe20001000000 */
[----:B-1----:R-:W-:Y:S01]  /*6a10*/  FFMA.FTZ R11, R97, UR5, -R12 ;  /* 0x00000005610b7c23 */ /* 0x002fe2000801080c */
[----:B------:R-:W-:Y:S01]  /*6a20*/  FFMA.FTZ R91, R113, UR5, -R92 ;  /* 0x00000005715b7c23 */ /* 0x000fe2000801085c */
[----:B------:R-:W-:Y:S02]  /*6a30*/  VIADD R113, R5, 0x4 ;  /* 0x0000000405717836 */ /* 0x000fe40000000000 */
[----:B------:R-:W-:Y:S01]  /*6a40*/  FFMA.FTZ R12, R99, UR5, -R12 ;  /* 0x00000005630c7c23 */ /* 0x000fe2000801080c */
[----:B------:R-:W-:Y:S01]  /*6a50*/  FSEL R99, R121, -INF , P2 ;  /* 0xff80000079637808 */ /* 0x000fe20001000000 */
[--C-:B---3--:R-:W-:Y:S01]  /*6a60*/  FFMA.FTZ R95, R117, UR5, -R231.reuse ;  /* 0x00000005755f7c23 */ /* 0x108fe200080108e7 */
[----:B------:R-:W-:Y:S01]  /*6a70*/  FFMA.FTZ R96, R119, UR5, -R231 ;  /* 0x0000000577607c23 */ /* 0x000fe200080108e7 */
[----:B------:R-:W1:Y:S01]  /*6a80*/  SHFL.IDX PT, R117, R218, R145, 0x1f ;  /* 0x00001f91da757589 */ /* 0x000e6200000e0000 */
[----:B----4-:R-:W-:Y:S01]  /*6a90*/  FSEL R109, R132, -INF , P2 ;  /* 0xff800000846d7808 */ /* 0x010fe20001000000 */
[----:B------:R-:W-:-:S02]  /*6aa0*/  VIADD R231, R5, 0x1c ;  /* 0x0000001c05e77836 */ /* 0x000fc40000000000 */
[----:B--2---:R-:W-:Y:S01]  /*6ab0*/  FFMA.FTZ R97, R120, UR5, -R98 ;  /* 0x0000000578617c23 */ /* 0x004fe20008010862 */
[----:B------:R-:W-:Y:S01]  /*6ac0*/  FSEL R120, R144, -INF , P2 ;  /* 0xff80000090787808 */ /* 0x000fe20001000000 */
[----:B------:R-:W-:Y:S02]  /*6ad0*/  VIADD R144, R5, 0xc ;  /* 0x0000000c05907836 */ /* 0x000fe40000000000 */
[----:B------:R-:W-:Y:S01]  /*6ae0*/  FFMA.FTZ R109, R109, UR5, -R110 ;  /* 0x000000056d6d7c23 */ /* 0x000fe2000801086e */
[--C-:B-----5:R-:W-:Y:S01]  /*6af0*/  FFMA.FTZ R13, R100, UR5, -R14.reuse ;  /* 0x00000005640d7c23 */ /* 0x120fe2000801080e */
[----:B------:R-:W-:Y:S01]  /*6b00*/  FFMA.FTZ R14, R102, UR5, -R14 ;  /* 0x00000005660e7c23 */ /* 0x000fe2000801080e */
[----:B------:R-:W2:Y:S01]  /*6b10*/  SHFL.IDX PT, R100, R223, R113, 0x1f ;  /* 0x00001f71df647589 */ /* 0x000ea200000e0000 */
[----:B------:R-:W-:Y:S01]  /*6b20*/  FFMA.FTZ R110, R134, UR5, -R110 ;  /* 0x00000005866e7c23 */ /* 0x000fe2000801086e */
[--C-:B------:R-:W-:Y:S01]  /*6b30*/  FFMA.FTZ R130, R130, UR5, -R131.reuse ;  /* 0x0000000582827c23 */ /* 0x100fe20008010883 */
[----:B------:R-:W-:Y:S01]  /*6b40*/  FFMA.FTZ R131, R138, UR5, -R131 ;  /* 0x000000058a837c23 */ /* 0x000fe20008010883 */
[----:B------:R-:W3:Y:S01]  /*6b50*/  SHFL.IDX PT, R102, R223, R114, 0x1f ;  /* 0x00001f72df667589 */ /* 0x000ee200000e0000 */
[----:B------:R-:W-:Y:S01]  /*6b60*/  FFMA.FTZ R98, R122, UR5, -R98 ;  /* 0x000000057a627c23 */ /* 0x000fe20008010862 */
[----:B------:R-:W-:Y:S01]  /*6b70*/  FSEL R122, R141, -INF , P2 ;  /* 0xff8000008d7a7808 */ /* 0x000fe20001000000 */
[----:B------:R-:W-:Y:S01]  /*6b80*/  FFMA.FTZ R92, R115, UR5, -R92 ;  /* 0x00000005735c7c23 */ /* 0x000fe2000801085c */
[----:B------:R4:W5:Y:S01]  /*6b90*/  SHFL.IDX PT, R112, R223, R231, 0x1f ;  /* 0x00001fe7df707589 */ /* 0x00096200000e0000 */
[----:B------:R-:W5:Y:S03]  /*6ba0*/  MUFU.EX2 R13, R13 ;  /* 0x0000000d000d7308 */ /* 0x000f660000000800 */
[----:B------:R2:W5:Y:S01]  /*6bb0*/  SHFL.IDX PT, R134, R218, R113, 0x1f ;  /* 0x00001f71da867589 */ /* 0x00056200000e0000 */
[--C-:B-1----:R-:W-:Y:S01]  /*6bc0*/  FFMA.FTZ R118, R118, UR5, -R117.reuse ;  /* 0x0000000576767c23 */ /* 0x102fe20008010875 */
[----:B------:R-:W-:-:S02]  /*6bd0*/  FFMA.FTZ R117, R147, UR5, -R117 ;  /* 0x0000000593757c23 */ /* 0x000fc40008010875 */
[----:B------:R-:W1:Y:S01]  /*6be0*/  SHFL.IDX PT, R121, R218, R144, 0x1f ;  /* 0x00001f90da797589 */ /* 0x000e6200000e0000 */
[----:B----4-:R-:W-:Y:S01]  /*6bf0*/  VIADD R223, R5, 0x18 ;  /* 0x0000001805df7836 */ /* 0x010fe20000000000 */
[----:B------:R-:W4:Y:S02]  /*6c00*/  MUFU.EX2 R14, R14 ;  /* 0x0000000e000e7308 */ /* 0x000f240000000800 */
[----:B------:R-:W4:Y:S01]  /*6c10*/  LDL R147, [R1+0x30] ;  /* 0x0000300001937983 */ /* 0x000f220000100800 */
[----:B--2---:R-:W-:Y:S01]  /*6c20*/  FSEL R113, R151, -INF , P1 ;  /* 0xff80000097717808 */ /* 0x004fe20000800000 */
[----:B------:R-:W-:Y:S02]  /*6c30*/  VIADD R151, R5, 0x4 ;  /* 0x0000000405977836 */ /* 0x000fe40000000000 */
[--C-:B------:R-:W-:Y:S01]  /*6c40*/  FFMA.FTZ R99, R99, UR5, -R100.reuse ;  /* 0x0000000563637c23 */ /* 0x100fe20008010864 */
[----:B------:R-:W-:Y:S01]  /*6c50*/  FFMA.FTZ R100, R123, UR5, -R100 ;  /* 0x000000057b647c23 */ /* 0x000fe20008010864 */
[----:B------:R-:W2:Y:S01]  /*6c60*/  SHFL.IDX PT, R119, R218, R148, 0x1f ;  /* 0x00001f94da777589 */ /* 0x000ea200000e0000 */
[----:B------:R-:W-:Y:S01]  /*6c70*/  MUFU.EX2 R105, R105 ;  /* 0x0000006900697308 */ /* 0x000fe20000000800 */
[--C-:B---3--:R-:W-:Y:S01]  /*6c80*/  FFMA.FTZ R101, R101, UR5, -R102.reuse ;  /* 0x0000000565657c23 */ /* 0x108fe20008010866 */
[----:B------:R-:W-:Y:S01]  /*6c90*/  FFMA.FTZ R102, R126, UR5, -R102 ;  /* 0x000000057e667c23 */ /* 0x000fe20008010866 */
[----:B------:R3:W2:Y:S01]  /*6ca0*/  SHFL.IDX PT, R123, R218, R114, 0x1f ;  /* 0x00001f72da7b7589 */ /* 0x0006a200000e0000 */
[--C-:B-----5:R-:W-:Y:S01]  /*6cb0*/  FFMA.FTZ R111, R111, UR5, -R112.reuse ;  /* 0x000000056f6f7c23 */ /* 0x120fe20008010870 */
[----:B------:R-:W-:Y:S01]  /*6cc0*/  FFMA.FTZ R112, R135, UR5, -R112 ;  /* 0x0000000587707c23 */ /* 0x000fe20008010870 */
[----:B------:R-:W-:Y:S01]  /*6cd0*/  FSEL R135, R137, -INF , P2 ;  /* 0xff80000089877808 */ /* 0x000fe20001000000 */
[----:B------:R-:W5:Y:S01]  /*6ce0*/  SHFL.IDX PT, R115, R218, R223, 0x1f ;  /* 0x00001fdfda737589 */ /* 0x000f6200000e0000 */
[----:B------:R-:W4:Y:S03]  /*6cf0*/  MUFU.EX2 R101, R101 ;  /* 0x0000006500657308 */ /* 0x000f260000000800 */
[----:B------:R-:W-:Y:S01]  /*6d00*/  FFMA.FTZ R135, R135, UR5, -R134 ;  /* 0x0000000587877c23 */ /* 0x000fe20008010886 */
[----:B---3--:R-:W-:Y:S01]  /*6d10*/  FSEL R114, R149, -INF , P2 ;  /* 0xff80000095727808 */ /* 0x008fe20001000000 */
[----:B------:R-:W-:-:S02]  /*6d20*/  VIADD R149, R5, 0x8 ;  /* 0x0000000805957836 */ /* 0x000fc40000000000 */
[----:B------:R-:W-:Y:S01]  /*6d30*/  FFMA.FTZ R134, R139, UR5, -R134 ;  /* 0x000000058b867c23 */ /* 0x000fe20008010886 */
[--C-:B-1----:R-:W-:Y:S01]  /*6d40*/  FFMA.FTZ R122, R122, UR5, -R121.reuse ;  /* 0x000000057a7a7c23 */ /* 0x102fe20008010879 */
[----:B------:R-:W-:Y:S01]  /*6d50*/  FFMA.FTZ R121, R143, UR5, -R121 ;  /* 0x000000058f797c23 */ /* 0x000fe20008010879 */
[----:B------:R-:W1:Y:S01]  /*6d60*/  SHFL.IDX PT, R218, R218, R231, 0x1f ;  /* 0x00001fe7dada7589 */ /* 0x000e6200000e0000 */
[----:B------:R-:W3:Y:S01]  /*6d70*/  MUFU.EX2 R106, R106 ;  /* 0x0000006a006a7308 */ /* 0x000ee20000000800 */
[--C-:B--2---:R-:W-:Y:S01]  /*6d80*/  FFMA.FTZ R120, R120, UR5, -R119.reuse ;  /* 0x0000000578787c23 */ /* 0x104fe20008010877 */
[----:B------:R-:W-:Y:S01]  /*6d90*/  FFMA.FTZ R119, R146, UR5, -R119 ;  /* 0x0000000592777c23 */ /* 0x000fe20008010877 */
[--C-:B------:R-:W-:Y:S01]  /*6da0*/  FFMA.FTZ R125, R125, UR5, -R123.reuse ;  /* 0x000000057d7d7c23 */ /* 0x100fe2000801087b */
[----:B------:R-:W-:-:S04]  /*6db0*/  FFMA.FTZ R123, R142, UR5, -R123 ;  /* 0x000000058e7b7c23 */ /* 0x000fc8000801087b */
[----:B------:R-:W2:Y:S01]  /*6dc0*/  MUFU.EX2 R111, R111 ;  /* 0x0000006f006f7308 */ /* 0x000ea20000000800 */
[----:B------:R-:W-:Y:S02]  /*6dd0*/  WARPGROUP.DEPBAR.LE gsb0, 0x0 ;  /* 0x00008000000079c5 */ /* 0x000fe40000010000 */
[----:B------:R-:W-:Y:S01]  /*6de0*/  WARPGROUP.ARRIVE ;  /* 0x00000000000079c5 */ /* 0x000fe20000000000 */
[--C-:B-----5:R-:W-:Y:S01]  /*6df0*/  FFMA.FTZ R116, R116, UR5, -R115.reuse ;  /* 0x0000000574747c23 */ /* 0x120fe20008010873 */
[----:B------:R-:W-:-:S03]  /*6e00*/  FFMA.FTZ R115, R150, UR5, -R115 ;  /* 0x0000000596737c23 */ /* 0x000fc60008010873 */
[----:B------:R-:W5:Y:S01]  /*6e10*/  MUFU.EX2 R102, R102 ;  /* 0x0000006600667308 */ /* 0x000f620000000800 */
[----:B------:R-:W-:Y:S01]  /*6e20*/  HGMMA.64x128x16.F32 R24, gdesc[UR8], R24, gsb0 ;  /* 0x01e00000081879f0 */ /* 0x000fe20008000818 */
[----:B------:R-:W-:Y:S01]  /*6e30*/  R2UR UR8, R232 ;  /* 0x00000000e80872ca */ /* 0x000fe200000e0000 */
[----:B------:R-:W-:Y:S01]  /*6e40*/  UMOV UR10, UR6 ;  /* 0x00000006000a7c82 */ /* 0x000fe20008000000 */
[----:B------:R-:W-:Y:S01]  /*6e50*/  R2UR UR9, R233 ;  /* 0x00000000e90972ca */ /* 0x000fe200000e0000 */
[----:B------:R-:W-:-:S03]  /*6e60*/  UMOV UR11, 0x40000040 ;  /* 0x40000040000b7882 */ /* 0x000fc60000000000 */
[----:B------:R-:W5:Y:S01]  /*6e70*/  MUFU.EX2 R104, R104 ;  /* 0x0000006800687308 */ /* 0x000f620000000800 */
[--C-:B-1----:R-:W-:Y:S01]  /*6e80*/  FFMA.FTZ R114, R114, UR5, -R218.reuse ;  /* 0x0000000572727c23 */ /* 0x102fe200080108da */
[----:B------:R-:W-:-:S06]  /*6e90*/  FFMA.FTZ R113, R113, UR5, -R218 ;  /* 0x0000000571717c23 */ /* 0x000fcc00080108da */
[----:B------:R-:W1:Y:S08]  /*6ea0*/  MUFU.EX2 R9, R9 ;  /* 0x0000000900097308 */ /* 0x000e700000000800 */
[----:B------:R-:W-:Y:S08]  /*6eb0*/  MUFU.EX2 R10, R10 ;  /* 0x0000000a000a7308 */ /* 0x000ff00000000800 */
[----:B------:R-:W1:Y:S08]  /*6ec0*/  MUFU.EX2 R11, R11 ;  /* 0x0000000b000b7308 */ /* 0x000e700000000800 */
[----:B------:R-:W1:Y:S08]  /*6ed0*/  MUFU.EX2 R12, R12 ;  /* 0x0000000c000c7308 */ /* 0x000e700000000800 */
[----:B------:R-:W1:Y:S08]  /*6ee0*/  MUFU.EX2 R97, R97 ;  /* 0x0000006100617308 */ /* 0x000e700000000800 */
[----:B------:R-:W-:Y:S08]  /*6ef0*/  MUFU.EX2 R98, R98 ;  /* 0x0000006200627308 */ /* 0x000ff00000000800 */
[----:B------:R-:W1:Y:S08]  /*6f00*/  MUFU.EX2 R99, R99 ;  /* 0x0000006300637308 */ /* 0x000e700000000800 */
[----:B------:R-:W1:Y:S08]  /*6f10*/  MUFU.EX2 R100, R100 ;  /* 0x0000006400647308 */ /* 0x000e700000000800 */
[----:B------:R-:W1:Y:S08]  /*6f20*/  MUFU.EX2 R109, R109 ;  /* 0x0000006d006d7308 */ /* 0x000e700000000800 */
        /* <DEDUP_REMOVED lines=20> */
[----:B------:R-:W2:Y:S04]  /*7070*/  SHFL.IDX PT, R126, R216, R151, 0x1f ;  /* 0x00001f97d87e7589 */ /* 0x000ea800000e0000 */
[----:B------:R-:W5:Y:S04]  /*7080*/  SHFL.IDX PT, R133, R216, R149, 0x1f ;  /* 0x00001f95d8857589 */ /* 0x000f6800000e0000 */
[----:B------:R-:W1:Y:S04]  /*7090*/  SHFL.IDX PT, R127, R216, R144, 0x1f ;  /* 0x00001f90d87f7589 */ /* 0x000e6800000e0000 */
[----:B------:R-:W4:Y:S04]  /*70a0*/  SHFL.IDX PT, R129, R216, R148, 0x1f ;  /* 0x00001f94d8817589 */ /* 0x000f2800000e0000 */
[----:B------:R-:W-:Y:S01]  /*70b0*/  SHFL.IDX PT, R132, R216, R145, 0x1f ;  /* 0x00001f91d8847589 */ /* 0x000fe200000e0000 */
[--C-:B---3--:R-:W-:Y:S01]  /*70c0*/  FADD.FTZ R24, R24, -R124.reuse ;  /* 0x8000007c18187221 */ /* 0x108fe20000010000 */
[----:B------:R-:W-:-:S02]  /*70d0*/  FADD.FTZ R26, R26, -R124 ;  /* 0x8000007c1a1a7221 */ /* 0x000fc40000010000 */
[----:B------:R-:W3:Y:S01]  /*70e0*/  SHFL.IDX PT, R142, R216, R231, 0x1f ;  /* 0x00001fe7d88e7589 */ /* 0x000ee200000e0000 */
[--C-:B--2---:R-:W-:Y:S01]  /*70f0*/  FADD.FTZ R124, R25, -R126.reuse ;  /* 0x8000007e197c7221 */ /* 0x104fe20000010000 */
[----:B------:R-:W-:Y:S02]  /*7100*/  FADD.FTZ R126, R27, -R126 ;  /* 0x8000007e1b7e7221 */ /* 0x000fe40000010000 */
[----:B------:R-:W2:Y:S01]  /*7110*/  SHFL.IDX PT, R139, R220, R149, 0x1f ;  /* 0x00001f95dc8b7589 */ /* 0x000ea200000e0000 */
[--C-:B-----5:R-:W-:Y:S01]  /*7120*/  FADD.FTZ R128, R28, -R133.reuse ;  /* 0x800000851c807221 */ /* 0x120fe20000010000 */
[----:B------:R-:W-:Y:S01]  /*7130*/  FADD.FTZ R25, R30, -R133 ;  /* 0x800000851e197221 */ /* 0x000fe20000010000 */
[----:B------:R5:W2:Y:S01]  /*7140*/  MUFU.EX2 R28, R130 ;  /* 0x00000082001c7308 */ /* 0x000aa20000000800 */
[----:B------:R-:W2:Y:S01]  /*7150*/  SHFL.IDX PT, R138, R220, R148, 0x1f ;  /* 0x00001f94dc8a7589 */ /* 0x000ea200000e0000 */
[----:B-1----:R-:W-:-:S03]  /*7160*/  FADD.FTZ R27, R31, -R127 ;  /* 0x8000007f1f1b7221 */ /* 0x002fc60000010000 */
[----:B------:R-:W1:Y:S03]  /*7170*/  SHFL.IDX PT, R137, R220, R144, 0x1f ;  /* 0x00001f90dc897589 */ /* 0x000e6600000e0000 */
[----:B------:R3:W1:Y:S01]  /*7180*/  MUFU.EX2 R30, R135 ;  /* 0x00000087001e7308 */ /* 0x0006620000000800 */
[----:B-----5:R-:W-:Y:S01]  /*7190*/  FADD.FTZ R130, R29, -R127 ;  /* 0x8000007f1d827221 */ /* 0x020fe20000010000 */
[--C-:B----4-:R-:W-:Y:S01]  /*71a0*/  FADD.FTZ R127, R32, -R129.reuse ;  /* 0x80000081207f7221 */ /* 0x110fe20000010000 */
[----:B------:R-:W4:Y:S01]  /*71b0*/  SHFL.IDX PT, R143, R216, R223, 0x1f ;  /* 0x00001fdfd88f7589 */ /* 0x000f2200000e0000 */
[----:B------:R-:W-:-:S03]  /*71c0*/  FADD.FTZ R129, R34, -R129 ;  /* 0x8000008122817221 */ /* 0x000fc60000010000 */
[----:B------:R-:W5:Y:S01]  /*71d0*/  SHFL.IDX PT, R32, R220, R145, 0x1f ;  /* 0x00001f91dc207589 */ /* 0x000f6200000e0000 */
[----:B------:R1:W5:Y:S01]  /*71e0*/  MUFU.EX2 R29, R131 ;  /* 0x00000083001d7308 */ /* 0x0003620000000800 */
[--C-:B---3--:R-:W-:Y:S01]  /*71f0*/  FADD.FTZ R37, R37, -R142.reuse ;  /* 0x8000008e25257221 */ /* 0x108fe20000010000 */
[----:B------:R-:W-:Y:S01]  /*7200*/  FADD.FTZ R39, R39, -R142 ;  /* 0x8000008e27277221 */ /* 0x000fe20000010000 */
[----:B------:R-:W3:Y:S01]  /*7210*/  SHFL.IDX PT, R135, R219, R5, 0x1f ;  /* 0x00001f05db877589 */ /* 0x000ee200000e0000 */
[--C-:B--2---:R-:W-:Y:S01]  /*7220*/  FADD.FTZ R44, R44, -R139.reuse ;  /* 0x8000008b2c2c7221 */ /* 0x104fe20000010000 */
[----:B------:R-:W-:Y:S02]  /*7230*/  FADD.FTZ R46, R46, -R139 ;  /* 0x8000008b2e2e7221 */ /* 0x000fe40000010000 */
[----:B------:R-:W2:Y:S01]  /*7240*/  SHFL.IDX PT, R136, R220, R223, 0x1f ;  /* 0x00001fdfdc887589 */ /* 0x000ea200000e0000 */
[----:B------:R4:W2:Y:S01]  /*7250*/  MUFU.EX2 R31, R134 ;  /* 0x00000086001f7308 */ /* 0x0008a20000000800 */
[--C-:B-1----:R-:W-:Y:S01]  /*7260*/  FADD.FTZ R131, R33, -R132.reuse ;  /* 0x8000008421837221 */ /* 0x102fe20000010000 */
[----:B------:R-:W-:Y:S01]  /*7270*/  FADD.FTZ R132, R35, -R132 ;  /* 0x8000008423847221 */ /* 0x000fe20000010000 */
[--C-:B------:R-:W-:Y:S01]  /*7280*/  FADD.FTZ R48, R48, -R138.reuse ;  /* 0x8000008a30307221 */ /* 0x100fe20000010000 */
[----:B------:R-:W-:Y:S01]  /*7290*/  FADD.FTZ R50, R50, -R138 ;  /* 0x8000008a32327221 */ /* 0x000fe20000010000 */
[----:B------:R-:W1:Y:S01]  /*72a0*/  SHFL.IDX PT, R35, R219, R144, 0x1f ;  /* 0x00001f90db237589 */ /* 0x000e6200000e0000 */
[--C-:B------:R-:W-:Y:S01]  /*72b0*/  FADD.FTZ R45, R45, -R137.reuse ;  /* 0x800000892d2d7221 */ /* 0x100fe20000010000 */
[----:B------:R-:W-:-:S02]  /*72c0*/  FADD.FTZ R47, R47, -R137 ;  /* 0x800000892f2f7221 */ /* 0x000fc40000010000 */
[----:B----4-:R-:W4:Y:S01]  /*72d0*/  SHFL.IDX PT, R134, R219, R145, 0x1f ;  /* 0x00001f91db867589 */ /* 0x010f2200000e0000 */
[----:B------:R-:W-:-:S03]  /*72e0*/  FADD.FTZ R133, R36, -R143 ;  /* 0x8000008f24857221 */ /* 0x000fc60000010000 */
[----:B------:R-:W-:Y:S04]  /*72f0*/  SHFL.IDX PT, R140, R220, R151, 0x1f ;  /* 0x00001f97dc8c7589 */ /* 0x000fe800000e0000 */
[----:B------:R-:W-:Y:S01]  /*7300*/  SHFL.IDX PT, R141, R220, R5, 0x1f ;  /* 0x00001f05dc8d7589 */ /* 0x000fe200000e0000 */
[--C-:B-----5:R-:W-:Y:S01]  /*7310*/  FADD.FTZ R49, R49, -R32.reuse ;  /* 0x8000002031317221 */ /* 0x120fe20000010000 */
[----:B------:R-:W-:Y:S01]  /*7320*/  FADD.FTZ R51, R51, -R32 ;  /* 0x8000002033337221 */ /* 0x000fe20000010000 */
[--C-:B---3--:R-:W-:Y:S01]  /*7330*/  FADD.FTZ R56, R56, -R135.reuse ;  /* 0x8000008738387221 */ /* 0x108fe20000010000 */
[----:B------:R3:W5:Y:S01]  /*7340*/  MUFU.EX2 R32, R125 ;  /* 0x0000007d00207308 */ /* 0x0007620000000800 */
[----:B------:R-:W-:Y:S01]  /*7350*/  FADD.FTZ R58, R58, -R135 ;  /* 0x800000873a3a7221 */ /* 0x000fe20000010000 */
[----:B------:R-:W-:Y:S01]  /*7360*/  SHFL.IDX PT, R142, R221, R145, 0x1f ;  /* 0x00001f91dd8e7589 */ /* 0x000fe200000e0000 */
[--C-:B--2---:R-:W-:Y:S01]  /*7370*/  FADD.FTZ R52, R52, -R136.reuse ;  /* 0x8000008834347221 */ /* 0x104fe20000010000 */
[----:B------:R-:W-:Y:S01]  /*7380*/  FADD.FTZ R54, R54, -R136 ;  /* 0x8000008836367221 */ /* 0x000fe20000010000 */
[----:B------:R-:W-:Y:S01]  /*7390*/  FMUL.FTZ R26, R230, R26 ;  /* 0x0000001ae61a7220 */ /* 0x000fe20000410000 */
[----:B------:R-:W-:Y:S01]  /*73a0*/  SHFL.IDX PT, R135, R221, R151, 0x1f ;  /* 0x00001f97dd877589 */ /* 0x000fe200000e0000 */
[----:B------:R-:W-:Y:S01]  /*73b0*/  FMUL.FTZ R25, R227, R25 ;  /* 0x00000019e3197220 */ /* 0x000fe20000410000 */
[----:B------:R-:W-:Y:S01]  /*73c0*/  MUFU.EX2 R119, R119 ;  /* 0x0000007700777308 */ /* 0x000fe20000000800 */
[----:B------:R-:W-:Y:S01]  /*73d0*/  FADD.FTZ R38, R38, -R143 ;  /* 0x8000008f26267221 */ /* 0x000fe20000010000 */
[----:B---3--:R-:W-:Y:S04]  /*73e0*/  SHFL.IDX PT, R125, R221, R5, 0x1f ;  /* 0x00001f05dd7d7589 */ /* 0x008fe800000e0000 */
[----:B------:R-:W2:Y:S01]  /*73f0*/  SHFL.IDX PT, R34, R219, R151, 0x1f ;  /* 0x00001f97db227589 */ /* 0x000ea200000e0000 */
[----:B------:R-:W-:Y:S01]  /*7400*/  FMUL.FTZ R37, R15, R37 ;  /* 0x000000250f257220 */ /* 0x000fe20000410000 */
[--C-:B-1----:R-:W-:Y:S01]  /*7410*/  FADD.FTZ R61, R61, -R35.reuse ;  /* 0x800000233d3d7221 */ /* 0x102fe20000010000 */
[----:B------:R-:W-:Y:S01]  /*7420*/  FADD.FTZ R63, R63, -R35 ;  /* 0x800000233f3f7221 */ /* 0x000fe20000010000 */
[----:B------:R-:W-:Y:S01]  /*7430*/  SHFL.IDX PT, R139, R221, R149, 0x1f ;  /* 0x00001f95dd8b7589 */ /* 0x000fe200000e0000 */
[----:B------:R1:W-:Y:S03]  /*7440*/  MUFU.EX2 R35, R121 ;  /* 0x0000007900237308 */ /* 0x0003e60000000800 */
[----:B------:R-:W-:Y:S04]  /*7450*/  SHFL.IDX PT, R144, R221, R144, 0x1f ;  /* 0x00001f90dd907589 */ /* 0x000fe800000e0000 */
[----:B------:R-:W-:Y:S04]  /*7460*/  SHFL.IDX PT, R138, R221, R148, 0x1f ;  /* 0x00001f94dd8a7589 */ /* 0x000fe800000e0000 */
[----:B------:R-:W3:Y:S04]  /*7470*/  SHFL.IDX PT, R137, R219, R149, 0x1f ;  /* 0x00001f95db897589 */ /* 0x000ee800000e0000 */
[----:B------:R-:W5:Y:S01]  /*7480*/  SHFL.IDX PT, R33, R220, R231, 0x1f ;  /* 0x00001fe7dc217589 */ /* 0x000f6200000e0000 */
[----:B----4-:R-:W-:Y:S01]  /*7490*/  FADD.FTZ R65, R65, -R134 ;  /* 0x8000008641417221 */ /* 0x010fe20000010000 */
[----:B------:R-:W-:Y:S01]  /*74a0*/  MUFU.EX2 R118, R118 ;  /* 0x0000007600767308 */ /* 0x000fe20000000800 */
[----:B------:R-:W-:Y:S01]  /*74b0*/  FMUL.FTZ R39, R16, R39 ;  /* 0x0000002710277220 */ /* 0x000fe20000410000 */
[----:B------:R-:W-:Y:S01]  /*74c0*/  SHFL.IDX PT, R145, R221, R223, 0x1f ;  /* 0x00001fdfdd917589 */ /* 0x000fe200000e0000 */
[--C-:B--2---:R-:W-:Y:S01]  /*74d0*/  FADD.FTZ R57, R57, -R34.reuse ;  /* 0x8000002239397221 */ /* 0x104fe20000010000 */
[----:B------:R-:W-:Y:S01]  /*74e0*/  FADD.FTZ R59, R59, -R34 ;  /* 0x800000223b3b7221 */ /* 0x000fe20000010000 */
[--C-:B------:R-:W-:Y:S01]  /*74f0*/  FADD.FTZ R41, R41, -R140.reuse ;  /* 0x8000008c29297221 */ /* 0x100fe20000010000 */
[----:B------:R-:W2:Y:S01]  /*7500*/  SHFL.IDX PT, R221, R221, R231, 0x1f ;  /* 0x00001fe7dddd7589 */ /* 0x000ea200000e0000 */
[----:B------:R-:W-:Y:S01]  /*7510*/  FADD.FTZ R43, R43, -R140 ;  /* 0x8000008c2b2b7221 */ /* 0x000fe20000010000 */
[----:B------:R-:W-:Y:S01]  /*7520*/  MUFU.EX2 R117, R117 ;  /* 0x0000007500757308 */ /* 0x000fe20000000800 */
[--C-:B------:R-:W-:Y:S01]  /*7530*/  FADD.FTZ R40, R40, -R141.reuse ;  /* 0x8000008d28287221 */ /* 0x100fe20000010000 */
[----:B------:R-:W4:Y:S01]  /*7540*/  SHFL.IDX PT, R36, R219, R223, 0x1f ;  /* 0x00001fdfdb247589 */ /* 0x000f2200000e0000 */
[----:B------:R-:W-:-:S03]  /*7550*/  FADD.FTZ R42, R42, -R141 ;  /* 0x8000008d2a2a7221 */ /* 0x000fc60000010000 */
[----:B------:R-:W4:Y:S01]  /*7560*/  SHFL.IDX PT, R136, R219, R148, 0x1f ;  /* 0x00001f94db887589 */ /* 0x000f2200000e0000 */
[----:B-1----:R-:W-:Y:S01]  /*7570*/  FADD.FTZ R121, R67, -R134 ;  /* 0x8000008643797221 */ /* 0x002fe20000010000 */
[----:B------:R-:W-:Y:S02]  /*7580*/  MUFU.EX2 R34, R122 ;  /* 0x0000007a00227308 */ /* 0x000fe40000000800 */
[----:B------:R-:W1:Y:S01]  /*7590*/  SHFL.IDX PT, R219, R219, R231, 0x1f ;  /* 0x00001fe7dbdb7589 */ /* 0x000e6200000e0000 */
[--C-:B---3--:R-:W-:Y:S01]  /*75a0*/  FADD.FTZ R60, R60, -R137.reuse ;  /* 0x800000893c3c7221 */ /* 0x108fe20000010000 */
[----:B------:R-:W-:Y:S01]  /*75b0*/  FADD.FTZ R62, R62, -R137 ;  /* 0x800000893e3e7221 */ /* 0x000fe20000010000 */
[--C-:B------:R-:W-:Y:S01]  /*75c0*/  FADD.FTZ R137, R80, -R138.reuse ;  /* 0x8000008a50897221 */ /* 0x100fe20000010000 */
[----:B------:R-:W-:Y:S01]  /*75d0*/  FADD.FTZ R138, R82, -R138 ;  /* 0x8000008a528a7221 */ /* 0x000fe20000010000 */
[----:B------:R-:W-:Y:S01]  /*75e0*/  FMUL.FTZ R82, R13, R133 ;  /* 0x000000850d527220 */ /* 0x000fe20000410000 */
[--C-:B-----5:R-:W-:Y:S01]  /*75f0*/  FADD.FTZ R53, R53, -R33.reuse ;  /* 0x8000002135357221 */ /* 0x120fe20000010000 */
[----:B------:R-:W-:-:S02]  /*7600*/  FADD.FTZ R55, R55, -R33 ;  /* 0x8000002137377221 */ /* 0x000fc40000010000 */
[----:B------:R3:W5:Y:S01]  /*7610*/  MUFU.EX2 R33, R123 ;  /* 0x0000007b00217308 */ /* 0x0007620000000800 */
[----:B--2---:R-:W-:Y:S01]  /*7620*/  FADD.FTZ R146, R85, -R221 ;  /* 0x800000dd55927221 */ /* 0x004fe20000010000 */
[----:B------:R-:W-:Y:S01]  /*7630*/  FMUL.FTZ R85, R229, R126 ;  /* 0x0000007ee5557220 */ /* 0x000fe20000410000 */
[----:B------:R-:W-:Y:S01]  /*7640*/  F2FP.F16.F32.PACK_AB R82, R37, R82 ;  /* 0x000000522552723e */ /* 0x000fe200000000ff */
[----:B----4-:R-:W-:-:S03]  /*7650*/  FADD.FTZ R67, R70, -R36 ;  /* 0x8000002446437221 */ /* 0x010fc60000010000 */
[----:B------:R-:W-:Y:S01]  /*7660*/  F2FP.F16.F32.PACK_AB R85, R85, R26 ;  /* 0x0000001a5555723e */ /* 0x000fe200000000ff */
[----:B------:R-:W-:Y:S01]  /*7670*/  FMUL.FTZ R26, R224, R27 ;  /* 0x0000001be01a7220 */ /* 0x000fe20000410000 */
[----:B---3--:R-:W-:Y:S01]  /*7680*/  FADD.FTZ R123, R68, -R36 ;  /* 0x80000024447b7221 */ /* 0x008fe20000010000 */
[----:B------:R-:W-:Y:S01]  /*7690*/  MUFU.EX2 R116, R116 ;  /* 0x0000007400747308 */ /* 0x000fe20000000800 */
[--C-:B------:R-:W-:Y:S01]  /*76a0*/  FADD.FTZ R64, R64, -R136.reuse ;  /* 0x8000008840407221 */ /* 0x100fe20000010000 */
[----:B------:R-:W-:Y:S01]  /*76b0*/  FADD.FTZ R66, R66, -R136 ;  /* 0x8000008842427221 */ /* 0x000fe20000010000 */
[----:B------:R-:W-:Y:S01]  /*76c0*/  FADD.FTZ R221, R87, -R221 ;  /* 0x800000dd57dd7221 */ /* 0x000fe20000010000 */
[----:B------:R-:W-:-:S04]  /*76d0*/  F2FP.F16.F32.PACK_AB R87, R26, R25 ;  /* 0x000000191a57723e */ /* 0x000fc800000000ff */
[----:B------:R2:W3:Y:S01]  /*76e0*/  MUFU.EX2 R36, R120 ;  /* 0x0000007800247308 */ /* 0x0004e20000000800 */
[----:B------:R-:W-:Y:S01]  /*76f0*/  FMUL.FTZ R25, R107, R65 ;  /* 0x000000416b197220 */ /* 0x000fe20000410000 */
[----:B-1----:R-:W-:Y:S01]  /*7700*/  FADD.FTZ R70, R69, -R219 ;  /* 0x800000db45467221 */ /* 0x002fe20000010000 */
[----:B------:R-:W-:-:S05]  /*7710*/  FMUL.FTZ R38, R14, R38 ;  /* 0x000000260e267220 */ /* 0x000fca0000410000 */
[----:B------:R-:W1:Y:S01]  /*7720*/  MUFU.EX2 R115, R115 ;  /* 0x0000007300737308 */ /* 0x000e620000000800 */
[----:B------:R-:W-:Y:S01]  /*7730*/  FMUL.FTZ R60, R101, R60 ;  /* 0x0000003c653c7220 */ /* 0x000fe20000410000 */
[----:B------:R-:W-:Y:S01]  /*7740*/  FMUL.FTZ R61, R103, R61 ;  /* 0x0000003d673d7220 */ /* 0x000fe20000410000 */
[----:B------:R-:W-:-:S05]  /*7750*/  FMUL.FTZ R64, R105, R64 ;  /* 0x0000004069407220 */ /* 0x000fca0000410000 */
[----:B------:R-:W4:Y:S01]  /*7760*/  MUFU.EX2 R114, R114 ;  /* 0x0000007200727308 */ /* 0x000f220000000800 */
[----:B------:R-:W-:Y:S01]  /*7770*/  FMUL.FTZ R65, R106, R66 ;  /* 0x000000426a417220 */ /* 0x000fe20000410000 */
[----:B------:R-:W-:-:S06]  /*7780*/  FMUL.FTZ R26, R108, R121 ;  /* 0x000000796c1a7220 */ /* 0x000fcc0000410000 */
[----:B------:R-:W4:Y:S01]  /*7790*/  MUFU.EX2 R37, R113 ;  /* 0x0000007100257308 */ /* 0x000f220000000800 */
[----:B------:R-:W-:Y:S01]  /*77a0*/  FADD.FTZ R122, R72, -R125 ;  /* 0x8000007d487a7221 */ /* 0x000fe20000010000 */
[----:B------:R-:W-:Y:S01]  /*77b0*/  FADD.FTZ R134, R73, -R135 ;  /* 0x8000008749867221 */ /* 0x000fe20000010000 */
[----:B------:R-:W-:Y:S01]  /*77c0*/  FADD.FTZ R125, R74, -R125 ;  /* 0x8000007d4a7d7221 */ /* 0x000fe20000010000 */
[----:B------:R-:W-:Y:S01]  /*77d0*/  FADD.FTZ R135, R75, -R135 ;  /* 0x800000874b877221 */ /* 0x000fe20000010000 */
[----:B------:R-:W-:Y:S01]  /*77e0*/  FADD.FTZ R143, R84, -R145 ;  /* 0x80000091548f7221 */ /* 0x000fe20000010000 */
[----:B--2---:R-:W-:Y:S01]  /*77f0*/  FADD.FTZ R120, R71, -R219 ;  /* 0x800000db47787221 */ /* 0x004fe20000010000 */
        /* <DEDUP_REMOVED lines=75> */
[----:B----4-:R-:W-:Y:S01]  /*7cb0*/  FMUL.FTZ R27, R114, R146 ;  /* 0x00000092721b7220 */ /* 0x010fe20000410000 */
        /* <DEDUP_REMOVED lines=159> */
.L_x_2740:
        /* <DEDUP_REMOVED lines=70> */
.L_x_2741:
        /* <DEDUP_REMOVED lines=12> */
.L_x_2731:
        /* <DEDUP_REMOVED lines=34> */
.L_x_2711:
[----:B------:R-:W-:Y:S05]  /*8df0*/  @P0 BRA `(.L_x_2710) ;  /* 0x0000003400200947 */ /* 0x000fea0003800000 */
[----:B------:R-:W3:Y:S01]  /*8e00*/  LDL.LU R14, [R1+0x3c] ;  /* 0x00003c00010e7983 */ /* 0x000ee20000300800 */
[----:B------:R-:W4:Y:S01]  /*8e10*/  LDC R0, c[0x0][0x850] ;  /* 0x00021400ff007b82 */ /* 0x000f220000000800 */
[----:B------:R-:W-:Y:S01]  /*8e20*/  USHF.L.U32 UR4, UR37, 0xd, URZ ;  /* 0x0000000d25047899 */ /* 0x000fe2000800063f */
[----:B------:R-:W-:Y:S01]  /*8e30*/  MOV R10, 0x400 ;  /* 0x00000400000a7802 */ /* 0x000fe20000000f00 */
[----:B------:R-:W1:Y:S01]  /*8e40*/  S2R R12, SR_TID.X ;  /* 0x00000000000c7919 */ /* 0x000e620000002100 */
[----:B------:R-:W-:Y:S01]  /*8e50*/  ULDC.64 UR6, c[0x0][0x820] ;  /* 0x0002080000067ab9 */ /* 0x000fe20000000a00 */
[----:B------:R-:W-:Y:S01]  /*8e60*/  USHF.R.S32.HI UR5, URZ, 0x1f, UR4 ;  /* 0x0000001f3f057899 */ /* 0x000fe20008011404 */
[----:B------:R-:W2:Y:S01]  /*8e70*/  S2R R11, SR_CgaCtaId ;  /* 0x00000000000b7919 */ /* 0x000ea20000008800 */
[----:B------:R-:W-:Y:S01]  /*8e80*/  IMAD.U32 R4, RZ, RZ, UR4 ;  /* 0x00000004ff047e24 */ /* 0x000fe2000f8e00ff */
[----:B------:R-:W-:-:S03]  /*8e90*/  ULDC.64 UR8, c[0x0][0x848] ;  /* 0x0002120000087ab9 */ /* 0x000fc60000000a00 */
[----:B------:R-:W-:Y:S01]  /*8ea0*/  IMAD.U32 R5, RZ, RZ, UR5 ;  /* 0x00000005ff057e24 */ /* 0x000fe2000f8e00ff */
[----:B------:R-:W-:Y:S01]  /*8eb0*/  ULDC.64 UR4, c[0x0][0x818] ;  /* 0x0002060000047ab9 */ /* 0x000fe20000000a00 */
[----:B----4-:R-:W-:Y:S01]  /*8ec0*/  ISETP.NE.AND P0, PT, R0, 0x1, PT ;  /* 0x000000010000780c */ /* 0x010fe20003f05270 */
[----:B-1----:R-:W-:-:S12]  /*8ed0*/  VIADD R13, R12, 0xffffff80 ;  /* 0xffffff800c0d7836 */ /* 0x002fd80000000000 */
[----:B------:R-:W3:Y:S01]  /*8ee0*/  @P0 LDC R0, c[0x0][0x854] ;  /* 0x00021500ff000b82 */ /* 0x000ee20000000800 */
[----:B--2---:R-:W-:Y:S02]  /*8ef0*/  LEA R15, R11, R10, 0x18 ;  /* 0x0000000a0b0f7211 */ /* 0x004fe400078ec0ff */
[----:B------:R-:W-:-:S05]  /*8f00*/  SHF.R.S32.HI R2, RZ, 0x1f, R13 ;  /* 0x0000001fff027819 */ /* 0x000fca000001140d */
[----:B------:R-:W1:Y:S01]  /*8f10*/  @P0 LDC R3, c[0x0][0x858] ;  /* 0x00021600ff030b82 */ /* 0x000e620000000800 */
[----:B------:R-:W-:Y:S01]  /*8f20*/  LEA.HI R6, R2, R13, RZ, 0x7 ;  /* 0x0000000d02067211 */ /* 0x000fe200078f38ff */
[----:B---3--:R-:W-:-:S05]  /*8f30*/  @P0 IMAD.HI.U32 R0, R14, R0, RZ ;  /* 0x000000000e000227 */ /* 0x008fca00078e00ff */
[----:B-1----:R-:W-:-:S04]  /*8f40*/  @P0 SHF.R.U32.HI R14, RZ, R3, R0 ;  /* 0x00000003ff0e0219 */ /* 0x002fc80000011600 */
[----:B------:R-:W-:Y:S01]  /*8f50*/  SHF.R.S32.HI R8, RZ, 0x1f, R14 ;  /* 0x0000001fff087819 */ /* 0x000fe2000001140e */
[----:B------:R-:W-:Y:S01]  /*8f60*/  IMAD.WIDE.U32 R2, R14, UR4, R4 ;  /* 0x000000040e027c25 */ /* 0x000fe2000f8e0004 */
[----:B------:R1:W-:Y:S03]  /*8f70*/  @P0 STL [R1+0x3c], R14 ;  /* 0x00003c0e01000387 */ /* 0x0003e60000100800 */
[----:B------:R-:W-:-:S04]  /*8f80*/  IMAD R0, R8, UR4, RZ ;  /* 0x0000000408007c24 */ /* 0x000fc8000f8e02ff */
[----:B------:R-:W-:Y:S01]  /*8f90*/  IMAD R9, R14, UR5, R0 ;  /* 0x000000050e097c24 */ /* 0x000fe2000f8e0200 */
[C---:B------:R-:W-:Y:S01]  /*8fa0*/  LOP3.LUT R0, R6.reuse, 0xfffff80, RZ, 0xc0, !PT ;  /* 0x0fffff8006007812 */ /* 0x040fe200078ec0ff */
[----:B------:R-:W-:Y:S01]  /*8fb0*/  IMAD.SHL.U32 R6, R6, 0x20, RZ ;  /* 0x0000002006067824 */ /* 0x000fe200078e00ff */
[----:B------:R-:W-:Y:S01]  /*8fc0*/  ULDC.64 UR4, c[0x0][0x840] ;  /* 0x0002100000047ab9 */ /* 0x000fe20000000a00 */
[----:B------:R-:W-:Y:S02]  /*8fd0*/  IMAD.IADD R3, R3, 0x1, R9 ;  /* 0x0000000103037824 */ /* 0x000fe400078e0209 */
[----:B------:R-:W-:Y:S01]  /*8fe0*/  IMAD.IADD R0, R13, 0x1, -R0 ;  /* 0x000000010d007824 */ /* 0x000fe200078e0a00 */
[----:B------:R-:W-:Y:S01]  /*8ff0*/  LOP3.LUT R7, R6, 0x3ffff000, RZ, 0xc0, !PT ;  /* 0x3ffff00006077812 */ /* 0x000fe200078ec0ff */
[----:B------:R-:W-:Y:S02]  /*9000*/  IMAD R8, R8, UR4, RZ ;  /* 0x0000000408087c24 */ /* 0x000fe4000f8e02ff */
[----:B------:R-:W-:Y:S01]  /*9010*/  IMAD.WIDE.U32 R4, R14, UR4, R4 ;  /* 0x000000040e047c25 */ /* 0x000fe2000f8e0004 */
[----:B------:R-:W-:-:S03]  /*9020*/  USHF.R.S32.HI UR4, URZ, 0x1f, UR38 ;  /* 0x0000001f3f047899 */ /* 0x000fc60008011426 */
[----:B------:R-:W-:Y:S02]  /*9030*/  IMAD R0, R0, 0x4, R7 ;  /* 0x0000000400007824 */ /* 0x000fe400078e0207 */
[----:B------:R-:W-:Y:S01]  /*9040*/  IMAD R7, R14, UR5, R8 ;  /* 0x000000050e077c24 */ /* 0x000fe2000f8e0208 */
[----:B------:R-:W-:Y:S01]  /*9050*/  UIMAD UR5, UR4, UR6, URZ ;  /* 0x00000006040572a4 */ /* 0x000fe2000f8e023f */
[----:B------:R-:W-:Y:S01]  /*9060*/  IMAD.U32 R9, RZ, RZ, UR8 ;  /* 0x00000008ff097e24 */ /* 0x000fe2000f8e00ff */
[----:B------:R-:W-:Y:S01]  /*9070*/  UIMAD UR4, UR4, UR8, URZ ;  /* 0x00000008040472a4 */ /* 0x000fe2000f8e023f */
[----:B------:R-:W-:Y:S01]  /*9080*/  IMAD.IADD R5, R5, 0x1, R7 ;  /* 0x0000000105057824 */ /* 0x000fe200078e0207 */
[----:B------:R-:W-:Y:S01]  /*9090*/  UIMAD UR5, UR38, UR7, UR5 ;  /* 0x00000007260572a4 */ /* 0x000fe2000f8e0205 */
[----:B------:R-:W-:Y:S01]  /*90a0*/  IMAD.U32 R7, RZ, RZ, UR6 ;  /* 0x00000006ff077e24 */ /* 0x000fe2000f8e00ff */
[----:B------:R-:W-:Y:S02]  /*90b0*/  UIMAD UR4, UR38, UR9, UR4 ;  /* 0x00000009260472a4 */ /* 0x000fe4000f8e0204 */
        /* <DEDUP_REMOVED lines=8> */
[----:B------:R-:W2:Y:S01]  /*9140*/  LDC.64 R8, c[0x0][0x800] ;  /* 0x00020000ff087b82 */ /* 0x000ea20000000a00 */
[----:B------:R-:W-:Y:S07]  /*9150*/  BSSY B0, `(.L_x_2743) ;  /* 0x0000024000007945 */ /* 0x000fee0003800000 */
[----:B------:R-:W3:Y:S01]  /*9160*/  LDC.64 R10, c[0x0][0x828] ;  /* 0x00020a00ff0a7b82 */ /* 0x000ee20000000a00 */
[----:B------:R1:W-:Y:S04]  /*9170*/  STS.128 [R0], R184 ;  /* 0x000000b800007388 */ /* 0x0003e80000000c00 */
[----:B------:R1:W-:Y:S01]  /*9180*/  STS.128 [R0+0x800], R188 ;  /* 0x000800bc00007388 */ /* 0x0003e20000000c00 */
[----:B--2---:R-:W-:-:S03]  /*9190*/  LEA R8, P1, R2, R8, 0x2 ;  /* 0x0000000802087211 */ /* 0x004fc600078210ff */
[----:B------:R1:W-:Y:S01]  /*91a0*/  STS.128 [R0+0x1000], R192 ;  /* 0x001000c000007388 */ /* 0x0003e20000000c00 */
[----:B------:R-:W-:-:S03]  /*91b0*/  LEA.HI.X R7, R2, R9, R7, 0x2, P1 ;  /* 0x0000000902077211 */ /* 0x000fc600008f1407 */
[----:B------:R1:W-:Y:S01]  /*91c0*/  STS.128 [R0+0x1800], R196 ;  /* 0x001800c400007388 */ /* 0x0003e20000000c00 */
[----:B---3--:R-:W-:-:S03]  /*91d0*/  LEA R10, P2, R4, R10, 0x2 ;  /* 0x0000000a040a7211 */ /* 0x008fc600078410ff */
        /* <DEDUP_REMOVED lines=20> */
.L_x_2745:
[----:B------:R-:W-:Y:S01]  /*9320*/  @P0 ELECT P1, URZ, PT ;  /* 0x00000000003f082f */ /* 0x000fe20003820000 */
[----:B------:R2:W-:-:S12]  /*9330*/  UBLKRED.G.S.ADD.F32.RN [UR4], [UR6], UR7, desc[UR8] ;  /* 0x00000804060073bb */ /* 0x0005d800080a1407 */
[----:B------:R-:W-:Y:S02]  /*9340*/  @P1 PLOP3.LUT P0, PT, P1, PT, PT, 0x8, 0x0 ;  /* 0x000000000000181c */ /* 0x000fe40000f0e170 */
[----:B------:R-:W-:-:S11]  /*9350*/  PLOP3.LUT P1, PT, PT, PT, PT, 0x8, 0x0 ;  /* 0x000000000000781c */ /* 0x000fd60003f2e170 */
[----:B--2---:R-:W-:Y:S05]  /*9360*/  @P0 BRA.U.ANY `(.L_x_2745) ;  /* 0xfffffffd00ec0947 */ /* 0x004fea000393ffff */
[----:B------:R0:W-:Y:S01]  /*9370*/  UTMACMDFLUSH ;  /* 0x00000000000079b7 */ /* 0x0001e20000000000 */
[----:B------:R-:W-:-:S04]  /*9380*/  DEPBAR.LE SB0, 0x0 ;  /* 0x000080000000791a */ /* 0x000fc80000000000 */
.L_x_2744:
[----:B------:R-:W-:Y:S05]  /*9390*/  BSYNC B0 ;  /* 0x0000000000007941 */ /* 0x000fea0003800000 */
.L_x_2743:
        /* <DEDUP_REMOVED lines=25> */
.L_x_2746:
        /* <DEDUP_REMOVED lines=8> */
.L_x_2706:
        /* <DEDUP_REMOVED lines=29> */
.L_x_2748:
[----:B------:R-:W-:Y:S01]  /*9780*/  ULDC UR9, c[0x0][0x8cc] ;  /* 0x0002330000097ab9 */ /* 0x000fe20000000800 */
[----:B------:R-:W-:Y:S01]  /*9790*/  UMOV UR7, UR8 ;  /* 0x0000000800077c82 */ /* 0x000fe20008000000 */
[----:B------:R-:W-:-:S11]  /*97a0*/  UISETP.NE.AND UP0, UPT, UR9, 0x1, UPT ;  /* 0x000000010900788c */ /* 0x000fd6000bf05270 */
[----:B------:R-:W-:Y:S02]  /*97b0*/  @UP0 ULDC.64 UR10, c[0x0][0x8d0] ;  /* 0x00023400000a0ab9 */ /* 0x000fe40000000a00 */
[----:B------:R-:W-:-:S04]  /*97c0*/  UIMAD.WIDE.U32 UR4, UR8, UR10, URZ ;  /* 0x0000000a080472a5 */ /* 0x000fc8000f8e003f */
[----:B------:R-:W-:-:S04]  /*97d0*/  @UP0 USHF.R.U32.HI UR7, URZ, UR11, UR5 ;  /* 0x0000000b3f070299 */ /* 0x000fc80008011605 */
[----:B------:R-:W-:-:S12]  /*97e0*/  UIMAD UR4, UR7, UR9, URZ ;  /* 0x00000009070472a4 */ /* 0x000fd8000f8e023f */
.L_x_2749:
        /* <DEDUP_REMOVED lines=67> */
.L_x_2752:
[----:B------:R-:W-:Y:S05]  /*9c20*/  BSYNC B0 ;  /* 0x0000000000007941 */ /* 0x000fea0003800000 */
.L_x_2751:
        /* <DEDUP_REMOVED lines=19> */
.L_x_2754:
[----:B------:R-:W-:Y:S05]  /*9d60*/  BSYNC B0 ;  /* 0x0000000000007941 */ /* 0x000fea0003800000 */
.L_x_2753:
[----:B------:R-:W-:Y:S06]  /*9d70*/  BAR.ARV 0xa, 0xa0 ;  /* 0x0282800000007b1d */ /* 0x000fec0000002000 */
[----:B------:R-:W-:Y:S04]  /*9d80*/  BSSY B0, `(.L_x_2755) ;  /* 0x0000003000007945 */ /* 0x000fe80003800000 */
[----:B------:R-:W-:Y:S05]  /*9d90*/  @!P0 BRA `(.L_x_2756) ;  /* 0x0000000000048947 */ /* 0x000fea0003800000 */
[----:B------:R-:W-:-:S04]  /*9da0*/  DEPBAR.LE SB0, 0x0 ;  /* 0x000080000000791a */ /* 0x000fc80000000000 */
.L_x_2756:
[----:B------:R-:W-:Y:S05]  /*9db0*/  BSYNC B0 ;  /* 0x0000000000007941 */ /* 0x000fea0003800000 */
.L_x_2755:
[----:B------:R-:W-:Y:S06]  /*9dc0*/  BAR.ARV 0xb, 0xa0 ;  /* 0x02c2800000007b1d */ /* 0x000fec0000002000 */
[----:B------:R-:W-:Y:S01]  /*9dd0*/  UIADD3 UR12, UR8, 0x1, URZ ;  /* 0x00000001080c7890 */ /* 0x000fe2000fffe03f */
[----:B------:R-:W-:Y:S11]  /*9de0*/  BRA `(.L_x_2757) ;  /* 0x0000000000047947 */ /* 0x000ff60003800000 */
.L_x_2750:
[----:B------:R-:W-:-:S05]  /*9df0*/  UMOV UR12, UR8 ;  /* 0x00000008000c7c82 */ /* 0x000fca0008000000 */
.L_x_2757:
        /* <DEDUP_REMOVED lines=18> */
.L_x_2770:
        /* <DEDUP_REMOVED lines=20> */
.L_x_2759:
[----:B------:R-:W-:Y:S05]  /*a060*/  BSYNC B0 ;  /* 0x0000000000007941 */ /* 0x000fea0003800000 */
.L_x_2758:
        /* <DEDUP_REMOVED lines=13> */
.L_x_2761:
[----:B------:R-:W-:Y:S05]  /*a140*/  BSYNC B0 ;  /* 0x0000000000007941 */ /* 0x000fea0003800000 */
.L_x_2760:
[----:B------:R-:W-:Y:S06]  /*a150*/  BAR.ARV 0xa, 0xa0 ;  /* 0x0282800000007b1d */ /* 0x000fec0000002000 */
[----:B------:R-:W-:Y:S04]  /*a160*/  BSSY B0, `(.L_x_2762) ;  /* 0x0000003000007945 */ /* 0x000fe80003800000 */
[----:B------:R-:W-:Y:S05]  /*a170*/  @!P0 BRA `(.L_x_2763) ;  /* 0x0000000000048947 */ /* 0x000fea0003800000 */
[----:B------:R-:W-:-:S04]  /*a180*/  DEPBAR.LE SB0, 0x0 ;  /* 0x000080000000791a */ /* 0x000fc80000000000 */
.L_x_2763:
[----:B------:R-:W-:Y:S05]  /*a190*/  BSYNC B0 ;  /* 0x0000000000007941 */ /* 0x000fea0003800000 */
.L_x_2762:
        /* <DEDUP_REMOVED lines=13> */
.L_x_2765:
[----:B------:R-:W-:Y:S05]  /*a270*/  BSYNC B0 ;  /* 0x0000000000007941 */ /* 0x000fea0003800000 */
.L_x_2764:
        /* <DEDUP_REMOVED lines=13> */
.L_x_2767:
[----:B------:R-:W-:Y:S05]  /*a350*/  BSYNC B0 ;  /* 0x0000000000007941 */ /* 0x000fea0003800000 */
.L_x_2766:
[----:B------:R-:W-:Y:S01]  /*a360*/  UIADD3 UR12, UR12, 0x2, URZ ;  /* 0x000000020c0c7890 */ /* 0x000fe2000fffe03f */
[----:B------:R-:W-:Y:S06]  /*a370*/  BAR.ARV 0xa, 0xa0 ;  /* 0x0282800000007b1d */ /* 0x000fec0000002000 */
[----:B------:R-:W-:Y:S01]  /*a380*/  UISETP.GE.AND UP0, UPT, UR12, UR5, UPT ;  /* 0x000000050c00728c */ /* 0x000fe2000bf06270 */
[----:B------:R-:W-:Y:S04]  /*a390*/  BSSY B0, `(.L_x_2768) ;  /* 0x0000003000007945 */ /* 0x000fe80003800000 */
[----:B------:R-:W-:Y:S06]  /*a3a0*/  @!P0 BRA `(.L_x_2769) ;  /* 0x0000000000048947 */ /* 0x000fec0003800000 */
[----:B------:R-:W-:-:S04]  /*a3b0*/  DEPBAR.LE SB0, 0x0 ;  /* 0x000080000000791a */ /* 0x000fc80000000000 */
.L_x_2769:
[----:B------:R-:W-:Y:S05]  /*a3c0*/  BSYNC B0 ;  /* 0x0000000000007941 */ /* 0x000fea0003800000 */
.L_x_2768:
[----:B------:R-:W-:Y:S06]  /*a3d0*/  BAR.ARV 0xb, 0xa0 ;  /* 0x02c2800000007b1d */ /* 0x000fec0000002000 */
[----:B------:R-:W-:Y:S01]  /*a3e0*/  PLOP3.LUT P1, PT, PT, PT, UP0, 0x80, 0x0 ;  /* 0x000000000000781c */ /* 0x000fe20003f2f008 */
[----:B------:R-:W-:Y:S02]  /*a3f0*/  UIADD3 UR20, UR20, 0x4000, URZ ;  /* 0x0000400014147890 */ /* 0x000fe4000fffe03f */
[----:B------:R-:W-:-:S10]  /*a400*/  UIADD3 UR4, UR4, 0x4000, URZ ;  /* 0x0000400004047890 */ /* 0x000fd4000fffe03f */
[----:B------:R-:W-:Y:S05]  /*a410*/  @!P1 BRA `(.L_x_2770) ;  /* 0xfffffff800c09947 */ /* 0x000fea000383ffff */
[----:B------:R-:W-:Y:S05]  /*a420*/  BRA `(.L_x_2710) ;  /* 0x0000001c00947947 */ /* 0x000fea0003800000 */
.L_x_2747:
        /* <DEDUP_REMOVED lines=21> */
.L_x_2771:
[----:B------:R-:W-:Y:S01]  /*a580*/  ULDC UR8, c[0x0][0x8cc] ;  /* 0x0002330000087ab9 */ /* 0x000fe20000000800 */
[----:B------:R-:W-:Y:S01]  /*a590*/  UMOV UR11, UR7 ;  /* 0x00000007000b7c82 */ /* 0x000fe20008000000 */
[----:B------:R-:W-:-:S11]  /*a5a0*/  UISETP.NE.AND UP0, UPT, UR8, 0x1, UPT ;  /* 0x000000010800788c */ /* 0x000fd6000bf05270 */
[----:B------:R-:W-:Y:S02]  /*a5b0*/  @UP0 ULDC.64 UR12, c[0x0][0x8d0] ;  /* 0x00023400000c0ab9 */ /* 0x000fe40000000a00 */
[----:B------:R-:W-:-:S04]  /*a5c0*/  UIMAD.WIDE.U32 UR4, UR7, UR12, URZ ;  /* 0x0000000c070472a5 */ /* 0x000fc8000f8e003f */
[----:B------:R-:W-:-:S04]  /*a5d0*/  @UP0 USHF.R.U32.HI UR11, URZ, UR13, UR5 ;  /* 0x0000000d3f0b0299 */ /* 0x000fc80008011605 */
[----:B------:R-:W-:-:S12]  /*a5e0*/  UIMAD UR4, UR11, UR8, URZ ;  /* 0x000000080b0472a4 */ /* 0x000fd8000f8e023f */
.L_x_2772:
        /* <DEDUP_REMOVED lines=22> */
[----:B--2---:R-:W-:-:S05]  /*a750*/  IADD3 R0, -R0, UR11, R3 ;  /* 0x0000000b00007c10 */ /* 0x004fca000fffe103 */
[----:B------:R-:W-:-:S05]  /*a760*/  VIADD R0, R0, -UR4 ;  /* 0x8000000400007c36 */ /* 0x000fca0008000000 */
[----:B------:R-:W-:-:S04]  /*a770*/  SHF.R.S32.HI R3, RZ, 0x1f, R0 ;  /* 0x0000001fff037819 */ /* 0x000fc80000011400 */
[----:B------:R-:W-:Y:S02]  /*a780*/  LEA.HI R3, R3, R0, RZ, 0x7 ;  /* 0x0000000003037211 */ /* 0x000fe400078f38ff */
[----:B------:R-:W-:Y:S02]  /*a790*/  LEA.HI R0, R5, R4, RZ, 0x7 ;  /* 0x0000000405007211 */ /* 0x000fe400078f38ff */
[----:B------:R-:W-:Y:S02]  /*a7a0*/  SHF.R.S32.HI R3, RZ, 0x7, R3 ;  /* 0x00000007ff037819 */ /* 0x000fe40000011403 */
[----:B------:R-:W-:Y:S02]  /*a7b0*/  SHF.R.S32.HI R0, RZ, 0x7, R0 ;  /* 0x00000007ff007819 */ /* 0x000fe40000011400 */
[----:B------:R-:W-:-:S04]  /*a7c0*/  VIMNMX R4, RZ, R3, !PT ;  /* 0x00000003ff047248 */ /* 0x000fc80007fe0100 */
[----:B------:R-:W-:-:S13]  /*a7d0*/  ISETP.GT.AND P0, PT, R0, R4, PT ;  /* 0x000000040000720c */ /* 0x000fda0003f04270 */
[----:B------:R-:W-:Y:S05]  /*a7e0*/  @!P0 BRA `(.L_x_2773) ;  /* 0x0000001800108947 */ /* 0x000fea0003800000 */
[----:B------:R-:W-:Y:S01]  /*a7f0*/  USHF.R.S32.HI UR6, URZ, 0x1f, UR20 ;  /* 0x0000001f3f067899 */ /* 0x000fe20008011414 */
[----:B------:R-:W-:Y:S01]  /*a800*/  BSSY B0, `(.L_x_2773) ;  /* 0x0000182000007945 */ /* 0x000fe20003800000 */
[----:B------:R-:W-:Y:S01]  /*a810*/  ULDC.64 UR8, c[0x0][0x718] ;  /* 0x0001c60000087ab9 */ /* 0x000fe20000000a00 */
[----:B------:R-:W-:Y:S01]  /*a820*/  ULDC.64 UR12, c[0x0][0x730] ;  /* 0x0001cc00000c7ab9 */ /* 0x000fe20000000a00 */
[----:B------:R-:W-:Y:S01]  /*a830*/  UIMAD UR7, UR6, UR8, URZ ;  /* 0x00000008060772a4 */ /* 0x000fe2000f8e023f */
[----:B------:R-:W-:Y:S01]  /*a840*/  IMAD.MOV.U32 R2, RZ, RZ, RZ ;  /* 0x000000ffff027224 */ /* 0x000fe200078e00ff */
[----:B------:R-:W-:Y:S02]  /*a850*/  UIMAD.WIDE.U32 UR4, UR20, UR8, URZ ;  /* 0x00000008140472a5 */ /* 0x000fe4000f8e003f */
[----:B------:R-:W-:Y:S02]  /*a860*/  UIMAD UR8, UR6, UR12, URZ ;  /* 0x0000000c060872a4 */ /* 0x000fe4000f8e023f */
[----:B------:R-:W-:-:S02]  /*a870*/  UIMAD UR14, UR20, UR9, UR7 ;  /* 0x00000009140e72a4 */ /* 0x000fc4000f8e0207 */
[----:B------:R-:W-:Y:S01]  /*a880*/  UIMAD UR10, UR20, UR13, UR8 ;  /* 0x0000000d140a72a4 */ /* 0x000fe2000f8e0208 */
[----:B------:R-:W-:Y:S01]  /*a890*/  ULDC UR9, c[0x0][0x2e8] ;  /* 0x0000ba0000097ab9 */ /* 0x000fe20000000800 */
[----:B------:R-:W-:Y:S02]  /*a8a0*/  USHF.R.S32.HI UR8, URZ, 0x1f, UR21 ;  /* 0x0000001f3f087899 */ /* 0x000fe40008011415 */
[----:B------:R-:W-:Y:S02]  /*a8b0*/  UISETP.NE.AND UP0, UPT, UR9, 0x1, UPT ;  /* 0x000000010900788c */ /* 0x000fe4000bf05270 */
[----:B------:R-:W-:Y:S01]  /*a8c0*/  UIMAD.WIDE.U32 UR6, UR20, UR12, URZ ;  /* 0x0000000c140672a5 */ /* 0x000fe2000f8e003f */
[----:B------:R-:W-:Y:S02]  /*a8d0*/  ELECT P0, URZ, PT ;  /* 0x00000000003f782f */ /* 0x000fe40003800000 */
[----:B------:R-:W-:Y:S01]  /*a8e0*/  ULDC.64 UR12, c[0x0][0x720] ;  /* 0x0001c800000c7ab9 */ /* 0x000fe20000000a00 */
[----:B------:R-:W-:Y:S01]  /*a8f0*/  ULDC.64 UR16, c[0x0][0x738] ;  /* 0x0001ce0000107ab9 */ /* 0x000fe20000000a00 */
[----:B------:R-:W-:-:S02]  /*a900*/  UIMAD UR9, UR8, UR12, URZ ;  /* 0x0000000c080972a4 */ /* 0x000fc4000f8e023f */
[----:B------:R-:W-:Y:S02]  /*a910*/  UIMAD UR8, UR8, UR16, URZ ;  /* 0x00000010080872a4 */ /* 0x000fe4000f8e023f */
[----:B------:R-:W-:Y:S02]  /*a920*/  UIADD3 UR15, UR5, UR14, URZ ;  /* 0x0000000e050f7290 */ /* 0x000fe4000fffe03f */
[----:B------:R-:W-:Y:S01]  /*a930*/  UIMAD UR5, UR21, UR13, UR9 ;  /* 0x0000000d150572a4 */ /* 0x000fe2000f8e0209 */
[----:B------:R-:W-:Y:S02]  /*a940*/  UMOV UR14, UR4 ;  /* 0x00000004000e7c82 */ /* 0x000fe40008000000 */
[----:B------:R-:W-:Y:S01]  /*a950*/  @UP0 ULDC UR9, c[0x0][0x2ec] ;  /* 0x0000bb0000090ab9 */ /* 0x000fe20000000800 */
[----:B------:R-:W-:Y:S02]  /*a960*/  UIMAD UR4, UR21, UR17, UR8 ;  /* 0x00000011150472a4 */ /* 0x000fe4000f8e0208 */
[----:B------:R-:W-:-:S02]  /*a970*/  UIADD3 UR7, UR7, UR10, URZ ;  /* 0x0000000a07077290 */ /* 0x000fc4000fffe03f */
[----:B------:R-:W-:Y:S02]  /*a980*/  UIMAD.WIDE.U32 UR8, UR20, UR9, URZ ;  /* 0x00000009140872a5 */ /* 0x000fe4000f8e003f */
[----:B------:R-:W-:Y:S01]  /*a990*/  UIMAD.WIDE.U32 UR14, UR21, UR12, UR14 ;  /* 0x0000000c150e72a5 */ /* 0x000fe2000f8e000e */
[----:B------:R-:W-:Y:S02]  /*a9a0*/  @UP0 ULDC UR10, c[0x0][0x2f0] ;  /* 0x0000bc00000a0ab9 */ /* 0x000fe40000000800 */
[----:B------:R-:W-:Y:S01]  /*a9b0*/  UMOV UR12, UR20 ;  /* 0x00000014000c7c82 */ /* 0x000fe20008000000 */
        /* <DEDUP_REMOVED lines=10> */
.L_x_2803:
        /* <DEDUP_REMOVED lines=15> */
.L_x_2776:
        /* <DEDUP_REMOVED lines=64> */
[C---:B------:R-:W-:Y:S02]  /*af50*/  IMAD.IADD R20, R0.reuse, 0x1, R5 ;  /* 0x0000000100147824 */ /* 0x040fe400078e0205 */
        /* <DEDUP_REMOVED lines=10> */
.L_x_2787:
[----:B--234-:R-:W-:-:S04]  /*b000*/  SHF.L.U32 R21, R11, 0x1f, RZ ;  /* 0x0000001f0b157819 */ /* 0x01cfc800000006ff */
[----:B------:R-:W1:Y:S02]  /*b010*/  SYNCS.PHASECHK.TRANS64.TRYWAIT P1, [R16+URZ+0x30c40], R21 ;  /* 0x030c4015100075a7 */ /* 0x000e64000802017f */
[----:B-1----:R-:W-:Y:S05]  /*b020*/  @!P1 BRA `(.L_x_2779) ;  /* 0x0000001400309947 */ /* 0x002fea0003800000 */
.L_x_2804:
[----:B------:R-:W-:Y:S05]  /*b030*/  @P0 BRA `(.L_x_2780) ;  /* 0x0000000000140947 */ /* 0x000fea0003800000 */
[----:B------:R-:W-:Y:S01]  /*b040*/  ISETP.NE.AND P1, PT, R6, RZ, PT ;  /* 0x000000ff0600720c */ /* 0x000fe20003f25270 */
[----:B------:R-:W-:-:S04]  /*b050*/  IMAD.MOV.U32 R3, RZ, RZ, 0x4200 ;  /* 0x00004200ff037424 */ /* 0x000fc800078e00ff */
[----:B------:R2:W-:Y:S08]  /*b060*/  SYNCS.ARRIVE.TRANS64 RZ, [R16+URZ+0x30c30], R3 ;  /* 0x030c300310ff79a7 */ /* 0x0005f0000800003f */
[----:B------:R-:W-:Y:S05]  /*b070*/  @!P1 BRA `(.L_x_2780) ;  /* 0x0000000000049947 */ /* 0x000fea0003800000 */
[----:B------:R-:W-:Y:S01]  /*b080*/  BPT.TRAP 0x1 ;  /* 0x000000040000795c */ /* 0x000fe20000300000 */
.L_x_2780:
        /* <DEDUP_REMOVED lines=29> */
.L_x_2805:
[----:B------:R-:W-:Y:S05]  /*b260*/  @P0 BRA `(.L_x_2782) ;  /* 0x0000000000140947 */ /* 0x000fea0003800000 */
[----:B------:R-:W-:Y:S01]  /*b270*/  ISETP.NE.AND P1, PT, R6, RZ, PT ;  /* 0x000000ff0600720c */ /* 0x000fe20003f25270 */
[----:B------:R-:W-:-:S04]  /*b280*/  IMAD.MOV.U32 R2, RZ, RZ, 0x4200 ;  /* 0x00004200ff027424 */ /* 0x000fc800078e00ff */
[----:B------:R3:W-:Y:S08]  /*b290*/  SYNCS.ARRIVE.TRANS64 RZ, [R16+URZ+0x30c18], R2 ;  /* 0x030c180210ff79a7 */ /* 0x0007f0000800003f */
[----:B------:R-:W-:Y:S05]  /*b2a0*/  @!P1 BRA `(.L_x_2782) ;  /* 0x0000000000049947 */ /* 0x000fea0003800000 */
[----:B------:R-:W-:Y:S01]  /*b2b0*/  BPT.TRAP 0x1 ;  /* 0x000000040000795c */ /* 0x000fe20000300000 */
.L_x_2782:
        /* <DEDUP_REMOVED lines=29> */
.L_x_2806:
[----:B------:R-:W-:Y:S05]  /*b490*/  @P0 BRA `(.L_x_2784) ;  /* 0x0000000000140947 */ /* 0x000fea0003800000 */
[----:B------:R-:W-:Y:S01]  /*b4a0*/  ISETP.NE.AND P1, PT, R6, RZ, PT ;  /* 0x000000ff0600720c */ /* 0x000fe20003f25270 */
[----:B-123--:R-:W-:-:S04]  /*b4b0*/  IMAD.MOV.U32 R21, RZ, RZ, 0x4200 ;  /* 0x00004200ff157424 */ /* 0x00efc800078e00ff */
[----:B------:R4:W-:Y:S08]  /*b4c0*/  SYNCS.ARRIVE.TRANS64 RZ, [R16+URZ+0x30c38], R21 ;  /* 0x030c381510ff79a7 */ /* 0x0009f0000800003f */
[----:B------:R-:W-:Y:S05]  /*b4d0*/  @!P1 BRA `(.L_x_2784) ;  /* 0x0000000000049947 */ /* 0x000fea0003800000 */
[----:B------:R-:W-:Y:S01]  /*b4e0*/  BPT.TRAP 0x1 ;  /* 0x000000040000795c */ /* 0x000fe20000300000 */
.L_x_2784:
        /* <DEDUP_REMOVED lines=24> */
.L_x_2808:
[----:B------:R-:W-:Y:S05]  /*b670*/  @P0 BRA `(.L_x_2786) ;  /* 0x0000000000140947 */ /* 0x000fea0003800000 */
[----:B------:R-:W-:Y:S01]  /*b680*/  ISETP.NE.AND P1, PT, R6, RZ, PT ;  /* 0x000000ff0600720c */ /* 0x000fe20003f25270 */
[----:B------:R-:W-:-:S04]  /*b690*/  IMAD.MOV.U32 R5, RZ, RZ, 0x4200 ;  /* 0x00004200ff057424 */ /* 0x000fc800078e00ff */
[----:B------:R1:W-:Y:S08]  /*b6a0*/  SYNCS.ARRIVE.TRANS64 RZ, [R16+URZ+0x30c10], R5 ;  /* 0x030c100510ff79a7 */ /* 0x0003f0000800003f */
[----:B------:R-:W-:Y:S05]  /*b6b0*/  @!P1 BRA `(.L_x_2786) ;  /* 0x0000000000049947 */ /* 0x000fea0003800000 */
[----:B------:R-:W-:Y:S01]  /*b6c0*/  BPT.TRAP 0x1 ;  /* 0x000000040000795c */ /* 0x000fe20000300000 */
.L_x_2786:
        /* <DEDUP_REMOVED lines=30> */
.L_x_2778:
[----:B------:R-:W2:Y:S02]  /*b8b0*/  LDL.LU R4, [R1+0x4] ;  /* 0x0000040001047983 */ /* 0x000ea40000300800 */
[----:B--2---:R-:W-:Y:S02]  /*b8c0*/  ISETP.NE.AND P1, PT, R4, RZ, PT ;  /* 0x000000ff0400720c */ /* 0x004fe40003f25270 */
[----:B------:R2:W5:Y:S11]  /*b8d0*/  LDL R4, [R1] ;  /* 0x0000000001047983 */ /* 0x0005760000100800 */
[----:B--2---:R-:W-:Y:S05]  /*b8e0*/  @!P1 BRA `(.L_x_2777) ;  /* 0x0000000400109947 */ /* 0x004fea0003800000 */
[----:B------:R-:W-:-:S04]  /*b8f0*/  SHF.L.U32 R13, R11, 0x1f, RZ ;  /* 0x0000001f0b0d7819 */ /* 0x000fc800000006ff */
[----:B------:R-:W1:Y:S02]  /*b900*/  SYNCS.PHASECHK.TRANS64.TRYWAIT P1, [R16+URZ+0x30c40], R13 ;  /* 0x030c400d100075a7 */ /* 0x000e64000802017f */
[----:B-1----:R-:W-:Y:S05]  /*b910*/  @!P1 BRA `(.L_x_2788) ;  /* 0x0000000c00489947 */ /* 0x002fea0003800000 */
.L_x_2809:
[----:B------:R-:W-:Y:S05]  /*b920*/  @P0 BRA `(.L_x_2789) ;  /* 0x0000000000140947 */ /* 0x000fea0003800000 */
[----:B------:R-:W-:Y:S01]  /*b930*/  ISETP.NE.AND P1, PT, R6, RZ, PT ;  /* 0x000000ff0600720c */ /* 0x000fe20003f25270 */
[----:B------:R-:W-:-:S04]  /*b940*/  IMAD.MOV.U32 R5, RZ, RZ, 0x4200 ;  /* 0x00004200ff057424 */ /* 0x000fc800078e00ff */
[----:B------:R2:W-:Y:S08]  /*b950*/  SYNCS.ARRIVE.TRANS64 RZ, [R16+URZ+0x30c30], R5 ;  /* 0x030c300510ff79a7 */ /* 0x0005f0000800003f */
[----:B------:R-:W-:Y:S05]  /*b960*/  @!P1 BRA `(.L_x_2789) ;  /* 0x0000000000049947 */ /* 0x000fea0003800000 */
[----:B------:R-:W-:Y:S01]  /*b970*/  BPT.TRAP 0x1 ;  /* 0x000000040000795c */ /* 0x000fe20000300000 */
.L_x_2789:
        /* <DEDUP_REMOVED lines=26> */
.L_x_2810:
[----:B------:R-:W-:Y:S05]  /*bb20*/  @P0 BRA `(.L_x_2791) ;  /* 0x0000000000140947 */ /* 0x000fea0003800000 */
[----:B------:R-:W-:Y:S01]  /*bb30*/  ISETP.NE.AND P0, PT, R6, RZ, PT ;  /* 0x000000ff0600720c */ /* 0x000fe20003f05270 */
[----:B------:R-:W-:-:S04]  /*bb40*/  IMAD.MOV.U32 R5, RZ, RZ, 0x4200 ;  /* 0x00004200ff057424 */ /* 0x000fc800078e00ff */
[----:B------:R2:W-:Y:S08]  /*bb50*/  SYNCS.ARRIVE.TRANS64 RZ, [R16+URZ+0x30c18], R5 ;  /* 0x030c180510ff79a7 */ /* 0x0005f0000800003f */
[----:B------:R-:W-:Y:S05]  /*bb60*/  @!P0 BRA `(.L_x_2791) ;  /* 0x0000000000048947 */ /* 0x000fea0003800000 */
[----:B------:R-:W-:Y:S01]  /*bb70*/  BPT.TRAP 0x1 ;  /* 0x000000040000795c */ /* 0x000fe20000300000 */
.L_x_2791:
        /* <DEDUP_REMOVED lines=27> */
.L_x_2777:
[----:B------:R-:W2:Y:S01]  /*bd30*/  S2R R0, SR_TID.X ;  /* 0x0000000000007919 */ /* 0x000ea20000002100 */
[----:B------:R-:W-:Y:S01]  /*bd40*/  IMAD R3, R19, 0x8, R16 ;  /* 0x0000000813037824 */ /* 0x000fe200078e0210 */
[----:B--2---:R-:W-:Y:S02]  /*bd50*/  LOP3.LUT R2, R0, 0x7f, RZ, 0xc0, !PT ;  /* 0x0000007f00027812 */ /* 0x004fe400078ec0ff */
[----:B------:R-:W-:Y:S02]  /*bd60*/  SHF.L.U32 R0, R11, 0x1f, RZ ;  /* 0x0000001f0b007819 */ /* 0x000fe400000006ff */
[----:B------:R-:W-:Y:S02]  /*bd70*/  ISETP.NE.AND P1, PT, R2, RZ, PT ;  /* 0x000000ff0200720c */ /* 0x000fe40003f25270 */
[----:B------:R-:W2:Y:S02]  /*bd80*/  SYNCS.PHASECHK.TRANS64.TRYWAIT P0, [R3+URZ+0x30c40], R0 ;  /* 0x030c4000030075a7 */ /* 0x000ea4000800017f */
[----:B--2---:R-:W-:Y:S09]  /*bd90*/  @!P0 BRA `(.L_x_2792) ;  /* 0x0000000800508947 */ /* 0x004ff20003800000 */
.L_x_2811:
[----:B------:R-:W-:Y:S05]  /*bda0*/  @P1 BRA `(.L_x_2793) ;  /* 0x0000000000181947 */ /* 0x000fea0003800000 */
[----:B------:R-:W1:Y:S01]  /*bdb0*/  S2R R2, SR_TID.X ;  /* 0x0000000000027919 */ /* 0x000e620000002100 */
[----:B--2---:R-:W-:-:S04]  /*bdc0*/  IMAD.MOV.U32 R0, RZ, RZ, 0x4200 ;  /* 0x00004200ff007424 */ /* 0x004fc800078e00ff */
[----:B------:R2:W-:Y:S01]  /*bdd0*/  SYNCS.ARRIVE.TRANS64 RZ, [R3+URZ+0x30c30], R0 ;  /* 0x030c300003ff79a7 */ /* 0x0005e2000800003f */
[----:B-1----:R-:W-:-:S13]  /*bde0*/  LOP3.LUT P0, RZ, R2, 0x1f, RZ, 0xc0, !PT ;  /* 0x0000001f02ff7812 */ /* 0x002fda000780c0ff */
[----:B--2---:R-:W-:Y:S05]  /*bdf0*/  @!P0 BRA `(.L_x_2793) ;  /* 0x0000000000048947 */ /* 0x004fea0003800000 */
[----:B------:R-:W-:Y:S01]  /*be00*/  BPT.TRAP 0x1 ;  /* 0x000000040000795c */ /* 0x000fe20000300000 */
.L_x_2793:
        /* <DEDUP_REMOVED lines=33> */
.L_x_2774:
[----:B------:R-:W-:Y:S05]  /*c020*/  BSYNC B0 ;  /* 0x0000000000007941 */ /* 0x000fea0003800000 */
.L_x_2773:
[----:B------:R-:W-:-:S03]  /*c030*/  UMOV UR8, 0xffffffff ;  /* 0xffffffff00087882 */ /* 0x000fc60000000000 */
[----:B------:R-:W-:Y:S05]  /*c040*/  BRA.DIV UR8, `(.L_x_2794) ;  /* 0x0000000608b87947 */ /* 0x000fea000b800000 */
[----:B------:R-:W-:-:S13]  /*c050*/  ELECT P6, URZ, PT ;  /* 0x00000000003f782f */ /* 0x000fda00038c0000 */
.L_x_2814:
[----:B------:R-:W-:Y:S05]  /*c060*/  @!P6 BRA `(.L_x_2710) ;  /* 0x000000000084e947 */ /* 0x000fea0003800000 */
[----:B------:R-:W-:-:S06]  /*c070*/  ULOP3.LUT UR8, UR36, 0x2, URZ, 0xfc, !UPT ;  /* 0x0000000224087892 */ /* 0x000fcc000f8efc3f */
[----:B------:R-:W-:-:S05]  /*c080*/  IMAD.U32 R0, RZ, RZ, UR8 ;  /* 0x00000008ff007e24 */ /* 0x000fca000f8e00ff */
[----:B------:R-:W-:-:S13]  /*c090*/  ISETP.NE.AND P2, PT, R0, 0x3, PT ;  /* 0x000000030000780c */ /* 0x000fda0003f45270 */
[----:B------:R-:W-:Y:S05]  /*c0a0*/  @!P2 BRA `(.L_x_2795) ;  /* 0x000000000004a947 */ /* 0x000fea0003800000 */
[----:B------:R-:W-:Y:S01]  /*c0b0*/  BPT.TRAP 0x1 ;  /* 0x000000040000795c */ /* 0x000fe20000300000 */
.L_x_2795:
        /* <DEDUP_REMOVED lines=15> */
.L_x_2815:
[----:B------:R-:W2:Y:S02]  /*c1b0*/  SYNCS.PHASECHK.TRANS64.TRYWAIT P0, [R3+URZ], R0 ;  /* 0x00000000030075a7 */ /* 0x000ea4000800017f */
[----:B--2---:R-:W-:Y:S05]  /*c1c0*/  @!P0 BRA `(.L_x_2797) ;  /* 0x00000004008c8947 */ /* 0x004fea0003800000 */
.L_x_2816:
[----:B------:R-:W-:Y:S05]  /*c1d0*/  @!P2 BRA `(.L_x_2798) ;  /* 0x000000000004a947 */ /* 0x000fea0003800000 */
[----:B------:R-:W-:Y:S01]  /*c1e0*/  BPT.TRAP 0x1 ;  /* 0x000000040000795c */ /* 0x000fe20000300000 */
.L_x_2798:
[----:B--2---:R-:W-:-:S04]  /*c1f0*/  VIADD R3, R7, 0x30c40 ;  /* 0x00030c4007037836 */ /* 0x004fc80000000000 */
[----:B------:R-:W-:-:S04]  /*c200*/  IMAD R2, R2, 0x8, R3 ;  /* 0x0000000802027824 */ /* 0x000fc800078e0203 */
[----:B------:R-:W2:Y:S02]  /*c210*/  SYNCS.PHASECHK.TRANS64.TRYWAIT P0, [R2+URZ], R5 ;  /* 0x00000005020075a7 */ /* 0x000ea4000800017f */
[----:B--2---:R-:W-:Y:S05]  /*c220*/  @!P0 BRA `(.L_x_2799) ;  /* 0x0000000400888947 */ /* 0x004fea0003800000 */
.L_x_2817:
[----:B------:R-:W-:-:S07]  /*c230*/  IMAD R3, R4, 0x8, R3 ;  /* 0x0000000804037824 */ /* 0x000fce00078e0203 */
.L_x_2800:
[----:B---3--:R3:W4:Y:S02]  /*c240*/  SYNCS.PHASECHK.TRANS64.TRYWAIT P0, [R3+URZ], R0 ;  /* 0x00000000030075a7 */ /* 0x008724000800017f */
[----:B----4-:R-:W-:Y:S05]  /*c250*/  @!P0 NANOSLEEP.SYNCS 0x989680 ;  /* 0x009896800000895d */ /* 0x010fea0003900000 */
[----:B------:R-:W4:Y:S02]  /*c260*/  @!P0 SYNCS.PHASECHK.TRANS64 P0, [R3+URZ], R0 ;  /* 0x00000000030085a7 */ /* 0x000f24000800007f */
[----:B----4-:R-:W-:Y:S05]  /*c270*/  @!P0 BRA `(.L_x_2800) ;  /* 0xfffffffc00f08947 */ /* 0x010fea000383ffff */
.L_x_2710:
[----:B------:R-:W-:Y:S05]  /*c280*/  BSYNC B6 ;  /* 0x0000000000067941 */ /* 0x000fea0003800000 */
.L_x_2705:
[----:B------:R-:W-:Y:S05]  /*c290*/  EXIT ;  /* 0x000000000000794d */ /* 0x000fea0003800000 */
.L_x_2716:
[----:B------:R-:W-:Y:S02]  /*c2a0*/  IMAD.MOV.U32 R12, RZ, RZ, RZ ;  /* 0x000000ffff0c7224 */ /* 0x000fe400078e00ff */
[----:B------:R-:W-:Y:S02]  /*c2b0*/  IMAD.MOV.U32 R11, RZ, RZ, 0x1f ;  /* 0x0000001fff0b7424 */ /* 0x000fe400078e00ff */
[----:B------:R-:W-:-:S07]  /*c2c0*/  IMAD.MOV.U32 R15, RZ, RZ, -0x1 ;  /* 0xffffffffff0f7424 */ /* 0x000fce00078e00ff */
[----:B------:R-:W-:Y:S05]  /*c2d0*/  WARPSYNC.COLLECTIVE R15, `(.L_x_2801) ;  /* 0x000000000f087348 */ /* 0x000fea0003c00000 */
[----:B------:R1:W2:Y:S02]  /*c2e0*/  SHFL.IDX P6, R14, R13, R12, R11 ;  /* 0x0000000c0d0e7389 */ /* 0x0002a400000c000b */
[----:B-12---:R-:W-:Y:S01]  /*c2f0*/  ENDCOLLECTIVE ;  /* 0x000000000000791b */ /* 0x006fe20003800000 */
.L_x_2801:
[----:B------:R-:W-:Y:S05]  /*c300*/  BRA `(.L_x_2802) ;  /* 0xffffff4c00807947 */ /* 0x000fea000383ffff */
.L_x_2718:
[----:B--2---:R2:W3:Y:S02]  /*c310*/  SYNCS.PHASECHK.TRANS64.TRYWAIT P0, [R236+URZ+0x30c00], R15 ;  /* 0x030c000fec0075a7 */ /* 0x0044e4000800017f */
[----:B---3--:R-:W-:Y:S05]  /*c320*/  @!P0 NANOSLEEP.SYNCS 0x989680 ;  /* 0x009896800000895d */ /* 0x008fea0003900000 */
[----:B------:R-:W3:Y:S02]  /*c330*/  @!P0 SYNCS.PHASECHK.TRANS64 P0, [R236+URZ+0x30c00], R15 ;  /* 0x030c000fec0085a7 */ /* 0x000ee4000800007f */
[----:B---3--:R-:W-:Y:S05]  /*c340*/  @!P0 BRA `(.L_x_2718) ;  /* 0xfffffffc00f08947 */ /* 0x008fea000383ffff */
[----:B------:R-:W-:Y:S05]  /*c350*/  BRA `(.L_x_2717) ;  /* 0xffffff4c00cc7947 */ /* 0x000fea000383ffff */
.L_x_2723:
[----:B--2---:R2:W3:Y:S02]  /*c360*/  SYNCS.PHASECHK.TRANS64.TRYWAIT P1, [R6+URZ+0x30c10], R19 ;  /* 0x030c1013060075a7 */ /* 0x0044e4000802017f */
[----:B---3--:R-:W-:Y:S05]  /*c370*/  @!P1 NANOSLEEP.SYNCS 0x989680 ;  /* 0x009896800000995d */ /* 0x008fea0003900000 */
[----:B------:R-:W3:Y:S02]  /*c380*/  @!P1 SYNCS.PHASECHK.TRANS64 P1, [R6+URZ+0x30c10], R19 ;  /* 0x030c1013060095a7 */ /* 0x000ee4000802007f */
[----:B---3--:R-:W-:Y:S05]  /*c390*/  @!P1 BRA `(.L_x_2723) ;  /* 0xfffffffc00f09947 */ /* 0x008fea000383ffff */
[----:B------:R-:W-:Y:S05]  /*c3a0*/  BRA `(.L_x_2722) ;  /* 0xffffff5800787947 */ /* 0x000fea000383ffff */
.L_x_2727:
[----:B------:R1:W1:Y:S02]  /*c3b0*/  SYNCS.PHASECHK.TRANS64.TRYWAIT P1, [R6+URZ+0x30c30], R19 ;  /* 0x030c3013060075a7 */ /* 0x000264000802017f */
[----:B-1----:R-:W-:Y:S05]  /*c3c0*/  @!P1 NANOSLEEP.SYNCS 0x989680 ;  /* 0x009896800000995d */ /* 0x002fea0003900000 */
[----:B------:R-:W1:Y:S02]  /*c3d0*/  @!P1 SYNCS.PHASECHK.TRANS64 P1, [R6+URZ+0x30c30], R19 ;  /* 0x030c3013060095a7 */ /* 0x000e64000802007f */
[----:B-1----:R-:W-:Y:S05]  /*c3e0*/  @!P1 BRA `(.L_x_2727) ;  /* 0xfffffffc00f09947 */ /* 0x002fea000383ffff */
[----:B------:R-:W-:Y:S05]  /*c3f0*/  BRA `(.L_x_2726) ;  /* 0xffffff5c008c7947 */ /* 0x000fea000383ffff */
.L_x_2735:
[----:B--2---:R2:W3:Y:S02]  /*c400*/  SYNCS.PHASECHK.TRANS64.TRYWAIT P1, [R7+URZ+0x30c10], R18 ;  /* 0x030c1012070075a7 */ /* 0x0044e4000802017f */
[----:B---3--:R-:W-:Y:S05]  /*c410*/  @!P1 NANOSLEEP.SYNCS 0x989680 ;  /* 0x009896800000995d */ /* 0x008fea0003900000 */
[----:B------:R-:W3:Y:S02]  /*c420*/  @!P1 SYNCS.PHASECHK.TRANS64 P1, [R7+URZ+0x30c10], R18 ;  /* 0x030c1012070095a7 */ /* 0x000ee4000802007f */
[----:B---3--:R-:W-:Y:S05]  /*c430*/  @!P1 BRA `(.L_x_2735) ;  /* 0xfffffffc00f09947 */ /* 0x008fea000383ffff */
[----:B------:R-:W-:Y:S05]  /*c440*/  BRA `(.L_x_2734) ;  /* 0xffffff9400a47947 */ /* 0x000fea000383ffff */
.L_x_2739:
[----:B------:R1:W1:Y:S02]  /*c450*/  SYNCS.PHASECHK.TRANS64.TRYWAIT P1, [R7+URZ+0x30c30], R18 ;  /* 0x030c3012070075a7 */ /* 0x000264000802017f */
[----:B-1----:R-:W-:Y:S05]  /*c460*/  @!P1 NANOSLEEP.SYNCS 0x989680 ;  /* 0x009896800000995d */ /* 0x002fea0003900000 */
[----:B------:R-:W1:Y:S02]  /*c470*/  @!P1 SYNCS.PHASECHK.TRANS64 P1, [R7+URZ+0x30c30], R18 ;  /* 0x030c3012070095a7 */ /* 0x000e64000802007f */
[----:B-1----:R-:W-:Y:S05]  /*c480*/  @!P1 BRA `(.L_x_2739) ;  /* 0xfffffffc00f09947 */ /* 0x002fea000383ffff */
[----:B------:R-:W-:Y:S05]  /*c490*/  BRA `(.L_x_2738) ;  /* 0xffffff9800b87947 */ /* 0x000fea000383ffff */
.L_x_2775:
[----:B-1----:R1:W2:Y:S02]  /*c4a0*/  SYNCS.PHASECHK.TRANS64.TRYWAIT P0, [R16+URZ+0x30c20], R3 ;  /* 0x030c2003100075a7 */ /* 0x0022a4000800017f */
[----:B--2---:R-:W-:Y:S05]  /*c4b0*/  @!P0 NANOSLEEP.SYNCS 0x989680 ;  /* 0x009896800000895d */ /* 0x004fea0003900000 */
[----:B------:R-:W2:Y:S02]  /*c4c0*/  @!P0 SYNCS.PHASECHK.TRANS64 P0, [R16+URZ+0x30c20], R3 ;  /* 0x030c2003100085a7 */ /* 0x000ea4000800007f */
[----:B--2---:R-:W-:Y:S05]  /*c4d0*/  @!P0 BRA `(.L_x_2775) ;  /* 0xfffffffc00f08947 */ /* 0x004fea000383ffff */
[----:B------:R-:W-:Y:S05]  /*c4e0*/  BRA `(.L_x_2803) ;  /* 0xffffffe4005c7947 */ /* 0x000fea000383ffff */
.L_x_2779:
[----:B-1----:R1:W2:Y:S02]  /*c4f0*/  SYNCS.PHASECHK.TRANS64.TRYWAIT P1, [R16+URZ+0x30c40], R21 ;  /* 0x030c4015100075a7 */ /* 0x0022a4000802017f */
[----:B--2---:R-:W-:Y:S05]  /*c500*/  @!P1 NANOSLEEP.SYNCS 0x989680 ;  /* 0x009896800000995d */ /* 0x004fea0003900000 */
[----:B------:R-:W2:Y:S02]  /*c510*/  @!P1 SYNCS.PHASECHK.TRANS64 P1, [R16+URZ+0x30c40], R21 ;  /* 0x030c4015100095a7 */ /* 0x000ea4000802007f */
[----:B--2---:R-:W-:Y:S05]  /*c520*/  @!P1 BRA `(.L_x_2779) ;  /* 0xfffffffc00f09947 */ /* 0x004fea000383ffff */
[----:B------:R-:W-:Y:S05]  /*c530*/  BRA `(.L_x_2804) ;  /* 0xffffffe800bc7947 */ /* 0x000fea000383ffff */
.L_x_2781:
[----:B--2---:R2:W3:Y:S02]  /*c540*/  SYNCS.PHASECHK.TRANS64.TRYWAIT P1, [R16+URZ+0x30c28], R21 ;  /* 0x030c2815100075a7 */ /* 0x0044e4000802017f */
[----:B---3--:R-:W-:Y:S05]  /*c550*/  @!P1 NANOSLEEP.SYNCS 0x989680 ;  /* 0x009896800000995d */ /* 0x008fea0003900000 */
[----:B------:R-:W3:Y:S02]  /*c560*/  @!P1 SYNCS.PHASECHK.TRANS64 P1, [R16+URZ+0x30c28], R21 ;  /* 0x030c2815100095a7 */ /* 0x000ee4000802007f */
[----:B---3--:R-:W-:Y:S05]  /*c570*/  @!P1 BRA `(.L_x_2781) ;  /* 0xfffffffc00f09947 */ /* 0x008fea000383ffff */
[----:B------:R-:W-:Y:S05]  /*c580*/  BRA `(.L_x_2805) ;  /* 0xffffffec00347947 */ /* 0x000fea000383ffff */
.L_x_2783:
[----:B---3--:R3:W4:Y:S02]  /*c590*/  SYNCS.PHASECHK.TRANS64.TRYWAIT P1, [R16+URZ+0x30c48], R21 ;  /* 0x030c4815100075a7 */ /* 0x008724000802017f */
[----:B----4-:R-:W-:Y:S05]  /*c5a0*/  @!P1 NANOSLEEP.SYNCS 0x989680 ;  /* 0x009896800000995d */ /* 0x010fea0003900000 */
[----:B------:R-:W4:Y:S02]  /*c5b0*/  @!P1 SYNCS.PHASECHK.TRANS64 P1, [R16+URZ+0x30c48], R21 ;  /* 0x030c4815100095a7 */ /* 0x000f24000802007f */
[----:B----4-:R-:W-:Y:S05]  /*c5c0*/  @!P1 BRA `(.L_x_2783) ;  /* 0xfffffffc00f09947 */ /* 0x010fea000383ffff */
[----:B------:R-:W-:Y:S05]  /*c5d0*/  BRA `(.L_x_2806) ;  /* 0xffffffec00ac7947 */ /* 0x000fea000383ffff */
.L_x_2785:
[----:B------:R-:W-:-:S07]  /*c5e0*/  SHF.L.U32 R5, R11, 0x1f, RZ ;  /* 0x0000001f0b057819 */ /* 0x000fce00000006ff */
.L_x_2807:
[----:B------:R1:W1:Y:S02]  /*c5f0*/  SYNCS.PHASECHK.TRANS64.TRYWAIT P1, [R16+URZ+0x30c20], R5 ;  /* 0x030c2005100075a7 */ /* 0x000264000802017f */
[----:B-1----:R-:W-:Y:S05]  /*c600*/  @!P1 NANOSLEEP.SYNCS 0x989680 ;  /* 0x009896800000995d */ /* 0x002fea0003900000 */
[----:B------:R-:W1:Y:S02]  /*c610*/  @!P1 SYNCS.PHASECHK.TRANS64 P1, [R16+URZ+0x30c20], R5 ;  /* 0x030c2005100095a7 */ /* 0x000e64000802007f */
[----:B-1----:R-:W-:Y:S05]  /*c620*/  @!P1 BRA `(.L_x_2807) ;  /* 0xfffffffc00f09947 */ /* 0x002fea000383ffff */
[----:B------:R-:W-:Y:S05]  /*c630*/  BRA `(.L_x_2808) ;  /* 0xfffffff0000c7947 */ /* 0x000fea000383ffff */
.L_x_2788:
[----:B-1----:R1:W2:Y:S02]  /*c640*/  SYNCS.PHASECHK.TRANS64.TRYWAIT P1, [R16+URZ+0x30c40], R13 ;  /* 0x030c400d100075a7 */ /* 0x0022a4000802017f */
[----:B--2---:R-:W-:Y:S05]  /*c650*/  @!P1 NANOSLEEP.SYNCS 0x989680 ;  /* 0x009896800000995d */ /* 0x004fea0003900000 */
[----:B------:R-:W2:Y:S02]  /*c660*/  @!P1 SYNCS.PHASECHK.TRANS64 P1, [R16+URZ+0x30c40], R13 ;  /* 0x030c400d100095a7 */ /* 0x000ea4000802007f */
[----:B--2---:R-:W-:Y:S05]  /*c670*/  @!P1 BRA `(.L_x_2788) ;  /* 0xfffffffc00f09947 */ /* 0x004fea000383ffff */
[----:B------:R-:W-:Y:S05]  /*c680*/  BRA `(.L_x_2809) ;  /* 0xfffffff000a47947 */ /* 0x000fea000383ffff */
.L_x_2790:
[----:B-1----:R1:W2:Y:S02]  /*c690*/  SYNCS.PHASECHK.TRANS64.TRYWAIT P1, [R16+URZ+0x30c28], R13 ;  /* 0x030c280d100075a7 */ /* 0x0022a4000802017f */
[----:B--2---:R-:W-:Y:S05]  /*c6a0*/  @!P1 NANOSLEEP.SYNCS 0x989680 ;  /* 0x009896800000995d */ /* 0x004fea0003900000 */
[----:B------:R-:W2:Y:S02]  /*c6b0*/  @!P1 SYNCS.PHASECHK.TRANS64 P1, [R16+URZ+0x30c28], R13 ;  /* 0x030c280d100095a7 */ /* 0x000ea4000802007f */
[----:B--2---:R-:W-:Y:S05]  /*c6c0*/  @!P1 BRA `(.L_x_2790) ;  /* 0xfffffffc00f09947 */ /* 0x004fea000383ffff */
[----:B------:R-:W-:Y:S05]  /*c6d0*/  BRA `(.L_x_2810) ;  /* 0xfffffff400107947 */ /* 0x000fea000383ffff */
.L_x_2792:
[----:B--2---:R2:W1:Y:S02]  /*c6e0*/  SYNCS.PHASECHK.TRANS64.TRYWAIT P0, [R3+URZ+0x30c40], R0 ;  /* 0x030c4000030075a7 */ /* 0x004464000800017f */
[----:B-1----:R-:W-:Y:S05]  /*c6f0*/  @!P0 NANOSLEEP.SYNCS 0x989680 ;  /* 0x009896800000895d */ /* 0x002fea0003900000 */
[----:B------:R-:W1:Y:S02]  /*c700*/  @!P0 SYNCS.PHASECHK.TRANS64 P0, [R3+URZ+0x30c40], R0 ;  /* 0x030c4000030085a7 */ /* 0x000e64000800007f */
[----:B-1----:R-:W-:Y:S05]  /*c710*/  @!P0 BRA `(.L_x_2792) ;  /* 0xfffffffc00f08947 */ /* 0x002fea000383ffff */
[----:B------:R-:W-:Y:S05]  /*c720*/  BRA `(.L_x_2811) ;  /* 0xfffffff4009c7947 */ /* 0x000fea000383ffff */
.L_x_2794:
[----:B------:R-:W-:Y:S01]  /*c730*/  BSSY B0, `(.L_x_2812) ;  /* 0x0000006000007945 */ /* 0x000fe20003800000 */
[----:B------:R-:W-:-:S07]  /*c740*/  IMAD.MOV.U32 R15, RZ, RZ, -0x1 ;  /* 0xffffffffff0f7424 */ /* 0x000fce00078e00ff */
[----:B------:R-:W-:Y:S05]  /*c750*/  WARPSYNC.COLLECTIVE R15, `(.L_x_2813) ;  /* 0x000000000f0c7348 */ /* 0x000fea0003c00000 */
[----:B------:R-:W-:Y:S02]  /*c760*/  ELECT P6, UR62, PT ;  /* 0x00000000003e782f */ /* 0x000fe400038c0000 */
[----:B------:R-:W-:Y:S01]  /*c770*/  MOV R14, UR62 ;  /* 0x0000003e000e7c02 */ /* 0x000fe20008000f00 */
[----:B------:R-:W-:Y:S10]  /*c780*/  ENDCOLLECTIVE ;  /* 0x000000000000791b */ /* 0x000ff40003800000 */
.L_x_2813:
[----:B------:R-:W-:Y:S05]  /*c790*/  BSYNC B0 ;  /* 0x0000000000007941 */ /* 0x000fea0003800000 */
.L_x_2812:
[----:B------:R-:W-:Y:S05]  /*c7a0*/  BRA `(.L_x_2814) ;  /* 0xfffffff8002c7947 */ /* 0x000fea000383ffff */
.L_x_2796:
[----:B-1----:R1:W2:Y:S02]  /*c7b0*/  SYNCS.PHASECHK.TRANS64.TRYWAIT P0, [R6+URZ], R5 ;  /* 0x00000005060075a7 */ /* 0x0022a4000800017f */
[----:B--2---:R-:W-:Y:S05]  /*c7c0*/  @!P0 NANOSLEEP.SYNCS 0x989680 ;  /* 0x009896800000895d */ /* 0x004fea0003900000 */
[----:B------:R-:W2:Y:S02]  /*c7d0*/  @!P0 SYNCS.PHASECHK.TRANS64 P0, [R6+URZ], R5 ;  /* 0x00000005060085a7 */ /* 0x000ea4000800007f */
[----:B--2---:R-:W-:Y:S05]  /*c7e0*/  @!P0 BRA `(.L_x_2796) ;  /* 0xfffffffc00f08947 */ /* 0x004fea000383ffff */
[----:B------:R-:W-:Y:S05]  /*c7f0*/  BRA `(.L_x_2815) ;  /* 0xfffffff8006c7947 */ /* 0x000fea000383ffff */
.L_x_2797:
[----:B--2---:R2:W3:Y:S02]  /*c800*/  SYNCS.PHASECHK.TRANS64.TRYWAIT P0, [R3+URZ], R0 ;  /* 0x00000000030075a7 */ /* 0x0044e4000800017f */
[----:B---3--:R-:W-:Y:S05]  /*c810*/  @!P0 NANOSLEEP.SYNCS 0x989680 ;  /* 0x009896800000895d */ /* 0x008fea0003900000 */
[----:B------:R-:W3:Y:S02]  /*c820*/  @!P0 SYNCS.PHASECHK.TRANS64 P0, [R3+URZ], R0 ;  /* 0x00000000030085a7 */ /* 0x000ee4000800007f */
[----:B---3--:R-:W-:Y:S05]  /*c830*/  @!P0 BRA `(.L_x_2797) ;  /* 0xfffffffc00f08947 */ /* 0x008fea000383ffff */
[----:B------:R-:W-:Y:S05]  /*c840*/  BRA `(.L_x_2816) ;  /* 0xfffffff800607947 */ /* 0x000fea000383ffff */
.L_x_2799:
[----:B--2---:R2:W3:Y:S02]  /*c850*/  SYNCS.PHASECHK.TRANS64.TRYWAIT P0, [R2+URZ], R5 ;  /* 0x00000005020075a7 */ /* 0x0044e4000800017f */
[----:B---3--:R-:W-:Y:S05]  /*c860*/  @!P0 NANOSLEEP.SYNCS 0x989680 ;  /* 0x009896800000895d */ /* 0x008fea0003900000 */
[----:B------:R-:W3:Y:S02]  /*c870*/  @!P0 SYNCS.PHASECHK.TRANS64 P0, [R2+URZ], R5 ;  /* 0x00000005020085a7 */ /* 0x000ee4000800007f */
[----:B---3--:R-:W-:Y:S05]  /*c880*/  @!P0 BRA `(.L_x_2799) ;  /* 0xfffffffc00f08947 */ /* 0x008fea000383ffff */
[----:B------:R-:W-:Y:S05]  /*c890*/  BRA `(.L_x_2817) ;  /* 0xfffffff800647947 */ /* 0x000fea000383ffff */
.L_x_2818:
        /* <DEDUP_REMOVED lines=14> */
.L_x_3711:


//--------------------- .text._ZN7cutlass13device_kernelIN5flash11enable_sm90INS1_16FlashAttnBwdSm90INS1_25CollectiveMainloopBwdSm90ILi2ELi2ELi2EN4cute5tupleIJNS5_1CILi1EEES8_S8_EEENS6_IJNS7_ILi128EEESA_NS7_ILi64EEEEEENS_6half_tEfNS_4arch4Sm90ELb1ELb0ELb0ELb0ELb1ELb1ELb0ELb0ELi2ELi1ELi2ELi2ELb0EEENS1_24CollectiveEpilogueBwdGQAISC_fSF_Li256ELb0ELb1EEENS1_25SingleTileBwdLPTSchedulerILb0ELi128ELb1EEEEEEEEEvNT_6ParamsE --------------------------
	.section	.text._ZN7cutlass13device_kernelIN5flash11enable_sm90INS1_16FlashAttnBwdSm90INS1_25CollectiveMainloopBwdSm90ILi2ELi2ELi2EN4cute5tupleIJNS5_1CILi1EEES8_S8_EEENS6_IJNS7_ILi128EEESA_NS7_ILi64EEEEEENS_6half_tEfNS_4arch4Sm90ELb1ELb0ELb0ELb0ELb1ELb1ELb0ELb0ELi2ELi1ELi2ELi2ELb0EEENS1_24CollectiveEpilogueBwdGQAISC_fSF_Li256ELb0ELb1EEENS1_25SingleTileBwdLPTSchedulerILb0ELi128ELb1EEEEEEEEEvNT_6ParamsE,"ax",@progbits
	.align	128
.text._ZN7cutlass13device_kernelIN5flash11enable_sm90INS1_16FlashAttnBwdSm90INS1_25CollectiveMainloopBwdSm90ILi2ELi2ELi2EN4cute5tupleIJNS5_1CILi1EEES8_S8_EEENS6_IJNS7_ILi128EEESA_NS7_ILi64EEEEEENS_6half_tEfNS_4arch4Sm90ELb1ELb0ELb0ELb0ELb1ELb1ELb0ELb0ELi2ELi1ELi2ELi2ELb0EEENS1_24CollectiveEpilogueBwdGQAISC_fSF_Li256ELb0ELb1EEENS1_25SingleTileBwdLPTSchedulerILb0ELi128ELb1EEEEEEEEEvNT_6ParamsE:
        .type           _ZN7cutlass13device_kernelIN5flash11enable_sm90INS1_16FlashAttnBwdSm90INS1_25CollectiveMainloopBwdSm90ILi2ELi2ELi2EN4cute5tupleIJNS5_1CILi1EEES8_S8_EEENS6_IJNS7_ILi128EEESA_NS7_ILi64EEEEEENS_6half_tEfNS_4arch4Sm90ELb1ELb0ELb0ELb0ELb1ELb1ELb0ELb0ELi2ELi1ELi2ELi2ELb0EEENS1_24CollectiveEpilogueBwdGQAISC_fSF_Li256ELb0ELb1EEENS1_25SingleTileBwdLPTSchedulerILb0ELi128ELb1EEEEEEEEEvNT_6ParamsE,@function
        .size           _ZN7cutlass13device_kernelIN5flash11enable_sm90INS1_16FlashAttnBwdSm90INS1_25CollectiveMainloopBwdSm90ILi2ELi2ELi2EN4cute5tupleIJNS5_1CILi1EEES8_S8_EEENS6_IJNS7_ILi128EEESA_NS7_ILi64EEEEEENS_6half_tEfNS_4arch4Sm90ELb1ELb0ELb0ELb0ELb1ELb1ELb0ELb0ELi2ELi1ELi2ELi2ELb0EEENS1_24CollectiveEpilogueBwdGQAISC_fSF_Li256ELb0ELb1EEENS1_25SingleTileBwdLPTSchedulerILb0ELi128ELb1EEEEEEEEEvNT_6ParamsE,(.L_x_3712 - _ZN7cutlass13device_kernelIN5flash11enable_sm90INS1_16FlashAttnBwdSm90INS1_25CollectiveMainloopBwdSm90ILi2ELi2ELi2EN4cute5tupleIJNS5_1CILi1EEES8_S8_EEENS6_IJNS7_ILi128EEESA_NS7_ILi64EEEEEENS_6half_tEfNS_4arch4Sm90ELb1ELb0ELb0ELb0ELb1ELb1ELb0ELb0ELi2ELi1ELi2ELi2ELb0EEENS1_24CollectiveEpilogueBwdGQAISC_fSF_Li256ELb0ELb1EEENS1_25SingleTileBwdLPTSchedulerILb0ELi128ELb1EEEEEEEEEvNT_6ParamsE)
        .other          _ZN7cutlass13device_kernelIN5flash11enable_sm90INS1_16FlashAttnBwdSm90INS1_25CollectiveMainloopBwdSm90ILi2ELi2ELi2EN4cute5tupleIJNS5_1CILi1EEES8_S8_EEENS6_IJNS7_ILi128EEESA_NS7_ILi64EEEEEENS_6half_tEfNS_4arch4Sm90ELb1ELb0ELb0ELb0ELb1ELb1ELb0ELb0ELi2ELi1ELi2ELi2ELb0EEENS1_24CollectiveEpilogueBwdGQAISC_fSF_Li256ELb0ELb1EEENS1_25SingleTileBwdLPTSchedulerILb0ELi128ELb1EEEEEEEEEvNT_6ParamsE,@"STO_CUDA_ENTRY STV_DEFAULT"
_ZN7cutlass13device_kernelIN5flash11enable_sm90INS1_16FlashAttnBwdSm90INS1_25CollectiveMainloopBwdSm90ILi2ELi2ELi2EN4cute5tupleIJNS5_1CILi1EEES8_S8_EEENS6_IJNS7_ILi128EEESA_NS7_ILi64EEEEEENS_6half_tEfNS_4arch4Sm90ELb1ELb0ELb0ELb0ELb1ELb1ELb0ELb0ELi2ELi1ELi2ELi2ELb0EEENS1_24CollectiveEpilogueBwdGQAISC_fSF_Li256ELb0ELb1EEENS1_25SingleTileBwdLPTSchedulerILb0ELi128ELb1EEEEEEEEEvNT_6ParamsE:
        /* <DEDUP_REMOVED lines=23> */
.L_x_2820:
[----:B------:R-:W-:Y:S05]  /*0170*/  BSYNC B0 ;  /* 0x0000000000007941 */ /* 0x000fea0003800000 */
.L_x_2819:
        /* <DEDUP_REMOVED lines=34> */
.L_x_2821:
        /* <DEDUP_REMOVED lines=22> */
.L_x_2822:
        /* <DEDUP_REMOVED lines=9> */
.L_x_2825:
        /* <DEDUP_REMOVED lines=32> */
.L_x_2826:
[----:B------:R-:W-:Y:S01]  /*0790*/  ULDC UR7, c[0x0][0x8cc] ;  /* 0x0002330000077ab9 */ /* 0x000fe20000000800 */
[----:B------:R-:W-:Y:S01]  /*07a0*/  UMOV UR38, UR10 ;  /* 0x0000000a00267c82 */ /* 0x000fe20008000000 */
[----:B------:R-:W-:-:S11]  /*07b0*/  UISETP.NE.AND UP0, UPT, UR7, 0x1, UPT ;  /* 0x000000010700788c */ /* 0x000fd6000bf05270 */
[----:B------:R-:W-:Y:S02]  /*07c0*/  @UP0 ULDC.64 UR8, c[0x0][0x8d0] ;  /* 0x0002340000080ab9 */ /* 0x000fe40000000a00 */
[----:B------:R-:W-:-:S04]  /*07d0*/  UIMAD.WIDE.U32 UR4, UR10, UR8, URZ ;  /* 0x000000080a0472a5 */ /* 0x000fc8000f8e003f */
[----:B------:R-:W-:-:S04]  /*07e0*/  @UP0 USHF.R.U32.HI UR38, URZ, UR9, UR5 ;  /* 0x000000093f260299 */ /* 0x000fc80008011605 */
[----:B------:R-:W-:-:S12]  /*07f0*/  UIMAD UR4, UR38, UR7, URZ ;  /* 0x00000007260472a4 */ /* 0x000fd8000f8e023f */
.L_x_2827:
[----:B------:R-:W-:Y:S01]  /*0800*/  ULDC UR40, c[0x0][0x8c0] ;  /* 0x0002300000287ab9 */ /* 0x000fe20000000800 */
[----:B------:R-:W-:Y:S01]  /*0810*/  UIADD3 UR4, UR10, -UR4, URZ ;  /* 0x800000040a047290 */ /* 0x000fe2000fffe03f */
[----:B------:R-:W1:Y:S01]  /*0820*/  LDC R0, c[0x0][0x8b4] ;  /* 0x00022d00ff007b82 */ /* 0x000e620000000800 */
[----:B------:R-:W-:Y:S01]  /*0830*/  UISETP.NE.AND UP0, UPT, UR40, 0x1, UPT ;  /* 0x000000012800788c */ /* 0x000fe2000bf05270 */
[----:B------:R-:W-:Y:S02]  /*0840*/  ULDC UR5, c[0x0][0x8cc] ;  /* 0x0002330000057ab9 */ /* 0x000fe40000000800 */
[----:B------:R-:W-:-:S08]  /*0850*/  UIMAD UR6, UR6, UR5, UR4 ;  /* 0x00000005060672a4 */ /* 0x000fd0000f8e0204 */
[----:B------:R-:W-:Y:S01]  /*0860*/  @UP0 ULDC UR4, c[0x0][0x8c4] ;  /* 0x0002310000040ab9 */ /* 0x000fe20000000800 */
[----:B------:R-:W-:Y:S01]  /*0870*/  @UP0 ULDC UR7, c[0x0][0x8c8] ;  /* 0x0002320000070ab9 */ /* 0x000fe20000000800 */
[----:B------:R-:W-:Y:S02]  /*0880*/  UIMAD.WIDE.U32 UR4, UR6, UR4, URZ ;  /* 0x00000004060472a5 */ /* 0x000fe4000f8e003f */
[----:B------:R-:W-:Y:S02]  /*0890*/  UMOV UR39, UR6 ;  /* 0x0000000600277c82 */ /* 0x000fe40008000000 */
[----:B------:R-:W-:Y:S02]  /*08a0*/  @UP0 USHF.R.U32.HI UR39, URZ, UR7, UR5 ;  /* 0x000000073f270299 */ /* 0x000fe40008011605 */
[----:B------:R-:W-:Y:S02]  /*08b0*/  ULOP3.LUT UR5, URZ, UR38, URZ, 0x33, !UPT ;  /* 0x000000263f057292 */ /* 0x000fe4000f8e333f */
[----:B------:R-:W-:-:S02]  /*08c0*/  UIADD3 UR4, -UR39, URZ, URZ ;  /* 0x0000003f27047290 */ /* 0x000fc4000fffe13f */
[----:B------:R-:W-:Y:S02]  /*08d0*/  ISETP.LE.AND P0, PT, RZ, UR39, PT ;  /* 0x00000027ff007c0c */ /* 0x000fe4000bf03270 */
[----:B------:R-:W-:Y:S01]  /*08e0*/  UIMAD UR40, UR40, UR4, UR6 ;  /* 0x00000004282872a4 */ /* 0x000fe2000f8e0206 */
[----:B-1----:R-:W-:-:S10]  /*08f0*/  VIADD R19, R0, UR5 ;  /* 0x0000000500137c36 */ /* 0x002fd40008000000 */
[----:B------:R-:W-:Y:S05]  /*0900*/  @!P0 BRA `(.L_x_2828) ;  /* 0x000000c800488947 */ /* 0x000fea0003800000 */
[----:B------:R-:W1:Y:S01]  /*0910*/  LDC R18, c[0x0][0x280] ;  /* 0x0000a000ff127b82 */ /* 0x000e620000000800 */
[----:B------:R-:W-:Y:S01]  /*0920*/  ULDC UR4, c[0x0][0x290] ;  /* 0x0000a40000047ab9 */ /* 0x000fe20000000800 */
[----:B------:R-:W-:Y:S02]  /*0930*/  PLOP3.LUT P0, PT, PT, PT, PT, 0x80, 0x0 ;  /* 0x000000000000781c */ /* 0x000fe40003f0f070 */
[----:B------:R-:W-:Y:S02]  /*0940*/  CS2R R152, SRZ ;  /* 0x0000000000987805 */ /* 0x000fe4000001ff00 */
[----:B------:R-:W-:Y:S02]  /*0950*/  CS2R R184, SRZ ;  /* 0x0000000000b87805 */ /* 0x000fe4000001ff00 */
[----:B------:R-:W-:Y:S02]  /*0960*/  CS2R R154, SRZ ;  /* 0x00000000009a7805 */ /* 0x000fe4000001ff00 */
[----:B------:R-:W-:-:S02]  /*0970*/  CS2R R156, SRZ ;  /* 0x00000000009c7805 */ /* 0x000fc4000001ff00 */
[----:B------:R-:W-:Y:S01]  /*0980*/  CS2R R158, SRZ ;  /* 0x00000000009e7805 */ /* 0x000fe2000001ff00 */
[----:B------:R-:W2:Y:S01]  /*0990*/  LDC R3, c[0x0][0x74c] ;  /* 0x0001d300ff037b82 */ /* 0x000ea20000000800 */
        /* <DEDUP_REMOVED lines=15> */
[----:B-1----:R-:W-:Y:S01]  /*0a90*/  IMAD R0, R19, 0x80, R18 ;  /* 0x0000008013007824 */ /* 0x002fe200078e0212 */
[----:B------:R-:W-:Y:S01]  /*0aa0*/  CS2R R192, SRZ ;  /* 0x0000000000c07805 */ /* 0x000fe2000001ff00 */
[----:B------:R-:W-:Y:S01]  /*0ab0*/  VIADD R18, R18, 0x7f ;  /* 0x0000007f12127836 */ /* 0x000fe20000000000 */
[----:B------:R-:W-:-:S02]  /*0ac0*/  CS2R R194, SRZ ;  /* 0x0000000000c27805 */ /* 0x000fc4000001ff00 */
[----:B------:R-:W-:Y:S02]  /*0ad0*/  CS2R R196, SRZ ;  /* 0x0000000000c47805 */ /* 0x000fe4000001ff00 */
[----:B------:R-:W-:Y:S02]  /*0ae0*/  CS2R R198, SRZ ;  /* 0x0000000000c67805 */ /* 0x000fe4000001ff00 */
[----:B------:R-:W-:Y:S02]  /*0af0*/  CS2R R200, SRZ ;  /* 0x0000000000c87805 */ /* 0x000fe4000001ff00 */
[----:B------:R-:W-:Y:S02]  /*0b00*/  CS2R R202, SRZ ;  /* 0x0000000000ca7805 */ /* 0x000fe4000001ff00 */
[----:B--2---:R-:W-:Y:S02]  /*0b10*/  IADD3 R0, R0, -UR4, -R3 ;  /* 0x8000000400007c10 */ /* 0x004fe4000fffe803 */
[----:B------:R-:W-:-:S02]  /*0b20*/  CS2R R204, SRZ ;  /* 0x0000000000cc7805 */ /* 0x000fc4000001ff00 */
[----:B------:R-:W-:Y:S02]  /*0b30*/  CS2R R206, SRZ ;  /* 0x0000000000ce7805 */ /* 0x000fe4000001ff00 */
[----:B------:R-:W-:Y:S02]  /*0b40*/  CS2R R208, SRZ ;  /* 0x0000000000d07805 */ /* 0x000fe4000001ff00 */
[----:B------:R-:W-:Y:S02]  /*0b50*/  SHF.R.S32.HI R3, RZ, 0x1f, R0 ;  /* 0x0000001fff037819 */ /* 0x000fe40000011400 */
[----:B------:R-:W-:Y:S02]  /*0b60*/  CS2R R210, SRZ ;  /* 0x0000000000d27805 */ /* 0x000fe4000001ff00 */
[----:B------:R-:W-:Y:S02]  /*0b70*/  CS2R R212, SRZ ;  /* 0x0000000000d47805 */ /* 0x000fe4000001ff00 */
[----:B------:R-:W-:-:S02]  /*0b80*/  CS2R R214, SRZ ;  /* 0x0000000000d67805 */ /* 0x000fc4000001ff00 */
        /* <DEDUP_REMOVED lines=30> */
.L_x_2831:
        /* <DEDUP_REMOVED lines=15> */
.L_x_2830:
        /* <DEDUP_REMOVED lines=22> */
.L_x_2833:
        /* <DEDUP_REMOVED lines=15> */
.L_x_2832:
[----:B------:R-:W-:Y:S01]  /*10b0*/  SHF.R.S32.HI R6, RZ, 0x1f, R17 ;  /* 0x0000001fff067819 */ /* 0x000fe20000011411 */
[----:B------:R-:W-:-:S03]  /*10c0*/  UMOV UR4, 0xffffffff ;  /* 0xffffffff00047882 */ /* 0x000fc60000000000 */
[----:B------:R-:W-:-:S04]  /*10d0*/  LEA.HI R0, R6, R17, RZ, 0x7 ;  /* 0x0000001106007211 */ /* 0x000fc800078f38ff */
[----:B------:R-:W-:Y:S01]  /*10e0*/  SHF.R.S32.HI R13, RZ, 0x7, R0 ;  /* 0x00000007ff0d7819 */ /* 0x000fe20000011400 */
[----:B------:R-:W-:Y:S06]  /*10f0*/  BRA.DIV UR4, `(.L_x_2834) ;  /* 0x000000c204547947 */ /* 0x000fec000b800000 */
[----:B------:R1:W2:Y:S02]  /*1100*/  SHFL.IDX PT, R14, R13, RZ, 0x1f ;  /* 0x00001fff0d0e7589 */ /* 0x0002a400000e0000 */
.L_x_2950:
        /* <DEDUP_REMOVED lines=14> */
[----:B---3--:R-:W-:Y:S01]  /*11f0*/  IMAD.IADD R18, R18, 0x1, -R10 ;  /* 0x0000000112127824 */ /* 0x008fe200078e0a0a */
[----:B----4-:R-:W-:Y:S06]  /*1200*/  @P0 BRA `(.L_x_2835) ;  /* 0x0000000000080947 */ /* 0x010fec0003800000 */
[----:B------:R-:W3:Y:S02]  /*1210*/  SYNCS.PHASECHK.TRANS64.TRYWAIT P0, [R236+URZ+0x30c00], R11 ;  /* 0x030c000bec0075a7 */ /* 0x000ee4000800017f */
[----:B---3--:R-:W-:Y:S05]  /*1220*/  @!P0 BRA `(.L_x_2836) ;  /* 0x000000c000248947 */ /* 0x008fea0003800000 */
.L_x_2835:
[----:B--2---:R-:W-:Y:S01]  /*1230*/  LEA.HI R2, R14, R14, RZ, 0x1 ;  /* 0x0000000e0e027211 */ /* 0x004fe200078f08ff */
[----:B------:R-:W-:Y:S01]  /*1240*/  IMAD R18, R19, 0x80, R18 ;  /* 0x0000008013127824 */ /* 0x000fe200078e0212 */
[----:B------:R-:W-:Y:S01]  /*1250*/  SHF.R.U32.HI R4, RZ, 0x3, R3 ;  /* 0x00000003ff047819 */ /* 0x000fe20000011603 */
[----:B------:R-:W-:Y:S01]  /*1260*/  ULDC UR4, c[0x0][0x74c] ;  /* 0x0001d30000047ab9 */ /* 0x000fe20000000800 */
[----:B------:R-:W-:Y:S01]  /*1270*/  LOP3.LUT R3, R2, 0xffffe, RZ, 0xc0, !PT ;  /* 0x000ffffe02037812 */ /* 0x000fe200078ec0ff */
[----:B------:R-:W-:Y:S01]  /*1280*/  VIADD R18, R18, -UR4 ;  /* 0x8000000412127c36 */ /* 0x000fe20008000000 */
[----:B------:R-:W-:Y:S02]  /*1290*/  LOP3.LUT R8, R8, 0x7ffffe, RZ, 0xc0, !PT ;  /* 0x007ffffe08087812 */ /* 0x000fe400078ec0ff */
[----:B------:R-:W-:Y:S01]  /*12a0*/  LOP3.LUT R4, R7, R4, RZ, 0x3c, !PT ;  /* 0x0000000407047212 */ /* 0x000fe200078e3cff */
[----:B------:R-:W-:Y:S01]  /*12b0*/  IMAD.IADD R230, R14, 0x1, -R3 ;  /* 0x000000010ee67824 */ /* 0x000fe200078e0a03 */
[----:B------:R-:W-:Y:S01]  /*12c0*/  SHF.R.S32.HI R7, RZ, 0x1f, R18 ;  /* 0x0000001fff077819 */ /* 0x000fe20000011412 */
[----:B------:R-:W2:Y:S01]  /*12d0*/  LDL R3, [R1+0x44] ;  /* 0x0000440001037983 */ /* 0x000ea20000100800 */
[----:B------:R-:W-:-:S04]  /*12e0*/  IMAD.IADD R8, R9, 0x1, -R8 ;  /* 0x0000000109087824 */ /* 0x000fc800078e0a08 */
[----:B------:R-:W-:-:S04]  /*12f0*/  IMAD R9, R13, 0x10, R8 ;  /* 0x000000100d097824 */ /* 0x000fc800078e0208 */
[----:B------:R-:W-:-:S05]  /*1300*/  IMAD.U32 R2, R9, 0x200, R4 ;  /* 0x0000020009027824 */ /* 0x000fca00078e0004 */
[----:B------:R4:W-:Y:S01]  /*1310*/  STL [R1+0x38], R2 ;  /* 0x0000380201007387 */ /* 0x0009e20000100800 */
[----:B------:R-:W-:Y:S02]  /*1320*/  LEA.HI R7, R7, R18, RZ, 0x7 ;  /* 0x0000001207077211 */ /* 0x000fe400078f38ff */
[----:B----4-:R-:W-:-:S05]  /*1330*/  LOP3.LUT R2, R0, 0xffffff80, RZ, 0xc0, !PT ;  /* 0xffffff8000027812 */ /* 0x010fca00078ec0ff */
[----:B------:R-:W-:Y:S01]  /*1340*/  IMAD.IADD R8, R17, 0x1, -R2 ;  /* 0x0000000111087824 */ /* 0x000fe200078e0a02 */
[----:B------:R-:W-:-:S04]  /*1350*/  LEA.HI.SX32 R7, R7, 0x1, 0x19 ;  /* 0x0000000107077811 */ /* 0x000fc800078fcaff */
[----:B---3--:R-:W-:-:S04]  /*1360*/  SHF.R.S32.HI R11, RZ, 0x1f, R8 ;  /* 0x0000001fff0b7819 */ /* 0x008fc80000011408 */
        /* <DEDUP_REMOVED lines=45> */
[----:B---3--:R-:W-:Y:S05]  /*1640*/  @P0 BRA `(.L_x_2837) ;  /* 0x0000003c000c0947 */ /* 0x008fea0003800000 */
[----:B------:R-:W-:Y:S02]  /*1650*/  LEA.HI R8, R11, R8, RZ, 0x5 ;  /* 0x000000080b087211 */ /* 0x000fe400078f28ff */
[----:B------:R-:W-:Y:S02]  /*1660*/  CS2R R182, SRZ ;  /* 0x0000000000b67805 */ /* 0x000fe4000001ff00 */
[----:B------:R-:W-:Y:S01]  /*1670*/  LOP3.LUT R0, R5, 0xffffffe0, RZ, 0xc0, !PT ;  /* 0xffffffe005007812 */ /* 0x000fe200078ec0ff */
[----:B------:R-:W-:Y:S01]  /*1680*/  IMAD R5, R19, -0x80, R10 ;  /* 0xffffff8013057824 */ /* 0x000fe200078e020a */
[----:B------:R-:W-:Y:S02]  /*1690*/  LEA.HI R4, R13, R13, RZ, 0x1 ;  /* 0x0000000d0d047211 */ /* 0x000fe400078f08ff */
[----:B------:R-:W-:Y:S02]  /*16a0*/  CS2R R180, SRZ ;  /* 0x0000000000b47805 */ /* 0x000fe4000001ff00 */
[----:B------:R-:W-:Y:S01]  /*16b0*/  SHF.R.S32.HI R8, RZ, 0x5, R8 ;  /* 0x00000005ff087819 */ /* 0x000fe20000011408 */
[----:B------:R-:W-:Y:S01]  /*16c0*/  IMAD.IADD R0, R17, 0x1, -R0 ;  /* 0x0000000111007824 */ /* 0x000fe200078e0a00 */
        /* <DEDUP_REMOVED lines=22> */
[----:B------:R-:W-:Y:S02]  /*1830*/  LOP3.LUT R9, R9, 0xfffffff8, RZ, 0xc0, !PT ;  /* 0xfffffff809097812 */ /* 0x000fe400078ec0ff */
[----:B------:R-:W-:Y:S02]  /*1840*/  CS2R R160, SRZ ;  /* 0x0000000000a07805 */ /* 0x000fe4000001ff00 */
[----:B------:R-:W-:Y:S01]  /*1850*/  LOP3.LUT R14, R6, 0xfffffffc, RZ, 0xc0, !PT ;  /* 0xfffffffc060e7812 */ /* 0x000fe200078ec0ff */
[----:B------:R-:W-:Y:S01]  /*1860*/  VIADD R6, R4, 0x8 ;  /* 0x0000000804067836 */ /* 0x000fe20000000000 */
[----:B------:R-:W-:Y:S02]  /*1870*/  LEA.HI R7, R7, R0, RZ, 0x4 ;  /* 0x0000000007077211 */ /* 0x000fe400078f20ff */
[----:B------:R-:W-:-:S02]  /*1880*/  CS2R R158, SRZ ;  /* 0x00000000009e7805 */ /* 0x000fc4000001ff00 */
        /* <DEDUP_REMOVED lines=11> */
[----:B------:R-:W-:Y:S02]  /*1940*/  CS2R R156, SRZ ;  /* 0x00000000009c7805 */ /* 0x000fe4000001ff00 */
[----:B------:R-:W-:Y:S01]  /*1950*/  LEA.HI R17, R14, R14, RZ, 0x1 ;  /* 0x0000000e0e117211 */ /* 0x000fe200078f08ff */
[----:B------:R-:W-:Y:S01]  /*1960*/  IMAD.IADD R9, R6, 0x1, -R9 ;  /* 0x0000000106097824 */ /* 0x000fe200078e0a09 */
[----:B------:R-:W-:Y:S01]  /*1970*/  LEA.HI R6, R12, R12, RZ, 0x1 ;  /* 0x0000000c0c067211 */ /* 0x000fe200078f08ff */
[----:B------:R-:W-:Y:S01]  /*1980*/  IMAD.IADD R5, R4, 0x1, -R5 ;  /* 0x0000000104057824 */ /* 0x000fe200078e0a05 */
[--C-:B------:R-:W-:Y:S02]  /*1990*/  SHF.R.S32.HI R4, RZ, 0x1, R10.reuse ;  /* 0x00000001ff047819 */ /* 0x100fe4000001140a */
[----:B------:R-:W-:Y:S02]  /*19a0*/  CS2R R154, SRZ ;  /* 0x00000000009a7805 */ /* 0x000fe4000001ff00 */
[----:B------:R-:W-:Y:S01]  /*19b0*/  SHF.R.S32.HI R11, RZ, 0x1f, R10 ;  /* 0x0000001fff0b7819 */ /* 0x000fe2000001140a */
[----:B------:R-:W-:Y:S01]  /*19c0*/  IMAD R5, R0, 0x8, R5 ;  /* 0x0000000800057824 */ /* 0x000fe200078e0205 */
[----:B------:R-:W-:-:S02]  /*19d0*/  LOP3.LUT R13, R6, 0xfffffffe, RZ, 0xc0, !PT ;  /* 0xfffffffe060d7812 */ /* 0x000fc400078ec0ff */
[----:B------:R-:W-:Y:S02]  /*19e0*/  CS2R R152, SRZ ;  /* 0x0000000000987805 */ /* 0x000fe4000001ff00 */
[--C-:B------:R-:W-:Y:S02]  /*19f0*/  SHF.R.S32.HI R10, RZ, 0x1, R6.reuse ;  /* 0x00000001ff0a7819 */ /* 0x100fe40000011406 */
[----:B------:R-:W-:Y:S02]  /*1a00*/  CS2R R214, SRZ ;  /* 0x0000000000d67805 */ /* 0x000fe4000001ff00 */
[----:B------:R-:W-:Y:S01]  /*1a10*/  SHF.R.S32.HI R15, RZ, 0x1f, R6 ;  /* 0x0000001fff0f7819 */ /* 0x000fe20000011406 */
[----:B------:R-:W-:Y:S01]  /*1a20*/  IMAD.IADD R13, R12, 0x1, -R13 ;  /* 0x000000010c0d7824 */ /* 0x000fe200078e0a0d */
[--C-:B------:R-:W-:Y:S01]  /*1a30*/  SHF.R.S32.HI R6, RZ, 0x1, R17.reuse ;  /* 0x00000001ff067819 */ /* 0x100fe20000011411 */
[----:B------:R1:W-:Y:S01]  /*1a40*/  STL [R1+0x14], R5 ;  /* 0x0000140501007387 */ /* 0x0003e20000100800 */
[----:B------:R-:W-:-:S02]  /*1a50*/  SHF.R.S32.HI R19, RZ, 0x1f, R17 ;  /* 0x0000001fff137819 */ /* 0x000fc40000011411 */
[----:B------:R-:W-:Y:S02]  /*1a60*/  CS2R R212, SRZ ;  /* 0x0000000000d47805 */ /* 0x000fe4000001ff00 */
[----:B------:R-:W-:Y:S02]  /*1a70*/  LEA.HI R11, R11, R4, RZ, 0x4 ;  /* 0x000000040b0b7211 */ /* 0x000fe400078f20ff */
[----:B------:R-:W-:Y:S02]  /*1a80*/  CS2R R210, SRZ ;  /* 0x0000000000d27805 */ /* 0x000fe4000001ff00 */
[----:B------:R-:W-:Y:S02]  /*1a90*/  LEA.HI R15, R15, R10, RZ, 0x4 ;  /* 0x0000000a0f0f7211 */ /* 0x000fe400078f20ff */
[----:B------:R-:W-:Y:S02]  /*1aa0*/  CS2R R208, SRZ ;  /* 0x0000000000d07805 */ /* 0x000fe4000001ff00 */
[----:B------:R-:W-:-:S02]  /*1ab0*/  LEA.HI R19, R19, R6, RZ, 0x4 ;  /* 0x0000000613137211 */ /* 0x000fc400078f20ff */
[----:B------:R-:W-:Y:S02]  /*1ac0*/  CS2R R206, SRZ ;  /* 0x0000000000ce7805 */ /* 0x000fe4000001ff00 */
[----:B------:R-:W-:Y:S02]  /*1ad0*/  LOP3.LUT R11, R11, 0x1ffffff0, RZ, 0xc0, !PT ;  /* 0x1ffffff00b0b7812 */ /* 0x000fe400078ec0ff */
[----:B------:R-:W-:Y:S02]  /*1ae0*/  CS2R R204, SRZ ;  /* 0x0000000000cc7805 */ /* 0x000fe4000001ff00 */
        /* <DEDUP_REMOVED lines=25> */
.L_x_2848:
[----:B---3--:R-:W2:Y:S02]  /*1c80*/  LDL R5, [R1+0x18] ;  /* 0x0000180001057983 */ /* 0x008ea40000100800 */
[----:B--2---:R-:W-:-:S04]  /*1c90*/  LOP3.LUT R5, R5, 0x1, RZ, 0xfc, !PT ;  /* 0x0000000105057812 */ /* 0x004fc800078efcff */
[----:B------:R-:W-:-:S13]  /*1ca0*/  ISETP.NE.AND P0, PT, R5, 0x3, PT ;  /* 0x000000030500780c */ /* 0x000fda0003f05270 */
[----:B------:R-:W-:Y:S05]  /*1cb0*/  @!P0 BRA `(.L_x_2838) ;  /* 0x0000000000048947 */ /* 0x000fea0003800000 */
[----:B------:R-:W-:Y:S01]  /*1cc0*/  BPT.TRAP 0x1 ;  /* 0x000000040000795c */ /* 0x000fe20000300000 */
.L_x_2838:
[----:B------:R-:W-:Y:S01]  /*1cd0*/  IMAD R6, R0, 0x8, R236 ;  /* 0x0000000800067824 */ /* 0x000fe200078e02ec */
[----:B------:R-:W-:-:S04]  /*1ce0*/  SHF.L.U32 R17, R4, 0x1f, RZ ;  /* 0x0000001f04117819 */ /* 0x000fc800000006ff */
[----:B------:R1:W2:Y:S01]  /*1cf0*/  SYNCS.PHASECHK.TRANS64.TRYWAIT P1, [R6+URZ+0x30c10], R17 ;  /* 0x030c1011060075a7 */ /* 0x0002a2000802017f */
[----:B------:R-:W-:Y:S05]  /*1d00*/  @!P0 BRA `(.L_x_2839) ;  /* 0x0000000000048947 */ /* 0x000fea0003800000 */
[----:B------:R-:W-:Y:S01]  /*1d10*/  BPT.TRAP 0x1 ;  /* 0x000000040000795c */ /* 0x000fe20000300000 */
.L_x_2839:
[----:B------:R-:W-:-:S05]  /*1d20*/  VIADD R5, R236, 0x10000 ;  /* 0x00010000ec057836 */ /* 0x000fca0000000000 */
[----:B------:R-:W-:-:S04]  /*1d30*/  SHF.R.U32.HI R5, RZ, 0x4, R5 ;  /* 0x00000004ff057819 */ /* 0x000fc80000011605 */
[----:B------:R-:W-:Y:S01]  /*1d40*/  LOP3.LUT R5, R5, 0x3fff, RZ, 0xc0, !PT ;  /* 0x00003fff05057812 */ /* 0x000fe200078ec0ff */
[----:B--2---:R-:W-:Y:S06]  /*1d50*/  @P1 BRA `(.L_x_2840) ;  /* 0x0000000000081947 */ /* 0x004fec0003800000 */
[----:B------:R-:W2:Y:S02]  /*1d60*/  SYNCS.PHASECHK.TRANS64.TRYWAIT P1, [R6+URZ+0x30c10], R17 ;  /* 0x030c1011060075a7 */ /* 0x000ea4000802017f */
[----:B--2---:R-:W-:Y:S05]  /*1d70*/  @!P1 BRA `(.L_x_2841) ;  /* 0x000000b400649947 */ /* 0x004fea0003800000 */
.L_x_2840:
        /* <DEDUP_REMOVED lines=64> */
.L_x_2842:
[----:B------:R1:W1:Y:S01]  /*2180*/  SYNCS.PHASECHK.TRANS64.TRYWAIT P1, [R6+URZ+0x30c30], R17 ;  /* 0x030c3011060075a7 */ /* 0x000262000802017f */
[----:B------:R-:W-:Y:S05]  /*2190*/  @!P0 BRA `(.L_x_2843) ;  /* 0x0000000000048947 */ /* 0x000fea0003800000 */
[----:B------:R-:W-:Y:S01]  /*21a0*/  BPT.TRAP 0x1 ;  /* 0x000000040000795c */ /* 0x000fe20000300000 */
.L_x_2843:
        /* <DEDUP_REMOVED lines=9> */
.L_x_2844:
        /* <DEDUP_REMOVED lines=62> */
[----:B------:R1:W3:Y:S01]  /*2620*/  MUFU.EX2 R217, R88 ;  /* 0x0000005800d97308 */ /* 0x0002e20000000800 */
        /* <DEDUP_REMOVED lines=78> */
[----:B------:R-:W4:Y:S01]  /*2b10*/  SHFL.IDX PT, R125, R10, R231, 0x1f ;  /* 0x00001fe70a7d7589 */ /* 0x000f2200000e0000 */
[----:B------:R-:W-:Y:S01]  /*2b20*/  ISETP.GT.AND P2, PT, R17, 0x20, PT ;  /* 0x000000201100780c */ /* 0x000fe20003f44270 */
[----:B--2---:R-:W-:Y:S01]  /*2b30*/  FFMA.FTZ R15, R97, UR10, -R89 ;  /* 0x0000000a610f7c23 */ /* 0x004fe20008010859 */
[C---:B------:R-:W-:Y:S01]  /*2b40*/  ISETP.GT.AND P3, PT, R17.reuse, 0x21, PT ;  /* 0x000000211100780c */ /* 0x040fe20003f64270 */
[----:B------:R-:W2:Y:S01]  /*2b50*/  SHFL.IDX PT, R97, R12, R235, 0x1f ;  /* 0x00001feb0c617589 */ /* 0x000ea200000e0000 */
[C---:B------:R-:W-:Y:S01]  /*2b60*/  ISETP.GT.AND P4, PT, R17.reuse, 0x28, PT ;  /* 0x000000281100780c */ /* 0x040fe20003f84270 */
[----:B------:R-:W5:Y:S01]  /*2b70*/  MUFU.EX2 R218, R218 ;  /* 0x000000da00da7308 */ /* 0x000f620000000800 */
[----:B------:R-:W-:-:S02]  /*2b80*/  ISETP.GT.AND P5, PT, R17, 0x29, PT ;  /* 0x000000291100780c */ /* 0x000fc40003fa4270 */
[C---:B------:R-:W-:Y:S02]  /*2b90*/  ISETP.GT.AND P6, PT, R17.reuse, 0x30, PT ;  /* 0x000000301100780c */ /* 0x040fe40003fc4270 */
[----:B------:R-:W-:Y:S02]  /*2ba0*/  ISETP.GT.AND P1, PT, R17, 0x31, PT ;  /* 0x000000311100780c */ /* 0x000fe40003f24270 */
        /* <DEDUP_REMOVED lines=8> */
[----:B------:R-:W5:Y:S01]  /*2c30*/  MUFU.EX2 R219, R219 ;  /* 0x000000db00db7308 */ /* 0x000f620000000800 */
[----:B------:R-:W-:Y:S01]  /*2c40*/  FSEL R115, R115, -INF , !P1 ;  /* 0xff80000073737808 */ /* 0x000fe20004800000 */
[----:B----4-:R-:W-:Y:S01]  /*2c50*/  FFMA.FTZ R133, R133, UR10, -R125 ;  /* 0x0000000a85857c23 */ /* 0x010fe2000801087d */
[----:B------:R-:W-:-:S02]  /*2c60*/  ISETP.GT.AND P2, PT, R17, 0x38, PT ;  /* 0x000000381100780c */ /* 0x000fc40003f44270 */
        /* <DEDUP_REMOVED lines=8> */
[----:B------:R-:W-:Y:S02]  /*2cf0*/  ISETP.GT.AND P1, PT, R17, 0x49, PT ;  /* 0x000000491100780c */ /* 0x000fe40003f24270 */
[----:B------:R-:W-:-:S02]  /*2d00*/  FSEL R118, R118, -INF , !P2 ;  /* 0xff80000076767808 */ /* 0x000fc40005000000 */
        /* <DEDUP_REMOVED lines=8> */
[----:B------:R-:W-:Y:S01]  /*2d90*/  MUFU.EX2 R221, R221 ;  /* 0x000000dd00dd7308 */ /* 0x000fe20000000800 */
[----:B------:R-:W-:Y:S01]  /*2da0*/  ISETP.GT.AND P3, PT, R17, 0x51, PT ;  /* 0x000000511100780c */ /* 0x000fe20003f64270 */
[----:B------:R-:W-:Y:S01]  /*2db0*/  FFMA.FTZ R127, R127, UR10, -R224 ;  /* 0x0000000a7f7f7c23 */ /* 0x000fe200080108e0 */
[----:B------:R-:W-:Y:S01]  /*2dc0*/  ISETP.GT.AND P4, PT, R17, 0x58, PT ;  /* 0x000000581100780c */ /* 0x000fe20003f84270 */
[----:B--2---:R-:W-:Y:S01]  /*2dd0*/  FFMA.FTZ R119, R119, UR10, -R109 ;  /* 0x0000000a77777c23 */ /* 0x004fe2000801086d */
[----:B------:R-:W-:-:S02]  /*2de0*/  ISETP.GT.AND P5, PT, R17, 0x59, PT ;  /* 0x000000591100780c */ /* 0x000fc40003fa4270 */
[C---:B------:R-:W-:Y:S01]  /*2df0*/  ISETP.GT.AND P6, PT, R17.reuse, 0x60, PT ;  /* 0x000000601100780c */ /* 0x040fe20003fc4270 */
[----:B------:R-:W-:Y:S01]  /*2e00*/  MUFU.EX2 R127, R127 ;  /* 0x0000007f007f7308 */ /* 0x000fe20000000800 */
[----:B------:R-:W-:Y:S02]  /*2e10*/  ISETP.GT.AND P1, PT, R17, 0x61, PT ;  /* 0x000000611100780c */ /* 0x000fe40003f24270 */
[----:B------:R-:W-:Y:S02]  /*2e20*/  FSEL R130, R130, -INF , !P2 ;  /* 0xff80000082827808 */ /* 0x000fe40005000000 */
[----:B------:R-:W-:Y:S02]  /*2e30*/  FSEL R131, R131, -INF , !P3 ;  /* 0xff80000083837808 */ /* 0x000fe40005800000 */
[----:B------:R-:W-:Y:S01]  /*2e40*/  FSEL R134, R134, -INF , !P4 ;  /* 0xff80000086867808 */ /* 0x000fe20006000000 */
[----:B------:R-:W-:Y:S01]  /*2e50*/  MUFU.EX2 R15, R15 ;  /* 0x0000000f000f7308 */ /* 0x000fe20000000800 */
[----:B------:R-:W-:Y:S01]  /*2e60*/  FSEL R135, R135, -INF , !P5 ;  /* 0xff80000087877808 */ /* 0x000fe20006800000 */
[----:B------:R-:W-:Y:S01]  /*2e70*/  FFMA.FTZ R131, R131, UR10, -R226 ;  /* 0x0000000a83837c23 */ /* 0x000fe200080108e2 */
[----:B------:R-:W-:-:S02]  /*2e80*/  FSEL R138, R138, -INF , !P6 ;  /* 0xff8000008a8a7808 */ /* 0x000fc40007000000 */
[----:B------:R-:W-:Y:S01]  /*2e90*/  FSEL R139, R139, -INF , !P1 ;  /* 0xff8000008b8b7808 */ /* 0x000fe20004800000 */
[----:B------:R-:W-:Y:S01]  /*2ea0*/  FFMA.FTZ R135, R135, UR10, -R125 ;  /* 0x0000000a87877c23 */ /* 0x000fe2000801087d */
[C---:B------:R-:W-:Y:S01]  /*2eb0*/  ISETP.GT.AND P2, PT, R17.reuse, 0x68, PT ;  /* 0x000000681100780c */ /* 0x040fe20003f44270 */
[----:B------:R-:W-:Y:S01]  /*2ec0*/  MUFU.EX2 R123, R123 ;  /* 0x0000007b007b7308 */ /* 0x000fe20000000800 */
[C---:B------:R-:W-:Y:S02]  /*2ed0*/  ISETP.GT.AND P3, PT, R17.reuse, 0x69, PT ;  /* 0x000000691100780c */ /* 0x040fe40003f64270 */
[C---:B------:R-:W-:Y:S02]  /*2ee0*/  ISETP.GT.AND P4, PT, R17.reuse, 0x70, PT ;  /* 0x000000701100780c */ /* 0x040fe40003f84270 */
[C---:B------:R-:W-:Y:S02]  /*2ef0*/  ISETP.GT.AND P5, PT, R17.reuse, 0x71, PT ;  /* 0x000000711100780c */ /* 0x040fe40003fa4270 */
[C---:B------:R-:W-:Y:S01]  /*2f00*/  ISETP.GT.AND P6, PT, R17.reuse, 0x78, PT ;  /* 0x000000781100780c */ /* 0x040fe20003fc4270 */
[----:B------:R-:W-:Y:S01]  /*2f10*/  MUFU.EX2 R23, R23 ;  /* 0x0000001700177308 */ /* 0x000fe20000000800 */
[----:B------:R-:W-:Y:S01]  /*2f20*/  ISETP.GT.AND P1, PT, R17, 0x79, PT ;  /* 0x000000791100780c */ /* 0x000fe20003f24270 */
[--C-:B------:R-:W-:Y:S01]  /*2f30*/  FFMA.FTZ R17, R92, UR10, -R220.reuse ;  /* 0x0000000a5c117c23 */ /* 0x100fe200080108dc */
[----:B------:R-:W-:Y:S01]  /*2f40*/  FFMA.FTZ R220, R94, UR10, -R220 ;  /* 0x0000000a5edc7c23 */ /* 0x000fe200080108dc */
[----:B------:R2:W4:Y:S01]  /*2f50*/  SHFL.IDX PT, R92, R9, R231, 0x1f ;  /* 0x00001fe7095c7589 */ /* 0x00052200000e0000 */
[----:B------:R-:W-:-:S02]  /*2f60*/  FSEL R142, R142, -INF , !P2 ;  /* 0xff8000008e8e7808 */ /* 0x000fc40005000000 */
[----:B------:R-:W-:Y:S01]  /*2f70*/  FSEL R150, R150, -INF , !P6 ;  /* 0xff80000096967808 */ /* 0x000fe20007000000 */
[----:B------:R-:W-:Y:S02]  /*2f80*/  WARPGROUP.DEPBAR.LE gsb0, 0x0 ;  /* 0x00008000000079c5 */ /* 0x000fe40000010000 */
[----:B------:R-:W-:Y:S01]  /*2f90*/  WARPGROUP.ARRIVE ;  /* 0x00000000000079c5 */ /* 0x000fe20000000000 */
[----:B--2---:R-:W-:Y:S01]  /*2fa0*/  FFMA.FTZ R9, R96, UR10, -R222 ;  /* 0x0000000a60097c23 */ /* 0x004fe200080108de */
[----:B----4-:R-:W-:Y:S01]  /*2fb0*/  FFMA.FTZ R20, R101, UR10, -R92 ;  /* 0x0000000a65147c23 */ /* 0x010fe2000801085c */
[----:B------:R2:W4:Y:S01]  /*2fc0*/  SHFL.IDX PT, R96, R12, R19, 0x1f ;  /* 0x00001f130c607589 */ /* 0x00052200000e0000 */
[----:B------:R-:W-:Y:S01]  /*2fd0*/  FFMA.FTZ R222, R98, UR10, -R222 ;  /* 0x0000000a62de7c23 */ /* 0x000fe200080108de */
[----:B------:R-:W-:Y:S01]  /*2fe0*/  MUFU.EX2 R131, R131 ;  /* 0x0000008300837308 */ /* 0x000fe20000000800 */
[----:B------:R-:W-:Y:S01]  /*2ff0*/  HGMMA.64x128x16.F32 R24, gdesc[UR4], R24, gsb0 ;  /* 0x01e00000041879f0 */ /* 0x000fe20008000818 */
[----:B------:R-:W-:Y:S01]  /*3000*/  UIADD3 UR6, UR8, 0x6, URZ ;  /* 0x0000000608067890 */ /* 0x000fe2000fffe03f */
[----:B------:R-:W1:Y:S01]  /*3010*/  SHFL.IDX PT, R101, R12, R234, 0x1f ;  /* 0x00001fea0c657589 */ /* 0x000e6200000e0000 */
[----:B------:R-:W-:Y:S01]  /*3020*/  UIADD3 UR4, UR9, 0x6, URZ ;  /* 0x0000000609047890 */ /* 0x000fe2000fffe03f */
[----:B------:R-:W-:Y:S01]  /*3030*/  FSEL R151, R151, -INF , !P1 ;  /* 0xff80000097977808 */ /* 0x000fe20004800000 */
[----:B------:R-:W-:Y:S01]  /*3040*/  UMOV UR7, 0x40000040 ;  /* 0x4000004000077882 */ /* 0x000fe20000000000 */
[----:B------:R-:W-:Y:S01]  /*3050*/  UMOV UR5, 0x40000040 ;  /* 0x4000004000057882 */ /* 0x000fe20000000000 */
[----:B--2---:R-:W-:Y:S01]  /*3060*/  FFMA.FTZ R19, R100, UR10, -R90 ;  /* 0x0000000a64137c23 */ /* 0x004fe2000801085a */
[----:B------:R-:W-:Y:S01]  /*3070*/  SHFL.IDX PT, R98, R12, R233, 0x1f ;  /* 0x00001fe90c627589 */ /* 0x000fe200000e0000 */
[----:B------:R-:W-:Y:S03]  /*3080*/  MUFU.EX2 R17, R17 ;  /* 0x0000001100117308 */ /* 0x000fe60000000800 */
[----:B------:R-:W2:Y:S05]  /*3090*/  SHFL.IDX PT, R100, R12, R237, 0x1f ;  /* 0x00001fed0c647589 */ /* 0x000eaa00000e0000 */
[----:B------:R-:W-:Y:S01]  /*30a0*/  MUFU.EX2 R220, R220 ;  /* 0x000000dc00dc7308 */ /* 0x000fe20000000800 */
[--C-:B----4-:R-:W-:Y:S01]  /*30b0*/  FFMA.FTZ R22, R105, UR10, -R96.reuse ;  /* 0x0000000a69167c23 */ /* 0x110fe20008010860 */
[----:B------:R-:W-:Y:S01]  /*30c0*/  FFMA.FTZ R107, R107, UR10, -R96 ;  /* 0x0000000a6b6b7c23 */ /* 0x000fe20008010860 */
[----:B------:R-:W-:-:S02]  /*30d0*/  FFMA.FTZ R96, R129, UR10, -R226 ;  /* 0x0000000a81607c23 */ /* 0x000fc400080108e2 */
[----:B------:R-:W4:Y:S01]  /*30e0*/  SHFL.IDX PT, R129, R11, R8, 0x1f ;  /* 0x00001f080b817589 */ /* 0x000f2200000e0000 */
[--C-:B-1----:R-:W-:Y:S02]  /*30f0*/  FFMA.FTZ R114, R114, UR10, -R101.reuse ;  /* 0x0000000a72727c23 */ /* 0x102fe40008010865 */
[----:B------:R-:W-:Y:S08]  /*3100*/  MUFU.EX2 R9, R9 ;  /* 0x0000000900097308 */ /* 0x000ff00000000800 */
[----:B------:R-:W-:Y:S01]  /*3110*/  MUFU.EX2 R96, R96 ;  /* 0x0000006000607308 */ /* 0x000fe20000000800 */
[--C-:B--2---:R-:W-:Y:S01]  /*3120*/  FFMA.FTZ R88, R108, UR10, -R100.reuse ;  /* 0x0000000a6c587c23 */ /* 0x104fe20008010864 */
[----:B------:R-:W-:Y:S01]  /*3130*/  FFMA.FTZ R110, R110, UR10, -R100 ;  /* 0x0000000a6e6e7c23 */ /* 0x000fe20008010864 */
[----:B------:R1:W2:Y:S05]  /*3140*/  SHFL.IDX PT, R108, R12, R232, 0x1f ;  /* 0x00001fe80c6c7589 */ /* 0x0002aa00000e0000 */
[----:B------:R-:W-:Y:S01]  /*3150*/  MUFU.EX2 R19, R19 ;  /* 0x0000001300137308 */ /* 0x000fe20000000800 */
[----:B-1----:R-:W-:Y:S01]  /*3160*/  FFMA.FTZ R12, R112, UR10, -R101 ;  /* 0x0000000a700c7c23 */ /* 0x002fe20008010865 */
[----:B------:R-:W-:Y:S01]  /*3170*/  FFMA.FTZ R112, R99, UR10, -R89 ;  /* 0x0000000a63707c23 */ /* 0x000fe20008010859 */
[----:B------:R-:W-:Y:S01]  /*3180*/  FFMA.FTZ R89, R113, UR10, -R98 ;  /* 0x0000000a71597c23 */ /* 0x000fe20008010862 */
[--C-:B----4-:R-:W-:Y:S01]  /*3190*/  FFMA.FTZ R100, R136, UR10, -R129.reuse ;  /* 0x0000000a88647c23 */ /* 0x110fe20008010881 */
[----:B------:R-:W1:Y:S01]  /*31a0*/  SHFL.IDX PT, R113, R10, R8, 0x1f ;  /* 0x00001f080a717589 */ /* 0x000e6200000e0000 */
[----:B------:R-:W-:-:S02]  /*31b0*/  FFMA.FTZ R138, R138, UR10, -R129 ;  /* 0x0000000a8a8a7c23 */ /* 0x000fc40008010881 */
[----:B------:R-:W-:Y:S01]  /*31c0*/  MUFU.EX2 R20, R20 ;  /* 0x0000001400147308 */ /* 0x000fe20000000800 */
[----:B------:R-:W4:Y:S01]  /*31d0*/  SHFL.IDX PT, R136, R11, R234, 0x1f ;  /* 0x00001fea0b887589 */ /* 0x000f2200000e0000 */
[----:B--2---:R-:W-:Y:S01]  /*31e0*/  FFMA.FTZ R91, R116, UR10, -R108 ;  /* 0x0000000a745b7c23 */ /* 0x004fe2000801086c */
[----:B------:R-:W-:Y:S01]  /*31f0*/  FFMA.FTZ R116, R102, UR10, -R90 ;  /* 0x0000000a66747c23 */ /* 0x000fe2000801085a */
[----:B------:R-:W-:Y:S01]  /*3200*/  FFMA.FTZ R118, R118, UR10, -R108 ;  /* 0x0000000a76767c23 */ /* 0x000fe2000801086c */
[----:B------:R-:W-:-:S03]  /*3210*/  FSEL R108, R143, -INF , !P3 ;  /* 0xff8000008f6c7808 */ /* 0x000fc60005800000 */
[----:B------:R2:W-:Y:S08]  /*3220*/  MUFU.EX2 R90, R91 ;  /* 0x0000005b005a7308 */ /* 0x0005f00000000800 */
[----:B------:R-:W-:Y:S01]  /*3230*/  MUFU.EX2 R222, R222 ;  /* 0x000000de00de7308 */ /* 0x000fe20000000800 */
[----:B--2---:R-:W-:Y:S01]  /*3240*/  FFMA.FTZ R91, R117, UR10, -R109 ;  /* 0x0000000a755b7c23 */ /* 0x004fe2000801086d */
[--C-:B-1----:R-:W-:Y:S01]  /*3250*/  FFMA.FTZ R93, R120, UR10, -R113.reuse ;  /* 0x0000000a785d7c23 */ /* 0x102fe20008010871 */
[----:B------:R-:W-:Y:S01]  /*3260*/  FFMA.FTZ R120, R103, UR10, -R92 ;  /* 0x0000000a67787c23 */ /* 0x000fe2000801085c */
[----:B------:R-:W1:Y:S01]  /*3270*/  SHFL.IDX PT, R117, R10, R237, 0x1f ;  /* 0x00001fed0a757589 */ /* 0x000e6200000e0000 */
[----:B------:R-:W-:Y:S01]  /*3280*/  FFMA.FTZ R122, R122, UR10, -R113 ;  /* 0x0000000a7a7a7c23 */ /* 0x000fe20008010871 */
[----:B----4-:R-:W-:-:S02]  /*3290*/  FFMA.FTZ R102, R144, UR10, -R136 ;  /* 0x0000000a90667c23 */ /* 0x010fc40008010888 */
[----:B------:R2:W-:Y:S08]  /*32a0*/  MUFU.EX2 R92, R93 ;  /* 0x0000005d005c7308 */ /* 0x0005f00000000800 */
        /* <DEDUP_REMOVED lines=8> */
[----:B------:R-:W4:Y:S01]  /*3330*/  MUFU.EX2 R126, R126 ;  /* 0x0000007e007e7308 */ /* 0x000f220000000800 */
[--C-:B--2---:R-:W-:Y:S01]  /*3340*/  FFMA.FTZ R10, R128, UR10, -R121.reuse ;  /* 0x0000000a800a7c23 */ /* 0x104fe20008010879 */
[----:B------:R-:W-:Y:S01]  /*3350*/  FFMA.FTZ R130, R130, UR10, -R121 ;  /* 0x0000000a82827c23 */ /* 0x000fe20008010879 */
[----:B------:R2:W3:Y:S05]  /*3360*/  SHFL.IDX PT, R128, R11, R104, 0x1f ;  /* 0x00001f680b807589 */ /* 0x0004ea00000e0000 */
[----:B------:R-:W4:Y:S01]  /*3370*/  MUFU.EX2 R94, R94 ;  /* 0x0000005e005e7308 */ /* 0x000f220000000800 */
[--C-:B-1----:R-:W-:Y:S01]  /*3380*/  FFMA.FTZ R132, R132, UR10, -R124.reuse ;  /* 0x0000000a84847c23 */ /* 0x102fe2000801087c */
[----:B------:R-:W-:Y:S01]  /*3390*/  FFMA.FTZ R134, R134, UR10, -R124 ;  /* 0x0000000a86867c23 */ /* 0x000fe2000801087c */
[----:B------:R-:W-:-:S05]  /*33a0*/  FSEL R124, R147, -INF , !P5 ;  /* 0xff800000937c7808 */ /* 0x000fca0006800000 */
[----:B------:R-:W1:Y:S01]  /*33b0*/  MUFU.EX2 R130, R130 ;  /* 0x0000008200827308 */ /* 0x000e620000000800 */
[--C-:B--2---:R-:W-:Y:S01]  /*33c0*/  FFMA.FTZ R104, R148, UR10, -R225.reuse ;  /* 0x0000000a94687c23 */ /* 0x104fe200080108e1 */
[----:B------:R-:W-:Y:S01]  /*33d0*/  FFMA.FTZ R225, R150, UR10, -R225 ;  /* 0x0000000a96e17c23 */ /* 0x000fe200080108e1 */
[----:B------:R-:W-:Y:S02]  /*33e0*/  WARPGROUP.DEPBAR.LE gsb0, 0x0 ;  /* 0x00008000000079c5 */ /* 0x000fe40000010000 */
[----:B------:R-:W-:-:S03]  /*33f0*/  WARPGROUP.ARRIVE ;  /* 0x00000000000079c5 */ /* 0x000fc60000000000 */
[----:B------:R2:W-:Y:S03]  /*3400*/  MUFU.EX2 R97, R132 ;  /* 0x0000008400617308 */ /* 0x0005e60000000800 */
[----:B------:R-:W-:Y:S01]  /*3410*/  HGMMA.64x128x16.F32 R24, gdesc[UR4], R24, gsb0 ;  /* 0x01e00000041879f0 */ /* 0x000fe20008000818 */
[--C-:B---3--:R-:W-:Y:S01]  /*3420*/  FFMA.FTZ R99, R137, UR10, -R128.reuse ;  /* 0x0000000a89637c23 */ /* 0x108fe20008010880 */
[----:B------:R-:W-:Y:S01]  /*3430*/  R2UR UR4, R13 ;  /* 0x000000000d0472ca */ /* 0x000fe200000e0000 */
[----:B------:R-:W3:Y:S01]  /*3440*/  SHFL.IDX PT, R137, R11, R233, 0x1f ;  /* 0x00001fe90b897589 */ /* 0x000ee200000e0000 */
[----:B------:R-:W-:Y:S01]  /*3450*/  FSEL R13, R146, -INF , !P4 ;  /* 0xff800000920d7808 */ /* 0x000fe20006000000 */
[----:B------:R-:W-:Y:S01]  /*3460*/  FFMA.FTZ R139, R139, UR10, -R128 ;  /* 0x0000000a8b8b7c23 */ /* 0x000fe20008010880 */
[----:B--2---:R-:W-:Y:S01]  /*3470*/  FFMA.FTZ R132, R115, UR10, -R98 ;  /* 0x0000000a73847c23 */ /* 0x004fe20008010862 */
[----:B------:R-:W-:Y:S01]  /*3480*/  MUFU.EX2 R120, R120 ;  /* 0x0000007800787308 */ /* 0x000fe20000000800 */
[----:B------:R-:W2:Y:S01]  /*3490*/  SHFL.IDX PT, R115, R11, R237, 0x1f ;  /* 0x00001fed0b737589 */ /* 0x000ea200000e0000 */
[----:B------:R-:W-:-:S06]  /*34a0*/  FFMA.FTZ R136, R13, UR10, -R136 ;  /* 0x0000000a0d887c23 */ /* 0x000fcc0008010888 */
[----:B------:R5:W-:Y:S08]  /*34b0*/  MUFU.EX2 R98, R133 ;  /* 0x0000008500627308 */ /* 0x000bf00000000800 */
[----:B------:R-:W-:Y:S01]  /*34c0*/  MUFU.EX2 R122, R122 ;  /* 0x0000007a007a7308 */ /* 0x000fe20000000800 */
[----:B-----5:R-:W5:Y:S01]  /*34d0*/  SHFL.IDX PT, R133, R11, R235, 0x1f ;  /* 0x00001feb0b857589 */ /* 0x020f6200000e0000 */
[--C-:B---3--:R-:W-:Y:S01]  /*34e0*/  FFMA.FTZ R103, R145, UR10, -R137.reuse ;  /* 0x0000000a91677c23 */ /* 0x108fe20008010889 */
[----:B------:R-:W-:-:S05]  /*34f0*/  FFMA.FTZ R137, R124, UR10, -R137 ;  /* 0x0000000a7c897c23 */ /* 0x000fca0008010889 */
[----:B------:R-:W-:Y:S01]  /*3500*/  MUFU.EX2 R134, R134 ;  /* 0x0000008600867308 */ /* 0x000fe20000000800 */
[--C-:B--2---:R-:W-:Y:S01]  /*3510*/  FFMA.FTZ R101, R140, UR10, -R115.reuse ;  /* 0x0000000a8c657c23 */ /* 0x104fe20008010873 */
[----:B------:R-:W-:Y:S01]  /*3520*/  FFMA.FTZ R115, R142, UR10, -R115 ;  /* 0x0000000a8e737c23 */ /* 0x000fe20008010873 */
[----:B------:R2:W3:Y:S05]  /*3530*/  SHFL.IDX PT, R140, R11, R231, 0x1f ;  /* 0x00001fe70b8c7589 */ /* 0x0004ea00000e0000 */
[----:B------:R-:W-:Y:S08]  /*3540*/  MUFU.EX2 R135, R135 ;  /* 0x0000008700877308 */ /* 0x000ff00000000800 */
[----:B--2---:R5:W2:Y:S08]  /*3550*/  MUFU.EX2 R11, R101 ;  /* 0x00000065000b7308 */ /* 0x004ab00000000800 */
[----:B------:R-:W-:Y:S01]  /*3560*/  MUFU.EX2 R138, R138 ;  /* 0x0000008a008a7308 */ /* 0x000fe20000000800 */
[----:B-----5:R-:W-:Y:S01]  /*3570*/  FFMA.FTZ R101, R141, UR10, -R133 ;  /* 0x0000000a8d657c23 */ /* 0x020fe20008010885 */
[----:B------:R-:W-:-:S02]  /*3580*/  VIADD R141, R8, 0x4 ;  /* 0x00000004088d7836 */ /* 0x000fc40000000000 */
[----:B------:R-:W-:Y:S01]  /*3590*/  FFMA.FTZ R133, R108, UR10, -R133 ;  /* 0x0000000a6c857c23 */ /* 0x000fe20008010885 */
[--C-:B---3--:R-:W-:Y:S01]  /*35a0*/  FFMA.FTZ R105, R149, UR10, -R140.reuse ;  /* 0x0000000a95697c23 */ /* 0x108fe2000801088c */
[----:B------:R-:W-:Y:S02]  /*35b0*/  FFMA.FTZ R140, R151, UR10, -R140 ;  /* 0x0000000a978c7c23 */ /* 0x000fe4000801088c */
[----:B------:R-:W3:Y:S08]  /*35c0*/  MUFU.EX2 R101, R101 ;  /* 0x0000006500657308 */ /* 0x000ef00000000800 */
        /* <DEDUP_REMOVED lines=10> */
[----:B------:R-:W3:Y:S01]  /*3670*/  MUFU.EX2 R139, R139 ;  /* 0x0000008b008b7308 */ /* 0x000ee20000000800 */
[----:B------:R-:W-:Y:S04]  /*3680*/  LDS R229, [R229+0x400] ;  /* 0x00040000e5e57984 */ /* 0x000fe80000000800 */
[----:B------:R-:W-:Y:S03]  /*3690*/  LDS R228, [R228+0x400] ;  /* 0x00040000e4e47984 */ /* 0x000fe60000000800 */
[----:B------:R-:W-:Y:S01]  /*36a0*/  MUFU.EX2 R91, R91 ;  /* 0x0000005b005b7308 */ /* 0x000fe20000000800 */
[----:B------:R-:W-:Y:S07]  /*36b0*/  LDS R227, [R227+0x400] ;  /* 0x00040000e3e37984 */ /* 0x000fee0000000800 */
[----:B------:R-:W3:Y:S08]  /*36c0*/  MUFU.EX2 R114, R114 ;  /* 0x0000007200727308 */ /* 0x000ef00000000800 */
[----:B------:R-:W3:Y:S08]  /*36d0*/  MUFU.EX2 R132, R132 ;  /* 0x0000008400847308 */ /* 0x000ef00000000800 */
[----:B------:R-:W3:Y:S01]  /*36e0*/  MUFU.EX2 R118, R118 ;  /* 0x0000007600767308 */ /* 0x000ee20000000800 */
[----:B-----5:R-:W5:Y:S07]  /*36f0*/  SHFL.IDX PT, R124, R14, R8, 0x1f ;  /* 0x00001f080e7c7589 */ /* 0x020f6e00000e0000 */
[----:B------:R-:W3:Y:S01]  /*3700*/  MUFU.EX2 R119, R119 ;  /* 0x0000007700777308 */ /* 0x000ee20000000800 */
[----:B------:R-:W4:Y:S04]  /*3710*/  SHFL.IDX PT, R113, R14, R235, 0x1f ;  /* 0x00001feb0e717589 */ /* 0x000f2800000e0000 */
[----:B------:R-:W1:Y:S03]  /*3720*/  SHFL.IDX PT, R121, R14, R141, 0x1f ;  /* 0x00001f8d0e797589 */ /* 0x000e6600000e0000 */
[----:B------:R-:W3:Y:S01]  /*3730*/  MUFU.EX2 R10, R10 ;  /* 0x0000000a000a7308 */ /* 0x000ee20000000800 */
[----:B------:R-:W2:Y:S04]  /*3740*/  SHFL.IDX PT, R13, R14, R232, 0x1f ;  /* 0x00001fe80e0d7589 */ /* 0x000ea800000e0000 */
[----:B------:R-:W3:Y:S03]  /*3750*/  SHFL.IDX PT, R117, R14, R237, 0x1f ;  /* 0x00001fed0e757589 */ /* 0x000ee600000e0000 */
[----:B------:R-:W3:Y:S01]  /*3760*/  MUFU.EX2 R100, R100 ;  /* 0x0000006400647308 */ /* 0x000ee20000000800 */
[----:B------:R-:W3:Y:S01]  /*3770*/  SHFL.IDX PT, R108, R14, R233, 0x1f ;  /* 0x00001fe90e6c7589 */ /* 0x000ee200000e0000 */
[--C-:B-----5:R-:W-:Y:S01]  /*3780*/  FADD.FTZ R24, R24, -R124.reuse ;  /* 0x8000007c18187221 */ /* 0x120fe20000010000 */
[----:B------:R-:W-:-:S02]  /*3790*/  FADD.FTZ R26, R26, -R124 ;  /* 0x8000007c1a1a7221 */ /* 0x000fc40000010000 */
[----:B------:R-:W5:Y:S03]  /*37a0*/  SHFL.IDX PT, R109, R14, R234, 0x1f ;  /* 0x00001fea0e6d7589 */ /* 0x000f6600000e0000 */
[----:B------:R-:W5:Y:S01]  /*37b0*/  MUFU.EX2 R99, R99 ;  /* 0x0000006300637308 */ /* 0x000f620000000800 */
[--C-:B----4-:R-:W-:Y:S01]  /*37c0*/  FADD.FTZ R29, R29, -R113.reuse ;  /* 0x800000711d1d7221 */ /* 0x110fe20000010000 */
[----:B------:R-:W-:Y:S01]  /*37d0*/  FADD.FTZ R31, R31, -R113 ;  /* 0x800000711f1f7221 */ /* 0x000fe20000010000 */
[----:B------:R-:W4:Y:S01]  /*37e0*/  SHFL.IDX PT, R124, R14, R231, 0x1f ;  /* 0x00001fe70e7c7589 */ /* 0x000f2200000e0000 */
[--C-:B-1----:R-:W-:Y:S01]  /*37f0*/  FADD.FTZ R25, R25, -R121.reuse ;  /* 0x8000007919197221 */ /* 0x102fe20000010000 */
[----:B------:R-:W-:Y:S02]  /*3800*/  FADD.FTZ R27, R27, -R121 ;  /* 0x800000791b1b7221 */ /* 0x000fe40000010000 */
[----:B------:R-:W1:Y:S01]  /*3810*/  SHFL.IDX PT, R113, R229, R141, 0x1f ;  /* 0x00001f8de5717589 */ /* 0x000e6200000e0000 */
[----:B------:R-:W1:Y:S01]  /*3820*/  MUFU.EX2 R115, R115 ;  /* 0x0000007300737308 */ /* 0x000e620000000800 */
[--C-:B--2---:R-:W-:Y:S01]  /*3830*/  FADD.FTZ R36, R36, -R13.reuse ;  /* 0x8000000d24247221 */ /* 0x104fe20000010000 */
[----:B------:R-:W-:Y:S01]  /*3840*/  FADD.FTZ R38, R38, -R13 ;  /* 0x8000000d26267221 */ /* 0x000fe20000010000 */
[----:B------:R-:W2:Y:S01]  /*3850*/  SHFL.IDX PT, R14, R229, R233, 0x1f ;  /* 0x00001fe9e50e7589 */ /* 0x000ea200000e0000 */
[--C-:B---3--:R-:W-:Y:S01]  /*3860*/  FADD.FTZ R28, R28, -R117.reuse ;  /* 0x800000751c1c7221 */ /* 0x108fe20000010000 */
[----:B------:R-:W-:-:S02]  /*3870*/  FADD.FTZ R30, R30, -R117 ;  /* 0x800000751e1e7221 */ /* 0x000fc40000010000 */
[----:B------:R-:W3:Y:S01]  /*3880*/  SHFL.IDX PT, R13, R229, R232, 0x1f ;  /* 0x00001fe8e50d7589 */ /* 0x000ee200000e0000 */
[----:B------:R-:W3:Y:S01]  /*3890*/  MUFU.EX2 R133, R133 ;  /* 0x0000008500857308 */ /* 0x000ee20000000800 */
[--C-:B------:R-:W-:Y:S01]  /*38a0*/  FADD.FTZ R33, R33, -R108.reuse ;  /* 0x8000006c21217221 */ /* 0x100fe20000010000 */
[----:B------:R-:W-:Y:S01]  /*38b0*/  FADD.FTZ R35, R35, -R108 ;  /* 0x8000006c23237221 */ /* 0x000fe20000010000 */
[----:B------:R-:W3:Y:S01]  /*38c0*/  SHFL.IDX PT, R117, R229, R237, 0x1f ;  /* 0x00001fede5757589 */ /* 0x000ee200000e0000 */
[--C-:B-----5:R-:W-:Y:S01]  /*38d0*/  FADD.FTZ R32, R32, -R109.reuse ;  /* 0x8000006d20207221 */ /* 0x120fe20000010000 */
[----:B------:R-:W-:Y:S02]  /*38e0*/  FADD.FTZ R34, R34, -R109 ;  /* 0x8000006d22227221 */ /* 0x000fe40000010000 */
[----:B------:R-:W5:Y:S01]  /*38f0*/  SHFL.IDX PT, R108, R229, R234, 0x1f ;  /* 0x00001feae56c7589 */ /* 0x000f6200000e0000 */
[----:B------:R-:W-:Y:S01]  /*3900*/  MUFU.EX2 R102, R102 ;  /* 0x0000006600667308 */ /* 0x000fe20000000800 */
[--C-:B----4-:R-:W-:Y:S01]  /*3910*/  FADD.FTZ R37, R37, -R124.reuse ;  /* 0x8000007c25257221 */ /* 0x110fe20000010000 */
[----:B------:R-:W-:Y:S01]  /*3920*/  FADD.FTZ R39, R39, -R124 ;  /* 0x8000007c27277221 */ /* 0x000fe20000010000 */
[----:B------:R-:W4:Y:S01]  /*3930*/  SHFL.IDX PT, R121, R229, R8, 0x1f ;  /* 0x00001f08e5797589 */ /* 0x000f2200000e0000 */
[--C-:B-1----:R-:W-:Y:S01]  /*3940*/  FADD.FTZ R41, R41, -R113.reuse ;  /* 0x8000007129297221 */ /* 0x102fe20000010000 */
[----:B------:R-:W-:-:S02]  /*3950*/  FADD.FTZ R43, R43, -R113 ;  /* 0x800000712b2b7221 */ /* 0x000fc40000010000 */
[----:B------:R-:W-:Y:S01]  /*3960*/  SHFL.IDX PT, R124, R228, R141, 0x1f ;  /* 0x00001f8de47c7589 */ /* 0x000fe200000e0000 */
[----:B------:R-:W1:Y:S01]  /*3970*/  MUFU.EX2 R103, R103 ;  /* 0x0000006700677308 */ /* 0x000e620000000800 */
[--C-:B--2---:R-:W-:Y:S01]  /*3980*/  FADD.FTZ R49, R49, -R14.reuse ;  /* 0x8000000e31317221 */ /* 0x104fe20000010000 */
[----:B------:R-:W-:Y:S01]  /*3990*/  FADD.FTZ R51, R51, -R14 ;  /* 0x8000000e33337221 */ /* 0x000fe20000010000 */
[----:B------:R2:W-:Y:S01]  /*39a0*/  SHFL.IDX PT, R113, R227, R141, 0x1f ;  /* 0x00001f8de3717589 */ /* 0x0005e200000e0000 */
[--C-:B---3--:R-:W-:Y:S01]  /*39b0*/  FADD.FTZ R52, R52, -R13.reuse ;  /* 0x8000000d34347221 */ /* 0x108fe20000010000 */
[----:B------:R-:W-:Y:S02]  /*39c0*/  FADD.FTZ R54, R54, -R13 ;  /* 0x8000000d36367221 */ /* 0x000fe40000010000 */
[----:B------:R-:W3:Y:S01]  /*39d0*/  SHFL.IDX PT, R109, R229, R235, 0x1f ;  /* 0x00001febe56d7589 */ /* 0x000ee200000e0000 */
[----:B------:R-:W-:Y:S01]  /*39e0*/  MUFU.EX2 R104, R104 ;  /* 0x0000006800687308 */ /* 0x000fe20000000800 */
[--C-:B------:R-:W-:Y:S01]  /*39f0*/  FADD.FTZ R44, R44, -R117.reuse ;  /* 0x800000752c2c7221 */ /* 0x100fe20000010000 */
[----:B------:R-:W-:Y:S01]  /*3a00*/  FADD.FTZ R46, R46, -R117 ;  /* 0x800000752e2e7221 */ /* 0x000fe20000010000 */
[----:B------:R-:W1:Y:S04]  /*3a10*/  SHFL.IDX PT, R13, R228, R235, 0x1f ;  /* 0x00001febe40d7589 */ /* 0x000e6800000e0000 */
[----:B--2---:R-:W2:Y:S01]  /*3a20*/  LDL R141, [R1+0x38] ;  /* 0x00003800018d7983 */ /* 0x004ea20000100800 */
[--C-:B-----5:R-:W-:Y:S01]  /*3a30*/  FADD.FTZ R48, R48, -R108.reuse ;  /* 0x8000006c30307221 */ /* 0x120fe20000010000 */
[----:B------:R-:W-:Y:S01]  /*3a40*/  FADD.FTZ R50, R50, -R108 ;  /* 0x8000006c32327221 */ /* 0x000fe20000010000 */
[----:B------:R-:W5:Y:S01]  /*3a50*/  MUFU.EX2 R105, R105 ;  /* 0x0000006900697308 */ /* 0x000f620000000800 */
[----:B------:R-:W5:Y:S01]  /*3a60*/  SHFL.IDX PT, R117, R228, R237, 0x1f ;  /* 0x00001fede4757589 */ /* 0x000f6200000e0000 */
[--C-:B----4-:R-:W-:Y:S01]  /*3a70*/  FADD.FTZ R40, R40, -R121.reuse ;  /* 0x8000007928287221 */ /* 0x110fe20000010000 */
[----:B------:R-:W-:-:S02]  /*3a80*/  FADD.FTZ R42, R42, -R121 ;  /* 0x800000792a2a7221 */ /* 0x000fc40000010000 */
[----:B------:R-:W-:Y:S04]  /*3a90*/  SHFL.IDX PT, R14, R228, R232, 0x1f ;  /* 0x00001fe8e40e7589 */ /* 0x000fe800000e0000 */
[----:B------:R-:W4:Y:S01]  /*3aa0*/  SHFL.IDX PT, R232, R227, R232, 0x1f ;  /* 0x00001fe8e3e87589 */ /* 0x000f2200000e0000 */
        /* <DEDUP_REMOVED lines=13> */
[----:B-1----:R-:W-:Y:S01]  /*3b80*/  FADD.FTZ R61, R61, -R13 ;  /* 0x8000000d3d3d7221 */ /* 0x002fe20000010000 */
[----:B-----5:R-:W-:Y:S01]  /*3b90*/  FADD.FTZ R62, R62, -R117 ;  /* 0x800000753e3e7221 */ /* 0x020fe20000010000 */
[----:B------:R-:W-:Y:S01]  /*3ba0*/  FADD.FTZ R13, R63, -R13 ;  /* 0x8000000d3f0d7221 */ /* 0x000fe20000010000 */
[----:B----4-:R-:W-:Y:S01]  /*3bb0*/  FADD.FTZ R128, R84, -R232 ;  /* 0x800000e854807221 */ /* 0x010fe20000010000 */
[----:B------:R-:W-:Y:S01]  /*3bc0*/  FMUL.FTZ R84, R217, R24 ;  /* 0x00000018d9547220 */ /* 0x000fe20000410000 */
[----:B------:R-:W-:Y:S01]  /*3bd0*/  FMUL.FTZ R25, R218, R25 ;  /* 0x00000019da197220 */ /* 0x000fe20000410000 */
[----:B------:R-:W-:Y:S01]  /*3be0*/  FMUL.FTZ R26, R216, R26 ;  /* 0x0000001ad81a7220 */ /* 0x000fe20000410000 */
[----:B------:R-:W-:Y:S01]  /*3bf0*/  FMUL.FTZ R27, R219, R27 ;  /* 0x0000001bdb1b7220 */ /* 0x000fe20000410000 */
[----:B------:R-:W-:Y:S01]  /*3c00*/  FMUL.FTZ R62, R126, R62 ;  /* 0x0000003e7e3e7220 */ /* 0x000fe20000410000 */
[----:B------:R-:W-:Y:S01]  /*3c10*/  FMUL.FTZ R13, R127, R13 ;  /* 0x0000000d7f0d7220 */ /* 0x000fe20000410000 */
[--C-:B------:R-:W-:Y:S01]  /*3c20*/  FADD.FTZ R57, R57, -R124.reuse ;  /* 0x8000007c39397221 */ /* 0x100fe20000010000 */
[----:B------:R-:W-:Y:S01]  /*3c30*/  FADD.FTZ R59, R59, -R124 ;  /* 0x8000007c3b3b7221 */ /* 0x000fe20000010000 */
[----:B------:R-:W-:Y:S01]  /*3c40*/  FADD.FTZ R60, R60, -R117 ;  /* 0x800000753c3c7221 */ /* 0x000fe20000010000 */
[----:B---3--:R-:W-:Y:S01]  /*3c50*/  FADD.FTZ R65, R65, -R108 ;  /* 0x8000006c41417221 */ /* 0x008fe20000010000 */
[----:B------:R-:W-:Y:S01]  /*3c60*/  FADD.FTZ R63, R68, -R14 ;  /* 0x8000000e443f7221 */ /* 0x000fe20000010000 */
[----:B------:R-:W1:Y:S01]  /*3c70*/  MUFU.EX2 R136, R136 ;  /* 0x0000008800887308 */ /* 0x000e620000000800 */
[----:B------:R-:W-:Y:S01]  /*3c80*/  FADD.FTZ R66, R66, -R109 ;  /* 0x8000006d42427221 */ /* 0x000fe20000010000 */
[----:B------:R-:W-:Y:S01]  /*3c90*/  FADD.FTZ R67, R67, -R108 ;  /* 0x8000006c43437221 */ /* 0x000fe20000010000 */
[----:B------:R-:W-:Y:S01]  /*3ca0*/  FADD.FTZ R14, R70, -R14 ;  /* 0x8000000e460e7221 */ /* 0x000fe20000010000 */
[----:B------:R-:W-:Y:S01]  /*3cb0*/  FADD.FTZ R117, R76, -R237 ;  /* 0x800000ed4c757221 */ /* 0x000fe20000010000 */
[----:B------:R-:W-:Y:S01]  /*3cc0*/  FADD.FTZ R124, R77, -R235 ;  /* 0x800000eb4d7c7221 */ /* 0x000fe20000010000 */
[----:B------:R-:W-:-:S02]  /*3cd0*/  FADD.FTZ R70, R69, -R228 ;  /* 0x800000e445467221 */ /* 0x000fc40000010000 */
[----:B------:R-:W3:Y:S01]  /*3ce0*/  MUFU.EX2 R137, R137 ;  /* 0x0000008900897308 */ /* 0x000ee20000000800 */
[----:B------:R-:W-:Y:S01]  /*3cf0*/  FADD.FTZ R228, R71, -R228 ;  /* 0x800000e447e47221 */ /* 0x000fe20000010000 */
[----:B------:R-:W-:Y:S01]  /*3d00*/  FADD.FTZ R129, R85, -R231 ;  /* 0x800000e755817221 */ /* 0x000fe20000010000 */
[----:B------:R-:W-:Y:S01]  /*3d10*/  F2FP.F16.F32.PACK_AB R84, R25, R84 ;  /* 0x000000541954723e */ /* 0x000fe200000000ff */
[----:B------:R-:W-:-:S04]  /*3d20*/  FMUL.FTZ R25, R96, R65 ;  /* 0x0000004160197220 */ /* 0x000fc80000410000 */
[----:B------:R-:W4:Y:S01]  /*3d30*/  MUFU.EX2 R225, R225 ;  /* 0x000000e100e17308 */ /* 0x000f220000000800 */
        /* <DEDUP_REMOVED lines=86> */
[----:B---3--:R-:W-:Y:S01]  /*42a0*/  FMUL.FTZ R14, R137, R233 ;  /* 0x000000e9890e7220 */ /* 0x008fe20000410000 */
[----:B------:R-:W-:Y:S01]  /*42b0*/  F2FP.F16.F32.PACK_AB R61, R26, R61 ;  /* 0x0000003d1a3d723e */ /* 0x000fe200000000ff */
[----:B------:R-:W-:Y:S01]  /*42c0*/  FMUL.FTZ R58, R104, R128 ;  /* 0x00000080683a7220 */ /* 0x000fe20000410000 */
[----:B------:R-:W-:Y:S01]  /*42d0*/  F2FP.F16.F32.PACK_AB R76, R41, R40 ;  /* 0x00000028294c723e */ /* 0x000fe200000000ff */
[----:B----4-:R-:W-:Y:S01]  /*42e0*/  FMUL.FTZ R59, R225, R232 ;  /* 0x000000e8e13b7220 */ /* 0x010fe20000410000 */
[----:B------:R-:W-:Y:S01]  /*42f0*/  F2FP.F16.F32.PACK_AB R77, R43, R42 ;  /* 0x0000002a2b4d723e */ /* 0x000fe200000000ff */
[----:B-----5:R-:W-:Y:S01]  /*4300*/  FMUL.FTZ R26, R140, R231 ;  /* 0x000000e78c1a7220 */ /* 0x020fe20000410000 */
        /* <DEDUP_REMOVED lines=167> */
.L_x_2846:
        /* <DEDUP_REMOVED lines=68> */
.L_x_2847:
        /* <DEDUP_REMOVED lines=12> */
.L_x_2837:
[----:B------:R-:W2:Y:S02]  /*5280*/  LDL R5, [R1+0x44] ;  /* 0x0000440001057983 */ /* 0x000ea40000100800 */
[----:B--2---:R-:W-:-:S13]  /*5290*/  ISETP.GE.AND P0, PT, R16, R5, PT ;  /* 0x000000051000720c */ /* 0x004fda0003f06270 */
[----:B------:R-:W-:Y:S05]  /*52a0*/  @P0 BRA `(.L_x_2849) ;  /* 0x0000003800580947 */ /* 0x000fea0003800000 */
[----:B------:R-:W2:Y:S01]  /*52b0*/  LDL.LU R15, [R1+0x28] ;  /* 0x00002800010f7983 */ /* 0x000ea20000300800 */
[----:B------:R-:W3:Y:S03]  /*52c0*/  LDC R21, c[0x0][0x290] ;  /* 0x0000a400ff157b82 */ /* 0x000ee60000000800 */
[----:B------:R-:W4:Y:S01]  /*52d0*/  LDL.LU R20, [R1+0x1c] ;  /* 0x00001c0001147983 */ /* 0x000f220000300800 */
[----:B------:R-:W-:-:S03]  /*52e0*/  ULOP3.LUT UR4, URZ, UR38, URZ, 0x33, !UPT ;  /* 0x000000263f047292 */ /* 0x000fc6000f8e333f */
[----:B------:R-:W5:Y:S01]  /*52f0*/  LDL.LU R22, [R1+0x18] ;  /* 0x0000180001167983 */ /* 0x000f620000300800 */
[----:B------:R-:W1:Y:S02]  /*5300*/  S2R R5, SR_TID.X ;  /* 0x0000000000057919 */ /* 0x000e640000002100 */
[----:B-1----:R-:W-:-:S05]  /*5310*/  VIADD R5, R5, 0xffffff80 ;  /* 0xffffff8005057836 */ /* 0x002fca0000000000 */
[----:B------:R-:W-:-:S04]  /*5320*/  SHF.R.S32.HI R6, RZ, 0x1f, R5 ;  /* 0x0000001fff067819 */ /* 0x000fc80000011405 */
[CC--:B------:R-:W-:Y:S02]  /*5330*/  LEA.HI R7, R6.reuse, R5.reuse, RZ, 0x5 ;  /* 0x0000000506077211 */ /* 0x0c0fe400078f28ff */
[----:B------:R-:W-:Y:S02]  /*5340*/  LEA.HI R13, R6, R5, RZ, 0x2 ;  /* 0x00000005060d7211 */ /* 0x000fe400078f10ff */
[----:B------:R-:W-:Y:S02]  /*5350*/  LOP3.LUT R8, R7, 0xffffffe0, RZ, 0xc0, !PT ;  /* 0xffffffe007087812 */ /* 0x000fe400078ec0ff */
[----:B------:R-:W-:-:S03]  /*5360*/  LOP3.LUT R14, R13, 0xfffffffc, RZ, 0xc0, !PT ;  /* 0xfffffffc0d0e7812 */ /* 0x000fc600078ec0ff */
[----:B------:R-:W-:Y:S02]  /*5370*/  IMAD.IADD R7, R5, 0x1, -R8 ;  /* 0x0000000105077824 */ /* 0x000fe400078e0a08 */
[----:B------:R-:W1:Y:S03]  /*5380*/  LDC R8, c[0x0][0x8b4] ;  /* 0x00022d00ff087b82 */ /* 0x000e660000000800 */
[----:B------:R-:W-:-:S04]  /*5390*/  SHF.R.S32.HI R10, RZ, 0x1f, R7 ;  /* 0x0000001fff0a7819 */ /* 0x000fc80000011407 */
[CC--:B------:R-:W-:Y:S02]  /*53a0*/  LEA.HI R9, R10.reuse, R7.reuse, RZ, 0x3 ;  /* 0x000000070a097211 */ /* 0x0c0fe400078f18ff */
[----:B------:R-:W-:Y:S02]  /*53b0*/  LEA.HI R11, R10, R7, RZ, 0x2 ;  /* 0x000000070a0b7211 */ /* 0x000fe400078f10ff */
[--C-:B------:R-:W-:Y:S02]  /*53c0*/  SHF.R.S32.HI R10, RZ, 0x3, R9.reuse ;  /* 0x00000003ff0a7819 */ /* 0x100fe40000011409 */
[----:B------:R-:W-:Y:S02]  /*53d0*/  LEA.HI R7, R6, R5, RZ, 0x7 ;  /* 0x0000000506077211 */ /* 0x000fe400078f38ff */
[----:B------:R-:W-:Y:S02]  /*53e0*/  SHF.R.S32.HI R9, RZ, 0x1f, R9 ;  /* 0x0000001fff097819 */ /* 0x000fe40000011409 */
[----:B------:R-:W-:-:S02]  /*53f0*/  SHF.R.S32.HI R12, RZ, 0x2, R11 ;  /* 0x00000002ff0c7819 */ /* 0x000fc4000001140b */
[----:B------:R-:W-:Y:S02]  /*5400*/  LOP3.LUT R6, R7, 0xffffff80, RZ, 0xc0, !PT ;  /* 0xffffff8007067812 */ /* 0x000fe400078ec0ff */
[----:B------:R-:W-:Y:S02]  /*5410*/  LEA.HI R9, R9, R10, RZ, 0x4 ;  /* 0x0000000a09097211 */ /* 0x000fe400078f20ff */
[----:B------:R-:W-:Y:S01]  /*5420*/  LEA.HI R11, R11, R12, RZ, 0x1 ;  /* 0x0000000c0b0b7211 */ /* 0x000fe200078f08ff */
[C---:B------:R-:W-:Y:S01]  /*5430*/  IMAD.IADD R6, R5.reuse, 0x1, -R6 ;  /* 0x0000000105067824 */ /* 0x040fe200078e0a06 */
[----:B------:R-:W-:Y:S01]  /*5440*/  SHF.R.S32.HI R7, RZ, 0x7, R7 ;  /* 0x00000007ff077819 */ /* 0x000fe20000011407 */
[----:B------:R-:W-:Y:S01]  /*5450*/  IMAD.IADD R5, R5, 0x1, -R14 ;  /* 0x0000000105057824 */ /* 0x000fe200078e0a0e */
[----:B------:R-:W-:Y:S02]  /*5460*/  LOP3.LUT R9, R9, 0x1ffffff0, RZ, 0xc0, !PT ;  /* 0x1ffffff009097812 */ /* 0x000fe400078ec0ff */
[----:B------:R-:W-:-:S02]  /*5470*/  LOP3.LUT R11, R11, 0xfffffffe, RZ, 0xc0, !PT ;  /* 0xfffffffe0b0b7812 */ /* 0x000fc400078ec0ff */
[----:B------:R-:W-:Y:S01]  /*5480*/  LEA.HI R13, R7, R7, RZ, 0x1 ;  /* 0x00000007070d7211 */ /* 0x000fe200078f08ff */
[----:B------:R-:W-:Y:S02]  /*5490*/  IMAD.IADD R10, R10, 0x1, -R9 ;  /* 0x000000010a0a7824 */ /* 0x000fe400078e0a09 */
[----:B------:R-:W-:Y:S01]  /*54a0*/  IMAD.IADD R11, R12, 0x1, -R11 ;  /* 0x000000010c0b7824 */ /* 0x000fe200078e0a0b */
[----:B------:R-:W-:-:S05]  /*54b0*/  LOP3.LUT R14, R13, 0xfffffffe, RZ, 0xc0, !PT ;  /* 0xfffffffe0d0e7812 */ /* 0x000fca00078ec0ff */
[----:B------:R-:W-:Y:S02]  /*54c0*/  IMAD.IADD R19, R7, 0x1, -R14 ;  /* 0x0000000107137824 */ /* 0x000fe400078e0a0e */
[C---:B------:R-:W-:Y:S02]  /*54d0*/  VIADD R7, R12.reuse, 0x8 ;  /* 0x000000080c077836 */ /* 0x040fe40000000000 */
[C---:B------:R-:W-:Y:S02]  /*54e0*/  VIADD R9, R12.reuse, 0x10 ;  /* 0x000000100c097836 */ /* 0x040fe40000000000 */
[----:B------:R-:W-:Y:S02]  /*54f0*/  VIADD R13, R12, 0x18 ;  /* 0x000000180c0d7836 */ /* 0x000fe40000000000 */
[----:B------:R-:W-:Y:S02]  /*5500*/  IMAD R230, R230, 0x2000, R236 ;  /* 0x00002000e6e67824 */ /* 0x000fe400078e02ec */
[----:B------:R-:W-:Y:S01]  /*5510*/  IMAD.MOV.U32 R235, RZ, RZ, 0x40000040 ;  /* 0x40000040ffeb7424 */ /* 0x000fe200078e00ff */
[----:B--2---:R-:W-:Y:S01]  /*5520*/  LEA.HI R17, R15, R6, RZ, 0x5 ;  /* 0x000000060f117211 */ /* 0x004fe200078f28ff */
[----:B------:R-:W-:-:S05]  /*5530*/  IMAD R6, R10, 0x8, R11 ;  /* 0x000000080a067824 */ /* 0x000fca00078e020b */
[----:B------:R1:W-:Y:S01]  /*5540*/  STL [R1+0x40], R6 ;  /* 0x0000400601007387 */ /* 0x0003e20000100800 */
[----:B------:R-:W-:Y:S02]  /*5550*/  LEA.HI R11, R9, R9, RZ, 0x1 ;  /* 0x00000009090b7211 */ /* 0x000fe400078f08ff */
[----:B------:R-:W-:Y:S01]  /*5560*/  LEA.HI R15, R13, R13, RZ, 0x1 ;  /* 0x0000000d0d0f7211 */ /* 0x000fe200078f08ff */
[----:B-1----:R-:W-:Y:S01]  /*5570*/  VIADD R6, R8, UR4 ;  /* 0x0000000408067c36 */ /* 0x002fe20008000000 */
[----:B------:R-:W-:-:S04]  /*5580*/  LEA.HI R8, R7, R7, RZ, 0x1 ;  /* 0x0000000707087211 */ /* 0x000fc800078f08ff */
[----:B------:R-:W-:Y:S02]  /*5590*/  LOP3.LUT R10, R8, 0xfffffffe, RZ, 0xc0, !PT ;  /* 0xfffffffe080a7812 */ /* 0x000fe400078ec0ff */
[----:B------:R-:W-:Y:S02]  /*55a0*/  LOP3.LUT R12, R11, 0xfffffffe, RZ, 0xc0, !PT ;  /* 0xfffffffe0b0c7812 */ /* 0x000fe400078ec0ff */
[----:B------:R-:W-:Y:S01]  /*55b0*/  LOP3.LUT R14, R15, 0xfffffffe, RZ, 0xc0, !PT ;  /* 0xfffffffe0f0e7812 */ /* 0x000fe200078ec0ff */
[----:B------:R-:W-:Y:S01]  /*55c0*/  IMAD.IADD R10, R7, 0x1, -R10 ;  /* 0x00000001070a7824 */ /* 0x000fe200078e0a0a */
[--C-:B------:R-:W-:Y:S02]  /*55d0*/  SHF.R.S32.HI R7, RZ, 0x1, R8.reuse ;  /* 0x00000001ff077819 */ /* 0x100fe40000011408 */
[----:B------:R-:W-:Y:S01]  /*55e0*/  SHF.R.S32.HI R8, RZ, 0x1f, R8 ;  /* 0x0000001fff087819 */ /* 0x000fe20000011408 */
[----:B------:R-:W-:Y:S01]  /*55f0*/  IMAD.IADD R12, R9, 0x1, -R12 ;  /* 0x00000001090c7824 */ /* 0x000fe200078e0a0c */
[----:B------:R-:W-:Y:S01]  /*5600*/  SHF.R.S32.HI R9, RZ, 0x1, R11 ;  /* 0x00000001ff097819 */ /* 0x000fe2000001140b */
[----:B------:R-:W-:Y:S01]  /*5610*/  IMAD.IADD R13, R13, 0x1, -R14 ;  /* 0x000000010d0d7824 */ /* 0x000fe200078e0a0e */
[----:B------:R-:W-:-:S02]  /*5620*/  LEA.HI R8, R8, R7, RZ, 0x4 ;  /* 0x0000000708087211 */ /* 0x000fc400078f20ff */
[----:B------:R-:W-:Y:S02]  /*5630*/  SHF.R.S32.HI R14, RZ, 0x1f, R11 ;  /* 0x0000001fff0e7819 */ /* 0x000fe4000001140b */
        /* <DEDUP_REMOVED lines=9> */
[----:B------:R-:W-:Y:S01]  /*56d0*/  SHF.R.S32.HI R17, RZ, 0x5, R17 ;  /* 0x00000005ff117819 */ /* 0x000fe20000011411 */
[----:B------:R-:W-:Y:S02]  /*56e0*/  IMAD.IADD R9, R9, 0x1, -R14 ;  /* 0x0000000109097824 */ /* 0x000fe400078e0a0e */
[----:B---3--:R-:W-:Y:S02]  /*56f0*/  IMAD R6, R6, -0x80, R21 ;  /* 0xffffff8006067824 */ /* 0x008fe400078e0215 */
[----:B------:R-:W-:Y:S01]  /*5700*/  IMAD.IADD R18, R11, 0x1, -R18 ;  /* 0x000000010b127824 */ /* 0x000fe200078e0a12 */
[----:B------:R1:W-:Y:S01]  /*5710*/  STL [R1+0x3c], R7 ;  /* 0x00003c0701007387 */ /* 0x0003e20000100800 */
[----:B------:R-:W-:Y:S02]  /*5720*/  IMAD R8, R9, 0x8, R12 ;  /* 0x0000000809087824 */ /* 0x000fe400078e020c */
[----:B------:R-:W-:Y:S01]  /*5730*/  IMAD R6, R17, -0x10, R6 ;  /* 0xfffffff011067824 */ /* 0x000fe200078e0206 */
[----:B----4-:R-:W-:-:S02]  /*5740*/  SHF.R.S32.HI R17, RZ, 0x2, R20 ;  /* 0x00000002ff117819 */ /* 0x010fc40000011414 */
[----:B------:R-:W-:Y:S01]  /*5750*/  SHF.R.S32.HI R20, RZ, 0x1f, R20 ;  /* 0x0000001fff147819 */ /* 0x000fe20000011414 */
[----:B-1----:R-:W-:Y:S01]  /*5760*/  IMAD R7, R18, 0x8, R13 ;  /* 0x0000000812077824 */ /* 0x002fe200078e020d */
[----:B------:R1:W-:Y:S02]  /*5770*/  STL [R1+0x30], R8 ;  /* 0x0000300801007387 */ /* 0x0003e40000100800 */
[----:B------:R-:W-:Y:S02]  /*5780*/  LEA.HI R20, R20, R17, RZ, 0x3 ;  /* 0x0000001114147211 */ /* 0x000fe400078f18ff */
[----:B------:R2:W-:Y:S02]  /*5790*/  STL [R1+0x2c], R7 ;  /* 0x00002c0701007387 */ /* 0x0005e40000100800 */
[----:B------:R-:W-:Y:S01]  /*57a0*/  LOP3.LUT R20, R20, 0xfffffff8, RZ, 0xc0, !PT ;  /* 0xfffffff814147812 */ /* 0x000fe200078ec0ff */
[C---:B-1----:R-:W-:Y:S02]  /*57b0*/  VIADD R8, R230.reuse, 0x4000 ;  /* 0x00004000e6087836 */ /* 0x042fe40000000000 */
[----:B--2---:R-:W-:Y:S01]  /*57c0*/  VIADD R7, R230, 0x20c00 ;  /* 0x00020c00e6077836 */ /* 0x004fe20000000000 */
[----:B------:R-:W-:-:S02]  /*57d0*/  SHF.R.U32.HI R230, RZ, 0x4, R230 ;  /* 0x00000004ffe67819 */ /* 0x000fc400000116e6 */
[----:B------:R-:W-:Y:S02]  /*57e0*/  SHF.R.U32.HI R8, RZ, 0x4, R8 ;  /* 0x00000004ff087819 */ /* 0x000fe40000011608 */
[----:B------:R-:W-:Y:S02]  /*57f0*/  SHF.R.U32.HI R7, RZ, 0x4, R7 ;  /* 0x00000004ff077819 */ /* 0x000fe40000011607 */
[----:B------:R-:W-:Y:S02]  /*5800*/  LOP3.LUT R230, R230, 0x3fff, RZ, 0xc0, !PT ;  /* 0x00003fffe6e67812 */ /* 0x000fe400078ec0ff */
[----:B------:R-:W-:Y:S02]  /*5810*/  IADD3 R6, R6, R20, -R17 ;  /* 0x0000001406067210 */ /* 0x000fe40007ffe811 */
[----:B------:R-:W-:Y:S02]  /*5820*/  LOP3.LUT R8, R8, 0x3fff, RZ, 0xc0, !PT ;  /* 0x00003fff08087812 */ /* 0x000fe400078ec0ff */
[----:B------:R-:W-:-:S02]  /*5830*/  LOP3.LUT R7, R7, 0x3fff, RZ, 0xc0, !PT ;  /* 0x00003fff07077812 */ /* 0x000fc400078ec0ff */
[----:B------:R-:W-:Y:S01]  /*5840*/  LOP3.LUT R10, R230, 0x10000, RZ, 0xfc, !PT ;  /* 0x00010000e60a7812 */ /* 0x000fe200078efcff */
[----:B------:R-:W-:Y:S01]  /*5850*/  IMAD R6, R19, -0x40, R6 ;  /* 0xffffffc013067824 */ /* 0x000fe200078e0206 */
[----:B------:R-:W-:Y:S01]  /*5860*/  LOP3.LUT R237, R8, 0x10000, RZ, 0xfc, !PT ;  /* 0x0001000008ed7812 */ /* 0x000fe200078efcff */
[----:B------:R-:W-:Y:S01]  /*5870*/  IMAD.MOV.U32 R19, RZ, RZ, 0x40000040 ;  /* 0x40000040ff137424 */ /* 0x000fe200078e00ff */
[----:B------:R-:W-:Y:S01]  /*5880*/  LOP3.LUT R7, R7, 0x10000, RZ, 0xfc, !PT ;  /* 0x0001000007077812 */ /* 0x000fe200078efcff */
[C---:B------:R-:W-:Y:S02]  /*5890*/  VIADD R18, R10.reuse, 0x2 ;  /* 0x000000020a127836 */ /* 0x040fe40000000000 */
[C---:B------:R-:W-:Y:S02]  /*58a0*/  VIADD R14, R10.reuse, 0x4 ;  /* 0x000000040a0e7836 */ /* 0x040fe40000000000 */
[----:B------:R-:W-:Y:S01]  /*58b0*/  IMAD.MOV.U32 R15, RZ, RZ, 0x40000040 ;  /* 0x40000040ff0f7424 */ /* 0x000fe200078e00ff */
[----:B------:R1:W-:Y:S01]  /*58c0*/  STL [R1+0x28], R10 ;  /* 0x0000280a01007387 */ /* 0x0003e20000100800 */
[----:B------:R-:W-:-:S02]  /*58d0*/  VIADD R12, R10, 0x6 ;  /* 0x000000060a0c7836 */ /* 0x000fc40000000000 */
[----:B------:R-:W-:Y:S01]  /*58e0*/  IMAD.MOV.U32 R13, RZ, RZ, 0x40000040 ;  /* 0x40000040ff0d7424 */ /* 0x000fe200078e00ff */
[----:B------:R2:W-:Y:S01]  /*58f0*/  STL [R1+0x34], R7 ;  /* 0x0000340701007387 */ /* 0x0005e20000100800 */
[C---:B------:R-:W-:Y:S02]  /*5900*/  VIADD R8, R237.reuse, 0x4 ;  /* 0x00000004ed087836 */ /* 0x040fe40000000000 */
[----:B------:R-:W-:Y:S01]  /*5910*/  IMAD.MOV.U32 R9, RZ, RZ, 0x40000040 ;  /* 0x40000040ff097424 */ /* 0x000fe200078e00ff */
[----:B------:R3:W-:Y:S01]  /*5920*/  STL.64 [R1+0x20], R18 ;  /* 0x0000201201007387 */ /* 0x0007e20000100a00 */
[----:B------:R-:W-:Y:S02]  /*5930*/  IMAD.MOV.U32 R11, RZ, RZ, 0x40000040 ;  /* 0x40000040ff0b7424 */ /* 0x000fe400078e00ff */
[----:B-1----:R-:W-:Y:S01]  /*5940*/  VIADD R10, R237, 0x2 ;  /* 0x00000002ed0a7836 */ /* 0x002fe20000000000 */
[----:B------:R3:W-:Y:S04]  /*5950*/  STL.64 [R1+0x18], R14 ;  /* 0x0000180e01007387 */ /* 0x0007e80000100a00 */
[----:B------:R3:W-:Y:S04]  /*5960*/  STL.64 [R1+0x10], R12 ;  /* 0x0000100c01007387 */ /* 0x0007e80000100a00 */
[----:B------:R3:W-:Y:S04]  /*5970*/  STL.64 [R1], R8 ;  /* 0x0000000801007387 */ /* 0x0007e80000100a00 */
[----:B------:R3:W-:Y:S01]  /*5980*/  STL.64 [R1+0x8], R10 ;  /* 0x0000080a01007387 */ /* 0x0007e20000100a00 */
[C---:B--2---:R-:W-:Y:S01]  /*5990*/  VIADD R7, R5.reuse, 0x4 ;  /* 0x0000000405077836 */ /* 0x044fe20000000000 */
        /* <DEDUP_REMOVED lines=8> */
.L_x_2860:
[----:B------:R-:W-:-:S13]  /*5a20*/  ISETP.NE.AND P0, PT, R231, 0x3, PT ;  /* 0x00000003e700780c */ /* 0x000fda0003f05270 */
[----:B------:R-:W-:Y:S05]  /*5a30*/  @!P0 BRA `(.L_x_2850) ;  /* 0x0000000000048947 */ /* 0x000fea0003800000 */
[----:B------:R-:W-:Y:S01]  /*5a40*/  BPT.TRAP 0x1 ;  /* 0x000000040000795c */ /* 0x000fe20000300000 */
.L_x_2850:
[----:B------:R-:W-:Y:S01]  /*5a50*/  IMAD R7, R0, 0x8, R236 ;  /* 0x0000000800077824 */ /* 0x000fe200078e02ec */
[----:B------:R-:W-:-:S04]  /*5a60*/  SHF.L.U32 R20, R4, 0x1f, RZ ;  /* 0x0000001f04147819 */ /* 0x000fc800000006ff */
[----:B------:R1:W2:Y:S01]  /*5a70*/  SYNCS.PHASECHK.TRANS64.TRYWAIT P1, [R7+URZ+0x30c10], R20 ;  /* 0x030c1014070075a7 */ /* 0x0002a2000802017f */
[----:B------:R-:W-:Y:S05]  /*5a80*/  @!P0 BRA `(.L_x_2851) ;  /* 0x0000000000048947 */ /* 0x000fea0003800000 */
[----:B------:R-:W-:Y:S01]  /*5a90*/  BPT.TRAP 0x1 ;  /* 0x000000040000795c */ /* 0x000fe20000300000 */
.L_x_2851:
[----:B------:R-:W-:-:S05]  /*5aa0*/  VIADD R8, R236, 0x10000 ;  /* 0x00010000ec087836 */ /* 0x000fca0000000000 */
[----:B------:R-:W-:-:S04]  /*5ab0*/  SHF.R.U32.HI R8, RZ, 0x4, R8 ;  /* 0x00000004ff087819 */ /* 0x000fc80000011608 */
[----:B------:R-:W-:-:S04]  /*5ac0*/  LOP3.LUT R8, R8, 0x3fff, RZ, 0xc0, !PT ;  /* 0x00003fff08087812 */ /* 0x000fc800078ec0ff */
[----:B------:R-:W-:Y:S01]  /*5ad0*/  LOP3.LUT R9, R8, 0x10000, RZ, 0xfc, !PT ;  /* 0x0001000008097812 */ /* 0x000fe200078efcff */
[----:B--2---:R-:W-:Y:S06]  /*5ae0*/  @P1 BRA `(.L_x_2852) ;  /* 0x0000000000081947 */ /* 0x004fec0003800000 */
[----:B------:R-:W2:Y:S02]  /*5af0*/  SYNCS.PHASECHK.TRANS64.TRYWAIT P1, [R7+URZ+0x30c10], R20 ;  /* 0x030c1014070075a7 */ /* 0x000ea4000802017f */
[----:B--2---:R-:W-:Y:S05]  /*5b00*/  @!P1 BRA `(.L_x_2853) ;  /* 0x0000007800289947 */ /* 0x004fea0003800000 */
.L_x_2852:
        /* <DEDUP_REMOVED lines=27> */
[----:B------:R-:W-:-:S04]  /*5cc0*/  IMAD R9, R3, 0x2, R10 ;  /* 0x0000000203097824 */ /* 0x000fc800078e020a */
        /* <DEDUP_REMOVED lines=35> */
.L_x_2854:
[----:B------:R1:W1:Y:S01]  /*5f00*/  SYNCS.PHASECHK.TRANS64.TRYWAIT P1, [R7+URZ+0x30c30], R20 ;  /* 0x030c3014070075a7 */ /* 0x000262000802017f */
[----:B------:R-:W-:Y:S05]  /*5f10*/  @!P0 BRA `(.L_x_2855) ;  /* 0x0000000000048947 */ /* 0x000fea0003800000 */
[----:B------:R-:W-:Y:S01]  /*5f20*/  BPT.TRAP 0x1 ;  /* 0x000000040000795c */ /* 0x000fe20000300000 */
.L_x_2855:
        /* <DEDUP_REMOVED lines=8> */
.L_x_2856:
        /* <DEDUP_REMOVED lines=9> */
[C---:B------:R-:W-:Y:S01]  /*6040*/  ISETP.GT.AND P1, PT, R6.reuse, 0x8, PT ;  /* 0x000000080600780c */ /* 0x040fe20003f24270 */
[----:B------:R-:W-:Y:S01]  /*6050*/  VIADD R17, R5, 0x8 ;  /* 0x0000000805117836 */ /* 0x000fe20000000000 */
[----:B--2---:R-:W-:Y:S01]  /*6060*/  SHFL.IDX PT, R9, R10, R5, 0x1f ;  /* 0x00001f050a097589 */ /* 0x004fe200000e0000 */
[----:B------:R-:W-:-:S02]  /*6070*/  ISETP.GT.AND P2, PT, R6, RZ, PT ;  /* 0x000000ff0600720c */ /* 0x000fc40003f44270 */
[----:B------:R-:W-:Y:S01]  /*6080*/  FSEL R91, R91, -INF , P1 ;  /* 0xff8000005b5b7808 */ /* 0x000fe20000800000 */
[----:B------:R-:W1:Y:S01]  /*6090*/  SHFL.IDX PT, R11, R10, R14, 0x1f ;  /* 0x00001f0e0a0b7589 */ /* 0x000e6200000e0000 */
[----:B------:R-:W-:Y:S01]  /*60a0*/  HGMMA.64x128x16.F32 R24, gdesc[UR4], RZ, !UPT, gsb0 ;  /* 0x01e00000041879f0 */ /* 0x000fe2000c0008ff */
[----:B------:R-:W-:Y:S01]  /*60b0*/  UIADD3 UR4, UR6, 0x2, URZ ;  /* 0x0000000206047890 */ /* 0x000fe2000fffe03f */
[----:B------:R-:W-:Y:S01]  /*60c0*/  FSEL R88, R88, -INF , P2 ;  /* 0xff80000058587808 */ /* 0x000fe20001000000 */
[----:B------:R-:W-:Y:S01]  /*60d0*/  ULDC UR5, c[0x0][0x744] ;  /* 0x0001d10000057ab9 */ /* 0x000fe20000000800 */
[----:B---3--:R-:W2:Y:S01]  /*60e0*/  SHFL.IDX PT, R18, R233, R5, 0x1f ;  /* 0x00001f05e9127589 */ /* 0x008ea200000e0000 */
[----:B------:R-:W-:Y:S02]  /*60f0*/  FSEL R90, R90, -INF , P1 ;  /* 0xff8000005a5a7808 */ /* 0x000fe40000800000 */
[----:B------:R-:W-:Y:S01]  /*6100*/  FSEL R94, R94, -INF , P1 ;  /* 0xff8000005e5e7808 */ /* 0x000fe20000800000 */
[----:B------:R-:W-:Y:S01]  /*6110*/  UMOV UR10, UR4 ;  /* 0x00000004000a7c82 */ /* 0x000fe20008000000 */
[----:B------:R-:W-:Y:S01]  /*6120*/  FSEL R104, R104, -INF , P2 ;  /* 0xff80000068687808 */ /* 0x000fe20001000000 */
[----:B------:R-:W-:Y:S01]  /*6130*/  SHFL.IDX PT, R22, R233, R17, 0x1f ;  /* 0x00001f11e9167589 */ /* 0x000fe200000e0000 */
[----:B------:R-:W-:-:S02]  /*6140*/  FSEL R101, R101, -INF , P2 ;  /* 0xff80000065657808 */ /* 0x000fc40001000000 */
[----:B------:R-:W-:Y:S02]  /*6150*/  FSEL R92, R92, -INF , P2 ;  /* 0xff8000005c5c7808 */ /* 0x000fe40001000000 */
[----:B------:R-:W-:Y:S02]  /*6160*/  FSEL R103, R103, -INF , P1 ;  /* 0xff80000067677808 */ /* 0x000fe40000800000 */
[----:B------:R-:W-:Y:S02]  /*6170*/  FSEL R106, R106, -INF , P1 ;  /* 0xff8000006a6a7808 */ /* 0x000fe40000800000 */
[----:B------:R-:W-:Y:S02]  /*6180*/  FSEL R93, R93, -INF , P2 ;  /* 0xff8000005d5d7808 */ /* 0x000fe40001000000 */
[----:B------:R-:W-:Y:S01]  /*6190*/  FSEL R116, R116, -INF , P2 ;  /* 0xff80000074747808 */ /* 0x000fe20001000000 */
[----:B-1----:R-:W-:Y:S01]  /*61a0*/  FFMA.FTZ R91, R91, UR5, -R11 ;  /* 0x000000055b5b7c23 */ /* 0x002fe2000801080b */
[--C-:B------:R-:W-:Y:S01]  /*61b0*/  FFMA.FTZ R88, R88, UR5, -R9.reuse ;  /* 0x0000000558587c23 */ /* 0x100fe20008010809 */
[----:B------:R-:W-:Y:S01]  /*61c0*/  FFMA.FTZ R90, R90, UR5, -R9 ;  /* 0x000000055a5a7c23 */ /* 0x000fe20008010809 */
[----:B------:R-:W-:Y:S01]  /*61d0*/  FSEL R118, R118, -INF , P1 ;  /* 0xff80000076767808 */ /* 0x000fe20000800000 */
[----:B------:R1:W-:Y:S01]  /*61e0*/  MUFU.EX2 R230, R91 ;  /* 0x0000005b00e67308 */ /* 0x0003e20000000800 */
[----:B------:R-:W-:-:S02]  /*61f0*/  FSEL R95, R95, -INF , P1 ;  /* 0xff8000005f5f7808 */ /* 0x000fc40000800000 */
[----:B------:R-:W-:Y:S02]  /*6200*/  FSEL R117, R117, -INF , P2 ;  /* 0xff80000075757808 */ /* 0x000fe40001000000 */
[----:B------:R-:W-:Y:S02]  /*6210*/  FSEL R147, R147, -INF , P1 ;  /* 0xff80000093937808 */ /* 0x000fe40000800000 */
[----:B------:R-:W-:Y:S01]  /*6220*/  FSEL R89, R89, -INF , P2 ;  /* 0xff80000059597808 */ /* 0x000fe20001000000 */
[----:B------:R-:W-:Y:S02]  /*6230*/  WARPGROUP.DEPBAR.LE gsb0, 0x0 ;  /* 0x00008000000079c5 */ /* 0x000fe40000010000 */
[----:B------:R-:W-:Y:S01]  /*6240*/  WARPGROUP.ARRIVE ;  /* 0x00000000000079c5 */ /* 0x000fe20000000000 */
[----:B-1----:R-:W-:Y:S01]  /*6250*/  VIADD R91, R5, 0x1c ;  /* 0x0000001c055b7836 */ /* 0x002fe20000000000 */
[----:B------:R-:W-:Y:S01]  /*6260*/  UIADD3 UR4, UR6, 0x4, URZ ;  /* 0x0000000406047890 */ /* 0x000fe2000fffe03f */
[----:B------:R-:W-:Y:S01]  /*6270*/  MUFU.EX2 R222, R88 ;  /* 0x0000005800de7308 */ /* 0x000fe20000000800 */
[----:B------:R-:W-:-:S02]  /*6280*/  FFMA.FTZ R89, R89, UR5, -R11 ;  /* 0x0000000559597c23 */ /* 0x000fc4000801080b */
[----:B------:R-:W-:Y:S05]  /*6290*/  SHFL.IDX PT, R15, R10, R91, 0x1f ;  /* 0x00001f5b0a0f7589 */ /* 0x000fea00000e0000 */
[----:B------:R-:W1:Y:S01]  /*62a0*/  MUFU.EX2 R232, R90 ;  /* 0x0000005a00e87308 */ /* 0x000e620000000800 */
[----:B-----5:R-:W-:Y:S02]  /*62b0*/  R2UR UR8, R12 ;  /* 0x000000000c0872ca */ /* 0x020fe400000e0000 */
[----:B------:R-:W-:Y:S01]  /*62c0*/  R2UR UR9, R13 ;  /* 0x000000000d0972ca */ /* 0x000fe200000e0000 */
[----:B------:R2:W3:Y:S01]  /*62d0*/  SHFL.IDX PT, R12, R10, R17, 0x1f ;  /* 0x00001f110a0c7589 */ /* 0x0004e200000e0000 */
[----:B------:R-:W-:Y:S01]  /*62e0*/  VIADD R13, R5, 0xc ;  /* 0x0000000c050d7836 */ /* 0x000fe20000000000 */
[----:B------:R-:W-:Y:S01]  /*62f0*/  UIADD3 UR6, UR6, 0x6, URZ ;  /* 0x0000000606067890 */ /* 0x000fe2000fffe03f */
[----:B------:R-:W-:Y:S01]  /*6300*/  FSEL R113, R113, -INF , P2 ;  /* 0xff80000071717808 */ /* 0x000fe20001000000 */
[----:B------:R-:W-:Y:S02]  /*6310*/  MUFU.EX2 R225, R89 ;  /* 0x0000005900e17308 */ /* 0x000fe40000000800 */
[----:B------:R5:W1:Y:S06]  /*6320*/  SHFL.IDX PT, R9, R10, R13, 0x1f ;  /* 0x00001f0d0a097589 */ /* 0x000a6c00000e0000 */
[----:B------:R-:W-:Y:S01]  /*6330*/  HGMMA.64x128x16.F32 R24, gdesc[UR8], R24, gsb0 ;  /* 0x01e00000081879f0 */ /* 0x000fe20008000818 */
[----:B----4-:R-:W-:-:S02]  /*6340*/  R2UR UR8, R20 ;  /* 0x00000000140872ca */ /* 0x010fc400000e0000 */
[----:B------:R-:W-:Y:S01]  /*6350*/  R2UR UR9, R21 ;  /* 0x00000000150972ca */ /* 0x000fe200000e0000 */
[----:B------:R-:W-:Y:S01]  /*6360*/  UMOV UR10, UR4 ;  /* 0x00000004000a7c82 */ /* 0x000fe20008000000 */
[----:B------:R-:W-:Y:S01]  /*6370*/  UMOV UR11, 0x40000040 ;  /* 0x40000040000b7882 */ /* 0x000fe20000000000 */
[----:B--2---:R-:W-:Y:S01]  /*6380*/  FFMA.FTZ R17, R104, UR5, -R18 ;  /* 0x0000000568117c23 */ /* 0x004fe20008010812 */
[C---:B------:R-:W-:Y:S01]  /*6390*/  VIADD R104, R5.reuse, 0x18 ;  /* 0x0000001805687836 */ /* 0x040fe20000000000 */
[----:B------:R2:W-:Y:S01]  /*63a0*/  SHFL.IDX PT, R20, R233, R14, 0x1f ;  /* 0x00001f0ee9147589 */ /* 0x0005e200000e0000 */
[--C-:B---3--:R-:W-:Y:S01]  /*63b0*/  FFMA.FTZ R94, R94, UR5, -R12.reuse ;  /* 0x000000055e5e7c23 */ /* 0x108fe2000801080c */
[----:B------:R-:W-:Y:S01]  /*63c0*/  FFMA.FTZ R92, R92, UR5, -R12 ;  /* 0x000000055c5c7c23 */ /* 0x000fe2000801080c */
[----:B------:R-:W-:Y:S01]  /*63d0*/  FFMA.FTZ R18, R106, UR5, -R18 ;  /* 0x000000056a127c23 */ /* 0x000fe20008010812 */
[----:B-----5:R-:W-:Y:S01]  /*63e0*/  VIADD R13, R5, 0x10 ;  /* 0x00000010050d7836 */ /* 0x020fe20000000000 */
[----:B------:R3:W-:Y:S01]  /*63f0*/  MUFU.EX2 R228, R94 ;  /* 0x0000005e00e47308 */ /* 0x0007e20000000800 */
[--C-:B--2---:R-:W-:Y:S01]  /*6400*/  FFMA.FTZ R14, R101, UR5, -R15.reuse ;  /* 0x00000005650e7c23 */ /* 0x104fe2000801080f */
[----:B------:R-:W-:Y:S01]  /*6410*/  FFMA.FTZ R15, R103, UR5, -R15 ;  /* 0x00000005670f7c23 */ /* 0x000fe2000801080f */
[----:B------:R-:W-:-:S02]  /*6420*/  VIADD R103, R5, 0xc ;  /* 0x0000000c05677836 */ /* 0x000fc40000000000 */
[--C-:B-1----:R-:W-:Y:S01]  /*6430*/  FFMA.FTZ R93, R93, UR5, -R9.reuse ;  /* 0x000000055d5d7c23 */ /* 0x102fe20008010809 */
[----:B------:R-:W-:Y:S02]  /*6440*/  VIADD R106, R5, 0x10 ;  /* 0x00000010056a7836 */ /* 0x000fe40000000000 */
[----:B------:R-:W-:Y:S01]  /*6450*/  FFMA.FTZ R95, R95, UR5, -R9 ;  /* 0x000000055f5f7c23 */ /* 0x000fe20008010809 */
[----:B------:R-:W-:Y:S01]  /*6460*/  VIADD R101, R5, 0x14 ;  /* 0x0000001405657836 */ /* 0x000fe20000000000 */
[----:B---3--:R-:W1:Y:S01]  /*6470*/  SHFL.IDX PT, R94, R233, R104, 0x1f ;  /* 0x00001f68e95e7589 */ /* 0x008e6200000e0000 */
[----:B------:R2:W-:Y:S03]  /*6480*/  MUFU.EX2 R229, R92 ;  /* 0x0000005c00e57308 */ /* 0x0005e60000000800 */
[----:B------:R-:W-:Y:S04]  /*6490*/  SHFL.IDX PT, R88, R233, R103, 0x1f ;  /* 0x00001f67e9587589 */ /* 0x000fe800000e0000 */
[----:B------:R-:W-:Y:S04]  /*64a0*/  SHFL.IDX PT, R90, R233, R106, 0x1f ;  /* 0x00001f6ae95a7589 */ /* 0x000fe800000e0000 */
[----:B--2---:R-:W-:Y:S04]  /*64b0*/  SHFL.IDX PT, R92, R233, R101, 0x1f ;  /* 0x00001f65e95c7589 */ /* 0x004fe800000e0000 */
[----:B------:R-:W2:Y:S01]  /*64c0*/  SHFL.IDX PT, R233, R233, R91, 0x1f ;  /* 0x00001f5be9e97589 */ /* 0x000ea200000e0000 */
[----:B------:R1:W-:Y:S03]  /*64d0*/  MUFU.EX2 R227, R93 ;  /* 0x0000005d00e37308 */ /* 0x0003e60000000800 */
[----:B------:R-:W-:Y:S01]  /*64e0*/  SHFL.IDX PT, R11, R10, R13, 0x1f ;  /* 0x00001f0d0a0b7589 */ /* 0x000fe200000e0000 */
[--C-:B-1----:R-:W-:Y:S01]  /*64f0*/  FFMA.FTZ R93, R116, UR5, -R94.reuse ;  /* 0x00000005745d7c23 */ /* 0x102fe2000801085e */
[----:B------:R-:W-:Y:S01]  /*6500*/  FFMA.FTZ R94, R118, UR5, -R94 ;  /* 0x00000005765e7c23 */ /* 0x000fe2000801085e */
[----:B------:R-:W-:Y:S01]  /*6510*/  FSEL R118, R145, -INF , P2 ;  /* 0xff80000091767808 */ /* 0x000fe20001000000 */
[----:B------:R-:W-:Y:S01]  /*6520*/  VIADD R145, R5, 0x14 ;  /* 0x0000001405917836 */ /* 0x000fe20000000000 */
[----:B------:R2:W-:Y:S02]  /*6530*/  MUFU.EX2 R226, R95 ;  /* 0x0000005f00e27308 */ /* 0x0005e40000000800 */
[----:B--2---:R-:W-:-:S02]  /*6540*/  FFMA.FTZ R95, R117, UR5, -R233 ;  /* 0x00000005755f7c23 */ /* 0x004fc400080108e9 */
[----:B------:R-:W1:Y:S01]  /*6550*/  SHFL.IDX PT, R117, R218, R145, 0x1f ;  /* 0x00001f91da757589 */ /* 0x000e6200000e0000 */
[----:B------:R-:W-:Y:S02]  /*6560*/  WARPGROUP.DEPBAR.LE gsb0, 0x0 ;  /* 0x00008000000079c5 */ /* 0x000fe40000010000 */
[----:B------:R-:W-:-:S06]  /*6570*/  WARPGROUP.ARRIVE ;  /* 0x00000000000079c5 */ /* 0x000fcc0000000000 */
[----:B------:R-:W-:Y:S01]  /*6580*/  HGMMA.64x128x16.F32 R24, gdesc[UR8], R24, gsb0 ;  /* 0x01e00000081879f0 */ /* 0x000fe20008000818 */
[--C-:B-1----:R-:W-:Y:S01]  /*6590*/  FFMA.FTZ R118, R118, UR5, -R117.reuse ;  /* 0x0000000576767c23 */ /* 0x102fe20008010875 */
[----:B------:R-:W-:Y:S02]  /*65a0*/  FFMA.FTZ R117, R147, UR5, -R117 ;  /* 0x0000000593757c23 */ /* 0x000fe40008010875 */
[----:B------:R-:W2:Y:S01]  /*65b0*/  LDL R147, [R1+0x38] ;  /* 0x0000380001937983 */ /* 0x000ea20000100800 */
[----:B------:R-:W-:Y:S02]  /*65c0*/  R2UR UR8, R234 ;  /* 0x00000000ea0872ca */ /* 0x000fe400000e0000 */
[----:B------:R-:W-:Y:S01]  /*65d0*/  R2UR UR9, R235 ;  /* 0x00000000eb0972ca */ /* 0x000fe200000e0000 */
[----:B------:R-:W-:Y:S01]  /*65e0*/  UMOV UR10, UR6 ;  /* 0x00000006000a7c82 */ /* 0x000fe20008000000 */
[----:B------:R-:W-:Y:S01]  /*65f0*/  UMOV UR11, 0x40000040 ;  /* 0x40000040000b7882 */ /* 0x000fe20000000000 */
[----:B------:R-:W-:-:S05]  /*6600*/  VIADD R13, R5, 0x14 ;  /* 0x00000014050d7836 */ /* 0x000fca0000000000 */
[----:B------:R1:W3:Y:S02]  /*6610*/  SHFL.IDX PT, R12, R10, R13, 0x1f ;  /* 0x00001f0d0a0c7589 */ /* 0x0002e400000e0000 */
[----:B-1----:R-:W-:-:S06]  /*6620*/  VIADD R13, R5, 0x18 ;  /* 0x00000018050d7836 */ /* 0x002fcc0000000000 */
[----:B------:R3:W1:Y:S01]  /*6630*/  SHFL.IDX PT, R13, R10, R13, 0x1f ;  /* 0x00001f0d0a0d7589 */ /* 0x00066200000e0000 */
[----:B------:R-:W-:Y:S02]  /*6640*/  WARPGROUP.DEPBAR.LE gsb0, 0x0 ;  /* 0x00008000000079c5 */ /* 0x000fe40000010000 */
[----:B------:R-:W-:-:S06]  /*6650*/  WARPGROUP.ARRIVE ;  /* 0x00000000000079c5 */ /* 0x000fcc0000000000 */
[----:B------:R-:W-:Y:S01]  /*6660*/  HGMMA.64x128x16.F32 R24, gdesc[UR8], R24, gsb0 ;  /* 0x01e00000081879f0 */ /* 0x000fe20008000818 */
[----:B------:R-:W4:Y:S01]  /*6670*/  SHFL.IDX PT, R103, R223, R103, 0x1f ;  /* 0x00001f67df677589 */ /* 0x000f2200000e0000 */
[----:B------:R-:W-:Y:S02]  /*6680*/  FSEL R96, R96, -INF , P2 ;  /* 0xff80000060607808 */ /* 0x000fe40001000000 */
[----:B------:R-:W-:Y:S01]  /*6690*/  FSEL R98, R98, -INF , P1 ;  /* 0xff80000062627808 */ /* 0x000fe20000800000 */
[----:B------:R-:W-:Y:S01]  /*66a0*/  FFMA.FTZ R91, R113, UR5, -R92 ;  /* 0x00000005715b7c23 */ /* 0x000fe2000801085c */
[----:B------:R-:W-:Y:S02]  /*66b0*/  FSEL R97, R97, -INF , P2 ;  /* 0xff80000061617808 */ /* 0x000fe40001000000 */
[----:B------:R-:W-:Y:S02]  /*66c0*/  FSEL R99, R99, -INF , P1 ;  /* 0xff80000063637808 */ /* 0x000fe40000800000 */
[----:B------:R-:W-:Y:S01]  /*66d0*/  FSEL R108, R108, -INF , P2 ;  /* 0xff8000006c6c7808 */ /* 0x000fe20001000000 */
[----:B------:R-:W-:Y:S01]  /*66e0*/  VIADD R113, R5, 0x4 ;  /* 0x0000000405717836 */ /* 0x000fe20000000000 */
[----:B------:R-:W-:-:S02]  /*66f0*/  FSEL R100, R100, -INF , P2 ;  /* 0xff80000064647808 */ /* 0x000fc40001000000 */
[----:B------:R-:W-:Y:S02]  /*6700*/  FSEL R110, R110, -INF , P1 ;  /* 0xff8000006e6e7808 */ /* 0x000fe40000800000 */
[----:B------:R-:W-:Y:S01]  /*6710*/  FSEL R112, R112, -INF , P2 ;  /* 0xff80000070707808 */ /* 0x000fe20001000000 */
[--C-:B------:R-:W-:Y:S01]  /*6720*/  FFMA.FTZ R96, R96, UR5, -R11.reuse ;  /* 0x0000000560607c23 */ /* 0x100fe2000801080b */
[----:B------:R-:W-:Y:S01]  /*6730*/  FSEL R114, R114, -INF , P1 ;  /* 0xff80000072727808 */ /* 0x000fe20000800000 */
[----:B------:R-:W-:Y:S01]  /*6740*/  FFMA.FTZ R9, R98, UR5, -R11 ;  /* 0x0000000562097c23 */ /* 0x000fe2000801080b */
[--C-:B---3--:R-:W-:Y:S01]  /*6750*/  FFMA.FTZ R10, R97, UR5, -R12.reuse ;  /* 0x00000005610a7c23 */ /* 0x108fe2000801080c */
[----:B------:R-:W-:Y:S01]  /*6760*/  FFMA.FTZ R11, R99, UR5, -R12 ;  /* 0x00000005630b7c23 */ /* 0x000fe2000801080c */
[--C-:B------:R-:W-:Y:S01]  /*6770*/  FFMA.FTZ R21, R108, UR5, -R22.reuse ;  /* 0x000000056c157c23 */ /* 0x100fe20008010816 */
[----:B-1----:R-:W-:Y:S01]  /*6780*/  FFMA.FTZ R12, R100, UR5, -R13 ;  /* 0x00000005640c7c23 */ /* 0x002fe2000801080d */
[----:B------:R-:W-:Y:S01]  /*6790*/  FFMA.FTZ R22, R110, UR5, -R22 ;  /* 0x000000056e167c23 */ /* 0x000fe20008010816 */
[--C-:B------:R-:W-:Y:S01]  /*67a0*/  FFMA.FTZ R89, R112, UR5, -R90.reuse ;  /* 0x0000000570597c23 */ /* 0x100fe2000801085a */
[----:B------:R-:W1:Y:S01]  /*67b0*/  SHFL.IDX PT, R100, R223, R113, 0x1f ;  /* 0x00001f71df647589 */ /* 0x000e6200000e0000 */
[----:B------:R-:W-:Y:S01]  /*67c0*/  FSEL R102, R102, -INF , P1 ;  /* 0xff80000066667808 */ /* 0x000fe20000800000 */
[----:B------:R-:W-:-:S02]  /*67d0*/  FFMA.FTZ R90, R114, UR5, -R90 ;  /* 0x00000005725a7c23 */ /* 0x000fc4000801085a */
[----:B------:R3:W5:Y:S01]  /*67e0*/  SHFL.IDX PT, R110, R223, R104, 0x1f ;  /* 0x00001f68df6e7589 */ /* 0x00076200000e0000 */
[----:B------:R-:W-:Y:S01]  /*67f0*/  VIADD R114, R5, 0x8 ;  /* 0x0000000805727836 */ /* 0x000fe20000000000 */
[----:B------:R-:W-:Y:S02]  /*6800*/  FSEL R109, R109, -INF , P2 ;  /* 0xff8000006d6d7808 */ /* 0x000fe40001000000 */
[----:B------:R-:W5:Y:S01]  /*6810*/  SHFL.IDX PT, R98, R223, R5, 0x1f ;  /* 0x00001f05df627589 */ /* 0x000f6200000e0000 */
[----:B------:R-:W-:-:S03]  /*6820*/  FFMA.FTZ R13, R102, UR5, -R13 ;  /* 0x00000005660d7c23 */ /* 0x000fc6000801080d */
[----:B------:R5:W5:Y:S01]  /*6830*/  SHFL.IDX PT, R108, R223, R101, 0x1f ;  /* 0x00001f65df6c7589 */ /* 0x000b6200000e0000 */
[----:B------:R-:W-:Y:S01]  /*6840*/  FFMA.FTZ R23, R109, UR5, -R88 ;  /* 0x000000056d177c23 */ /* 0x000fe20008010858 */
[----:B------:R-:W-:Y:S02]  /*6850*/  FSEL R109, R125, -INF , P2 ;  /* 0xff8000007d6d7808 */ /* 0x000fe40001000000 */
[----:B------:R-:W5:Y:S01]  /*6860*/  SHFL.IDX PT, R102, R223, R114, 0x1f ;  /* 0x00001f72df667589 */ /* 0x000f6200000e0000 */
[----:B---3--:R-:W-:Y:S02]  /*6870*/  FSEL R104, R127, -INF , P1 ;  /* 0xff8000007f687808 */ /* 0x008fe40000800000 */
[----:B------:R-:W-:Y:S01]  /*6880*/  FSEL R119, R119, -INF , P1 ;  /* 0xff80000077777808 */ /* 0x000fe20000800000 */
[--C-:B----4-:R-:W-:Y:S01]  /*6890*/  FFMA.FTZ R109, R109, UR5, -R103.reuse ;  /* 0x000000056d6d7c23 */ /* 0x110fe20008010867 */
[----:B------:R-:W-:Y:S01]  /*68a0*/  FSEL R105, R105, -INF , P2 ;  /* 0xff80000069697808 */ /* 0x000fe20001000000 */
[----:B------:R-:W-:Y:S01]  /*68b0*/  FFMA.FTZ R104, R104, UR5, -R103 ;  /* 0x0000000568687c23 */ /* 0x000fe20008010867 */
[----:B------:R-:W-:Y:S01]  /*68c0*/  FSEL R107, R107, -INF , P1 ;  /* 0xff8000006b6b7808 */ /* 0x000fe20000800000 */
[----:B------:R3:W-:Y:S01]  /*68d0*/  MUFU.EX2 R224, R96 ;  /* 0x0000006000e07308 */ /* 0x0007e20000000800 */
[----:B------:R-:W-:Y:S01]  /*68e0*/  FSEL R99, R121, -INF , P2 ;  /* 0xff80000079637808 */ /* 0x000fe20001000000 */
[----:B------:R-:W-:Y:S01]  /*68f0*/  FFMA.FTZ R19, R105, UR5, -R20 ;  /* 0x0000000569137c23 */ /* 0x000fe20008010814 */
[----:B------:R-:W-:-:S02]  /*6900*/  FSEL R123, R123, -INF , P1 ;  /* 0xff8000007b7b7808 */ /* 0x000fc40000800000 */
[----:B------:R-:W-:-:S03]  /*6910*/  FSEL R134, R134, -INF , P1 ;  /* 0xff80000086867808 */ /* 0x000fc60000800000 */
[----:B------:R4:W-:Y:S01]  /*6920*/  MUFU.EX2 R103, R109 ;  /* 0x0000006d00677308 */ /* 0x0009e20000000800 */
[----:B---3--:R-:W-:Y:S01]  /*6930*/  FFMA.FTZ R96, R119, UR5, -R233 ;  /* 0x0000000577607c23 */ /* 0x008fe200080108e9 */
[----:B------:R-:W-:Y:S02]  /*6940*/  VIADD R233, R5, 0x1c ;  /* 0x0000001c05e97836 */ /* 0x000fe40000000000 */
[----:B------:R-:W-:Y:S01]  /*6950*/  FFMA.FTZ R20, R107, UR5, -R20 ;  /* 0x000000056b147c23 */ /* 0x000fe20008010814 */
[----:B------:R-:W-:Y:S01]  /*6960*/  FSEL R120, R120, -INF , P2 ;  /* 0xff80000078787808 */ /* 0x000fe20001000000 */
[----:B------:R-:W3:Y:S01]  /*6970*/  SHFL.IDX PT, R106, R223, R106, 0x1f ;  /* 0x00001f6adf6a7589 */ /* 0x000ee200000e0000 */
[----:B----4-:R-:W-:Y:S01]  /*6980*/  FSEL R109, R132, -INF , P2 ;  /* 0xff800000846d7808 */ /* 0x010fe20001000000 */
[--C-:B-1----:R-:W-:Y:S01]  /*6990*/  FFMA.FTZ R99, R99, UR5, -R100.reuse ;  /* 0x0000000563637c23 */ /* 0x102fe20008010864 */
[----:B------:R-:W-:Y:S01]  /*69a0*/  FSEL R107, R129, -INF , P2 ;  /* 0xff800000816b7808 */ /* 0x000fe20001000000 */
[----:B------:R-:W-:Y:S01]  /*69b0*/  FFMA.FTZ R100, R123, UR5, -R100 ;  /* 0x000000057b647c23 */ /* 0x000fe20008010864 */
[----:B------:R-:W-:Y:S01]  /*69c0*/  FSEL R131, R131, -INF , P1 ;  /* 0xff80000083837808 */ /* 0x000fe20000800000 */
[--C-:B-----5:R-:W-:Y:S01]  /*69d0*/  FFMA.FTZ R109, R109, UR5, -R110.reuse ;  /* 0x000000056d6d7c23 */ /* 0x120fe2000801086e */
[----:B------:R-:W-:Y:S01]  /*69e0*/  SHFL.IDX PT, R112, R223, R233, 0x1f ;  /* 0x00001fe9df707589 */ /* 0x000fe200000e0000 */
[----:B------:R-:W-:Y:S01]  /*69f0*/  FFMA.FTZ R110, R134, UR5, -R110 ;  /* 0x00000005866e7c23 */ /* 0x000fe2000801086e */
[----:B------:R-:W-:-:S02]  /*6a00*/  FSEL R111, R111, -INF , P1 ;  /* 0xff8000006f6f7808 */ /* 0x000fc40000800000 */
[----:B------:R-:W-:Y:S01]  /*6a10*/  FSEL R101, R124, -INF , P2 ;  /* 0xff8000007c657808 */ /* 0x000fe20001000000 */
[----:B------:R1:W-:Y:S01]  /*6a20*/  SHFL.IDX PT, R134, R218, R113, 0x1f ;  /* 0x00001f71da867589 */ /* 0x0003e200000e0000 */
[----:B------:R-:W-:Y:S01]  /*6a30*/  FSEL R126, R126, -INF , P1 ;  /* 0xff8000007e7e7808 */ /* 0x000fe20000800000 */
[----:B------:R-:W-:Y:S02]  /*6a40*/  FFMA.FTZ R97, R120, UR5, -R98 ;  /* 0x0000000578617c23 */ /* 0x000fe40008010862 */
[----:B------:R4:W-:Y:S01]  /*6a50*/  SHFL.IDX PT, R123, R218, R114, 0x1f ;  /* 0x00001f72da7b7589 */ /* 0x0009e200000e0000 */
[--C-:B------:R-:W-:Y:S01]  /*6a60*/  FFMA.FTZ R107, R107, UR5, -R108.reuse ;  /* 0x000000056b6b7c23 */ /* 0x100fe2000801086c */
[----:B------:R-:W-:Y:S01]  /*6a70*/  FFMA.FTZ R108, R131, UR5, -R108 ;  /* 0x00000005836c7c23 */ /* 0x000fe2000801086c */
[----:B------:R-:W-:Y:S02]  /*6a80*/  FSEL R120, R144, -INF , P2 ;  /* 0xff80000090787808 */ /* 0x000fe40001000000 */
[----:B-1----:R-:W-:Y:S01]  /*6a90*/  FSEL R113, R151, -INF , P1 ;  /* 0xff80000097717808 */ /* 0x002fe20000800000 */
[----:B------:R-:W-:Y:S01]  /*6aa0*/  VIADD R151, R5, 0x4 ;  /* 0x0000000405977836 */ /* 0x000fe20000000000 */
[----:B----4-:R-:W-:Y:S01]  /*6ab0*/  FSEL R114, R149, -INF , P2 ;  /* 0xff80000095727808 */ /* 0x010fe20001000000 */
[C---:B------:R-:W-:Y:S01]  /*6ac0*/  VIADD R149, R5.reuse, 0x8 ;  /* 0x0000000805957836 */ /* 0x040fe20000000000 */
[----:B------:R-:W-:Y:S01]  /*6ad0*/  SHFL.IDX PT, R131, R218, R5, 0x1f ;  /* 0x00001f05da837589 */ /* 0x000fe200000e0000 */
[----:B------:R-:W-:Y:S01]  /*6ae0*/  VIADD R144, R5, 0xc ;  /* 0x0000000c05907836 */ /* 0x000fe20000000000 */
[----:B------:R-:W-:-:S02]  /*6af0*/  WARPGROUP.DEPBAR.LE gsb0, 0x0 ;  /* 0x00008000000079c5 */ /* 0x000fc40000010000 */
[----:B------:R-:W1:Y:S04]  /*6b00*/  LDS R216, [R216+0x400] ;  /* 0x00040000d8d87984 */ /* 0x000e680000000800 */
[----:B------:R-:W-:Y:S04]  /*6b10*/  LDS R220, [R220+0x400] ;  /* 0x00040000dcdc7984 */ /* 0x000fe80000000800 */
[----:B------:R-:W-:Y:S01]  /*6b20*/  LDS R219, [R219+0x400] ;  /* 0x00040000dbdb7984 */ /* 0x000fe20000000800 */
[----:B------:R-:W-:Y:S01]  /*6b30*/  FSEL R116, R148, -INF , P2 ;  /* 0xff80000094747808 */ /* 0x000fe20001000000 */
[----:B------:R-:W-:Y:S01]  /*6b40*/  FFMA.FTZ R88, R111, UR5, -R88 ;  /* 0x000000056f587c23 */ /* 0x000fe20008010858 */
[----:B------:R-:W-:Y:S01]  /*6b50*/  FFMA.FTZ R101, R101, UR5, -R102 ;  /* 0x0000000565657c23 */ /* 0x000fe20008010866 */
[----:B------:R-:W-:-:S02]  /*6b60*/  VIADD R148, R5, 0x10 ;  /* 0x0000001005947836 */ /* 0x000fc40000000000 */
[----:B------:R-:W-:Y:S01]  /*6b70*/  FFMA.FTZ R102, R126, UR5, -R102 ;  /* 0x000000057e667c23 */ /* 0x000fe20008010866 */
[----:B------:R-:W-:Y:S02]  /*6b80*/  FSEL R111, R133, -INF , P2 ;  /* 0xff800000856f7808 */ /* 0x000fe40001000000 */
[----:B------:R-:W-:Y:S02]  /*6b90*/  FSEL R105, R128, -INF , P2 ;  /* 0xff80000080697808 */ /* 0x000fe40001000000 */
[----:B------:R-:W-:Y:S01]  /*6ba0*/  FSEL R130, R130, -INF , P1 ;  /* 0xff80000082827808 */ /* 0x000fe20000800000 */
[----:B------:R-:W-:Y:S01]  /*6bb0*/  SHFL.IDX PT, R121, R218, R144, 0x1f ;  /* 0x00001f90da797589 */ /* 0x000fe200000e0000 */
[----:B------:R-:W-:Y:S01]  /*6bc0*/  FSEL R135, R135, -INF , P1 ;  /* 0xff80000087877808 */ /* 0x000fe20000800000 */
[--C-:B---3--:R-:W-:Y:S02]  /*6bd0*/  FFMA.FTZ R105, R105, UR5, -R106.reuse ;  /* 0x0000000569697c23 */ /* 0x108fe4000801086a */
[----:B------:R-:W-:Y:S01]  /*6be0*/  LDS R221, [R221+0x400] ;  /* 0x00040000dddd7984 */ /* 0x000fe20000000800 */
[----:B------:R-:W-:-:S03]  /*6bf0*/  FFMA.FTZ R106, R130, UR5, -R106 ;  /* 0x00000005826a7c23 */ /* 0x000fc6000801086a */
[----:B-1----:R-:W1:Y:S04]  /*6c00*/  SHFL.IDX PT, R124, R216, R5, 0x1f ;  /* 0x00001f05d87c7589 */ /* 0x002e6800000e0000 */
[----:B------:R-:W3:Y:S04]  /*6c10*/  SHFL.IDX PT, R126, R216, R151, 0x1f ;  /* 0x00001f97d87e7589 */ /* 0x000ee800000e0000 */
[----:B------:R-:W4:Y:S04]  /*6c20*/  SHFL.IDX PT, R133, R216, R149, 0x1f ;  /* 0x00001f95d8857589 */ /* 0x000f2800000e0000 */
[----:B------:R-:W5:Y:S04]  /*6c30*/  SHFL.IDX PT, R127, R216, R144, 0x1f ;  /* 0x00001f90d87f7589 */ /* 0x000f6800000e0000 */
[----:B------:R-:W5:Y:S01]  /*6c40*/  SHFL.IDX PT, R129, R216, R148, 0x1f ;  /* 0x00001f94d8817589 */ /* 0x000f6200000e0000 */
[--C-:B------:R-:W-:Y:S01]  /*6c50*/  FFMA.FTZ R111, R111, UR5, -R112.reuse ;  /* 0x000000056f6f7c23 */ /* 0x100fe20008010870 */
[----:B------:R-:W-:Y:S01]  /*6c60*/  FSEL R130, R136, -INF , P2 ;  /* 0xff80000088827808 */ /* 0x000fe20001000000 */
[----:B------:R-:W-:Y:S01]  /*6c70*/  FFMA.FTZ R112, R135, UR5, -R112 ;  /* 0x0000000587707c23 */ /* 0x000fe20008010870 */
[----:B------:R-:W-:-:S02]  /*6c80*/  FSEL R135, R137, -INF , P2 ;  /* 0xff80000089877808 */ /* 0x000fc40001000000 */
[----:B------:R-:W-:Y:S01]  /*6c90*/  FSEL R125, R140, -INF , P2 ;  /* 0xff8000008c7d7808 */ /* 0x000fe20001000000 */
[----:B------:R-:W-:Y:S01]  /*6ca0*/  FFMA.FTZ R130, R130, UR5, -R131 ;  /* 0x0000000582827c23 */ /* 0x000fe20008010883 */
[----:B------:R-:W-:Y:S01]  /*6cb0*/  FSEL R142, R142, -INF , P1 ;  /* 0xff8000008e8e7808 */ /* 0x000fe20000800000 */
[----:B------:R-:W-:Y:S01]  /*6cc0*/  FFMA.FTZ R135, R135, UR5, -R134 ;  /* 0x0000000587877c23 */ /* 0x000fe20008010886 */
[----:B------:R-:W-:Y:S01]  /*6cd0*/  FSEL R139, R139, -INF , P1 ;  /* 0xff8000008b8b7808 */ /* 0x000fe20000800000 */
[--C-:B-1----:R-:W-:Y:S01]  /*6ce0*/  FADD.FTZ R24, R24, -R124.reuse ;  /* 0x8000007c18187221 */ /* 0x102fe20000010000 */
[----:B------:R-:W-:Y:S01]  /*6cf0*/  FSEL R138, R138, -INF , P1 ;  /* 0xff8000008a8a7808 */ /* 0x000fe20000800000 */
[----:B------:R-:W-:Y:S01]  /*6d00*/  FADD.FTZ R26, R26, -R124 ;  /* 0x8000007c1a1a7221 */ /* 0x000fe20000010000 */
[--C-:B---3--:R-:W-:Y:S01]  /*6d10*/  FADD.FTZ R124, R25, -R126.reuse ;  /* 0x8000007e197c7221 */ /* 0x108fe20000010000 */
[----:B------:R-:W-:Y:S01]  /*6d20*/  FSEL R122, R122, -INF , P1 ;  /* 0xff8000007a7a7808 */ /* 0x000fe20000800000 */
[----:B----4-:R-:W-:Y:S01]  /*6d30*/  FADD.FTZ R128, R28, -R133 ;  /* 0x800000851c807221 */ /* 0x010fe20000010000 */
[----:B------:R-:W-:Y:S01]  /*6d40*/  FADD.FTZ R126, R27, -R126 ;  /* 0x8000007e1b7e7221 */ /* 0x000fe20000010000 */
[----:B------:R1:W-:Y:S01]  /*6d50*/  MUFU.EX2 R28, R130 ;  /* 0x00000082001c7308 */ /* 0x0003e20000000800 */
[----:B------:R-:W-:Y:S01]  /*6d60*/  FFMA.FTZ R125, R125, UR5, -R123 ;  /* 0x000000057d7d7c23 */ /* 0x000fe2000801087b */
[----:B-----5:R-:W-:Y:S01]  /*6d70*/  FADD.FTZ R27, R31, -R127 ;  /* 0x8000007f1f1b7221 */ /* 0x020fe20000010000 */
[----:B------:R-:W-:Y:S01]  /*6d80*/  FFMA.FTZ R123, R142, UR5, -R123 ;  /* 0x000000058e7b7c23 */ /* 0x000fe2000801087b */
[----:B------:R-:W-:Y:S01]  /*6d90*/  SHFL.IDX PT, R132, R216, R145, 0x1f ;  /* 0x00001f91d8847589 */ /* 0x000fe200000e0000 */
[----:B------:R-:W-:Y:S01]  /*6da0*/  FADD.FTZ R25, R30, -R133 ;  /* 0x800000851e197221 */ /* 0x000fe20000010000 */
[----:B------:R-:W-:Y:S01]  /*6db0*/  FFMA.FTZ R131, R138, UR5, -R131 ;  /* 0x000000058a837c23 */ /* 0x000fe20008010883 */
[----:B------:R-:W-:Y:S01]  /*6dc0*/  FFMA.FTZ R134, R139, UR5, -R134 ;  /* 0x000000058b867c23 */ /* 0x000fe20008010886 */
[----:B-1----:R-:W-:Y:S01]  /*6dd0*/  FADD.FTZ R130, R29, -R127 ;  /* 0x8000007f1d827221 */ /* 0x002fe20000010000 */
[----:B------:R-:W-:Y:S01]  /*6de0*/  FADD.FTZ R127, R32, -R129 ;  /* 0x80000081207f7221 */ /* 0x000fe20000010000 */
[----:B------:R-:W1:Y:S01]  /*6df0*/  SHFL.IDX PT, R142, R216, R233, 0x1f ;  /* 0x00001fe9d88e7589 */ /* 0x000e6200000e0000 */
[----:B------:R3:W-:Y:S01]  /*6e00*/  MUFU.EX2 R30, R135 ;  /* 0x00000087001e7308 */ /* 0x0007e20000000800 */
[----:B------:R-:W-:-:S02]  /*6e10*/  FFMA.FTZ R98, R122, UR5, -R98 ;  /* 0x000000057a627c23 */ /* 0x000fc40008010862 */
[----:B------:R-:W4:Y:S01]  /*6e20*/  SHFL.IDX PT, R32, R220, R145, 0x1f ;  /* 0x00001f91dc207589 */ /* 0x000f2200000e0000 */
[----:B------:R-:W-:-:S03]  /*6e30*/  FSEL R122, R141, -INF , P2 ;  /* 0xff8000008d7a7808 */ /* 0x000fc60001000000 */
[----:B------:R-:W5:Y:S01]  /*6e40*/  SHFL.IDX PT, R139, R220, R149, 0x1f ;  /* 0x00001f95dc8b7589 */ /* 0x000f6200000e0000 */
[----:B------:R-:W-:-:S03]  /*6e50*/  FSEL R143, R143, -INF , P1 ;  /* 0xff8000008f8f7808 */ /* 0x000fc60000800000 */
[----:B------:R-:W5:Y:S04]  /*6e60*/  SHFL.IDX PT, R138, R220, R148, 0x1f ;  /* 0x00001f94dc8a7589 */ /* 0x000f6800000e0000 */
[----:B---3--:R-:W3:Y:S01]  /*6e70*/  SHFL.IDX PT, R135, R219, R5, 0x1f ;  /* 0x00001f05db877589 */ /* 0x008ee200000e0000 */
[----:B------:R-:W-:-:S03]  /*6e80*/  VIADD R223, R5, 0x18 ;  /* 0x0000001805df7836 */ /* 0x000fc60000000000 */
[----:B------:R-:W3:Y:S01]  /*6e90*/  SHFL.IDX PT, R137, R220, R144, 0x1f ;  /* 0x00001f90dc897589 */ /* 0x000ee200000e0000 */
[--C-:B------:R-:W-:Y:S01]  /*6ea0*/  FFMA.FTZ R122, R122, UR5, -R121.reuse ;  /* 0x000000057a7a7c23 */ /* 0x100fe20008010879 */
[----:B------:R-:W-:Y:S02]  /*6eb0*/  FFMA.FTZ R121, R143, UR5, -R121 ;  /* 0x000000058f797c23 */ /* 0x000fe40008010879 */
[----:B------:R-:W2:Y:S04]  /*6ec0*/  SHFL.IDX PT, R143, R216, R223, 0x1f ;  /* 0x00001fdfd88f7589 */ /* 0x000ea800000e0000 */
[----:B------:R-:W2:Y:S01]  /*6ed0*/  SHFL.IDX PT, R136, R220, R223, 0x1f ;  /* 0x00001fdfdc887589 */ /* 0x000ea200000e0000 */
[----:B------:R5:W-:Y:S01]  /*6ee0*/  MUFU.EX2 R29, R131 ;  /* 0x00000083001d7308 */ /* 0x000be20000000800 */
[----:B------:R-:W-:Y:S01]  /*6ef0*/  FSEL R115, R115, -INF , P1 ;  /* 0xff80000073737808 */ /* 0x000fe20000800000 */
[--C-:B-1----:R-:W-:Y:S01]  /*6f00*/  FADD.FTZ R37, R37, -R142.reuse ;  /* 0x8000008e25257221 */ /* 0x102fe20000010000 */
[----:B------:R-:W-:Y:S01]  /*6f10*/  FADD.FTZ R39, R39, -R142 ;  /* 0x8000008e27277221 */ /* 0x000fe20000010000 */
[--C-:B----4-:R-:W-:Y:S01]  /*6f20*/  FADD.FTZ R49, R49, -R32.reuse ;  /* 0x8000002031317221 */ /* 0x110fe20000010000 */
[----:B------:R-:W-:Y:S01]  /*6f30*/  FADD.FTZ R51, R51, -R32 ;  /* 0x8000002033337221 */ /* 0x000fe20000010000 */
[----:B------:R-:W1:Y:S01]  /*6f40*/  SHFL.IDX PT, R119, R218, R148, 0x1f ;  /* 0x00001f94da777589 */ /* 0x000e6200000e0000 */
[--C-:B-----5:R-:W-:Y:S01]  /*6f50*/  FADD.FTZ R44, R44, -R139.reuse ;  /* 0x8000008b2c2c7221 */ /* 0x120fe20000010000 */
[----:B------:R4:W-:Y:S01]  /*6f60*/  MUFU.EX2 R31, R134 ;  /* 0x00000086001f7308 */ /* 0x0009e20000000800 */
[--C-:B------:R-:W-:Y:S01]  /*6f70*/  FADD.FTZ R131, R33, -R132.reuse ;  /* 0x8000008421837221 */ /* 0x100fe20000010000 */
[----:B------:R-:W-:Y:S01]  /*6f80*/  FADD.FTZ R132, R35, -R132 ;  /* 0x8000008423847221 */ /* 0x000fe20000010000 */
[----:B------:R-:W-:Y:S01]  /*6f90*/  FADD.FTZ R46, R46, -R139 ;  /* 0x8000008b2e2e7221 */ /* 0x000fe20000010000 */
[--C-:B------:R-:W-:Y:S01]  /*6fa0*/  FADD.FTZ R48, R48, -R138.reuse ;  /* 0x8000008a30307221 */ /* 0x100fe20000010000 */
[----:B------:R-:W-:Y:S01]  /*6fb0*/  FADD.FTZ R50, R50, -R138 ;  /* 0x8000008a32327221 */ /* 0x000fe20000010000 */
[----:B------:R-:W-:Y:S01]  /*6fc0*/  SHFL.IDX PT, R35, R219, R144, 0x1f ;  /* 0x00001f90db237589 */ /* 0x000fe200000e0000 */
[--C-:B---3--:R-:W-:Y:S01]  /*6fd0*/  FADD.FTZ R56, R56, -R135.reuse ;  /* 0x8000008738387221 */ /* 0x108fe20000010000 */
[----:B------:R3:W-:Y:S01]  /*6fe0*/  MUFU.EX2 R32, R125 ;  /* 0x0000007d00207308 */ /* 0x0007e20000000800 */
[----:B------:R-:W-:Y:S01]  /*6ff0*/  FADD.FTZ R58, R58, -R135 ;  /* 0x800000873a3a7221 */ /* 0x000fe20000010000 */
[----:B----4-:R-:W-:Y:S01]  /*7000*/  SHFL.IDX PT, R134, R219, R145, 0x1f ;  /* 0x00001f91db867589 */ /* 0x010fe200000e0000 */
[--C-:B------:R-:W-:Y:S01]  /*7010*/  FADD.FTZ R45, R45, -R137.reuse ;  /* 0x800000892d2d7221 */ /* 0x100fe20000010000 */
[----:B------:R-:W-:-:S02]  /*7020*/  FADD.FTZ R47, R47, -R137 ;  /* 0x800000892f2f7221 */ /* 0x000fc40000010000 */
[----:B------:R-:W-:Y:S01]  /*7030*/  SHFL.IDX PT, R142, R221, R145, 0x1f ;  /* 0x00001f91dd8e7589 */ /* 0x000fe200000e0000 */
[----:B------:R-:W-:-:S03]  /*7040*/  FFMA.FTZ R92, R115, UR5, -R92 ;  /* 0x00000005735c7c23 */ /* 0x000fc6000801085c */
[----:B---3--:R-:W-:Y:S04]  /*7050*/  SHFL.IDX PT, R125, R221, R5, 0x1f ;  /* 0x00001f05dd7d7589 */ /* 0x008fe800000e0000 */
[----:B------:R-:W-:Y:S04]  /*7060*/  SHFL.IDX PT, R135, R221, R151, 0x1f ;  /* 0x00001f97dd877589 */ /* 0x000fe800000e0000 */
[----:B------:R-:W-:Y:S04]  /*7070*/  SHFL.IDX PT, R139, R221, R149, 0x1f ;  /* 0x00001f95dd8b7589 */ /* 0x000fe800000e0000 */
[----:B------:R-:W-:Y:S04]  /*7080*/  SHFL.IDX PT, R144, R221, R144, 0x1f ;  /* 0x00001f90dd907589 */ /* 0x000fe800000e0000 */
[----:B------:R-:W-:Y:S04]  /*7090*/  SHFL.IDX PT, R138, R221, R148, 0x1f ;  /* 0x00001f94dd8a7589 */ /* 0x000fe800000e0000 */
[----:B------:R-:W-:Y:S04]  /*70a0*/  SHFL.IDX PT, R145, R221, R223, 0x1f ;  /* 0x00001fdfdd917589 */ /* 0x000fe800000e0000 */
[----:B------:R-:W3:Y:S04]  /*70b0*/  SHFL.IDX PT, R137, R219, R149, 0x1f ;  /* 0x00001f95db897589 */ /* 0x000ee800000e0000 */
[----:B------:R-:W4:Y:S04]  /*70c0*/  SHFL.IDX PT, R221, R221, R233, 0x1f ;  /* 0x00001fe9dddd7589 */ /* 0x000f2800000e0000 */
[----:B------:R-:W5:Y:S01]  /*70d0*/  SHFL.IDX PT, R115, R218, R223, 0x1f ;  /* 0x00001fdfda737589 */ /* 0x000f6200000e0000 */
[----:B------:R-:W-:-:S03]  /*70e0*/  FADD.FTZ R129, R34, -R129 ;  /* 0x8000008122817221 */ /* 0x000fc60000010000 */
[----:B------:R-:W5:Y:S01]  /*70f0*/  SHFL.IDX PT, R218, R218, R233, 0x1f ;  /* 0x00001fe9dada7589 */ /* 0x000f6200000e0000 */
[----:B--2---:R-:W-:-:S03]  /*7100*/  FADD.FTZ R133, R36, -R143 ;  /* 0x8000008f24857221 */ /* 0x004fc60000010000 */
[----:B------:R-:W2:Y:S01]  /*7110*/  SHFL.IDX PT, R33, R220, R233, 0x1f ;  /* 0x00001fe9dc217589 */ /* 0x000ea200000e0000 */
[--C-:B------:R-:W-:Y:S01]  /*7120*/  FADD.FTZ R52, R52, -R136.reuse ;  /* 0x8000008834347221 */ /* 0x100fe20000010000 */
[----:B------:R-:W-:Y:S02]  /*7130*/  FADD.FTZ R54, R54, -R136 ;  /* 0x8000008836367221 */ /* 0x000fe40000010000 */
[----:B------:R-:W2:Y:S01]  /*7140*/  SHFL.IDX PT, R34, R219, R151, 0x1f ;  /* 0x00001f97db227589 */ /* 0x000ea200000e0000 */
[----:B------:R-:W2:Y:S03]  /*7150*/  MUFU.EX2 R12, R12 ;  /* 0x0000000c000c7308 */ /* 0x000ea60000000800 */
[----:B------:R-:W-:Y:S04]  /*7160*/  SHFL.IDX PT, R36, R219, R223, 0x1f ;  /* 0x00001fdfdb247589 */ /* 0x000fe800000e0000 */
[----:B------:R-:W2:Y:S01]  /*7170*/  SHFL.IDX PT, R136, R219, R148, 0x1f ;  /* 0x00001f94db887589 */ /* 0x000ea200000e0000 */
[----:B------:R-:W2:Y:S03]  /*7180*/  MUFU.EX2 R14, R14 ;  /* 0x0000000e000e7308 */ /* 0x000ea60000000800 */
[----:B------:R-:W2:Y:S01]  /*7190*/  SHFL.IDX PT, R219, R219, R233, 0x1f ;  /* 0x00001fe9dbdb7589 */ /* 0x000ea200000e0000 */
[----:B------:R-:W-:-:S03]  /*71a0*/  FSEL R146, R146, -INF , P1 ;  /* 0xff80000092927808 */ /* 0x000fc60000800000 */
[----:B------:R-:W2:Y:S01]  /*71b0*/  SHFL.IDX PT, R140, R220, R151, 0x1f ;  /* 0x00001f97dc8c7589 */ /* 0x000ea200000e0000 */
[----:B------:R-:W2:Y:S03]  /*71c0*/  MUFU.EX2 R107, R107 ;  /* 0x0000006b006b7308 */ /* 0x000ea60000000800 */
[----:B------:R-:W2:Y:S01]  /*71d0*/  SHFL.IDX PT, R141, R220, R5, 0x1f ;  /* 0x00001f05dc8d7589 */ /* 0x000ea200000e0000 */
[----:B------:R-:W-:Y:S01]  /*71e0*/  FSEL R150, R150, -INF , P1 ;  /* 0xff80000096967808 */ /* 0x000fe20000800000 */
[--C-:B-1----:R-:W-:Y:S01]  /*71f0*/  FFMA.FTZ R120, R120, UR5, -R119.reuse ;  /* 0x0000000578787c23 */ /* 0x102fe20008010877 */
[----:B------:R-:W-:Y:S02]  /*7200*/  FFMA.FTZ R119, R146, UR5, -R119 ;  /* 0x0000000592777c23 */ /* 0x000fe40008010877 */
[----:B------:R-:W1:Y:S01]  /*7210*/  MUFU.EX2 R13, R13 ;  /* 0x0000000d000d7308 */ /* 0x000e620000000800 */
[--C-:B---3--:R-:W-:Y:S01]  /*7220*/  FADD.FTZ R60, R60, -R137.reuse ;  /* 0x800000893c3c7221 */ /* 0x108fe20000010000 */
[----:B------:R-:W-:Y:S01]  /*7230*/  FADD.FTZ R62, R62, -R137 ;  /* 0x800000893e3e7221 */ /* 0x000fe20000010000 */
[----:B----4-:R-:W-:Y:S01]  /*7240*/  FADD.FTZ R146, R85, -R221 ;  /* 0x800000dd55927221 */ /* 0x010fe20000010000 */
[----:B------:R-:W-:-:S04]  /*7250*/  FADD.FTZ R137, R80, -R138 ;  /* 0x8000008a50897221 */ /* 0x000fc80000010000 */
[----:B------:R-:W3:Y:S01]  /*7260*/  MUFU.EX2 R15, R15 ;  /* 0x0000000f000f7308 */ /* 0x000ee20000000800 */
[----:B------:R-:W-:Y:S01]  /*7270*/  FMUL.FTZ R26, R232, R26 ;  /* 0x0000001ae81a7220 */ /* 0x000fe20000410000 */
[----:B------:R-:W-:Y:S01]  /*7280*/  FMUL.FTZ R85, R230, R126 ;  /* 0x0000007ee6557220 */ /* 0x000fe20000410000 */
[----:B-----5:R-:W-:-:S05]  /*7290*/  FFMA.FTZ R116, R116, UR5, -R115 ;  /* 0x0000000574747c23 */ /* 0x020fca0008010873 */
[----:B------:R-:W4:Y:S01]  /*72a0*/  MUFU.EX2 R101, R101 ;  /* 0x0000006500657308 */ /* 0x000f220000000800 */
[----:B------:R-:W-:Y:S01]  /*72b0*/  FADD.FTZ R138, R82, -R138 ;  /* 0x8000008a528a7221 */ /* 0x000fe20000010000 */
[----:B------:R-:W-:-:S06]  /*72c0*/  FFMA.FTZ R115, R150, UR5, -R115 ;  /* 0x0000000596737c23 */ /* 0x000fcc0008010873 */
[----:B------:R-:W5:Y:S01]  /*72d0*/  MUFU.EX2 R105, R105 ;  /* 0x0000006900697308 */ /* 0x000f620000000800 */
[----:B------:R-:W-:Y:S01]  /*72e0*/  FFMA.FTZ R114, R114, UR5, -R218 ;  /* 0x0000000572727c23 */ /* 0x000fe200080108da */
[----:B--2---:R-:W-:-:S06]  /*72f0*/  FMUL.FTZ R82, R12, R133 ;  /* 0x000000850c527220 */ /* 0x004fcc0000410000 */
[----:B------:R-:W2:Y:S01]  /*7300*/  MUFU.EX2 R106, R106 ;  /* 0x0000006a006a7308 */ /* 0x000ea20000000800 */
[----:B------:R-:W-:-:S07]  /*7310*/  FMUL.FTZ R37, R14, R37 ;  /* 0x000000250e257220 */ /* 0x000fce0000410000 */
[----:B------:R-:W2:Y:S01]  /*7320*/  MUFU.EX2 R108, R108 ;  /* 0x0000006c006c7308 */ /* 0x000ea20000000800 */
[----:B------:R-:W-:Y:S01]  /*7330*/  FFMA.FTZ R113, R113, UR5, -R218 ;  /* 0x0000000571717c23 */ /* 0x000fe200080108da */
[--C-:B------:R-:W-:Y:S01]  /*7340*/  FADD.FTZ R61, R61, -R35.reuse ;  /* 0x800000233d3d7221 */ /* 0x100fe20000010000 */
[----:B------:R-:W-:-:S05]  /*7350*/  FADD.FTZ R63, R63, -R35 ;  /* 0x800000233f3f7221 */ /* 0x000fca0000010000 */
[----:B------:R-:W2:Y:S01]  /*7360*/  MUFU.EX2 R111, R111 ;  /* 0x0000006f006f7308 */ /* 0x000ea20000000800 */
[--C-:B------:R-:W-:Y:S01]  /*7370*/  FADD.FTZ R53, R53, -R33.reuse ;  /* 0x8000002135357221 */ /* 0x100fe20000010000 */
[----:B------:R-:W-:Y:S01]  /*7380*/  FADD.FTZ R55, R55, -R33 ;  /* 0x8000002137377221 */ /* 0x000fe20000010000 */
[----:B------:R-:W-:-:S05]  /*7390*/  F2FP.F16.F32.PACK_AB R85, R85, R26 ;  /* 0x0000001a5555723e */ /* 0x000fca00000000ff */
[----:B------:R-:W2:Y:S01]  /*73a0*/  MUFU.EX2 R102, R102 ;  /* 0x0000006600667308 */ /* 0x000ea20000000800 */
[--C-:B------:R-:W-:Y:S01]  /*73b0*/  FADD.FTZ R57, R57, -R34.reuse ;  /* 0x8000002239397221 */ /* 0x100fe20000010000 */
[----:B------:R-:W-:Y:S01]  /*73c0*/  FADD.FTZ R59, R59, -R34 ;  /* 0x800000223b3b7221 */ /* 0x000fe20000010000 */
[----:B------:R-:W-:-:S05]  /*73d0*/  FMUL.FTZ R25, R228, R25 ;  /* 0x00000019e4197220 */ /* 0x000fca0000410000 */
[----:B------:R-:W2:Y:S01]  /*73e0*/  MUFU.EX2 R104, R104 ;  /* 0x0000006800687308 */ /* 0x000ea20000000800 */
[----:B------:R-:W-:Y:S01]  /*73f0*/  FMUL.FTZ R26, R226, R27 ;  /* 0x0000001be21a7220 */ /* 0x000fe20000410000 */
[----:B------:R-:W-:-:S06]  /*7400*/  F2FP.F16.F32.PACK_AB R82, R37, R82 ;  /* 0x000000522552723e */ /* 0x000fcc00000000ff */
[----:B------:R-:W-:Y:S01]  /*7410*/  MUFU.EX2 R9, R9 ;  /* 0x0000000900097308 */ /* 0x000fe20000000800 */
[----:B------:R-:W-:-:S07]  /*7420*/  FADD.FTZ R65, R65, -R134 ;  /* 0x8000008641417221 */ /* 0x000fce0000010000 */
[----:B------:R-:W2:Y:S01]  /*7430*/  MUFU.EX2 R10, R10 ;  /* 0x0000000a000a7308 */ /* 0x000ea20000000800 */
[----:B------:R-:W-:-:S07]  /*7440*/  FADD.FTZ R38, R38, -R143 ;  /* 0x8000008f26267221 */ /* 0x000fce0000010000 */
[----:B------:R-:W2:Y:S01]  /*7450*/  MUFU.EX2 R11, R11 ;  /* 0x0000000b000b7308 */ /* 0x000ea20000000800 */
[----:B------:R-:W-:-:S07]  /*7460*/  FADD.FTZ R64, R64, -R136 ;  /* 0x8000008840407221 */ /* 0x000fce0000010000 */
[----:B------:R-:W2:Y:S01]  /*7470*/  MUFU.EX2 R97, R97 ;  /* 0x0000006100617308 */ /* 0x000ea20000000800 */
[----:B------:R-:W-:-:S07]  /*7480*/  FADD.FTZ R66, R66, -R136 ;  /* 0x8000008842427221 */ /* 0x000fce0000010000 */
[----:B------:R-:W-:Y:S08]  /*7490*/  MUFU.EX2 R98, R98 ;  /* 0x0000006200627308 */ /* 0x000ff00000000800 */
[----:B------:R-:W2:Y:S08]  /*74a0*/  MUFU.EX2 R99, R99 ;  /* 0x0000006300637308 */ /* 0x000eb00000000800 */
[----:B------:R-:W2:Y:S08]  /*74b0*/  MUFU.EX2 R100, R100 ;  /* 0x0000006400647308 */ /* 0x000eb00000000800 */
[----:B------:R-:W2:Y:S01]  /*74c0*/  MUFU.EX2 R109, R109 ;  /* 0x0000006d006d7308 */ /* 0x000ea20000000800 */
[----:B------:R-:W-:-:S07]  /*74d0*/  FADD.FTZ R221, R87, -R221 ;  /* 0x800000dd57dd7221 */ /* 0x000fce0000010000 */
[----:B------:R-:W2:Y:S08]  /*74e0*/  MUFU.EX2 R17, R17 ;  /* 0x0000001100117308 */ /* 0x000eb00000000800 */
[----:B------:R-:W-:Y:S08]  /*74f0*/  MUFU.EX2 R18, R18 ;  /* 0x0000001200127308 */ /* 0x000ff00000000800 */
[----:B------:R-:W2:Y:S08]  /*7500*/  MUFU.EX2 R19, R19 ;  /* 0x0000001300137308 */ /* 0x000eb00000000800 */
[----:B------:R-:W2:Y:S08]  /*7510*/  MUFU.EX2 R20, R20 ;  /* 0x0000001400147308 */ /* 0x000eb00000000800 */
[----:B------:R-:W2:Y:S08]  /*7520*/  MUFU.EX2 R21, R21 ;  /* 0x0000001500157308 */ /* 0x000eb00000000800 */
[----:B------:R-:W-:Y:S08]  /*7530*/  MUFU.EX2 R22, R22 ;  /* 0x0000001600167308 */ /* 0x000ff00000000800 */
[----:B------:R-:W2:Y:S08]  /*7540*/  MUFU.EX2 R23, R23 ;  /* 0x0000001700177308 */ /* 0x000eb00000000800 */
[----:B------:R-:W2:Y:S01]  /*7550*/  MUFU.EX2 R88, R88 ;  /* 0x0000005800587308 */ /* 0x000ea20000000800 */
[----:B------:R-:W-:-:S07]  /*7560*/  F2FP.F16.F32.PACK_AB R87, R26, R25 ;  /* 0x000000191a57723e */ /* 0x000fce00000000ff */
        /* <DEDUP_REMOVED lines=8> */
[----:B------:R-:W-:-:S07]  /*75f0*/  FMUL.FTZ R25, R107, R65 ;  /* 0x000000416b197220 */ /* 0x000fce0000410000 */
[----:B------:R3:W-:Y:S01]  /*7600*/  MUFU.EX2 R35, R121 ;  /* 0x0000007900237308 */ /* 0x0007e20000000800 */
[----:B-1----:R-:W-:-:S07]  /*7610*/  FMUL.FTZ R38, R13, R38 ;  /* 0x000000260d267220 */ /* 0x002fce0000410000 */
[----:B------:R-:W1:Y:S01]  /*7620*/  MUFU.EX2 R110, R110 ;  /* 0x0000006e006e7308 */ /* 0x000e620000000800 */
[----:B---3--:R-:W-:Y:S01]  /*7630*/  FADD.FTZ R121, R67, -R134 ;  /* 0x8000008643797221 */ /* 0x008fe20000010000 */
[----:B------:R-:W-:-:S06]  /*7640*/  FADD.FTZ R67, R70, -R36 ;  /* 0x8000002446437221 */ /* 0x000fcc0000010000 */
[----:B------:R-:W3:Y:S01]  /*7650*/  MUFU.EX2 R112, R112 ;  /* 0x0000007000707308 */ /* 0x000ee20000000800 */
[----:B------:R-:W-:-:S07]  /*7660*/  FADD.FTZ R70, R69, -R219 ;  /* 0x800000db45467221 */ /* 0x000fce0000010000 */
[----:B------:R5:W3:Y:S01]  /*7670*/  MUFU.EX2 R33, R123 ;  /* 0x0000007b00217308 */ /* 0x000ae20000000800 */
[----:B------:R-:W-:Y:S01]  /*7680*/  FMUL.FTZ R39, R15, R39 ;  /* 0x000000270f277220 */ /* 0x000fe20000410000 */
[----:B----4-:R-:W-:-:S06]  /*7690*/  FMUL.FTZ R60, R101, R60 ;  /* 0x0000003c653c7220 */ /* 0x010fcc0000410000 */
[----:B------:R4:W3:Y:S01]  /*76a0*/  MUFU.EX2 R34, R122 ;  /* 0x0000007a00227308 */ /* 0x0008e20000000800 */
[----:B-----5:R-:W-:Y:S01]  /*76b0*/  FADD.FTZ R123, R68, -R36 ;  /* 0x80000024447b7221 */ /* 0x020fe20000010000 */
[----:B------:R-:W-:Y:S01]  /*76c0*/  FMUL.FTZ R61, R103, R61 ;  /* 0x0000003d673d7220 */ /* 0x000fe20000410000 */
[----:B------:R-:W-:-:S05]  /*76d0*/  FMUL.FTZ R64, R105, R64 ;  /* 0x0000004069407220 */ /* 0x000fca0000410000 */
[----:B------:R5:W3:Y:S01]  /*76e0*/  MUFU.EX2 R36, R120 ;  /* 0x0000007800247308 */ /* 0x000ae20000000800 */
[----:B--2---:R-:W-:Y:S01]  /*76f0*/  FMUL.FTZ R65, R106, R66 ;  /* 0x000000426a417220 */ /* 0x004fe20000410000 */
[----:B------:R-:W-:-:S06]  /*7700*/  FMUL.FTZ R26, R108, R121 ;  /* 0x000000796c1a7220 */ /* 0x000fcc0000410000 */
[----:B------:R-:W2:Y:S01]  /*7710*/  MUFU.EX2 R119, R119 ;  /* 0x0000007700777308 */ /* 0x000ea20000000800 */
[----:B----4-:R-:W-:Y:S01]  /*7720*/  FADD.FTZ R122, R72, -R125 ;  /* 0x8000007d487a7221 */ /* 0x010fe20000010000 */
[----:B------:R-:W-:-:S06]  /*7730*/  FADD.FTZ R134, R73, -R135 ;  /* 0x8000008749867221 */ /* 0x000fcc0000010000 */
[----:B------:R-:W4:Y:S01]  /*7740*/  MUFU.EX2 R118, R118 ;  /* 0x0000007600767308 */ /* 0x000f220000000800 */
[----:B------:R-:W-:-:S07]  /*7750*/  FADD.FTZ R41, R41, -R140 ;  /* 0x8000008c29297221 */ /* 0x000fce0000010000 */
[----:B------:R-:W4:Y:S01]  /*7760*/  MUFU.EX2 R117, R117 ;  /* 0x0000007500757308 */ /* 0x000f220000000800 */
[----:B------:R-:W-:-:S07]  /*7770*/  FADD.FTZ R43, R43, -R140 ;  /* 0x8000008c2b2b7221 */ /* 0x000fce0000010000 */
[----:B------:R-:W4:Y:S01]  /*7780*/  MUFU.EX2 R116, R116 ;  /* 0x0000007400747308 */ /* 0x000f220000000800 */
[----:B------:R-:W-:-:S07]  /*7790*/  FADD.FTZ R125, R74, -R125 ;  /* 0x8000007d4a7d7221 */ /* 0x000fce0000010000 */
[----:B------:R-:W4:Y:S01]  /*77a0*/  MUFU.EX2 R115, R115 ;  /* 0x0000007300737308 */ /* 0x000f220000000800 */
[----:B------:R-:W-:-:S07]  /*77b0*/  FADD.FTZ R135, R75, -R135 ;  /* 0x800000874b877221 */ /* 0x000fce0000010000 */
[----:B------:R-:W4:Y:S08]  /*77c0*/  MUFU.EX2 R114, R114 ;  /* 0x0000007200727308 */ /* 0x000f300000000800 */
[----:B------:R-:W4:Y:S01]  /*77d0*/  MUFU.EX2 R37, R113 ;  /* 0x0000007100257308 */ /* 0x000f220000000800 */
[--C-:B------:R-:W-:Y:S01]  /*77e0*/  FADD.FTZ R40, R40, -R141.reuse ;  /* 0x8000008d28287221 */ /* 0x100fe20000010000 */
        /* <DEDUP_REMOVED lines=14> */
[----:B-----5:R-:W-:Y:S01]  /*78d0*/  FADD.FTZ R120, R71, -R219 ;  /* 0x800000db47787221 */ /* 0x020fe20000010000 */
        /* <DEDUP_REMOVED lines=38> */
[----:B-1----:R-:W-:Y:S01]  /*7b40*/  FMUL.FTZ R67, R110, R67 ;  /* 0x000000436e437220 */ /* 0x002fe20000410000 */
[----:B------:R-:W-:Y:S01]  /*7b50*/  F2FP.F16.F32.PACK_AB R86, R130, R86 ;  /* 0x000000568256723e */ /* 0x000fe200000000ff */
[----:B---3--:R-:W-:Y:S01]  /*7b60*/  FMUL.FTZ R120, R112, R120 ;  /* 0x0000007870787220 */ /* 0x008fe20000410000 */
        /* <DEDUP_REMOVED lines=26> */
[----:B------:R-:W-:Y:S01]  /*7d10*/  UMOV UR7, 0x40000040 ;  /* 0x4000004000077882 */ /* 0x000fe20000000000 */
[----:B------:R-:W-:Y:S01]  /*7d20*/  F2FP.F16.F32.PACK_AB R73, R51, R50 ;  /* 0x000000323349723e */ /* 0x000fe200000000ff */
[----:B------:R-:W2:Y:S01]  /*7d30*/  LDL R38, [R1+0x34] ;  /* 0x0000340001267983 */ /* 0x000ea20000100800 */
[----:B------:R-:W-:-:S02]  /*7d40*/  F2FP.F16.F32.PACK_AB R74, R53, R52 ;  /* 0x00000034354a723e */ /* 0x000fc400000000ff */
[----:B------:R-:W-:Y:S01]  /*7d50*/  F2FP.F16.F32.PACK_AB R75, R55, R54 ;  /* 0x00000036374b723e */ /* 0x000fe200000000ff */
[----:B------:R-:W-:Y:S01]  /*7d60*/  STSM.16.MT88.4 [R39+0x20c00], R84 ;  /* 0x020c005427007844 */ /* 0x000fe20000004200 */
[----:B------:R-:W-:Y:S02]  /*7d70*/  R2UR UR4, R217 ;  /* 0x00000000d90472ca */ /* 0x000fe400000e0000 */
        /* <DEDUP_REMOVED lines=17> */
[----:B------:R1:W-:Y:S01]  /*7e90*/  STSM.16.MT88.4 [R39+0x24400], R56 ;  /* 0x0244003827007844 */ /* 0x0003e20000004200 */
[----:B------:R-:W-:Y:S01]  /*7ea0*/  WARPGROUP.ARRIVE ;  /* 0x00000000000079c5 */ /* 0x000fe20000000000 */
[----:B------:R-:W-:-:S05]  /*7eb0*/  UMOV UR6, UR4 ;  /* 0x0000000400067c82 */ /* 0x000fca0008000000 */
        /* <DEDUP_REMOVED lines=131> */
.L_x_2858:
        /* <DEDUP_REMOVED lines=70> */
.L_x_2859:
        /* <DEDUP_REMOVED lines=12> */
.L_x_2849:
        /* <DEDUP_REMOVED lines=34> */
.L_x_2829:
[----:B------:R-:W-:Y:S05]  /*8e30*/  @P0 BRA `(.L_x_2828) ;  /* 0x0000004000fc0947 */ /* 0x000fea0003800000 */
[----:B------:R-:W2:Y:S01]  /*8e40*/  LDC R12, c[0x0][0x850] ;  /* 0x00021400ff0c7b82 */ /* 0x000ea20000000800 */
[----:B------:R-:W3:Y:S01]  /*8e50*/  S2R R20, SR_TID.X ;  /* 0x0000000000147919 */ /* 0x000ee20000002100 */
[----:B------:R-:W-:Y:S01]  /*8e60*/  ULOP3.LUT UR4, URZ, UR38, URZ, 0x33, !UPT ;  /* 0x000000263f047292 */ /* 0x000fe2000f8e333f */
[----:B------:R-:W-:Y:S01]  /*8e70*/  IMAD.U32 R7, RZ, RZ, UR40 ;  /* 0x00000028ff077e24 */ /* 0x000fe2000f8e00ff */
[----:B------:R-:W-:Y:S01]  /*8e80*/  ULDC.64 UR6, c[0x0][0x840] ;  /* 0x0002100000067ab9 */ /* 0x000fe20000000a00 */
[----:B------:R-:W4:Y:S01]  /*8e90*/  S2R R21, SR_CgaCtaId ;  /* 0x0000000000157919 */ /* 0x000f220000008800 */
[----:B------:R-:W-:Y:S02]  /*8ea0*/  MOV R10, 0x400 ;  /* 0x00000400000a7802 */ /* 0x000fe40000000f00 */
[----:B------:R-:W5:Y:S08]  /*8eb0*/  LDC R2, c[0x0][0x8b4] ;  /* 0x00022d00ff027b82 */ /* 0x000f700000000800 */
[----:B------:R-:W1:Y:S01]  /*8ec0*/  LDC.64 R14, c[0x0][0x820] ;  /* 0x00020800ff0e7b82 */ /* 0x000e620000000a00 */
[----:B--2---:R-:W-:-:S07]  /*8ed0*/  ISETP.NE.AND P0, PT, R12, 0x1, PT ;  /* 0x000000010c00780c */ /* 0x004fce0003f05270 */
[----:B------:R-:W2:Y:S01]  /*8ee0*/  LDC.64 R16, c[0x0][0x848] ;  /* 0x00021200ff107b82 */ /* 0x000ea20000000a00 */
[----:B-----5:R-:W-:Y:S01]  /*8ef0*/  VIADD R18, R2, UR4 ;  /* 0x0000000402127c36 */ /* 0x020fe20008000000 */
[----:B------:R-:W-:Y:S01]  /*8f00*/  ULDC.64 UR4, c[0x0][0x818] ;  /* 0x0002060000047ab9 */ /* 0x000fe20000000a00 */
[----:B---3--:R-:W-:Y:S02]  /*8f10*/  VIADD R19, R20, 0xffffff80 ;  /* 0xffffff8014137836 */ /* 0x008fe40000000000 */
[----:B------:R-:W-:-:S03]  /*8f20*/  IMAD.SHL.U32 R4, R18, 0x2000, RZ ;  /* 0x0000200012047824 */ /* 0x000fc600078e00ff */
[----:B------:R-:W3:Y:S01]  /*8f30*/  @P0 LDC R0, c[0x0][0x854] ;  /* 0x00021500ff000b82 */ /* 0x000ee20000000800 */
[----:B----4-:R-:W-:Y:S02]  /*8f40*/  LEA R21, R21, R10, 0x18 ;  /* 0x0000000a15157211 */ /* 0x010fe400078ec0ff */
[----:B------:R-:W-:Y:S02]  /*8f50*/  SHF.R.S32.HI R2, RZ, 0x1f, R19 ;  /* 0x0000001fff027819 */ /* 0x000fe40000011413 */
[----:B------:R-:W-:Y:S02]  /*8f60*/  SHF.R.S32.HI R5, RZ, 0x1f, R4 ;  /* 0x0000001fff057819 */ /* 0x000fe40000011404 */
[----:B------:R-:W-:Y:S01]  /*8f70*/  LEA.HI R9, R2, R19, RZ, 0x7 ;  /* 0x0000001302097211 */ /* 0x000fe200078f38ff */
[----:B------:R-:W4:Y:S01]  /*8f80*/  @P0 LDC R3, c[0x0][0x858] ;  /* 0x00021600ff030b82 */ /* 0x000f220000000800 */
[----:B---3--:R-:W-:-:S05]  /*8f90*/  @P0 IMAD.HI.U32 R0, R0, UR40, RZ ;  /* 0x0000002800000c27 */ /* 0x008fca000f8e00ff */
[----:B----4-:R-:W-:-:S04]  /*8fa0*/  @P0 SHF.R.U32.HI R7, RZ, R3, R0 ;  /* 0x00000003ff070219 */ /* 0x010fc80000011600 */
[----:B------:R-:W-:Y:S01]  /*8fb0*/  SHF.R.S32.HI R8, RZ, 0x1f, R7 ;  /* 0x0000001fff087819 */ /* 0x000fe20000011407 */
[----:B------:R-:W-:-:S04]  /*8fc0*/  IMAD.WIDE.U32 R2, R7, UR4, R4 ;  /* 0x0000000407027c25 */ /* 0x000fc8000f8e0004 */
[C---:B------:R-:W-:Y:S02]  /*8fd0*/  IMAD R6, R8.reuse, UR6, RZ ;  /* 0x0000000608067c24 */ /* 0x040fe4000f8e02ff */
[----:B------:R-:W-:Y:S01]  /*8fe0*/  IMAD R0, R8, UR4, RZ ;  /* 0x0000000408007c24 */ /* 0x000fe2000f8e02ff */
[----:B------:R-:W-:Y:S01]  /*8ff0*/  USHF.R.S32.HI UR4, URZ, 0x1f, UR39 ;  /* 0x0000001f3f047899 */ /* 0x000fe20008011427 */
[C---:B-1----:R-:W-:Y:S02]  /*9000*/  IMAD R13, R7.reuse, UR7, R6 ;  /* 0x00000007070d7c24 */ /* 0x042fe4000f8e0206 */
[----:B------:R-:W-:Y:S01]  /*9010*/  IMAD R11, R7, UR5, R0 ;  /* 0x00000005070b7c24 */ /* 0x000fe2000f8e0200 */
[C---:B------:R-:W-:Y:S01]  /*9020*/  LOP3.LUT R0, R9.reuse, 0xfffff80, RZ, 0xc0, !PT ;  /* 0x0fffff8009007812 */ /* 0x040fe200078ec0ff */
[----:B------:R-:W-:Y:S02]  /*9030*/  IMAD.SHL.U32 R6, R9, 0x20, RZ ;  /* 0x0000002009067824 */ /* 0x000fe400078e00ff */
[----:B------:R-:W-:-:S03]  /*9040*/  IMAD.WIDE.U32 R4, R7, UR6, R4 ;  /* 0x0000000607047c25 */ /* 0x000fc6000f8e0004 */
[----:B------:R-:W-:Y:S01]  /*9050*/  LOP3.LUT R9, R6, 0x3ffff000, RZ, 0xc0, !PT ;  /* 0x3ffff00006097812 */ /* 0x000fe200078ec0ff */
[----:B------:R-:W-:Y:S02]  /*9060*/  IMAD.IADD R0, R19, 0x1, -R0 ;  /* 0x0000000113007824 */ /* 0x000fe400078e0a00 */
[----:B------:R-:W-:Y:S02]  /*9070*/  IMAD.IADD R3, R3, 0x1, R11 ;  /* 0x0000000103037824 */ /* 0x000fe400078e020b */
[----:B------:R-:W-:Y:S02]  /*9080*/  IMAD.IADD R5, R5, 0x1, R13 ;  /* 0x0000000105057824 */ /* 0x000fe400078e020d */
[----:B------:R-:W-:Y:S02]  /*9090*/  IMAD R6, R14, UR4, RZ ;  /* 0x000000040e067c24 */ /* 0x000fe4000f8e02ff */
[----:B--2---:R-:W-:Y:S01]  /*90a0*/  IMAD R10, R16, UR4, RZ ;  /* 0x00000004100a7c24 */ /* 0x004fe2000f8e02ff */
[----:B------:R-:W-:Y:S05]  /*90b0*/  WARPSYNC.ALL ;  /* 0x0000000000007948 */ /* 0x000fea0003800000 */
[----:B------:R-:W-:-:S02]  /*90c0*/  IMAD R0, R0, 0x4, R9 ;  /* 0x0000000400007824 */ /* 0x000fc400078e0209 */
[----:B------:R-:W-:Y:S02]  /*90d0*/  IMAD R11, R15, UR39, R6 ;  /* 0x000000270f0b7c24 */ /* 0x000fe4000f8e0206 */
[----:B------:R-:W-:-:S04]  /*90e0*/  IMAD.WIDE.U32 R2, R14, UR39, R2 ;  /* 0x000000270e027c25 */ /* 0x000fc8000f8e0002 */
[----:B------:R-:W-:Y:S02]  /*90f0*/  IMAD R9, R17, UR39, R10 ;  /* 0x0000002711097c24 */ /* 0x000fe4000f8e020a */
[----:B------:R-:W-:-:S04]  /*9100*/  IMAD.WIDE.U32 R4, R16, UR39, R4 ;  /* 0x0000002710047c25 */ /* 0x000fc8000f8e0004 */
[----:B------:R-:W-:Y:S02]  /*9110*/  IMAD R0, R0, 0x4, R21 ;  /* 0x0000000400007824 */ /* 0x000fe400078e0215 */
[----:B------:R-:W-:Y:S02]  /*9120*/  IMAD.IADD R11, R3, 0x1, R11 ;  /* 0x00000001030b7824 */ /* 0x000fe400078e020b */
[----:B------:R-:W-:Y:S01]  /*9130*/  IMAD.IADD R10, R5, 0x1, R9 ;  /* 0x00000001050a7824 */ /* 0x000fe200078e0209 */
[----:B------:R-:W-:Y:S01]  /*9140*/  BAR.SYNC.DEFER_BLOCKING 0x1, 0x100 ;  /* 0x0044000000007b1d */ /* 0x000fe20000010000 */
[----:B------:R-:W-:Y:S02]  /*9150*/  ISETP.NE.AND P0, PT, R19, RZ, PT ;  /* 0x000000ff1300720c */ /* 0x000fe40003f05270 */
[----:B------:R-:W-:-:S03]  /*9160*/  ISETP.NE.AND P1, PT, R20, 0x80, PT ;  /* 0x000000801400780c */ /* 0x000fc60003f25270 */
        /* <DEDUP_REMOVED lines=9> */
[----:B------:R-:W-:Y:S02]  /*9200*/  SHF.R.S32.HI R9, RZ, 0x1f, R6 ;  /* 0x0000001fff097819 */ /* 0x000fe40000011406 */
[----:B------:R-:W-:Y:S01]  /*9210*/  IADD3 R6, P2, P3, R6, UR4, R7 ;  /* 0x0000000406067c10 */ /* 0x000fe2000fb5e007 */
[----:B------:R3:W-:Y:S03]  /*9220*/  STS.128 [R0], R184 ;  /* 0x000000b800007388 */ /* 0x0007e60000000c00 */
[----:B------:R-:W-:Y:S01]  /*9230*/  IADD3.X R9, R9, UR5, R8, P2, P3 ;  /* 0x0000000509097c10 */ /* 0x000fe200097e6408 */
[C---:B------:R-:W-:Y:S01]  /*9240*/  IMAD.SHL.U32 R18, R6.reuse, 0x4, RZ ;  /* 0x0000000406127824 */ /* 0x040fe200078e00ff */
[----:B------:R-:W-:Y:S01]  /*9250*/  ULDC.64 UR4, c[0x0][0x868] ;  /* 0x00021a0000047ab9 */ /* 0x000fe20000000a00 */
[----:B------:R3:W-:Y:S01]  /*9260*/  STS.128 [R0+0x800], R188 ;  /* 0x000800bc00007388 */ /* 0x0007e20000000c00 */
[----:B------:R-:W-:Y:S01]  /*9270*/  SHF.L.U64.HI R13, R6, 0x2, R9 ;  /* 0x00000002060d7819 */ /* 0x000fe20000010209 */
[----:B------:R-:W-:Y:S01]  /*9280*/  IMAD.MOV R9, RZ, RZ, -R7 ;  /* 0x000000ffff097224 */ /* 0x000fe200078e0a07 */
[----:B------:R-:W-:Y:S01]  /*9290*/  IADD3 R6, P4, R18, UR4, RZ ;  /* 0x0000000412067c10 */ /* 0x000fe2000ff9e0ff */
[----:B------:R3:W-:Y:S01]  /*92a0*/  STS.128 [R0+0x1000], R192 ;  /* 0x001000c000007388 */ /* 0x0007e20000000c00 */
[----:B-1----:R-:W-:Y:S01]  /*92b0*/  LEA R14, P2, R2, R14, 0x2 ;  /* 0x0000000e020e7211 */ /* 0x002fe200078410ff */
[----:B------:R-:W-:Y:S01]  /*92c0*/  IMAD R9, R12, R9, UR40 ;  /* 0x000000280c097e24 */ /* 0x000fe2000f8e0209 */
        /* <DEDUP_REMOVED lines=8> */
.L_x_2863:
[----:B------:R-:W2:Y:S04]  /*9350*/  LDG.E.STRONG.GPU R8, desc[UR36][R6.64] ;  /* 0x0000002406087981 */ /* 0x000ea8000c1ef900 */
[----:B--2---:R-:W-:Y:S01]  /*9360*/  CCTL.IVALL ;  /* 0x00000000ff00798f */ /* 0x004fe20002000000 */
[----:B------:R-:W-:Y:S05]  /*9370*/  YIELD ;  /* 0x0000000000007946 */ /* 0x000fea0003800000 */
[----:B------:R-:W-:-:S13]  /*9380*/  ISETP.NE.AND P0, PT, R8, R9, PT ;  /* 0x000000090800720c */ /* 0x000fda0003f05270 */
[----:B------:R-:W-:Y:S05]  /*9390*/  @P0 BRA `(.L_x_2863) ;  /* 0xfffffffc00ec0947 */ /* 0x000fea000383ffff */
.L_x_2862:
[----:B------:R-:W-:Y:S05]  /*93a0*/  BSYNC B0 ;  /* 0x0000000000007941 */ /* 0x000fea0003800000 */
.L_x_2861:
[----:B------:R-:W-:Y:S01]  /*93b0*/  UMOV UR4, 0xffffffff ;  /* 0xffffffff00047882 */ /* 0x000fe20000000000 */
[----:B------:R-:W-:Y:S02]  /*93c0*/  LEA.HI.X R11, R2, R15, R11, 0x2, P2 ;  /* 0x0000000f020b7211 */ /* 0x000fe400010f140b */
[----:B------:R-:W-:Y:S01]  /*93d0*/  LEA.HI.X R10, R4, R17, R10, 0x2, P3 ;  /* 0x00000011040a7211 */ /* 0x000fe200018f140a */
[----:B------:R-:W-:Y:S06]  /*93e0*/  BRA.DIV UR4, `(.L_x_2864) ;  /* 0x0000004204187947 */ /* 0x000fec000b800000 */
[----:B------:R-:W-:Y:S01]  /*93f0*/  NOP ;  /* 0x0000000000007918 */ /* 0x000fe20000000000 */
.L_x_2953:
        /* <DEDUP_REMOVED lines=17> */
.L_x_2867:
[----:B------:R-:W-:Y:S01]  /*9510*/  @P0 ELECT P2, URZ, PT ;  /* 0x00000000003f082f */ /* 0x000fe20003840000 */
[----:B------:R1:W-:-:S12]  /*9520*/  UBLKRED.G.S.ADD.F32.RN [UR4], [UR6], UR7, desc[UR8] ;  /* 0x00000804060073bb */ /* 0x0003d800080a1407 */
[----:B------:R-:W-:Y:S02]  /*9530*/  @P2 PLOP3.LUT P0, PT, P2, PT, PT, 0x8, 0x0 ;  /* 0x000000000000281c */ /* 0x000fe4000170e170 */
[----:B------:R-:W-:-:S11]  /*9540*/  PLOP3.LUT P2, PT, PT, PT, PT, 0x8, 0x0 ;  /* 0x000000000000781c */ /* 0x000fd60003f4e170 */
[----:B-1----:R-:W-:Y:S05]  /*9550*/  @P0 BRA.U.ANY `(.L_x_2867) ;  /* 0xfffffffd00ec0947 */ /* 0x002fea000393ffff */
[----:B------:R0:W-:Y:S01]  /*9560*/  UTMACMDFLUSH ;  /* 0x00000000000079b7 */ /* 0x0001e20000000000 */
[----:B------:R-:W-:-:S04]  /*9570*/  DEPBAR.LE SB0, 0x0 ;  /* 0x000080000000791a */ /* 0x000fc80000000000 */
.L_x_2866:
[----:B------:R-:W-:Y:S05]  /*9580*/  BSYNC B0 ;  /* 0x0000000000007941 */ /* 0x000fea0003800000 */
.L_x_2865:
        /* <DEDUP_REMOVED lines=14> */
.L_x_2869:
[----:B------:R-:W-:Y:S05]  /*9670*/  BSYNC B0 ;  /* 0x0000000000007941 */ /* 0x000fea0003800000 */
.L_x_2868:
        /* <DEDUP_REMOVED lines=14> */
.L_x_2872:
[----:B-1-3--:R-:W2:Y:S04]  /*9760*/  LDG.E.STRONG.GPU R0, desc[UR36][R2.64] ;  /* 0x0000002402007981 */ /* 0x00aea8000c1ef900 */
[----:B--2---:R-:W-:Y:S01]  /*9770*/  CCTL.IVALL ;  /* 0x00000000ff00798f */ /* 0x004fe20002000000 */
[----:B------:R-:W-:Y:S05]  /*9780*/  YIELD ;  /* 0x0000000000007946 */ /* 0x000fea0003800000 */
[----:B------:R-:W-:-:S13]  /*9790*/  ISETP.NE.AND P0, PT, R0, R9, PT ;  /* 0x000000090000720c */ /* 0x000fda0003f05270 */
[----:B------:R-:W-:Y:S05]  /*97a0*/  @P0 BRA `(.L_x_2872) ;  /* 0xfffffffc00ec0947 */ /* 0x000fea000383ffff */
.L_x_2871:
[----:B------:R-:W-:Y:S05]  /*97b0*/  BSYNC B0 ;  /* 0x0000000000007941 */ /* 0x000fea0003800000 */
.L_x_2870:
[----:B------:R-:W-:-:S03]  /*97c0*/  UMOV UR4, 0xffffffff ;  /* 0xffffffff00047882 */ /* 0x000fc60000000000 */
[----:B------:R-:W-:Y:S05]  /*97d0*/  BRA.DIV UR4, `(.L_x_2873) ;  /* 0x0000003e04387947 */ /* 0x000fea000b800000 */
[----:B------:R-:W-:Y:S01]  /*97e0*/  NOP ;  /* 0x0000000000007918 */ /* 0x000fe20000000000 */
.L_x_2956:
        /* <DEDUP_REMOVED lines=17> */
.L_x_2876:
[----:B------:R-:W-:Y:S01]  /*9900*/  @P0 ELECT P2, URZ, PT ;  /* 0x00000000003f082f */ /* 0x000fe20003840000 */
[----:B------:R2:W-:-:S12]  /*9910*/  UBLKRED.G.S.ADD.F32.RN [UR4], [UR6], UR7, desc[UR8] ;  /* 0x00000804060073bb */ /* 0x0005d800080a1407 */
[----:B------:R-:W-:Y:S02]  /*9920*/  @P2 PLOP3.LUT P0, PT, P2, PT, PT, 0x8, 0x0 ;  /* 0x000000000000281c */ /* 0x000fe4000170e170 */
[----:B------:R-:W-:-:S11]  /*9930*/  PLOP3.LUT P2, PT, PT, PT, PT, 0x8, 0x0 ;  /* 0x000000000000781c */ /* 0x000fd60003f4e170 */
[----:B--2---:R-:W-:Y:S05]  /*9940*/  @P0 BRA.U.ANY `(.L_x_2876) ;  /* 0xfffffffd00ec0947 */ /* 0x004fea000393ffff */
[----:B------:R0:W-:Y:S01]  /*9950*/  UTMACMDFLUSH ;  /* 0x00000000000079b7 */ /* 0x0001e20000000000 */
[----:B------:R-:W-:-:S04]  /*9960*/  DEPBAR.LE SB0, 0x0 ;  /* 0x000080000000791a */ /* 0x000fc80000000000 */
.L_x_2875:
[----:B------:R-:W-:Y:S05]  /*9970*/  BSYNC B0 ;  /* 0x0000000000007941 */ /* 0x000fea0003800000 */
.L_x_2874:
        /* <DEDUP_REMOVED lines=14> */
.L_x_2824:
        /* <DEDUP_REMOVED lines=29> */
.L_x_2878:
[----:B------:R-:W-:Y:S01]  /*9c30*/  ULDC UR9, c[0x0][0x8cc] ;  /* 0x0002330000097ab9 */ /* 0x000fe20000000800 */
[----:B------:R-:W-:Y:S01]  /*9c40*/  UMOV UR7, UR8 ;  /* 0x0000000800077c82 */ /* 0x000fe20008000000 */
[----:B------:R-:W-:-:S11]  /*9c50*/  UISETP.NE.AND UP0, UPT, UR9, 0x1, UPT ;  /* 0x000000010900788c */ /* 0x000fd6000bf05270 */
[----:B------:R-:W-:Y:S02]  /*9c60*/  @UP0 ULDC.64 UR10, c[0x0][0x8d0] ;  /* 0x00023400000a0ab9 */ /* 0x000fe40000000a00 */
[----:B------:R-:W-:-:S04]  /*9c70*/  UIMAD.WIDE.U32 UR4, UR8, UR10, URZ ;  /* 0x0000000a080472a5 */ /* 0x000fc8000f8e003f */
[----:B------:R-:W-:-:S04]  /*9c80*/  @UP0 USHF.R.U32.HI UR7, URZ, UR11, UR5 ;  /* 0x0000000b3f070299 */ /* 0x000fc80008011605 */
[----:B------:R-:W-:-:S12]  /*9c90*/  UIMAD UR4, UR7, UR9, URZ ;  /* 0x00000009070472a4 */ /* 0x000fd8000f8e023f */
.L_x_2879:
        /* <DEDUP_REMOVED lines=84> */
.L_x_2883:
[----:B------:R-:W2:Y:S04]  /*a1e0*/  LDG.E.STRONG.GPU R4, desc[UR36][R2.64] ;  /* 0x0000002402047981 */ /* 0x000ea8000c1ef900 */
[----:B--2---:R-:W-:Y:S01]  /*a1f0*/  CCTL.IVALL ;  /* 0x00000000ff00798f */ /* 0x004fe20002000000 */
[----:B------:R-:W-:Y:S05]  /*a200*/  YIELD ;  /* 0x0000000000007946 */ /* 0x000fea0003800000 */
[----:B------:R-:W-:-:S13]  /*a210*/  ISETP.NE.AND P1, PT, R4, R5, PT ;  /* 0x000000050400720c */ /* 0x000fda0003f25270 */
[----:B------:R-:W-:Y:S05]  /*a220*/  @P1 BRA `(.L_x_2883) ;  /* 0xfffffffc00ec1947 */ /* 0x000fea000383ffff */
.L_x_2882:
[----:B------:R-:W-:Y:S05]  /*a230*/  BSYNC B0 ;  /* 0x0000000000007941 */ /* 0x000fea0003800000 */
.L_x_2881:
[----:B------:R-:W-:-:S03]  /*a240*/  UMOV UR4, 0xffffffff ;  /* 0xffffffff00047882 */ /* 0x000fc60000000000 */
[----:B------:R-:W-:Y:S05]  /*a250*/  BRA.DIV UR4, `(.L_x_2884) ;  /* 0x0000003204b47947 */ /* 0x000fea000b800000 */
[----:B------:R-:W-:Y:S01]  /*a260*/  NOP ;  /* 0x0000000000007918 */ /* 0x000fe20000000000 */
.L_x_2959:
        /* <DEDUP_REMOVED lines=22> */
.L_x_2886:
[----:B------:R-:W-:Y:S05]  /*a3d0*/  BSYNC B0 ;  /* 0x0000000000007941 */ /* 0x000fea0003800000 */
.L_x_2885:
        /* <DEDUP_REMOVED lines=20> */
.L_x_2888:
[----:B------:R-:W-:Y:S05]  /*a520*/  BSYNC B0 ;  /* 0x0000000000007941 */ /* 0x000fea0003800000 */
.L_x_2887:
[----:B------:R-:W-:Y:S06]  /*a530*/  BAR.ARV 0xa, 0xa0 ;  /* 0x0282800000007b1d */ /* 0x000fec0000002000 */
[----:B------:R-:W-:Y:S04]  /*a540*/  BSSY B0, `(.L_x_2889) ;  /* 0x0000003000007945 */ /* 0x000fe80003800000 */
[----:B------:R-:W-:Y:S05]  /*a550*/  @!P0 BRA `(.L_x_2890) ;  /* 0x0000000000048947 */ /* 0x000fea0003800000 */
[----:B------:R-:W-:-:S04]  /*a560*/  DEPBAR.LE SB0, 0x0 ;  /* 0x000080000000791a */ /* 0x000fc80000000000 */
.L_x_2890:
[----:B------:R-:W-:Y:S05]  /*a570*/  BSYNC B0 ;  /* 0x0000000000007941 */ /* 0x000fea0003800000 */
.L_x_2889:
        /* <DEDUP_REMOVED lines=19> */
.L_x_2892:
[----:B------:R-:W-:Y:S05]  /*a6b0*/  BSYNC B0 ;  /* 0x0000000000007941 */ /* 0x000fea0003800000 */
.L_x_2891:
[----:B------:R-:W-:Y:S01]  /*a6c0*/  UIADD3 UR17, UR8, 0x1, URZ ;  /* 0x0000000108117890 */ /* 0x000fe2000fffe03f */
[----:B------:R-:W-:Y:S11]  /*a6d0*/  BRA `(.L_x_2893) ;  /* 0x0000000000047947 */ /* 0x000ff60003800000 */
.L_x_2880:
[----:B------:R-:W-:-:S05]  /*a6e0*/  UMOV UR17, UR8 ;  /* 0x0000000800117c82 */ /* 0x000fca0008000000 */
.L_x_2893:
        /* <DEDUP_REMOVED lines=12> */
.L_x_2918:
        /* <DEDUP_REMOVED lines=18> */
.L_x_2896:
[----:B------:R-:W2:Y:S04]  /*a8d0*/  LDG.E.STRONG.GPU R4, desc[UR36][R2.64] ;  /* 0x0000002402047981 */ /* 0x000ea8000c1ef900 */
[----:B--2---:R-:W-:Y:S01]  /*a8e0*/  CCTL.IVALL ;  /* 0x00000000ff00798f */ /* 0x004fe20002000000 */
[----:B------:R-:W-:Y:S05]  /*a8f0*/  YIELD ;  /* 0x0000000000007946 */ /* 0x000fea0003800000 */
[----:B------:R-:W-:-:S13]  /*a900*/  ISETP.NE.AND P1, PT, R4, R5, PT ;  /* 0x000000050400720c */ /* 0x000fda0003f25270 */
[----:B------:R-:W-:Y:S05]  /*a910*/  @P1 BRA `(.L_x_2896) ;  /* 0xfffffffc00ec1947 */ /* 0x000fea000383ffff */
.L_x_2895:
[----:B------:R-:W-:Y:S05]  /*a920*/  BSYNC B0 ;  /* 0x0000000000007941 */ /* 0x000fea0003800000 */
.L_x_2894:
[----:B------:R-:W-:-:S03]  /*a930*/  UMOV UR18, 0xffffffff ;  /* 0xffffffff00127882 */ /* 0x000fc60000000000 */
[----:B------:R-:W-:Y:S05]  /*a940*/  BRA.DIV UR18, `(.L_x_2897) ;  /* 0x0000002e12147947 */ /* 0x000fea000b800000 */
[----:B------:R-:W-:Y:S01]  /*a950*/  NOP ;  /* 0x0000000000007918 */ /* 0x000fe20000000000 */
.L_x_2962:
        /* <DEDUP_REMOVED lines=19> */
.L_x_2899:
[----:B------:R-:W-:Y:S05]  /*aa90*/  BSYNC B0 ;  /* 0x0000000000007941 */ /* 0x000fea0003800000 */
.L_x_2898:
        /* <DEDUP_REMOVED lines=15> */
.L_x_2901:
[----:B------:R-:W-:Y:S05]  /*ab90*/  BSYNC B0 ;  /* 0x0000000000007941 */ /* 0x000fea0003800000 */
.L_x_2900:
[----:B------:R-:W-:Y:S06]  /*aba0*/  BAR.ARV 0xa, 0xa0 ;  /* 0x0282800000007b1d */ /* 0x000fec0000002000 */
[----:B------:R-:W-:Y:S04]  /*abb0*/  BSSY B0, `(.L_x_2902) ;  /* 0x0000003000007945 */ /* 0x000fe80003800000 */
[----:B------:R-:W-:Y:S05]  /*abc0*/  @!P0 BRA `(.L_x_2903) ;  /* 0x0000000000048947 */ /* 0x000fea0003800000 */
[----:B------:R-:W-:-:S04]  /*abd0*/  DEPBAR.LE SB0, 0x0 ;  /* 0x000080000000791a */ /* 0x000fc80000000000 */
.L_x_2903:
[----:B------:R-:W-:Y:S05]  /*abe0*/  BSYNC B0 ;  /* 0x0000000000007941 */ /* 0x000fea0003800000 */
.L_x_2902:
        /* <DEDUP_REMOVED lines=19> */
.L_x_2905:
[----:B------:R-:W-:Y:S05]  /*ad20*/  BSYNC B0 ;  /* 0x0000000000007941 */ /* 0x000fea0003800000 */
.L_x_2904:
        /* <DEDUP_REMOVED lines=17> */
.L_x_2908:
[----:B------:R-:W2:Y:S04]  /*ae40*/  LDG.E.STRONG.GPU R4, desc[UR36][R2.64] ;  /* 0x0000002402047981 */ /* 0x000ea8000c1ef900 */
[----:B--2---:R-:W-:Y:S01]  /*ae50*/  CCTL.IVALL ;  /* 0x00000000ff00798f */ /* 0x004fe20002000000 */
[----:B------:R-:W-:Y:S05]  /*ae60*/  YIELD ;  /* 0x0000000000007946 */ /* 0x000fea0003800000 */
[----:B------:R-:W-:-:S13]  /*ae70*/  ISETP.NE.AND P1, PT, R4, R5, PT ;  /* 0x000000050400720c */ /* 0x000fda0003f25270 */
[----:B------:R-:W-:Y:S05]  /*ae80*/  @P1 BRA `(.L_x_2908) ;  /* 0xfffffffc00ec1947 */ /* 0x000fea000383ffff */
.L_x_2907:
[----:B------:R-:W-:Y:S05]  /*ae90*/  BSYNC B0 ;  /* 0x0000000000007941 */ /* 0x000fea0003800000 */
.L_x_2906:
[----:B------:R-:W-:-:S03]  /*aea0*/  UMOV UR10, 0xffffffff ;  /* 0xffffffff000a7882 */ /* 0x000fc60000000000 */
[----:B------:R-:W-:Y:S05]  /*aeb0*/  BRA.DIV UR10, `(.L_x_2909) ;  /* 0x000000260ad47947 */ /* 0x000fea000b800000 */
[----:B------:R-:W-:Y:S01]  /*aec0*/  NOP ;  /* 0x0000000000007918 */ /* 0x000fe20000000000 */
.L_x_2965:
        /* <DEDUP_REMOVED lines=15> */
.L_x_2911:
[----:B------:R-:W-:Y:S05]  /*afc0*/  BSYNC B0 ;  /* 0x0000000000007941 */ /* 0x000fea0003800000 */
.L_x_2910:
        /* <DEDUP_REMOVED lines=15> */
.L_x_2913:
[----:B------:R-:W-:Y:S05]  /*b0c0*/  BSYNC B0 ;  /* 0x0000000000007941 */ /* 0x000fea0003800000 */
.L_x_2912:
[----:B------:R-:W-:Y:S06]  /*b0d0*/  BAR.ARV 0xa, 0xa0 ;  /* 0x0282800000007b1d */ /* 0x000fec0000002000 */
[----:B------:R-:W-:Y:S04]  /*b0e0*/  BSSY B0, `(.L_x_2914) ;  /* 0x0000003000007945 */ /* 0x000fe80003800000 */
[----:B------:R-:W-:Y:S05]  /*b0f0*/  @!P0 BRA `(.L_x_2915) ;  /* 0x0000000000048947 */ /* 0x000fea0003800000 */
[----:B------:R-:W-:-:S04]  /*b100*/  DEPBAR.LE SB0, 0x0 ;  /* 0x000080000000791a */ /* 0x000fc80000000000 */
.L_x_2915:
[----:B------:R-:W-:Y:S05]  /*b110*/  BSYNC B0 ;  /* 0x0000000000007941 */ /* 0x000fea0003800000 */
.L_x_2914:
        /* <DEDUP_REMOVED lines=19> */
.L_x_2917:
[----:B------:R-:W-:Y:S05]  /*b250*/  BSYNC B0 ;  /* 0x0000000000007941 */ /* 0x000fea0003800000 */
.L_x_2916:
[----:B------:R-:W-:Y:S02]  /*b260*/  UIADD3 UR17, UR17, 0x2, URZ ;  /* 0x0000000211117890 */ /* 0x000fe4000fffe03f */
[----:B------:R-:W-:Y:S02]  /*b270*/  UIADD3 UR4, UR4, 0x4000, URZ ;  /* 0x0000400004047890 */ /* 0x000fe4000fffe03f */
[----:B------:R-:W-:-:S06]  /*b280*/  UISETP.GE.AND UP0, UPT, UR17, UR5, UPT ;  /* 0x000000051100728c */ /* 0x000fcc000bf06270 */
[----:B------:R-:W-:-:S13]  /*b290*/  PLOP3.LUT P1, PT, PT, PT, UP0, 0x80, 0x0 ;  /* 0x000000000000781c */ /* 0x000fda0003f2f008 */
[----:B------:R-:W-:Y:S05]  /*b2a0*/  @!P1 BRA `(.L_x_2918) ;  /* 0xfffffff400409947 */ /* 0x000fea000383ffff */
[----:B------:R-:W-:Y:S05]  /*b2b0*/  BRA `(.L_x_2828) ;  /* 0x0000001c00dc7947 */ /* 0x000fea0003800000 */
.L_x_2877:
        /* <DEDUP_REMOVED lines=21> */
.L_x_2919:
[----:B------:R-:W-:Y:S01]  /*b410*/  ULDC UR9, c[0x0][0x8cc] ;  /* 0x0002330000097ab9 */ /* 0x000fe20000000800 */
[----:B------:R-:W-:Y:S01]  /*b420*/  UMOV UR7, UR8 ;  /* 0x0000000800077c82 */ /* 0x000fe20008000000 */
[----:B------:R-:W-:-:S11]  /*b430*/  UISETP.NE.AND UP0, UPT, UR9, 0x1, UPT ;  /* 0x000000010900788c */ /* 0x000fd6000bf05270 */
[----:B------:R-:W-:Y:S02]  /*b440*/  @UP0 ULDC.64 UR10, c[0x0][0x8d0] ;  /* 0x00023400000a0ab9 */ /* 0x000fe40000000a00 */
[----:B------:R-:W-:-:S04]  /*b450*/  UIMAD.WIDE.U32 UR4, UR8, UR10, URZ ;  /* 0x0000000a080472a5 */ /* 0x000fc8000f8e003f */
[----:B------:R-:W-:-:S04]  /*b460*/  @UP0 USHF.R.U32.HI UR7, URZ, UR11, UR5 ;  /* 0x0000000b3f070299 */ /* 0x000fc80008011605 */
[----:B------:R-:W-:-:S12]  /*b470*/  UIMAD UR4, UR7, UR9, URZ ;  /* 0x00000009070472a4 */ /* 0x000fd8000f8e023f */
.L_x_2920:
        /* <DEDUP_REMOVED lines=78> */
.L_x_2966:
        /* <DEDUP_REMOVED lines=12> */
.L_x_2924:
        /* <DEDUP_REMOVED lines=70> */
.L_x_2935:
[----:B------:R-:W-:-:S04]  /*be80*/  SHF.L.U32 R19, R10, 0x1f, RZ ;  /* 0x0000001f0a137819 */ /* 0x000fc800000006ff */
[----:B------:R-:W2:Y:S02]  /*be90*/  SYNCS.PHASECHK.TRANS64.TRYWAIT P1, [R0+URZ+0x30c40], R19 ;  /* 0x030c4013000075a7 */ /* 0x000ea4000802017f */
[----:B--2---:R-:W-:Y:S05]  /*bea0*/  @!P1 BRA `(.L_x_2927) ;  /* 0x0000001800089947 */ /* 0x004fea0003800000 */
.L_x_2967:
        /* <DEDUP_REMOVED lines=8> */
.L_x_2928:
        /* <DEDUP_REMOVED lines=30> */
.L_x_2968:
        /* <DEDUP_REMOVED lines=8> */
.L_x_2930:
        /* <DEDUP_REMOVED lines=30> */
.L_x_2969:
        /* <DEDUP_REMOVED lines=8> */
.L_x_2932:
        /* <DEDUP_REMOVED lines=25> */
.L_x_2971:
        /* <DEDUP_REMOVED lines=8> */
.L_x_2934:
        /* <DEDUP_REMOVED lines=28> */
.L_x_2926:
[----:B-1----:R-:W2:Y:S04]  /*c7c0*/  LDL.LU R4, [R1+0x10] ;  /* 0x0000100001047983 */ /* 0x002ea80000300800 */
[----:B------:R1:W5:Y:S01]  /*c7d0*/  LDL R5, [R1+0x14] ;  /* 0x0000140001057983 */ /* 0x0003620000100800 */
[----:B--2---:R-:W-:-:S13]  /*c7e0*/  ISETP.NE.AND P1, PT, R4, RZ, PT ;  /* 0x000000ff0400720c */ /* 0x004fda0003f25270 */
[----:B-1----:R-:W-:Y:S05]  /*c7f0*/  @!P1 BRA `(.L_x_2925) ;  /* 0x0000000400249947 */ /* 0x002fea0003800000 */
[----:B------:R-:W-:-:S04]  /*c800*/  SHF.L.U32 R14, R10, 0x1f, RZ ;  /* 0x0000001f0a0e7819 */ /* 0x000fc800000006ff */
[----:B------:R-:W1:Y:S02]  /*c810*/  SYNCS.PHASECHK.TRANS64.TRYWAIT P1, [R0+URZ+0x30c40], R14 ;  /* 0x030c400e000075a7 */ /* 0x000e64000802017f */
[----:B-1----:R-:W-:Y:S05]  /*c820*/  @!P1 BRA `(.L_x_2936) ;  /* 0x0000000c00fc9947 */ /* 0x002fea0003800000 */
.L_x_2972:
        /* <DEDUP_REMOVED lines=8> */
.L_x_2937:
        /* <DEDUP_REMOVED lines=27> */
.L_x_2973:
        /* <DEDUP_REMOVED lines=8> */
.L_x_2939:
        /* <DEDUP_REMOVED lines=27> */
.L_x_2925:
        /* <DEDUP_REMOVED lines=8> */
.L_x_2974:
[----:B------:R-:W-:Y:S05]  /*cd10*/  @P1 BRA `(.L_x_2941) ;  /* 0x0000000000181947 */ /* 0x000fea0003800000 */
[----:B------:R-:W4:Y:S01]  /*cd20*/  S2R R2, SR_TID.X ;  /* 0x0000000000027919 */ /* 0x000f220000002100 */
[----:B---3--:R-:W-:-:S04]  /*cd30*/  IMAD.MOV.U32 R3, RZ, RZ, 0x4200 ;  /* 0x00004200ff037424 */ /* 0x008fc800078e00ff */
[----:B------:R3:W-:Y:S01]  /*cd40*/  SYNCS.ARRIVE.TRANS64 RZ, [R4+URZ+0x30c30], R3 ;  /* 0x030c300304ff79a7 */ /* 0x0007e2000800003f */
[----:B----4-:R-:W-:-:S13]  /*cd50*/  LOP3.LUT P0, RZ, R2, 0x1f, RZ, 0xc0, !PT ;  /* 0x0000001f02ff7812 */ /* 0x010fda000780c0ff */
[----:B---3--:R-:W-:Y:S05]  /*cd60*/  @!P0 BRA `(.L_x_2941) ;  /* 0x0000000000048947 */ /* 0x008fea0003800000 */
[----:B------:R-:W-:Y:S01]  /*cd70*/  BPT.TRAP 0x1 ;  /* 0x000000040000795c */ /* 0x000fe20000300000 */
.L_x_2941:
        /* <DEDUP_REMOVED lines=37> */
.L_x_2922:
[----:B------:R-:W-:Y:S05]  /*cfd0*/  BSYNC B0 ;  /* 0x0000000000007941 */ /* 0x000fea0003800000 */
.L_x_2921:
[----:B------:R-:W-:-:S03]  /*cfe0*/  UMOV UR4, 0xffffffff ;  /* 0xffffffff00047882 */ /* 0x000fc60000000000 */
[----:B------:R-:W-:Y:S05]  /*cff0*/  BRA.DIV UR4, `(.L_x_2942) ;  /* 0x0000000a04447947 */ /* 0x000fea000b800000 */
[----:B------:R-:W-:-:S13]  /*d000*/  ELECT P6, URZ, PT ;  /* 0x00000000003f782f */ /* 0x000fda00038c0000 */
.L_x_2977:
[----:B------:R-:W-:Y:S05]  /*d010*/  @!P6 BRA `(.L_x_2828) ;  /* 0x000000000084e947 */ /* 0x000fea0003800000 */
[----:B------:R-:W2:Y:S02]  /*d020*/  LDL.LU R2, [R1+0x18] ;  /* 0x0000180001027983 */ /* 0x000ea40000300800 */
[----:B--2---:R-:W-:-:S04]  /*d030*/  LOP3.LUT R2, R2, 0x2, RZ, 0xfc, !PT ;  /* 0x0000000202027812 */ /* 0x004fc800078efcff */
[----:B------:R-:W-:-:S13]  /*d040*/  ISETP.NE.AND P2, PT, R2, 0x3, PT ;  /* 0x000000030200780c */ /* 0x000fda0003f45270 */
[----:B------:R-:W-:Y:S05]  /*d050*/  @!P2 BRA `(.L_x_2943) ;  /* 0x000000000004a947 */ /* 0x000fea0003800000 */
[----:B------:R-:W-:Y:S01]  /*d060*/  BPT.TRAP 0x1 ;  /* 0x000000040000795c */ /* 0x000fe20000300000 */
.L_x_2943:
        /* <DEDUP_REMOVED lines=15> */
.L_x_2978:
[----:B------:R-:W2:Y:S02]  /*d160*/  SYNCS.PHASECHK.TRANS64.TRYWAIT P0, [R3+URZ], R2 ;  /* 0x00000002030075a7 */ /* 0x000ea4000800017f */
[----:B--2---:R-:W-:Y:S05]  /*d170*/  @!P0 BRA `(.L_x_2945) ;  /* 0x0000000800188947 */ /* 0x004fea0003800000 */
.L_x_2979:
[----:B------:R-:W-:Y:S05]  /*d180*/  @!P2 BRA `(.L_x_2946) ;  /* 0x000000000004a947 */ /* 0x000fea0003800000 */
[----:B------:R-:W-:Y:S01]  /*d190*/  BPT.TRAP 0x1 ;  /* 0x000000040000795c */ /* 0x000fe20000300000 */
.L_x_2946:
[----:B--2---:R-:W-:-:S04]  /*d1a0*/  VIADD R3, R8, 0x30c40 ;  /* 0x00030c4008037836 */ /* 0x004fc80000000000 */
[----:B------:R-:W-:-:S04]  /*d1b0*/  IMAD R5, R0, 0x8, R3 ;  /* 0x0000000800057824 */ /* 0x000fc800078e0203 */
[----:B------:R-:W2:Y:S02]  /*d1c0*/  SYNCS.PHASECHK.TRANS64.TRYWAIT P0, [R5+URZ], R4 ;  /* 0x00000004050075a7 */ /* 0x000ea4000800017f */
[----:B--2---:R-:W-:Y:S05]  /*d1d0*/  @!P0 BRA `(.L_x_2947) ;  /* 0x0000000800148947 */ /* 0x004fea0003800000 */
.L_x_2980:
[----:B------:R-:W-:-:S07]  /*d1e0*/  IMAD R3, R6, 0x8, R3 ;  /* 0x0000000806037824 */ /* 0x000fce00078e0203 */
.L_x_2948:
[----:B---3--:R3:W4:Y:S02]  /*d1f0*/  SYNCS.PHASECHK.TRANS64.TRYWAIT P0, [R3+URZ], R2 ;  /* 0x00000002030075a7 */ /* 0x008724000800017f */
[----:B----4-:R-:W-:Y:S05]  /*d200*/  @!P0 NANOSLEEP.SYNCS 0x989680 ;  /* 0x009896800000895d */ /* 0x010fea0003900000 */
[----:B------:R-:W4:Y:S02]  /*d210*/  @!P0 SYNCS.PHASECHK.TRANS64 P0, [R3+URZ], R2 ;  /* 0x00000002030085a7 */ /* 0x000f24000800007f */
[----:B----4-:R-:W-:Y:S05]  /*d220*/  @!P0 BRA `(.L_x_2948) ;  /* 0xfffffffc00f08947 */ /* 0x010fea000383ffff */
.L_x_2828:
[----:B------:R-:W-:Y:S05]  /*d230*/  BSYNC B6 ;  /* 0x0000000000067941 */ /* 0x000fea0003800000 */
.L_x_2823:
[----:B------:R-:W-:Y:S05]  /*d240*/  EXIT ;  /* 0x000000000000794d */ /* 0x000fea0003800000 */
.L_x_2834:
[----:B------:R-:W-:Y:S02]  /*d250*/  IMAD.MOV.U32 R12, RZ, RZ, RZ ;  /* 0x000000ffff0c7224 */ /* 0x000fe400078e00ff */
[----:B------:R-:W-:Y:S02]  /*d260*/  IMAD.MOV.U32 R11, RZ, RZ, 0x1f ;  /* 0x0000001fff0b7424 */ /* 0x000fe400078e00ff */
[----:B------:R-:W-:-:S07]  /*d270*/  IMAD.MOV.U32 R15, RZ, RZ, -0x1 ;  /* 0xffffffffff0f7424 */ /* 0x000fce00078e00ff */
[----:B------:R-:W-:Y:S05]  /*d280*/  WARPSYNC.COLLECTIVE R15, `(.L_x_2949) ;  /* 0x000000000f087348 */ /* 0x000fea0003c00000 */
[----:B------:R1:W2:Y:S02]  /*d290*/  SHFL.IDX P6, R14, R13, R12, R11 ;  /* 0x0000000c0d0e7389 */ /* 0x0002a400000c000b */
[----:B-12---:R-:W-:Y:S01]  /*d2a0*/  ENDCOLLECTIVE ;  /* 0x000000000000791b */ /* 0x006fe20003800000 */
.L_x_2949:
[----:B------:R-:W-:Y:S05]  /*d2b0*/  BRA `(.L_x_2950) ;  /* 0xffffff3c00947947 */ /* 0x000fea000383ffff */
.L_x_2836:
[----:B---3--:R3:W4:Y:S02]  /*d2c0*/  SYNCS.PHASECHK.TRANS64.TRYWAIT P0, [R236+URZ+0x30c00], R11 ;  /* 0x030c000bec0075a7 */ /* 0x008724000800017f */
[----:B----4-:R-:W-:Y:S05]  /*d2d0*/  @!P0 NANOSLEEP.SYNCS 0x989680 ;  /* 0x009896800000895d */ /* 0x010fea0003900000 */
[----:B------:R-:W4:Y:S02]  /*d2e0*/  @!P0 SYNCS.PHASECHK.TRANS64 P0, [R236+URZ+0x30c00], R11 ;  /* 0x030c000bec0085a7 */ /* 0x000f24000800007f */
[----:B----4-:R-:W-:Y:S05]  /*d2f0*/  @!P0 BRA `(.L_x_2836) ;  /* 0xfffffffc00f08947 */ /* 0x010fea000383ffff */
[----:B------:R-:W-:Y:S05]  /*d300*/  BRA `(.L_x_2835) ;  /* 0xffffff3c00c87947 */ /* 0x000fea000383ffff */
.L_x_2841:
[----:B--2---:R2:W3:Y:S02]  /*d310*/  SYNCS.PHASECHK.TRANS64.TRYWAIT P1, [R6+URZ+0x30c10], R17 ;  /* 0x030c1011060075a7 */ /* 0x0044e4000802017f */
[----:B---3--:R-:W-:Y:S05]  /*d320*/  @!P1 NANOSLEEP.SYNCS 0x989680 ;  /* 0x009896800000995d */ /* 0x008fea0003900000 */
[----:B------:R-:W3:Y:S02]  /*d330*/  @!P1 SYNCS.PHASECHK.TRANS64 P1, [R6+URZ+0x30c10], R17 ;  /* 0x030c1011060095a7 */ /* 0x000ee4000802007f */
[----:B---3--:R-:W-:Y:S05]  /*d340*/  @!P1 BRA `(.L_x_2841) ;  /* 0xfffffffc00f09947 */ /* 0x008fea000383ffff */
[----:B------:R-:W-:Y:S05]  /*d350*/  BRA `(.L_x_2840) ;  /* 0xffffff4800887947 */ /* 0x000fea000383ffff */
.L_x_2845:
[----:B------:R1:W1:Y:S02]  /*d360*/  SYNCS.PHASECHK.TRANS64.TRYWAIT P1, [R6+URZ+0x30c30], R17 ;  /* 0x030c3011060075a7 */ /* 0x000264000802017f */
[----:B-1----:R-:W-:Y:S05]  /*d370*/  @!P1 NANOSLEEP.SYNCS 0x989680 ;  /* 0x009896800000995d */ /* 0x002fea0003900000 */
[----:B------:R-:W1:Y:S02]  /*d380*/  @!P1 SYNCS.PHASECHK.TRANS64 P1, [R6+URZ+0x30c30], R17 ;  /* 0x030c3011060095a7 */ /* 0x000e64000802007f */
[----:B-1----:R-:W-:Y:S05]  /*d390*/  @!P1 BRA `(.L_x_2845) ;  /* 0xfffffffc00f09947 */ /* 0x002fea000383ffff */
[----:B------:R-:W-:Y:S05]  /*d3a0*/  BRA `(.L_x_2844) ;  /* 0xffffff4c00a47947 */ /* 0x000fea000383ffff */
.L_x_2853:
[----:B--2---:R2:W3:Y:S02]  /*d3b0*/  SYNCS.PHASECHK.TRANS64.TRYWAIT P1, [R7+URZ+0x30c10], R20 ;  /* 0x030c1014070075a7 */ /* 0x0044e4000802017f */
[----:B---3--:R-:W-:Y:S05]  /*d3c0*/  @!P1 NANOSLEEP.SYNCS 0x989680 ;  /* 0x009896800000995d */ /* 0x008fea0003900000 */
[----:B------:R-:W3:Y:S02]  /*d3d0*/  @!P1 SYNCS.PHASECHK.TRANS64 P1, [R7+URZ+0x30c10], R20 ;  /* 0x030c1014070095a7 */ /* 0x000ee4000802007f */
[----:B---3--:R-:W-:Y:S05]  /*d3e0*/  @!P1 BRA `(.L_x_2853) ;  /* 0xfffffffc00f09947 */ /* 0x008fea000383ffff */
[----:B------:R-:W-:Y:S05]  /*d3f0*/  BRA `(.L_x_2852) ;  /* 0xffffff8400c47947 */ /* 0x000fea000383ffff */
.L_x_2857:
[----:B------:R1:W1:Y:S02]  /*d400*/  SYNCS.PHASECHK.TRANS64.TRYWAIT P1, [R7+URZ+0x30c30], R20 ;  /* 0x030c3014070075a7 */ /* 0x000264000802017f */
[----:B-1----:R-:W-:Y:S05]  /*d410*/  @!P1 NANOSLEEP.SYNCS 0x989680 ;  /* 0x009896800000995d */ /* 0x002fea0003900000 */
[----:B------:R-:W1:Y:S02]  /*d420*/  @!P1 SYNCS.PHASECHK.TRANS64 P1, [R7+URZ+0x30c30], R20 ;  /* 0x030c3014070095a7 */ /* 0x000e64000802007f */
[----:B-1----:R-:W-:Y:S05]  /*d430*/  @!P1 BRA `(.L_x_2857) ;  /* 0xfffffffc00f09947 */ /* 0x002fea000383ffff */
[----:B------:R-:W-:Y:S05]  /*d440*/  BRA `(.L_x_2856) ;  /* 0xffffff8800d87947 */ /* 0x000fea000383ffff */
.L_x_2864:
[----:B------:R-:W-:Y:S01]  /*d450*/  BSSY B0, `(.L_x_2951) ;  /* 0x0000005000007945 */ /* 0x000fe20003800000 */
[----:B------:R-:W-:-:S07]  /*d460*/  IMAD.MOV.U32 R15, RZ, RZ, -0x1 ;  /* 0xffffffffff0f7424 */ /* 0x000fce00078e00ff */
[----:B---3--:R-:W-:Y:S05]  /*d470*/  WARPSYNC.COLLECTIVE R15, `(.L_x_2952) ;  /* 0x000000000f087348 */ /* 0x008fea0003c00000 */
[----:B------:R-:W-:Y:S01]  /*d480*/  NOP ;  /* 0x0000000000007918 */ /* 0x000fe20000000000 */
[----:B---3--:R-:W-:Y:S01]  /*d490*/  ENDCOLLECTIVE ;  /* 0x000000000000791b */ /* 0x008fe20003800000 */
.L_x_2952:
[----:B------:R-:W-:Y:S05]  /*d4a0*/  BSYNC B0 ;  /* 0x0000000000007941 */ /* 0x000fea0003800000 */
.L_x_2951:
[----:B------:R-:W-:Y:S05]  /*d4b0*/  BRA `(.L_x_2953) ;  /* 0xffffffbc00d07947 */ /* 0x000fea000383ffff */
.L_x_2873:
[----:B------:R-:W-:Y:S01]  /*d4c0*/  BSSY B0, `(.L_x_2954) ;  /* 0x0000005000007945 */ /* 0x000fe20003800000 */
[----:B------:R-:W-:-:S07]  /*d4d0*/  IMAD.MOV.U32 R15, RZ, RZ, -0x1 ;  /* 0xffffffffff0f7424 */ /* 0x000fce00078e00ff */
[----:B-1-3--:R-:W-:Y:S05]  /*d4e0*/  WARPSYNC.COLLECTIVE R15, `(.L_x_2955) ;  /* 0x000000000f087348 */ /* 0x00afea0003c00000 */
[----:B------:R-:W-:Y:S01]  /*d4f0*/  NOP ;  /* 0x0000000000007918 */ /* 0x000fe20000000000 */
[----:B-1-3--:R-:W-:Y:S01]  /*d500*/  ENDCOLLECTIVE ;  /* 0x000000000000791b */ /* 0x00afe20003800000 */
.L_x_2955:
[----:B------:R-:W-:Y:S05]  /*d510*/  BSYNC B0 ;  /* 0x0000000000007941 */ /* 0x000fea0003800000 */
.L_x_2954:
[----:B------:R-:W-:Y:S05]  /*d520*/  BRA `(.L_x_2956) ;  /* 0xffffffc000b07947 */ /* 0x000fea000383ffff */
.L_x_2884:
[----:B------:R-:W-:Y:S01]  /*d530*/  BSSY B0, `(.L_x_2957) ;  /* 0x0000005000007945 */ /* 0x000fe20003800000 */
[----:B------:R-:W-:-:S07]  /*d540*/  IMAD.MOV.U32 R15, RZ, RZ, -0x1 ;  /* 0xffffffffff0f7424 */ /* 0x000fce00078e00ff */
[----:B------:R-:W-:Y:S05]  /*d550*/  WARPSYNC.COLLECTIVE R15, `(.L_x_2958) ;  /* 0x000000000f087348 */ /* 0x000fea0003c00000 */
[----:B------:R-:W-:Y:S01]  /*d560*/  NOP ;  /* 0x0000000000007918 */ /* 0x000fe20000000000 */
[----:B------:R-:W-:Y:S01]  /*d570*/  ENDCOLLECTIVE ;  /* 0x000000000000791b */ /* 0x000fe20003800000 */
.L_x_2958:
[----:B------:R-:W-:Y:S05]  /*d580*/  BSYNC B0 ;  /* 0x0000000000007941 */ /* 0x000fea0003800000 */
.L_x_2957:
[----:B------:R-:W-:Y:S05]  /*d590*/  BRA `(.L_x_2959) ;  /* 0xffffffcc00347947 */ /* 0x000fea000383ffff */
.L_x_2897:
[----:B------:R-:W-:Y:S01]  /*d5a0*/  BSSY B0, `(.L_x_2960) ;  /* 0x0000005000007945 */ /* 0x000fe20003800000 */
[----:B------:R-:W-:-:S07]  /*d5b0*/  IMAD.MOV.U32 R15, RZ, RZ, -0x1 ;  /* 0xffffffffff0f7424 */ /* 0x000fce00078e00ff */
[----:B------:R-:W-:Y:S05]  /*d5c0*/  WARPSYNC.COLLECTIVE R15, `(.L_x_2961) ;  /* 0x000000000f087348 */ /* 0x000fea0003c00000 */
[----:B------:R-:W-:Y:S01]  /*d5d0*/  NOP ;  /* 0x0000000000007918 */ /* 0x000fe20000000000 */
[----:B------:R-:W-:Y:S01]  /*d5e0*/  ENDCOLLECTIVE ;  /* 0x000000000000791b */ /* 0x000fe20003800000 */
.L_x_2961:
[----:B------:R-:W-:Y:S05]  /*d5f0*/  BSYNC B0 ;  /* 0x0000000000007941 */ /* 0x000fea0003800000 */
.L_x_2960:
[----:B------:R-:W-:Y:S05]  /*d600*/  BRA `(.L_x_2962) ;  /* 0xffffffd000d47947 */ /* 0x000fea000383ffff */
.L_x_2909:
[----:B------:R-:W-:Y:S01]  /*d610*/  BSSY B0, `(.L_x_2963) ;  /* 0x0000005000007945 */ /* 0x000fe20003800000 */
[----:B------:R-:W-:-:S07]  /*d620*/  IMAD.MOV.U32 R15, RZ, RZ, -0x1 ;  /* 0xffffffffff0f7424 */ /* 0x000fce00078e00ff */
[----:B------:R-:W-:Y:S05]  /*d630*/  WARPSYNC.COLLECTIVE R15, `(.L_x_2964) ;  /* 0x000000000f087348 */ /* 0x000fea0003c00000 */
[----:B------:R-:W-:Y:S01]  /*d640*/  NOP ;  /* 0x0000000000007918 */ /* 0x000fe20000000000 */
[----:B------:R-:W-:Y:S01]  /*d650*/  ENDCOLLECTIVE ;  /* 0x000000000000791b */ /* 0x000fe20003800000 */
.L_x_2964:
[----:B------:R-:W-:Y:S05]  /*d660*/  BSYNC B0 ;  /* 0x0000000000007941 */ /* 0x000fea0003800000 */
.L_x_2963:
[----:B------:R-:W-:Y:S05]  /*d670*/  BRA `(.L_x_2965) ;  /* 0xffffffd800147947 */ /* 0x000fea000383ffff */
.L_x_2923:
[----:B-1----:R1:W2:Y:S02]  /*d680*/  SYNCS.PHASECHK.TRANS64.TRYWAIT P1, [R0+URZ+0x30c20], R11 ;  /* 0x030c200b000075a7 */ /* 0x0022a4000802017f */
[----:B--2---:R-:W-:Y:S05]  /*d690*/  @!P1 NANOSLEEP.SYNCS 0x989680 ;  /* 0x009896800000995d */ /* 0x004fea0003900000 */
[----:B------:R-:W2:Y:S02]  /*d6a0*/  @!P1 SYNCS.PHASECHK.TRANS64 P1, [R0+URZ+0x30c20], R11 ;  /* 0x030c200b000095a7 */ /* 0x000ea4000802007f */
[----:B--2---:R-:W-:Y:S05]  /*d6b0*/  @!P1 BRA `(.L_x_2923) ;  /* 0xfffffffc00f09947 */ /* 0x004fea000383ffff */
[----:B------:R-:W-:Y:S05]  /*d6c0*/  BRA `(.L_x_2966) ;  /* 0xffffffe000a47947 */ /* 0x000fea000383ffff */
.L_x_2927:
[----:B--2---:R2:W3:Y:S02]  /*d6d0*/  SYNCS.PHASECHK.TRANS64.TRYWAIT P1, [R0+URZ+0x30c40], R19 ;  /* 0x030c4013000075a7 */ /* 0x0044e4000802017f */
[----:B---3--:R-:W-:Y:S05]  /*d6e0*/  @!P1 NANOSLEEP.SYNCS 0x989680 ;  /* 0x009896800000995d */ /* 0x008fea0003900000 */
[----:B------:R-:W3:Y:S02]  /*d6f0*/  @!P1 SYNCS.PHASECHK.TRANS64 P1, [R0+URZ+0x30c40], R19 ;  /* 0x030c4013000095a7 */ /* 0x000ee4000802007f */
[----:B---3--:R-:W-:Y:S05]  /*d700*/  @!P1 BRA `(.L_x_2927) ;  /* 0xfffffffc00f09947 */ /* 0x008fea000383ffff */
[----:B------:R-:W-:Y:S05]  /*d710*/  BRA `(.L_x_2967) ;  /* 0xffffffe400e47947 */ /* 0x000fea000383ffff */
.L_x_2929:
[----:B-1----:R1:W3:Y:S02]  /*d720*/  SYNCS.PHASECHK.TRANS64.TRYWAIT P1, [R0+URZ+0x30c28], R19 ;  /* 0x030c2813000075a7 */ /* 0x0022e4000802017f */
[----:B---3--:R-:W-:Y:S05]  /*d730*/  @!P1 NANOSLEEP.SYNCS 0x989680 ;  /* 0x009896800000995d */ /* 0x008fea0003900000 */
[----:B------:R-:W3:Y:S02]  /*d740*/  @!P1 SYNCS.PHASECHK.TRANS64 P1, [R0+URZ+0x30c28], R19 ;  /* 0x030c2813000095a7 */ /* 0x000ee4000802007f */
[----:B---3--:R-:W-:Y:S05]  /*d750*/  @!P1 BRA `(.L_x_2929) ;  /* 0xfffffffc00f09947 */ /* 0x008fea000383ffff */
[----:B------:R-:W-:Y:S05]  /*d760*/  BRA `(.L_x_2968) ;  /* 0xffffffe800687947 */ /* 0x000fea000383ffff */
.L_x_2931:
[----:B---3--:R3:W4:Y:S02]  /*d770*/  SYNCS.PHASECHK.TRANS64.TRYWAIT P1, [R0+URZ+0x30c48], R19 ;  /* 0x030c4813000075a7 */ /* 0x008724000802017f */
[----:B----4-:R-:W-:Y:S05]  /*d780*/  @!P1 NANOSLEEP.SYNCS 0x989680 ;  /* 0x009896800000995d */ /* 0x010fea0003900000 */
[----:B------:R-:W4:Y:S02]  /*d790*/  @!P1 SYNCS.PHASECHK.TRANS64 P1, [R0+URZ+0x30c48], R19 ;  /* 0x030c4813000095a7 */ /* 0x000f24000802007f */
[----:B----4-:R-:W-:Y:S05]  /*d7a0*/  @!P1 BRA `(.L_x_2931) ;  /* 0xfffffffc00f09947 */ /* 0x010fea000383ffff */
[----:B------:R-:W-:Y:S05]  /*d7b0*/  BRA `(.L_x_2969) ;  /* 0xffffffe800ec7947 */ /* 0x000fea000383ffff */
.L_x_2933:
[----:B------:R-:W-:-:S07]  /*d7c0*/  SHF.L.U32 R4, R10, 0x1f, RZ ;  /* 0x0000001f0a047819 */ /* 0x000fce00000006ff */
.L_x_2970:
[----:B-1----:R1:W2:Y:S02]  /*d7d0*/  SYNCS.PHASECHK.TRANS64.TRYWAIT P1, [R0+URZ+0x30c20], R4 ;  /* 0x030c2004000075a7 */ /* 0x0022a4000802017f */
[----:B--2---:R-:W-:Y:S05]  /*d7e0*/  @!P1 NANOSLEEP.SYNCS 0x989680 ;  /* 0x009896800000995d */ /* 0x004fea0003900000 */
[----:B------:R-:W2:Y:S02]  /*d7f0*/  @!P1 SYNCS.PHASECHK.TRANS64 P1, [R0+URZ+0x30c20], R4 ;  /* 0x030c2004000095a7 */ /* 0x000ea4000802007f */
[----:B--2---:R-:W-:Y:S05]  /*d800*/  @!P1 BRA `(.L_x_2970) ;  /* 0xfffffffc00f09947 */ /* 0x004fea000383ffff */
[----:B------:R-:W-:Y:S05]  /*d810*/  BRA `(.L_x_2971) ;  /* 0xffffffec00587947 */ /* 0x000fea000383ffff */
.L_x_2936:
[----:B-1----:R1:W2:Y:S02]  /*d820*/  SYNCS.PHASECHK.TRANS64.TRYWAIT P1, [R0+URZ+0x30c40], R14 ;  /* 0x030c400e000075a7 */ /* 0x0022a4000802017f */
[----:B--2---:R-:W-:Y:S05]  /*d830*/  @!P1 NANOSLEEP.SYNCS 0x989680 ;  /* 0x009896800000995d */ /* 0x004fea0003900000 */
[----:B------:R-:W2:Y:S02]  /*d840*/  @!P1 SYNCS.PHASECHK.TRANS64 P1, [R0+URZ+0x30c40], R14 ;  /* 0x030c400e000095a7 */ /* 0x000ea4000802007f */
[----:B--2---:R-:W-:Y:S05]  /*d850*/  @!P1 BRA `(.L_x_2936) ;  /* 0xfffffffc00f09947 */ /* 0x004fea000383ffff */
[----:B------:R-:W-:Y:S05]  /*d860*/  BRA `(.L_x_2972) ;  /* 0xffffffec00f07947 */ /* 0x000fea000383ffff */
.L_x_2938:
[----:B--2---:R2:W3:Y:S02]  /*d870*/  SYNCS.PHASECHK.TRANS64.TRYWAIT P1, [R0+URZ+0x30c28], R14 ;  /* 0x030c280e000075a7 */ /* 0x0044e4000802017f */
[----:B---3--:R-:W-:Y:S05]  /*d880*/  @!P1 NANOSLEEP.SYNCS 0x989680 ;  /* 0x009896800000995d */ /* 0x008fea0003900000 */
[----:B------:R-:W3:Y:S02]  /*d890*/  @!P1 SYNCS.PHASECHK.TRANS64 P1, [R0+URZ+0x30c28], R14 ;  /* 0x030c280e000095a7 */ /* 0x000ee4000802007f */
[----:B---3--:R-:W-:Y:S05]  /*d8a0*/  @!P1 BRA `(.L_x_2938) ;  /* 0xfffffffc00f09947 */ /* 0x008fea000383ffff */
[----:B------:R-:W-:Y:S05]  /*d8b0*/  BRA `(.L_x_2973) ;  /* 0xfffffff000687947 */ /* 0x000fea000383ffff */
.L_x_2940:
[----:B---3--:R3:W4:Y:S02]  /*d8c0*/  SYNCS.PHASECHK.TRANS64.TRYWAIT P0, [R4+URZ+0x30c40], R3 ;  /* 0x030c4003040075a7 */ /* 0x008724000800017f */
[----:B----4-:R-:W-:Y:S05]  /*d8d0*/  @!P0 NANOSLEEP.SYNCS 0x989680 ;  /* 0x009896800000895d */ /* 0x010fea0003900000 */
[----:B------:R-:W4:Y:S02]  /*d8e0*/  @!P0 SYNCS.PHASECHK.TRANS64 P0, [R4+URZ+0x30c40], R3 ;  /* 0x030c4003040085a7 */ /* 0x000f24000800007f */
[----:B----4-:R-:W-:Y:S05]  /*d8f0*/  @!P0 BRA `(.L_x_2940) ;  /* 0xfffffffc00f08947 */ /* 0x010fea000383ffff */
[----:B------:R-:W-:Y:S05]  /*d900*/  BRA `(.L_x_2974) ;  /* 0xfffffff400007947 */ /* 0x000fea000383ffff */
.L_x_2942:
[----:B------:R-:W-:Y:S01]  /*d910*/  BSSY B0, `(.L_x_2975) ;  /* 0x0000006000007945 */ /* 0x000fe20003800000 */
[----:B------:R-:W-:-:S07]  /*d920*/  IMAD.MOV.U32 R15, RZ, RZ, -0x1 ;  /* 0xffffffffff0f7424 */ /* 0x000fce00078e00ff */
[----:B------:R-:W-:Y:S05]  /*d930*/  WARPSYNC.COLLECTIVE R15, `(.L_x_2976) ;  /* 0x000000000f0c7348 */ /* 0x000fea0003c00000 */
[----:B------:R-:W-:Y:S02]  /*d940*/  ELECT P6, UR62, PT ;  /* 0x00000000003e782f */ /* 0x000fe400038c0000 */
[----:B------:R-:W-:Y:S01]  /*d950*/  MOV R14, UR62 ;  /* 0x0000003e000e7c02 */ /* 0x000fe20008000f00 */
[----:B------:R-:W-:Y:S10]  /*d960*/  ENDCOLLECTIVE ;  /* 0x000000000000791b */ /* 0x000ff40003800000 */
.L_x_2976:
[----:B------:R-:W-:Y:S05]  /*d970*/  BSYNC B0 ;  /* 0x0000000000007941 */ /* 0x000fea0003800000 */
.L_x_2975:
[----:B------:R-:W-:Y:S05]  /*d980*/  BRA `(.L_x_2977) ;  /* 0xfffffff400a07947 */ /* 0x000fea000383ffff */
.L_x_2944:
[----:B-1----:R1:W2:Y:S02]  /*d990*/  SYNCS.PHASECHK.TRANS64.TRYWAIT P0, [R7+URZ], R4 ;  /* 0x00000004070075a7 */ /* 0x0022a4000800017f */
[----:B--2---:R-:W-:Y:S05]  /*d9a0*/  @!P0 NANOSLEEP.SYNCS 0x989680 ;  /* 0x009896800000895d */ /* 0x004fea0003900000 */
[----:B------:R-:W2:Y:S02]  /*d9b0*/  @!P0 SYNCS.PHASECHK.TRANS64 P0, [R7+URZ], R4 ;  /* 0x00000004070085a7 */ /* 0x000ea4000800007f */
[----:B--2---:R-:W-:Y:S05]  /*d9c0*/  @!P0 BRA `(.L_x_2944) ;  /* 0xfffffffc00f08947 */ /* 0x004fea000383ffff */
[----:B------:R-:W-:Y:S05]  /*d9d0*/  BRA `(.L_x_2978) ;  /* 0xfffffff400e07947 */ /* 0x000fea000383ffff */
.L_x_2945:
[----:B--2---:R2:W3:Y:S02]  /*d9e0*/  SYNCS.PHASECHK.TRANS64.TRYWAIT P0, [R3+URZ], R2 ;  /* 0x00000002030075a7 */ /* 0x0044e4000800017f */
[----:B---3--:R-:W-:Y:S05]  /*d9f0*/  @!P0 NANOSLEEP.SYNCS 0x989680 ;  /* 0x009896800000895d */ /* 0x008fea0003900000 */
[----:B------:R-:W3:Y:S02]  /*da00*/  @!P0 SYNCS.PHASECHK.TRANS64 P0, [R3+URZ], R2 ;  /* 0x00000002030085a7 */ /* 0x000ee4000800007f */
[----:B---3--:R-:W-:Y:S05]  /*da10*/  @!P0 BRA `(.L_x_2945) ;  /* 0xfffffffc00f08947 */ /* 0x008fea000383ffff */
[----:B------:R-:W-:Y:S05]  /*da20*/  BRA `(.L_x_2979) ;  /* 0xfffffff400d47947 */ /* 0x000fea000383ffff */
.L_x_2947:
[----:B--2---:R2:W3:Y:S02]  /*da30*/  SYNCS.PHASECHK.TRANS64.TRYWAIT P0, [R5+URZ], R4 ;  /* 0x00000004050075a7 */ /* 0x0044e4000800017f */
[----:B---3--:R-:W-:Y:S05]  /*da40*/  @!P0 NANOSLEEP.SYNCS 0x989680 ;  /* 0x009896800000895d */ /* 0x008fea0003900000 */
[----:B------:R-:W3:Y:S02]  /*da50*/  @!P0 SYNCS.PHASECHK.TRANS64 P0, [R5+URZ], R4 ;  /* 0x00000004050085a7 */ /* 0x000ee4000800007f */
[----:B---3--:R-:W-:Y:S05]  /*da60*/  @!P0 BRA `(.L_x_2947) ;  /* 0xfffffffc00f08947 */ /* 0x008fea000383ffff */
[----:B------:R-:W-:Y:S05]  /*da70*/  BRA `(.L_x_2980) ;  /* 0xfffffff400d87947 */ /* 0x000fea000383ffff */
.L_x_2981:
        /* <DEDUP_REMOVED lines=16> */
.L_x_3712:


//--------------------- .text._ZN7cutlass13device_kernelIN5flash22FlashAttnBwdPreprocessIN4cute5tupleIJNS3_1CILi128EEENS5_ILi64EEEEEENS_6half_tEfNS_4arch4Sm90ELb1ELb0EEEEEvNT_6ParamsE --------------------------
	.section	.text._ZN7cutlass13device_kernelIN5flash22FlashAttnBwdPreprocessIN4cute5tupleIJNS3_1CILi128EEENS5_ILi64EEEEEENS_6half_tEfNS_4arch4Sm90ELb1ELb0EEEEEvNT_6ParamsE,"ax",@progbits
	.align	128
.text._ZN7cutlass13device_kernelIN5flash22FlashAttnBwdPreprocessIN4cute5tupleIJNS3_1CILi128EEENS5_ILi64EEEEEENS_6half_tEfNS_4arch4Sm90ELb1ELb0EEEEEvNT_6ParamsE:
        .type           _ZN7cutlass13device_kernelIN5flash22FlashAttnBwdPreprocessIN4cute5tupleIJNS3_1CILi128EEENS5_ILi64EEEEEENS_6half_tEfNS_4arch4Sm90ELb1ELb0EEEEEvNT_6ParamsE,@function
        .size           _ZN7cutlass13device_kernelIN5flash22FlashAttnBwdPreprocessIN4cute5tupleIJNS3_1CILi128EEENS5_ILi64EEEEEENS_6half_tEfNS_4arch4Sm90ELb1ELb0EEEEEvNT_6ParamsE,(.L_x_3713 - _ZN7cutlass13device_kernelIN5flash22FlashAttnBwdPreprocessIN4cute5tupleIJNS3_1CILi128EEENS5_ILi64EEEEEENS_6half_tEfNS_4arch4Sm90ELb1ELb0EEEEEvNT_6ParamsE)
        .other          _ZN7cutlass13device_kernelIN5flash22FlashAttnBwdPreprocessIN4cute5tupleIJNS3_1CILi128EEENS5_ILi64EEEEEENS_6half_tEfNS_4arch4Sm90ELb1ELb0EEEEEvNT_6ParamsE,@"STO_CUDA_ENTRY STV_DEFAULT"
_ZN7cutlass13device_kernelIN5flash22FlashAttnBwdPreprocessIN4cute5tupleIJNS3_1CILi128EEENS5_ILi64EEEEEENS_6half_tEfNS_4arch4Sm90ELb1ELb0EEEEEvNT_6ParamsE:
[----:B------:R-:W-:Y:S01]  /*0000*/  LDC R1, c[0x0][0x28] ;  /* 0x00000a00ff017b82 */ /* 0x000fe20000000800 */
[----:B------:R-:W0:Y:S07]  /*0010*/  S2R R0, SR_TID.X ;  /* 0x0000000000007919 */ /* 0x000e2e0000002100 */
[----:B------:R-:W1:Y:S01]  /*0020*/  S2UR UR8, SR_CTAID.Y ;  /* 0x00000000000879c3 */ /* 0x000e620000002600 */
[----:B------:R-:W-:Y:S01]  /*0030*/  ULDC UR4, c[0x0][0x218] ;  /* 0x0000860000047ab9 */ /* 0x000fe20000000800 */
[----:B------:R-:W-:Y:S01]  /*0040*/  ULDC UR5, c[0x0][0x21c] ;  /* 0x0000870000057ab9 */ /* 0x000fe20000000800 */
[----:B------:R-:W2:Y:S01]  /*0050*/  S2R R2, SR_CTAID.X ;  /* 0x0000000000027919 */ /* 0x000ea20000002500 */
[----:B------:R-:W-:-:S04]  /*0060*/  ULDC.64 UR6, c[0x0][0x208] ;  /* 0x0000820000067ab9 */ /* 0x000fc80000000a00 */
[----:B------:R-:W3:Y:S08]  /*0070*/  LDC.64 R12, c[0x0][0x230] ;  /* 0x00008c00ff0c7b82 */ /* 0x000ef00000000a00 */
[----:B------:R-:W4:Y:S08]  /*0080*/  S2UR UR9, SR_CTAID.Z ;  /* 0x00000000000979c3 */ /* 0x000f300000002700 */
[----:B------:R-:W4:Y:S01]  /*0090*/  LDC.64 R14, c[0x0][0x238] ;  /* 0x00008e00ff0e7b82 */ /* 0x000f220000000a00 */
[----:B-1----:R-:W-:Y:S01]  /*00a0*/  USHF.R.S32.HI UR10, URZ, 0x1f, UR8 ;  /* 0x0000001f3f0a7899 */ /* 0x002fe20008011408 */
[----:B0-----:R-:W-:-:S05]  /*00b0*/  SHF.R.S32.HI R3, RZ, 0x1f, R0 ;  /* 0x0000001fff037819 */ /* 0x001fca0000011400 */
[----:B---3--:R-:W-:Y:S01]  /*00c0*/  IMAD R4, R12, UR10, RZ ;  /* 0x0000000a0c047c24 */ /* 0x008fe2000f8e02ff */
[----:B------:R-:W0:Y:S01]  /*00d0*/  LDC.64 R20, c[0x0][0x250] ;  /* 0x00009400ff147b82 */ /* 0x000e220000000a00 */
[----:B------:R-:W-:Y:S02]  /*00e0*/  LEA.HI R44, R3, R0, RZ, 0x3 ;  /* 0x00000000032c7211 */ /* 0x000fe400078f18ff */
[----:B------:R-:W-:Y:S01]  /*00f0*/  IMAD R13, R13, UR8, R4 ;  /* 0x000000080d0d7c24 */ /* 0x000fe2000f8e0204 */
[----:B--2---:R-:W-:Y:S02]  /*0100*/  SHF.L.U32 R10, R2, 0x7, RZ ;  /* 0x00000007020a7819 */ /* 0x004fe400000006ff */
[----:B------:R-:W-:Y:S01]  /*0110*/  LOP3.LUT R5, R44, 0xfffffff8, RZ, 0xc0, !PT ;  /* 0xfffffff82c057812 */ /* 0x000fe200078ec0ff */
[----:B----4-:R-:W-:Y:S01]  /*0120*/  USHF.R.S32.HI UR11, URZ, 0x1f, UR9 ;  /* 0x0000001f3f0b7899 */ /* 0x010fe20008011409 */
[----:B------:R-:W-:Y:S01]  /*0130*/  IADD3 R3, -R10, UR4, RZ ;  /* 0x000000040a037c10 */ /* 0x000fe2000fffe1ff */
[----:B------:R-:W1:Y:S01]  /*0140*/  LDC.64 R42, c[0x0][0x258] ;  /* 0x00009600ff2a7b82 */ /* 0x000e620000000a00 */
[----:B------:R-:W-:-:S02]  /*0150*/  SHF.R.S32.HI R44, RZ, 0x3, R44 ;  /* 0x00000003ff2c7819 */ /* 0x000fc4000001142c */
[----:B------:R-:W-:Y:S02]  /*0160*/  IADD3 R5, -R5, R0, RZ ;  /* 0x0000000005057210 */ /* 0x000fe40007ffe1ff */
[----:B------:R-:W-:Y:S01]  /*0170*/  ISETP.GE.AND P1, PT, R44, R3, PT ;  /* 0x000000032c00720c */ /* 0x000fe20003f26270 */
[----:B------:R-:W-:Y:S01]  /*0180*/  IMAD R4, R14, UR11, RZ ;  /* 0x0000000b0e047c24 */ /* 0x000fe2000f8e02ff */
[----:B------:R-:W-:Y:S02]  /*0190*/  SHF.L.U32 R8, R5, 0x3, RZ ;  /* 0x0000000305087819 */ /* 0x000fe400000006ff */
[----:B------:R-:W-:Y:S01]  /*01a0*/  SHF.R.S32.HI R45, RZ, 0x1f, R44 ;  /* 0x0000001fff2d7819 */ /* 0x000fe2000001142c */
[----:B------:R-:W-:Y:S01]  /*01b0*/  IMAD R15, R15, UR9, R4 ;  /* 0x000000090f0f7c24 */ /* 0x000fe2000f8e0204 */
[----:B------:R-:W-:Y:S02]  /*01c0*/  ISETP.LT.AND P4, PT, R8, UR5, !P1 ;  /* 0x0000000508007c0c */ /* 0x000fe4000cf81270 */
[----:B------:R-:W-:-:S02]  /*01d0*/  SHF.R.S32.HI R9, RZ, 0x1f, R8 ;  /* 0x0000001fff097819 */ /* 0x000fc40000011408 */
[----:B------:R-:W-:Y:S01]  /*01e0*/  ISETP.GE.AND P0, PT, R8, UR5, PT ;  /* 0x0000000508007c0c */ /* 0x000fe2000bf06270 */
[----:B0-----:R-:W-:Y:S02]  /*01f0*/  IMAD R16, R20, UR10, RZ ;  /* 0x0000000a14107c24 */ /* 0x001fe4000f8e02ff */
[----:B------:R-:W-:-:S04]  /*0200*/  IMAD.WIDE.U32 R6, R12, UR8, R8 ;  /* 0x000000080c067c25 */ /* 0x000fc8000f8e0008 */
[----:B------:R-:W-:Y:S01]  /*0210*/  IMAD.WIDE.U32 R8, R20, UR8, R8 ;  /* 0x0000000814087c25 */ /* 0x000fe2000f8e0008 */
[----:B------:R-:W-:Y:S01]  /*0220*/  IADD3 R7, R7, R13, RZ ;  /* 0x0000000d07077210 */ /* 0x000fe20007ffe0ff */
[----:B------:R-:W0:Y:S02]  /*0230*/  @P4 LDC.64 R18, c[0x0][0x228] ;  /* 0x00008a00ff124b82 */ /* 0x000e240000000a00 */
[----:B------:R-:W-:-:S04]  /*0240*/  IMAD.WIDE R12, R2, 0x80, R44 ;  /* 0x00000080020c7825 */ /* 0x000fc800078e022c */
[----:B------:R-:W-:Y:S02]  /*0250*/  IMAD.WIDE.U32 R30, R14, UR9, R6 ;  /* 0x000000090e1e7c25 */ /* 0x000fe4000f8e0006 */
[----:B------:R-:W2:Y:S03]  /*0260*/  @P4 LDC.64 R32, c[0x0][0x210] ;  /* 0x00008400ff204b82 */ /* 0x000ea60000000a00 */
[----:B------:R-:W-:-:S05]  /*0270*/  IADD3 R31, R31, R15, RZ ;  /* 0x0000000f1f1f7210 */ /* 0x000fca0007ffe0ff */
[----:B------:R-:W3:Y:S01]  /*0280*/  @P4 LDC.64 R14, c[0x0][0x248] ;  /* 0x00009200ff0e4b82 */ /* 0x000ee20000000a00 */
[----:B0-----:R-:W-:-:S07]  /*0290*/  @P4 IMAD R4, R13, R18, RZ ;  /* 0x000000120d044224 */ /* 0x001fce00078e02ff */
[----:B------:R-:W0:Y:S01]  /*02a0*/  @P4 LDC.64 R26, c[0x0][0x240] ;  /* 0x00009000ff1a4b82 */ /* 0x000e220000000a00 */
[----:B------:R-:W-:-:S04]  /*02b0*/  @P4 IMAD.WIDE.U32 R6, R12, R18, R30 ;  /* 0x000000120c064225 */ /* 0x000fc800078e001e */
[----:B------:R-:W-:Y:S01]  /*02c0*/  @P4 IMAD R17, R12, R19, R4 ;  /* 0x000000130c114224 */ /* 0x000fe200078e0204 */
[----:B------:R-:W-:Y:S01]  /*02d0*/  IADD3 R4, R44, 0x20, RZ ;  /* 0x000000202c047810 */ /* 0x000fe20007ffe0ff */
[----:B------:R-:W-:Y:S01]  /*02e0*/  IMAD R19, R21, UR8, R16 ;  /* 0x0000000815137c24 */ /* 0x000fe2000f8e0210 */
[----:B--2---:R-:W-:Y:S01]  /*02f0*/  @P4 LEA R32, P2, R6, R32, 0x1 ;  /* 0x0000002006204211 */ /* 0x004fe200078408ff */
[----:B-1----:R-:W-:Y:S01]  /*0300*/  IMAD R18, R42, UR11, RZ ;  /* 0x0000000b2a127c24 */ /* 0x002fe2000f8e02ff */
[----:B------:R-:W-:Y:S02]  /*0310*/  ISETP.LT.AND P3, PT, R4, R3, !P0 ;  /* 0x000000030400720c */ /* 0x000fe40004761270 */
[----:B------:R-:W-:Y:S02]  /*0320*/  @P4 IADD3 R7, R7, R17, RZ ;  /* 0x0000001107074210 */ /* 0x000fe40007ffe0ff */
[----:B------:R-:W-:Y:S02]  /*0330*/  MOV R16, R8 ;  /* 0x0000000800107202 */ /* 0x000fe40000000f00 */
[----:B------:R-:W-:Y:S01]  /*0340*/  @P4 LEA.HI.X R33, R6, R33, R7, 0x1, P2 ;  /* 0x0000002106214211 */ /* 0x000fe200010f0c07 */
[----:B------:R-:W-:Y:S01]  /*0350*/  IMAD R7, R43, UR9, R18 ;  /* 0x000000092b077c24 */ /* 0x000fe2000f8e0212 */
[----:B------:R-:W-:-:S02]  /*0360*/  IADD3 R6, R44, 0x40, RZ ;  /* 0x000000402c067810 */ /* 0x000fc40007ffe0ff */
[----:B------:R-:W-:Y:S01]  /*0370*/  IADD3 R17, R9, R19, RZ ;  /* 0x0000001309117210 */ /* 0x000fe20007ffe0ff */
[----:B---3--:R-:W-:Y:S01]  /*0380*/  @P4 IMAD R9, R13, R14, RZ ;  /* 0x0000000e0d094224 */ /* 0x008fe200078e02ff */
[-C--:B------:R-:W-:Y:S01]  /*0390*/  ISETP.LT.AND P2, PT, R6, R3.reuse, !P0 ;  /* 0x000000030600720c */ /* 0x080fe20004741270 */
[----:B------:R-:W1:Y:S01]  /*03a0*/  @P3 LDC.64 R24, c[0x0][0x228] ;  /* 0x00008a00ff183b82 */ /* 0x000e620000000a00 */
[----:B------:R-:W-:Y:S01]  /*03b0*/  IADD3 R8, R44, 0x60, RZ ;  /* 0x000000602c087810 */ /* 0x000fe20007ffe0ff */
[----:B------:R-:W-:Y:S01]  /*03c0*/  IMAD.WIDE.U32 R42, R42, UR9, R16 ;  /* 0x000000092a2a7c25 */ /* 0x000fe2000f8e0010 */
[----:B------:R-:W-:Y:S02]  /*03d0*/  @P3 IADD3 R17, P6, R12, 0x20, RZ ;  /* 0x000000200c113810 */ /* 0x000fe40007fde0ff */
[----:B------:R-:W-:Y:S01]  /*03e0*/  ISETP.LT.AND P0, PT, R8, R3, !P0 ;  /* 0x000000030800720c */ /* 0x000fe20004701270 */
[C---:B------:R-:W-:Y:S01]  /*03f0*/  @P4 IMAD R19, R12.reuse, R15, R9 ;  /* 0x0000000f0c134224 */ /* 0x040fe200078e0209 */
[----:B------:R-:W-:Y:S01]  /*0400*/  IADD3 R43, R43, R7, RZ ;  /* 0x000000072b2b7210 */ /* 0x000fe20007ffe0ff */
[----:B------:R-:W2:Y:S01]  /*0410*/  @P3 LDC.64 R22, c[0x0][0x248] ;  /* 0x00009200ff163b82 */ /* 0x000ea20000000a00 */
[----:B------:R-:W-:-:S02]  /*0420*/  @P3 IADD3 R16, P5, R12, 0x20, RZ ;  /* 0x000000200c103810 */ /* 0x000fc40007fbe0ff */
[-C--:B------:R-:W-:Y:S01]  /*0430*/  @P3 IADD3.X R7, RZ, R13.reuse, RZ, P6, !PT ;  /* 0x0000000dff073210 */ /* 0x080fe200037fe4ff */
[C---:B------:R-:W-:Y:S01]  /*0440*/  @P4 IMAD.WIDE.U32 R14, R12.reuse, R14, R42 ;  /* 0x0000000e0c0e4225 */ /* 0x040fe200078e002a */
[C---:B------:R-:W-:Y:S02]  /*0450*/  @P2 IADD3 R59, P6, R12.reuse, 0x40, RZ ;  /* 0x000000400c3b2810 */ /* 0x040fe40007fde0ff */
[-C--:B------:R-:W-:Y:S01]  /*0460*/  @P3 IADD3.X R41, RZ, R13.reuse, RZ, P5, !PT ;  /* 0x0000000dff293210 */ /* 0x080fe20002ffe4ff */
[----:B------:R-:W3:Y:S01]  /*0470*/  @P3 LDC.64 R48, c[0x0][0x240] ;  /* 0x00009000ff303b82 */ /* 0x000ee20000000a00 */
[C---:B------:R-:W-:Y:S02]  /*0480*/  @P2 IADD3 R54, P5, R12.reuse, 0x40, RZ ;  /* 0x000000400c362810 */ /* 0x040fe40007fbe0ff */
[----:B------:R-:W-:Y:S02]  /*0490*/  @P2 IADD3.X R35, RZ, R13, RZ, P6, !PT ;  /* 0x0000000dff232210 */ /* 0x000fe400037fe4ff */
[----:B------:R-:W-:-:S02]  /*04a0*/  @P0 IADD3 R9, P6, R12, 0x60, RZ ;  /* 0x000000600c090810 */ /* 0x000fc40007fde0ff */
[-C--:B------:R-:W-:Y:S01]  /*04b0*/  @P2 IADD3.X R57, RZ, R13.reuse, RZ, P5, !PT ;  /* 0x0000000dff392210 */ /* 0x080fe20002ffe4ff */
[----:B------:R-:W4:Y:S01]  /*04c0*/  @P2 LDC.64 R36, c[0x0][0x228] ;  /* 0x00008a00ff242b82 */ /* 0x000f220000000a00 */
[----:B------:R-:W-:Y:S01]  /*04d0*/  @P0 IADD3 R52, P5, R12, 0x60, RZ ;  /* 0x000000600c340810 */ /* 0x000fe20007fbe0ff */
[----:B-1----:R-:W-:Y:S01]  /*04e0*/  @P3 IMAD R18, R7, R24, RZ ;  /* 0x0000001807123224 */ /* 0x002fe200078e02ff */
[----:B------:R-:W-:Y:S02]  /*04f0*/  @P0 IADD3.X R55, RZ, R13, RZ, P6, !PT ;  /* 0x0000000dff370210 */ /* 0x000fe400037fe4ff */
[----:B------:R-:W-:Y:S01]  /*0500*/  @P4 IADD3 R12, R15, R19, RZ ;  /* 0x000000130f0c4210 */ /* 0x000fe20007ffe0ff */
[----:B------:R-:W-:Y:S01]  /*0510*/  @P3 IMAD R39, R17, R25, R18 ;  /* 0x0000001911273224 */ /* 0x000fe200078e0212 */
[C---:B0-----:R-:W-:Y:S01]  /*0520*/  @P4 LEA R26, P6, R14.reuse, R26, 0x1 ;  /* 0x0000001a0e1a4211 */ /* 0x041fe200078c08ff */
[----:B------:R-:W0:Y:S01]  /*0530*/  @P3 LDC.64 R20, c[0x0][0x210] ;  /* 0x00008400ff143b82 */ /* 0x000e220000000a00 */
[----:B------:R-:W-:Y:S01]  /*0540*/  @P0 IADD3.X R7, RZ, R13, RZ, P5, !PT ;  /* 0x0000000dff070210 */ /* 0x000fe20002ffe4ff */
[----:B--2---:R-:W-:Y:S01]  /*0550*/  @P3 IMAD R41, R41, R22, RZ ;  /* 0x0000001629293224 */ /* 0x004fe200078e02ff */
[----:B------:R-:W-:-:S02]  /*0560*/  @P4 LEA.HI.X R27, R14, R27, R12, 0x1, P6 ;  /* 0x0000001b0e1b4211 */ /* 0x000fc400030f0c0c */
[----:B------:R-:W-:Y:S02]  /*0570*/  CS2R R14, SRZ ;  /* 0x00000000000e7805 */ /* 0x000fe4000001ff00 */
[----:B------:R-:W-:Y:S01]  /*0580*/  @P3 MOV R12, R30 ;  /* 0x0000001e000c3202 */ /* 0x000fe20000000f00 */
[----:B------:R-:W-:Y:S01]  /*0590*/  @P3 IMAD R41, R16, R23, R41 ;  /* 0x0000001710293224 */ /* 0x000fe200078e0229 */
[----:B------:R-:W-:Y:S01]  /*05a0*/  @P3 MOV R13, R31 ;  /* 0x0000001f000d3202 */ /* 0x000fe20000000f00 */
[----:B------:R-:W1:Y:S01]  /*05b0*/  @P2 LDC.64 R46, c[0x0][0x248] ;  /* 0x00009200ff2e2b82 */ /* 0x000e620000000a00 */
[----:B------:R-:W-:Y:S01]  /*05c0*/  CS2R R18, SRZ ;  /* 0x0000000000127805 */ /* 0x000fe2000001ff00 */
[----:B------:R-:W-:Y:S01]  /*05d0*/  @P3 IMAD.WIDE.U32 R24, R17, R24, R12 ;  /* 0x0000001811183225 */ /* 0x000fe200078e000c */
[----:B------:R-:W-:Y:S02]  /*05e0*/  @P3 MOV R12, R42 ;  /* 0x0000002a000c3202 */ /* 0x000fe40000000f00 */
[----:B------:R-:W-:-:S03]  /*05f0*/  @P3 MOV R13, R43 ;  /* 0x0000002b000d3202 */ /* 0x000fc60000000f00 */
[----:B------:R-:W2:Y:S01]  /*0600*/  @P0 LDC.64 R28, c[0x0][0x228] ;  /* 0x00008a00ff1c0b82 */ /* 0x000ea20000000a00 */
[----:B------:R-:W-:Y:S01]  /*0610*/  @P3 IMAD.WIDE.U32 R22, R16, R22, R12 ;  /* 0x0000001610163225 */ /* 0x000fe200078e000c */
[----:B------:R-:W-:Y:S02]  /*0620*/  CS2R R12, SRZ ;  /* 0x00000000000c7805 */ /* 0x000fe4000001ff00 */
[----:B------:R-:W-:Y:S02]  /*0630*/  CS2R R16, SRZ ;  /* 0x0000000000107805 */ /* 0x000fe4000001ff00 */
[----:B------:R-:W-:Y:S02]  /*0640*/  @P3 IADD3 R41, R23, R41, RZ ;  /* 0x0000002917293210 */ /* 0x000fe40007ffe0ff */
[----:B---3--:R-:W-:Y:S01]  /*0650*/  @P3 LEA R48, P5, R22, R48, 0x1 ;  /* 0x0000003016303211 */ /* 0x008fe200078a08ff */
[----:B----4-:R-:W-:Y:S01]  /*0660*/  @P2 IMAD R34, R35, R36, RZ ;  /* 0x0000002423222224 */ /* 0x010fe200078e02ff */
[----:B------:R-:W-:Y:S01]  /*0670*/  @P2 MOV R50, R30 ;  /* 0x0000001e00322202 */ /* 0x000fe20000000f00 */
[----:B------:R3:W4:Y:S01]  /*0680*/  @P4 LDG.E.128 R12, desc[UR6][R32.64] ;  /* 0x00000006200c4981 */ /* 0x000722000c1e1d00 */
[----:B------:R-:W-:-:S02]  /*0690*/  @P2 MOV R51, R31 ;  /* 0x0000001f00332202 */ /* 0x000fc40000000f00 */
[----:B------:R-:W-:Y:S01]  /*06a0*/  @P3 LEA.HI.X R49, R22, R49, R41, 0x1, P5 ;  /* 0x0000003116313211 */ /* 0x000fe200028f0c29 */
[----:B------:R2:W4:Y:S01]  /*06b0*/  @P4 LDG.E.128 R16, desc[UR6][R26.64] ;  /* 0x000000061a104981 */ /* 0x000522000c1e1d00 */
[----:B------:R-:W2:Y:S01]  /*06c0*/  @P0 LDC.64 R40, c[0x0][0x248] ;  /* 0x00009200ff280b82 */ /* 0x000ea20000000a00 */
[----:B------:R-:W-:Y:S01]  /*06d0*/  @P2 IMAD R53, R59, R37, R34 ;  /* 0x000000253b352224 */ /* 0x000fe200078e0222 */
[----:B------:R-:W-:Y:S01]  /*06e0*/  @P3 IADD3 R39, R25, R39, RZ ;  /* 0x0000002719273210 */ /* 0x000fe20007ffe0ff */
[----:B------:R-:W-:Y:S01]  /*06f0*/  @P2 IMAD.WIDE.U32 R50, R59, R36, R50 ;  /* 0x000000243b322225 */ /* 0x000fe200078e0032 */
[C---:B0-----:R-:W-:Y:S02]  /*0700*/  @P3 LEA R60, P4, R24.reuse, R20, 0x1 ;  /* 0x00000014183c3211 */ /* 0x041fe400078808ff */
[----:B------:R-:W-:Y:S02]  /*0710*/  CS2R R22, SRZ ;  /* 0x0000000000167805 */ /* 0x000fe4000001ff00 */
[----:B------:R-:W-:Y:S01]  /*0720*/  @P2 MOV R36, R42 ;  /* 0x0000002a00242202 */ /* 0x000fe20000000f00 */
[----:B-1----:R-:W-:Y:S01]  /*0730*/  @P2 IMAD R57, R57, R46, RZ ;  /* 0x0000002e39392224 */ /* 0x002fe200078e02ff */
[----:B------:R-:W-:Y:S01]  /*0740*/  @P2 MOV R37, R43 ;  /* 0x0000002b00252202 */ /* 0x000fe20000000f00 */
[----:B---3--:R-:W0:Y:S01]  /*0750*/  @P2 LDC.64 R32, c[0x0][0x210] ;  /* 0x00008400ff202b82 */ /* 0x008e220000000a00 */
[----:B------:R-:W-:Y:S01]  /*0760*/  @P3 LEA.HI.X R61, R24, R21, R39, 0x1, P4 ;  /* 0x00000015183d3211 */ /* 0x000fe200020f0c27 */
[----:B------:R-:W-:Y:S01]  /*0770*/  @P2 IMAD R47, R54, R47, R57 ;  /* 0x0000002f362f2224 */ /* 0x000fe200078e0239 */
[----:B------:R-:W-:Y:S01]  /*0780*/  CS2R R20, SRZ ;  /* 0x0000000000147805 */ /* 0x000fe2000001ff00 */
[----:B--2---:R-:W-:Y:S01]  /*0790*/  @P0 IMAD R56, R55, R28, RZ ;  /* 0x0000001c37380224 */ /* 0x004fe200078e02ff */
[----:B------:R-:W-:-:S02]  /*07a0*/  CS2R R24, SRZ ;  /* 0x0000000000187805 */ /* 0x000fc4000001ff00 */
[----:B------:R-:W-:Y:S01]  /*07b0*/  CS2R R26, SRZ ;  /* 0x00000000001a7805 */ /* 0x000fe2000001ff00 */
[----:B------:R-:W1:Y:S01]  /*07c0*/  @P0 LDC.64 R34, c[0x0][0x210] ;  /* 0x00008400ff220b82 */ /* 0x000e620000000a00 */
[----:B------:R-:W-:Y:S01]  /*07d0*/  @P2 IMAD.WIDE.U32 R54, R54, R46, R36 ;  /* 0x0000002e36362225 */ /* 0x000fe200078e0024 */
[----:B------:R-:W2:Y:S04]  /*07e0*/  @P3 LDG.E.128 R20, desc[UR6][R60.64] ;  /* 0x000000063c143981 */ /* 0x000ea8000c1e1d00 */
[----:B------:R3:W2:Y:S02]  /*07f0*/  @P3 LDG.E.128 R24, desc[UR6][R48.64] ;  /* 0x0000000630183981 */ /* 0x0006a4000c1e1d00 */
[----:B------:R-:W3:Y:S08]  /*0800*/  @P2 LDC.64 R38, c[0x0][0x240] ;  /* 0x00009000ff262b82 */ /* 0x000ef00000000a00 */
[----:B------:R-:W3:Y:S01]  /*0810*/  @P0 LDC.64 R36, c[0x0][0x240] ;  /* 0x00009000ff240b82 */ /* 0x000ee20000000a00 */
[----:B------:R-:W-:-:S02]  /*0820*/  @P0 IMAD R7, R7, R40, RZ ;  /* 0x0000002807070224 */ /* 0x000fc400078e02ff */
[C---:B------:R-:W-:Y:S02]  /*0830*/  @P0 IMAD R29, R9.reuse, R29, R56 ;  /* 0x0000001d091d0224 */ /* 0x040fe400078e0238 */
[----:B------:R-:W-:Y:S01]  /*0840*/  @P0 IMAD.WIDE.U32 R30, R9, R28, R30 ;  /* 0x0000001c091e0225 */ /* 0x000fe200078e001e */
[----:B------:R-:W-:Y:S02]  /*0850*/  @P2 IADD3 R53, R51, R53, RZ ;  /* 0x0000003533352210 */ /* 0x000fe40007ffe0ff */
[----:B0-----:R-:W-:Y:S01]  /*0860*/  @P2 LEA R56, P3, R50, R32, 0x1 ;  /* 0x0000002032382211 */ /* 0x001fe200078608ff */
[C---:B------:R-:W-:Y:S02]  /*0870*/  @P0 IMAD R7, R52.reuse, R41, R7 ;  /* 0x0000002934070224 */ /* 0x040fe400078e0207 */
[----:B------:R-:W-:Y:S01]  /*0880*/  @P0 IMAD.WIDE.U32 R42, R52, R40, R42 ;  /* 0x00000028342a0225 */ /* 0x000fe200078e002a */
[----:B------:R-:W-:Y:S02]  /*0890*/  @P0 IADD3 R29, R31, R29, RZ ;  /* 0x0000001d1f1d0210 */ /* 0x000fe40007ffe0ff */
[----:B-1----:R-:W-:-:S02]  /*08a0*/  @P0 LEA R46, P4, R30, R34, 0x1 ;  /* 0x000000221e2e0211 */ /* 0x002fc400078808ff */
[----:B------:R-:W-:Y:S02]  /*08b0*/  @P2 LEA.HI.X R57, R50, R33, R53, 0x1, P3 ;  /* 0x0000002132392211 */ /* 0x000fe400018f0c35 */
[----:B------:R-:W-:Y:S02]  /*08c0*/  @P2 IADD3 R9, R55, R47, RZ ;  /* 0x0000002f37092210 */ /* 0x000fe40007ffe0ff */
[----:B---3--:R-:W-:Y:S02]  /*08d0*/  @P2 LEA R48, P5, R54, R38, 0x1 ;  /* 0x0000002636302211 */ /* 0x008fe400078a08ff */
[----:B------:R-:W-:Y:S02]  /*08e0*/  @P0 IADD3 R7, R43, R7, RZ ;  /* 0x000000072b070210 */ /* 0x000fe40007ffe0ff */
[----:B------:R-:W-:Y:S02]  /*08f0*/  @P0 LEA R50, P3, R42, R36, 0x1 ;  /* 0x000000242a320211 */ /* 0x000fe400078608ff */
[----:B------:R-:W-:-:S02]  /*0900*/  @P0 LEA.HI.X R47, R30, R35, R29, 0x1, P4 ;  /* 0x000000231e2f0211 */ /* 0x000fc400020f0c1d */
[----:B------:R-:W-:Y:S02]  /*0910*/  CS2R R28, SRZ ;  /* 0x00000000001c7805 */ /* 0x000fe4000001ff00 */
[----:B------:R-:W-:Y:S02]  /*0920*/  CS2R R30, SRZ ;  /* 0x00000000001e7805 */ /* 0x000fe4000001ff00 */
[----:B------:R-:W-:Y:S02]  /*0930*/  CS2R R32, SRZ ;  /* 0x0000000000207805 */ /* 0x000fe4000001ff00 */
[----:B------:R-:W-:Y:S02]  /*0940*/  CS2R R34, SRZ ;  /* 0x0000000000227805 */ /* 0x000fe4000001ff00 */
[----:B------:R-:W-:Y:S02]  /*0950*/  @P2 LEA.HI.X R49, R54, R39, R9, 0x1, P5 ;  /* 0x0000002736312211 */ /* 0x000fe400028f0c09 */
[----:B------:R-:W-:-:S02]  /*0960*/  CS2R R38, SRZ ;  /* 0x0000000000267805 */ /* 0x000fc4000001ff00 */
[----:B------:R-:W-:Y:S02]  /*0970*/  @P0 LEA.HI.X R51, R42, R37, R7, 0x1, P3 ;  /* 0x000000252a330211 */ /* 0x000fe400018f0c07 */
[----:B------:R-:W-:Y:S02]  /*0980*/  CS2R R36, SRZ ;  /* 0x0000000000247805 */ /* 0x000fe4000001ff00 */
[----:B------:R-:W-:Y:S02]  /*0990*/  CS2R R40, SRZ ;  /* 0x0000000000287805 */ /* 0x000fe4000001ff00 */
[----:B------:R-:W-:Y:S01]  /*09a0*/  CS2R R42, SRZ ;  /* 0x00000000002a7805 */ /* 0x000fe2000001ff00 */
[----:B------:R-:W3:Y:S04]  /*09b0*/  @P2 LDG.E.128 R28, desc[UR6][R56.64] ;  /* 0x00000006381c2981 */ /* 0x000ee8000c1e1d00 */
[----:B------:R0:W3:Y:S04]  /*09c0*/  @P2 LDG.E.128 R32, desc[UR6][R48.64] ;  /* 0x0000000630202981 */ /* 0x0000e8000c1e1d00 */
[----:B------:R1:W3:Y:S04]  /*09d0*/  @P0 LDG.E.128 R36, desc[UR6][R46.64] ;  /* 0x000000062e240981 */ /* 0x0002e8000c1e1d00 */
[----:B------:R4:W3:Y:S01]  /*09e0*/  @P0 LDG.E.128 R40, desc[UR6][R50.64] ;  /* 0x0000000632280981 */ /* 0x0008e2000c1e1d00 */
[----:B------:R-:W-:-:S04]  /*09f0*/  ISETP.GT.AND P0, PT, R0, 0x7f, PT ;  /* 0x0000007f0000780c */ /* 0x000fc80003f04270 */
[----:B------:R-:W-:-:S13]  /*0a00*/  ISETP.GE.OR P2, PT, R0, R3, P0 ;  /* 0x000000030000720c */ /* 0x000fda0000746670 */
[----:B------:R-:W1:Y:S08]  /*0a10*/  @!P2 LDC.64 R54, c[0x0][0x290] ;  /* 0x0000a400ff36ab82 */ /* 0x000e700000000a00 */
[----:B0-----:R-:W0:Y:S01]  /*0a20*/  @!P2 LDC.64 R48, c[0x0][0x298] ;  /* 0x0000a600ff30ab82 */ /* 0x001e220000000a00 */
[----:B------:R-:W-:Y:S02]  /*0a30*/  @!P2 SHF.R.S32.HI R7, RZ, 0x1f, R0 ;  /* 0x0000001fff07a819 */ /* 0x000fe40000011400 */
[----:B------:R-:W-:-:S05]  /*0a40*/  @!P2 IADD3 R52, P3, R10, R0, RZ ;  /* 0x000000000a34a210 */ /* 0x000fca0007f7e0ff */
[----:B-1----:R-:W1:Y:S01]  /*0a50*/  @!P2 LDC.64 R46, c[0x0][0x288] ;  /* 0x0000a200ff2eab82 */ /* 0x002e620000000a00 */
[----:B------:R-:W-:Y:S01]  /*0a60*/  @!P2 LEA.HI.X.SX32 R53, R10, R7, 0x1, P3 ;  /* 0x000000070a35a211 */ /* 0x000fe200018f0eff */
[C---:B------:R-:W-:Y:S02]  /*0a70*/  @!P2 IMAD R56, R54.reuse, UR10, RZ ;  /* 0x0000000a3638ac24 */ /* 0x040fe4000f8e02ff */
[----:B------:R-:W-:-:S04]  /*0a80*/  @!P2 IMAD.WIDE.U32 R52, R54, UR8, R52 ;  /* 0x000000083634ac25 */ /* 0x000fc8000f8e0034 */
[----:B------:R-:W-:Y:S02]  /*0a90*/  @!P2 IMAD R55, R55, UR8, R56 ;  /* 0x000000083737ac24 */ /* 0x000fe4000f8e0238 */
[----:B0-----:R-:W-:-:S03]  /*0aa0*/  @!P2 IMAD R54, R48, UR11, RZ ;  /* 0x0000000b3036ac24 */ /* 0x001fc6000f8e02ff */
[----:B------:R-:W-:Y:S01]  /*0ab0*/  @!P2 IADD3 R53, R53, R55, RZ ;  /* 0x000000373535a210 */ /* 0x000fe20007ffe0ff */
[----:B------:R-:W-:Y:S02]  /*0ac0*/  @!P2 IMAD R55, R49, UR9, R54 ;  /* 0x000000093137ac24 */ /* 0x000fe4000f8e0236 */
[----:B------:R-:W-:-:S05]  /*0ad0*/  @!P2 IMAD.WIDE.U32 R48, R48, UR9, R52 ;  /* 0x000000093030ac25 */ /* 0x000fca000f8e0034 */
[----:B------:R-:W-:Y:S02]  /*0ae0*/  @!P2 IADD3 R53, R49, R55, RZ ;  /* 0x000000373135a210 */ /* 0x000fe40007ffe0ff */
[----:B-1----:R-:W-:-:S04]  /*0af0*/  @!P2 LEA R46, P3, R48, R46, 0x2 ;  /* 0x0000002e302ea211 */ /* 0x002fc800078610ff */
[----:B------:R-:W-:Y:S01]  /*0b00*/  @!P2 LEA.HI.X R47, R48, R47, R53, 0x2, P3 ;  /* 0x0000002f302fa211 */ /* 0x000fe200018f1435 */
[----:B----4-:R-:W-:Y:S02]  /*0b10*/  HADD2.F32 R50, -RZ, R12.H1_H1 ;  /* 0x3000000cff327230 */ /* 0x010fe40000004100 */
[----:B------:R-:W-:Y:S02]  /*0b20*/  HADD2.F32 R7, -RZ, R16.H1_H1 ;  /* 0x30000010ff077230 */ /* 0x000fe40000004100 */
[----:B------:R-:W-:Y:S02]  /*0b30*/  HADD2.F32 R51, -RZ, R12.H0_H0 ;  /* 0x2000000cff337230 */ /* 0x000fe40000004100 */
[----:B------:R-:W-:Y:S02]  /*0b40*/  HADD2.F32 R16, -RZ, R16.H0_H0 ;  /* 0x20000010ff107230 */ /* 0x000fe40000004100 */
[----:B------:R-:W-:Y:S01]  /*0b50*/  FMUL.FTZ R50, R50, R7 ;  /* 0x0000000732327220 */ /* 0x000fe20000410000 */
[----:B------:R-:W-:-:S03]  /*0b60*/  HADD2.F32 R49, -RZ, R18.H1_H1 ;  /* 0x30000012ff317230 */ /* 0x000fc60000004100 */
[----:B------:R-:W-:Y:S01]  /*0b70*/  FFMA.FTZ R56, R51, R16, R50 ;  /* 0x0000001033387223 */ /* 0x000fe20000010032 */
[----:B------:R-:W-:Y:S02]  /*0b80*/  HADD2.F32 R50, -RZ, R18.H0_H0 ;  /* 0x20000012ff327230 */ /* 0x000fe40000004100 */
[----:B------:R-:W-:Y:S02]  /*0b90*/  HADD2.F32 R9, -RZ, R13.H0_H0 ;  /* 0x2000000dff097230 */ /* 0x000fe40000004100 */
[----:B------:R-:W-:Y:S02]  /*0ba0*/  HADD2.F32 R54, -RZ, R17.H0_H0 ;  /* 0x20000011ff367230 */ /* 0x000fe40000004100 */
[----:B--2---:R-:W-:Y:S02]  /*0bb0*/  HADD2.F32 R18, -RZ, R20.H1_H1 ;  /* 0x30000014ff127230 */ /* 0x004fe40000004100 */
[----:B------:R-:W-:Y:S02]  /*0bc0*/  HADD2.F32 R51, -RZ, R24.H1_H1 ;  /* 0x30000018ff337230 */ /* 0x000fe40000004100 */
[----:B------:R-:W-:-:S03]  /*0bd0*/  HADD2.F32 R20, -RZ, R20.H0_H0 ;  /* 0x20000014ff147230 */ /* 0x000fc60000004100 */
[----:B------:R-:W-:Y:S01]  /*0be0*/  FMUL.FTZ R53, R18, R51 ;  /* 0x0000003312357220 */ /* 0x000fe20000410000 */
[----:B------:R-:W-:Y:S02]  /*0bf0*/  HADD2.F32 R51, -RZ, R24.H0_H0 ;  /* 0x20000018ff337230 */ /* 0x000fe40000004100 */
[----:B------:R-:W-:Y:S01]  /*0c00*/  FFMA.FTZ R54, R9, R54, R56 ;  /* 0x0000003609367223 */ /* 0x000fe20000010038 */
[----:B------:R-:W-:Y:S02]  /*0c10*/  HADD2.F32 R13, -RZ, R13.H1_H1 ;  /* 0x3000000dff0d7230 */ /* 0x000fe40000004100 */
[----:B------:R-:W-:Y:S02]  /*0c20*/  HADD2.F32 R52, -RZ, R17.H1_H1 ;  /* 0x30000011ff347230 */ /* 0x000fe40000004100 */
[----:B------:R-:W-:Y:S01]  /*0c30*/  FFMA.FTZ R24, R20, R51, R53 ;  /* 0x0000003314187223 */ /* 0x000fe20000010035 */
[----:B------:R-:W-:Y:S02]  /*0c40*/  HADD2.F32 R9, -RZ, R21.H0_H0 ;  /* 0x20000015ff097230 */ /* 0x000fe40000004100 */
[----:B------:R-:W-:-:S02]  /*0c50*/  HADD2.F32 R18, -RZ, R25.H0_H0 ;  /* 0x20000019ff127230 */ /* 0x000fc40000004100 */
[----:B------:R-:W-:Y:S01]  /*0c60*/  FFMA.FTZ R52, R13, R52, R54 ;  /* 0x000000340d347223 */ /* 0x000fe20000010036 */
[--C-:B------:R-:W-:Y:S02]  /*0c70*/  HADD2.F32 R7, -RZ, R14.reuse.H0_H0 ;  /* 0x2000000eff077230 */ /* 0x100fe40000004100 */
[----:B------:R-:W-:Y:S02]  /*0c80*/  HADD2.F32 R14, -RZ, R14.H1_H1 ;  /* 0x3000000eff0e7230 */ /* 0x000fe40000004100 */
[----:B------:R-:W-:Y:S01]  /*0c90*/  FFMA.FTZ R24, R9, R18, R24 ;  /* 0x0000001209187223 */ /* 0x000fe20000010018 */
[----:B------:R-:W-:Y:S01]  /*0ca0*/  FFMA.FTZ R9, R7, R50, R52 ;  /* 0x0000003207097223 */ /* 0x000fe20000010034 */
[----:B------:R-:W-:Y:S02]  /*0cb0*/  HADD2.F32 R21, -RZ, R21.H1_H1 ;  /* 0x30000015ff157230 */ /* 0x000fe40000004100 */
[----:B------:R-:W-:Y:S02]  /*0cc0*/  HADD2.F32 R20, -RZ, R25.H1_H1 ;  /* 0x30000019ff147230 */ /* 0x000fe40000004100 */
[----:B------:R-:W-:Y:S01]  /*0cd0*/  FFMA.FTZ R49, R14, R49, R9 ;  /* 0x000000310e317223 */ /* 0x000fe20000010009 */
[----:B------:R-:W-:-:S02]  /*0ce0*/  HADD2.F32 R12, -RZ, R15.H0_H0 ;  /* 0x2000000fff0c7230 */ /* 0x000fc40000004100 */
[----:B------:R-:W-:Y:S02]  /*0cf0*/  HADD2.F32 R17, -RZ, R19.H0_H0 ;  /* 0x20000013ff117230 */ /* 0x000fe40000004100 */
[----:B------:R-:W-:Y:S01]  /*0d00*/  FFMA.FTZ R20, R21, R20, R24 ;  /* 0x0000001415147223 */ /* 0x000fe20000010018 */
[----:B------:R-:W-:Y:S02]  /*0d10*/  HADD2.F32 R7, -RZ, R22.H0_H0 ;  /* 0x20000016ff077230 */ /* 0x000fe40000004100 */
[----:B------:R-:W-:Y:S02]  /*0d20*/  HADD2.F32 R18, -RZ, R26.H0_H0 ;  /* 0x2000001aff127230 */ /* 0x000fe40000004100 */
[----:B------:R-:W-:Y:S01]  /*0d30*/  FFMA.FTZ R12, R12, R17, R49 ;  /* 0x000000110c0c7223 */ /* 0x000fe20000010031 */
[----:B------:R-:W-:Y:S02]  /*0d40*/  HADD2.F32 R15, -RZ, R15.H1_H1 ;  /* 0x3000000fff0f7230 */ /* 0x000fe40000004100 */
[----:B------:R-:W-:-:S02]  /*0d50*/  HADD2.F32 R16, -RZ, R19.H1_H1 ;  /* 0x30000013ff107230 */ /* 0x000fc40000004100 */
[----:B------:R-:W-:Y:S01]  /*0d60*/  FFMA.FTZ R13, R7, R18, R20 ;  /* 0x00000012070d7223 */ /* 0x000fe20000010014 */
[----:B------:R-:W-:Y:S02]  /*0d70*/  HADD2.F32 R22, -RZ, R22.H1_H1 ;  /* 0x30000016ff167230 */ /* 0x000fe40000004100 */
[----:B------:R-:W-:Y:S02]  /*0d80*/  HADD2.F32 R9, -RZ, R26.H1_H1 ;  /* 0x3000001aff097230 */ /* 0x000fe40000004100 */
[----:B------:R-:W-:Y:S01]  /*0d90*/  FFMA.FTZ R15, R15, R16, R12 ;  /* 0x000000100f0f7223 */ /* 0x000fe2000001000c */
[--C-:B------:R-:W-:Y:S02]  /*0da0*/  HADD2.F32 R7, -RZ, R27.reuse.H0_H0 ;  /* 0x2000001bff077230 */ /* 0x100fe40000004100 */
[----:B------:R-:W-:Y:S02]  /*0db0*/  HADD2.F32 R12, -RZ, R27.H1_H1 ;  /* 0x3000001bff0c7230 */ /* 0x000fe40000004100 */
[----:B---3--:R-:W-:-:S02]  /*0dc0*/  HADD2.F32 R17, -RZ, R28.H0_H0 ;  /* 0x2000001cff117230 */ /* 0x008fc40000004100 */
[----:B------:R-:W-:Y:S02]  /*0dd0*/  HADD2.F32 R28, -RZ, R28.H1_H1 ;  /* 0x3000001cff1c7230 */ /* 0x000fe40000004100 */
[--C-:B------:R-:W-:Y:S02]  /*0de0*/  HADD2.F32 R25, -RZ, R32.reuse.H1_H1 ;  /* 0x30000020ff197230 */ /* 0x100fe40000004100 */
[----:B------:R-:W-:Y:S01]  /*0df0*/  FFMA.FTZ R9, R22, R9, R13 ;  /* 0x0000000916097223 */ /* 0x000fe2000001000d */
[----:B------:R-:W-:Y:S02]  /*0e00*/  HADD2.F32 R22, -RZ, R32.H0_H0 ;  /* 0x20000020ff167230 */ /* 0x000fe40000004100 */
[----:B------:R-:W-:Y:S02]  /*0e10*/  HADD2.F32 R20, -RZ, R36.H1_H1 ;  /* 0x30000024ff147230 */ /* 0x000fe40000004100 */
[----:B------:R-:W-:Y:S01]  /*0e20*/  FMUL.FTZ R28, R28, R25 ;  /* 0x000000191c1c7220 */ /* 0x000fe20000410000 */
[----:B------:R-:W-:-:S02]  /*0e30*/  HADD2.F32 R27, -RZ, R40.H1_H1 ;  /* 0x30000028ff1b7230 */ /* 0x000fc40000004100 */
[----:B------:R-:W-:Y:S02]  /*0e40*/  HADD2.F32 R36, -RZ, R36.H0_H0 ;  /* 0x20000024ff247230 */ /* 0x000fe40000004100 */
[----:B------:R-:W-:Y:S02]  /*0e50*/  HADD2.F32 R25, -RZ, R40.H0_H0 ;  /* 0x20000028ff197230 */ /* 0x000fe40000004100 */
[----:B------:R-:W-:Y:S01]  /*0e60*/  FMUL.FTZ R27, R20, R27 ;  /* 0x0000001b141b7220 */ /* 0x000fe20000410000 */
[----:B------:R-:W-:Y:S02]  /*0e70*/  HADD2.F32 R21, -RZ, R29.H0_H0 ;  /* 0x2000001dff157230 */ /* 0x000fe40000004100 */
[----:B------:R-:W-:Y:S01]  /*0e80*/  FFMA.FTZ R22, R17, R22, R28 ;  /* 0x0000001611167223 */ /* 0x000fe2000001001c */
[----:B------:R-:W-:Y:S02]  /*0e90*/  HADD2.F32 R24, -RZ, R33.H0_H0 ;  /* 0x20000021ff187230 */ /* 0x000fe40000004100 */
[----:B------:R-:W-:Y:S01]  /*0ea0*/  FFMA.FTZ R36, R36, R25, R27 ;  /* 0x0000001924247223 */ /* 0x000fe2000001001b */
[----:B------:R-:W-:-:S02]  /*0eb0*/  HADD2.F32 R14, -RZ, R23.H0_H0 ;  /* 0x20000017ff0e7230 */ /* 0x000fc40000004100 */
[----:B------:R-:W-:Y:S02]  /*0ec0*/  HADD2.F32 R17, -RZ, R37.H0_H0 ;  /* 0x20000025ff117230 */ /* 0x000fe40000004100 */
[----:B------:R-:W-:Y:S02]  /*0ed0*/  HADD2.F32 R20, -RZ, R41.H0_H0 ;  /* 0x20000029ff147230 */ /* 0x000fe40000004100 */
[----:B------:R-:W-:Y:S01]  /*0ee0*/  FFMA.FTZ R24, R21, R24, R22 ;  /* 0x0000001815187223 */ /* 0x000fe20000010016 */
[----:B------:R-:W-:Y:S02]  /*0ef0*/  HADD2.F32 R29, -RZ, R29.H1_H1 ;  /* 0x3000001dff1d7230 */ /* 0x000fe40000004100 */
[----:B------:R-:W-:Y:S02]  /*0f00*/  HADD2.F32 R26, -RZ, R33.H1_H1 ;  /* 0x30000021ff1a7230 */ /* 0x000fe40000004100 */
[----:B------:R-:W-:Y:S01]  /*0f10*/  FFMA.FTZ R14, R14, R7, R9 ;  /* 0x000000070e0e7223 */ /* 0x000fe20000010009 */
[----:B------:R-:W-:-:S02]  /*0f20*/  HADD2.F32 R37, -RZ, R37.H1_H1 ;  /* 0x30000025ff257230 */ /* 0x000fc40000004100 */
[----:B------:R-:W-:Y:S01]  /*0f30*/  FFMA.FTZ R36, R17, R20, R36 ;  /* 0x0000001411247223 */ /* 0x000fe20000010024 */
[----:B------:R-:W-:Y:S02]  /*0f40*/  HADD2.F32 R22, -RZ, R41.H1_H1 ;  /* 0x30000029ff167230 */ /* 0x000fe40000004100 */
[----:B------:R-:W-:Y:S01]  /*0f50*/  FFMA.FTZ R24, R29, R26, R24 ;  /* 0x0000001a1d187223 */ /* 0x000fe20000010018 */
[----:B------:R-:W-:Y:S02]  /*0f60*/  HADD2.F32 R9, -RZ, R30.H0_H0 ;  /* 0x2000001eff097230 */ /* 0x000fe40000004100 */
[----:B------:R-:W-:Y:S02]  /*0f70*/  HADD2.F32 R32, -RZ, R34.H0_H0 ;  /* 0x20000022ff207230 */ /* 0x000fe40000004100 */
[----:B------:R-:W-:Y:S01]  /*0f80*/  FFMA.FTZ R22, R37, R22, R36 ;  /* 0x0000001625167223 */ /* 0x000fe20000010024 */
[----:B------:R-:W-:Y:S02]  /*0f90*/  HADD2.F32 R17, -RZ, R38.H0_H0 ;  /* 0x20000026ff117230 */ /* 0x000fe40000004100 */
[----:B------:R-:W-:-:S02]  /*0fa0*/  HADD2.F32 R20, -RZ, R42.H0_H0 ;  /* 0x2000002aff147230 */ /* 0x000fc40000004100 */
[----:B------:R-:W-:Y:S01]  /*0fb0*/  FFMA.FTZ R9, R9, R32, R24 ;  /* 0x0000002009097223 */ /* 0x000fe20000010018 */
[----:B------:R-:W-:Y:S02]  /*0fc0*/  HADD2.F32 R30, -RZ, R30.H1_H1 ;  /* 0x3000001eff1e7230 */ /* 0x000fe40000004100 */
[----:B------:R-:W-:Y:S02]  /*0fd0*/  HADD2.F32 R13, -RZ, R34.H1_H1 ;  /* 0x30000022ff0d7230 */ /* 0x000fe40000004100 */
        /* <DEDUP_REMOVED lines=12> */
[----:B------:R-:W-:Y:S02]  /*10a0*/  HADD2.F32 R16, -RZ, R35.H1_H1 ;  /* 0x30000023ff107230 */ /* 0x000fe40000004100 */
[----:B------:R-:W-:Y:S01]  /*10b0*/  FFMA.FTZ R20, R9, R20, R38 ;  /* 0x0000001409147223 */ /* 0x000fe20000010026 */
[----:B------:R-:W-:Y:S02]  /*10c0*/  HADD2.F32 R39, -RZ, R39.H1_H1 ;  /* 0x30000027ff277230 */ /* 0x000fe40000004100 */
[----:B------:R-:W-:Y:S02]  /*10d0*/  HADD2.F32 R18, -RZ, R43.H1_H1 ;  /* 0x3000002bff127230 */ /* 0x000fe40000004100 */
[----:B------:R-:W-:Y:S01]  /*10e0*/  FFMA.FTZ R14, R23, R12, R14 ;  /* 0x0000000c170e7223 */ /* 0x000fe2000001000e */
[----:B------:R-:W-:Y:S02]  /*10f0*/  FFMA.FTZ R30, R31, R16, R30 ;  /* 0x000000101f1e7223 */ /* 0x000fe4000001001e */
[----:B------:R-:W-:-:S02]  /*1100*/  FFMA.FTZ R20, R39, R18, R20 ;  /* 0x0000001227147223 */ /* 0x000fc40000010014 */
[----:B------:R-:W0:Y:S04]  /*1110*/  SHFL.BFLY PT, R7, R14, 0x4, 0x1f ;  /* 0x0c801f000e077f89 */ /* 0x000e2800000e0000 */
[----:B------:R-:W1:Y:S04]  /*1120*/  SHFL.BFLY PT, R13, R30, 0x4, 0x1f ;  /* 0x0c801f001e0d7f89 */ /* 0x000e6800000e0000 */
[----:B------:R-:W2:Y:S04]  /*1130*/  SHFL.BFLY PT, R12, R15, 0x4, 0x1f ;  /* 0x0c801f000f0c7f89 */ /* 0x000ea800000e0000 */
[----:B------:R-:W3:Y:S01]  /*1140*/  SHFL.BFLY PT, R17, R20, 0x4, 0x1f ;  /* 0x0c801f0014117f89 */ /* 0x000ee200000e0000 */
[----:B0-----:R-:W-:Y:S01]  /*1150*/  FADD.FTZ R9, R14, R7 ;  /* 0x000000070e097221 */ /* 0x001fe20000010000 */
[----:B-1----:R-:W-:Y:S01]  /*1160*/  FADD.FTZ R13, R30, R13 ;  /* 0x0000000d1e0d7221 */ /* 0x002fe20000010000 */
[----:B--2---:R-:W-:Y:S01]  /*1170*/  FADD.FTZ R12, R15, R12 ;  /* 0x0000000c0f0c7221 */ /* 0x004fe20000010000 */
[----:B---3--:R-:W-:-:S02]  /*1180*/  FADD.FTZ R22, R20, R17 ;  /* 0x0000001114167221 */ /* 0x008fc40000010000 */
[----:B------:R-:W0:Y:S04]  /*1190*/  SHFL.BFLY PT, R16, R9, 0x2, 0x1f ;  /* 0x0c401f0009107f89 */ /* 0x000e2800000e0000 */
[----:B------:R-:W1:Y:S04]  /*11a0*/  SHFL.BFLY PT, R18, R13, 0x2, 0x1f ;  /* 0x0c401f000d127f89 */ /* 0x000e6800000e0000 */
[----:B------:R-:W2:Y:S04]  /*11b0*/  SHFL.BFLY PT, R7, R12, 0x2, 0x1f ;  /* 0x0c401f000c077f89 */ /* 0x000ea800000e0000 */
[----:B------:R-:W3:Y:S01]  /*11c0*/  SHFL.BFLY PT, R15, R22, 0x2, 0x1f ;  /* 0x0c401f00160f7f89 */ /* 0x000ee200000e0000 */
[----:B------:R-:W-:-:S06]  /*11d0*/  MOV R19, 0x7f800000 ;  /* 0x7f80000000137802 */ /* 0x000fcc0000000f00 */
[----:B------:R4:W5:Y:S01]  /*11e0*/  @!P2 LDG.E R19, desc[UR6][R46.64] ;  /* 0x000000062e13a981 */ /* 0x000962000c1e1900 */
[----:B0-----:R-:W-:Y:S01]  /*11f0*/  FADD.FTZ R17, R9, R16 ;  /* 0x0000001009117221 */ /* 0x001fe20000010000 */
[----:B-1----:R-:W-:Y:S01]  /*1200*/  FADD.FTZ R20, R13, R18 ;  /* 0x000000120d147221 */ /* 0x002fe20000010000 */
[----:B--2---:R-:W-:Y:S01]  /*1210*/  FADD.FTZ R7, R12, R7 ;  /* 0x000000070c077221 */ /* 0x004fe20000010000 */
[----:B---3--:R-:W-:Y:S02]  /*1220*/  FADD.FTZ R23, R22, R15 ;  /* 0x0000000f16177221 */ /* 0x008fe40000010000 */
[----:B------:R-:W0:Y:S01]  /*1230*/  SHFL.BFLY PT, R18, R17, 0x1, 0x1f ;  /* 0x0c201f0011127f89 */ /* 0x000e2200000e0000 */
[----:B------:R-:W1:Y:S03]  /*1240*/  LDC.64 R14, c[0x0][0x2d0] ;  /* 0x0000b400ff0e7b82 */ /* 0x000e660000000a00 */
[----:B------:R-:W2:Y:S04]  /*1250*/  SHFL.BFLY PT, R21, R20, 0x1, 0x1f ;  /* 0x0c201f0014157f89 */ /* 0x000ea800000e0000 */
[----:B------:R-:W3:Y:S01]  /*1260*/  SHFL.BFLY PT, R16, R7, 0x1, 0x1f ;  /* 0x0c201f0007107f89 */ /* 0x000ee200000e0000 */
[----:B------:R-:W1:Y:S03]  /*1270*/  LDC.64 R12, c[0x0][0x2d8] ;  /* 0x0000b600ff0c7b82 */ /* 0x000e660000000a00 */
[----:B------:R-:W4:Y:S01]  /*1280*/  SHFL.BFLY PT, R24, R23, 0x1, 0x1f ;  /* 0x0c201f0017187f89 */ /* 0x000f2200000e0000 */
[----:B------:R-:W-:Y:S01]  /*1290*/  ISETP.NE.AND P2, PT, R5, RZ, PT ;  /* 0x000000ff0500720c */ /* 0x000fe20003f45270 */
[----:B------:R-:W-:Y:S01]  /*12a0*/  BSSY B0, `(.L_x_2982) ;  /* 0x0000022000007945 */ /* 0x000fe20003800000 */
[----:B0-----:R-:W-:Y:S01]  /*12b0*/  FADD.FTZ R26, R17, R18 ;  /* 0x00000012111a7221 */ /* 0x001fe20000010000 */
[----:B------:R-:W-:Y:S01]  /*12c0*/  SHF.L.U32 R18, R2, 0xd, RZ ;  /* 0x0000000d02127819 */ /* 0x000fe200000006ff */
[----:B--2---:R-:W-:Y:S01]  /*12d0*/  FADD.FTZ R27, R20, R21 ;  /* 0x00000015141b7221 */ /* 0x004fe20000010000 */
[----:B------:R-:W-:Y:S01]  /*12e0*/  SHF.L.U32 R21, R0, 0x2, RZ ;  /* 0x0000000200157819 */ /* 0x000fe200000006ff */
[----:B---3--:R-:W-:Y:S01]  /*12f0*/  FADD.FTZ R9, R7, R16 ;  /* 0x0000001007097221 */ /* 0x008fe20000010000 */
[----:B----4-:R-:W-:-:S06]  /*1300*/  FADD.FTZ R28, R23, R24 ;  /* 0x00000018171c7221 */ /* 0x010fcc0000010000 */
[----:B------:R-:W-:Y:S05]  /*1310*/  @P2 BRA `(.L_x_2983) ;  /* 0x0000000000682947 */ /* 0x000fea0003800000 */
[----:B------:R-:W0:Y:S01]  /*1320*/  LDC.64 R22, c[0x0][0x278] ;  /* 0x00009e00ff167b82 */ /* 0x000e220000000a00 */
[----:B------:R-:W-:Y:S01]  /*1330*/  SHF.R.S32.HI R11, RZ, 0x1f, R10 ;  /* 0x0000001fff0b7819 */ /* 0x000fe2000001140a */
[----:B------:R-:W-:Y:S01]  /*1340*/  ULDC.64 UR12, c[0x0][0x260] ;  /* 0x00009800000c7ab9 */ /* 0x000fe20000000a00 */
[-C--:B------:R-:W-:Y:S02]  /*1350*/  ISETP.GE.AND P4, PT, R4, R3.reuse, PT ;  /* 0x000000030400720c */ /* 0x080fe40003f86270 */
[----:B------:R-:W-:-:S03]  /*1360*/  ISETP.GE.AND P3, PT, R6, R3, PT ;  /* 0x000000030600720c */ /* 0x000fc60003f66270 */
[----:B------:R-:W2:Y:S01]  /*1370*/  LDC.64 R24, c[0x0][0x280] ;  /* 0x0000a000ff187b82 */ /* 0x000ea20000000a00 */
[C---:B0-----:R-:W-:Y:S02]  /*1380*/  IMAD R20, R22.reuse, UR10, RZ ;  /* 0x0000000a16147c24 */ /* 0x041fe4000f8e02ff */
[----:B------:R-:W-:-:S04]  /*1390*/  IMAD.WIDE.U32 R16, R22, UR8, R10 ;  /* 0x0000000816107c25 */ /* 0x000fc8000f8e000a */
[----:B------:R-:W-:Y:S02]  /*13a0*/  IMAD R5, R23, UR8, R20 ;  /* 0x0000000817057c24 */ /* 0x000fe4000f8e0214 */
[----:B--2---:R-:W-:-:S03]  /*13b0*/  IMAD R20, R24, UR11, RZ ;  /* 0x0000000b18147c24 */ /* 0x004fc6000f8e02ff */
[----:B------:R-:W-:Y:S01]  /*13c0*/  IADD3 R17, R17, R5, RZ ;  /* 0x0000000511117210 */ /* 0x000fe20007ffe0ff */
[----:B------:R-:W-:Y:S02]  /*13d0*/  IMAD R7, R25, UR9, R20 ;  /* 0x0000000919077c24 */ /* 0x000fe4000f8e0214 */
[----:B------:R-:W-:-:S03]  /*13e0*/  IMAD.WIDE.U32 R16, R24, UR9, R16 ;  /* 0x0000000918107c25 */ /* 0x000fc6000f8e0010 */
[----:B------:R-:W-:-:S04]  /*13f0*/  IADD3 R5, P2, R44, R16, RZ ;  /* 0x000000102c057210 */ /* 0x000fc80007f5e0ff */
[----:B------:R-:W-:Y:S02]  /*1400*/  IADD3.X R44, R45, R17, R7, P2, !PT ;  /* 0x000000112d2c7210 */ /* 0x000fe400017fe407 */
[C---:B------:R-:W-:Y:S02]  /*1410*/  LEA R16, P5, R5.reuse, UR12, 0x2 ;  /* 0x0000000c05107c11 */ /* 0x040fe4000f8a10ff */
[----:B------:R-:W-:Y:S02]  /*1420*/  ISETP.GE.AND P2, PT, R8, R3, PT ;  /* 0x000000030800720c */ /* 0x000fe40003f46270 */
[----:B------:R-:W-:Y:S02]  /*1430*/  LEA.HI.X R17, R5, UR13, R44, 0x2, P5 ;  /* 0x0000000d05117c11 */ /* 0x000fe4000a8f142c */
[----:B------:R-:W-:Y:S02]  /*1440*/  FSEL R3, R9, RZ, !P1 ;  /* 0x000000ff09037208 */ /* 0x000fe40004800000 */
[----:B------:R-:W-:-:S02]  /*1450*/  FSEL R5, R26, RZ, !P4 ;  /* 0x000000ff1a057208 */ /* 0x000fc40006000000 */
[----:B------:R-:W-:Y:S01]  /*1460*/  FSEL R7, R27, RZ, !P3 ;  /* 0x000000ff1b077208 */ /* 0x000fe20005800000 */
[----:B------:R0:W-:Y:S01]  /*1470*/  STG.E desc[UR6][R16.64], R3 ;  /* 0x0000000310007986 */ /* 0x0001e2000c101906 */
[----:B------:R-:W-:-:S03]  /*1480*/  FSEL R9, R28, RZ, !P2 ;  /* 0x000000ff1c097208 */ /* 0x000fc60005000000 */
[----:B------:R0:W-:Y:S04]  /*1490*/  STG.E desc[UR6][R16.64+0x80], R5 ;  /* 0x0000800510007986 */ /* 0x0001e8000c101906 */
[----:B------:R0:W-:Y:S04]  /*14a0*/  STG.E desc[UR6][R16.64+0x100], R7 ;  /* 0x0001000710007986 */ /* 0x0001e8000c101906 */
[----:B------:R0:W-:Y:S02]  /*14b0*/  STG.E desc[UR6][R16.64+0x180], R9 ;  /* 0x0001800910007986 */ /* 0x0001e4000c101906 */
.L_x_2983:
[----:B------:R-:W-:Y:S05]  /*14c0*/  BSYNC B0 ;  /* 0x0000000000007941 */ /* 0x000fea0003800000 */
.L_x_2982:
[----:B------:R-:W-:Y:S01]  /*14d0*/  UIADD3 UR4, UR4, 0x7f, URZ ;  /* 0x0000007f04047890 */ /* 0x000fe2000fffe03f */
[----:B0-----:R-:W-:Y:S01]  /*14e0*/  SHF.R.S32.HI R3, RZ, 0x1f, R21 ;  /* 0x0000001fff037819 */ /* 0x001fe20000011415 */
[----:B-1----:R-:W-:Y:S01]  /*14f0*/  IMAD R6, R14, UR10, RZ ;  /* 0x0000000a0e067c24 */ /* 0x002fe2000f8e02ff */
[C---:B------:R-:W-:Y:S01]  /*1500*/  IADD3 R4, P1, R18.reuse, R21, RZ ;  /* 0x0000001512047210 */ /* 0x040fe20007f3e0ff */
[----:B------:R-:W-:Y:S01]  /*1510*/  USHF.R.S32.HI UR5, URZ, 0x1f, UR4 ;  /* 0x0000001f3f057899 */ /* 0x000fe20008011404 */
[----:B------:R-:W-:Y:S02]  /*1520*/  BSSY B0, `(.L_x_2984) ;  /* 0x0000022000007945 */ /* 0x000fe40003800000 */
[----:B------:R-:W-:Y:S01]  /*1530*/  LEA.HI.X.SX32 R5, R18, R3, 0x1, P1 ;  /* 0x0000000312057211 */ /* 0x000fe200008f0eff */
[----:B------:R-:W-:Y:S01]  /*1540*/  ULEA.HI UR5, UR5, UR4, URZ, 0x7 ;  /* 0x0000000405057291 */ /* 0x000fe2000f8f383f */
[----:B------:R-:W-:Y:S02]  /*1550*/  IMAD R3, R15, UR8, R6 ;  /* 0x000000080f037c24 */ /* 0x000fe4000f8e0206 */
[----:B------:R-:W-:Y:S01]  /*1560*/  IMAD.WIDE.U32 R14, R14, UR8, R4 ;  /* 0x000000080e0e7c25 */ /* 0x000fe2000f8e0004 */
[----:B------:R-:W-:-:S03]  /*1570*/  ULOP3.LUT UR5, UR5, 0xffffff80, URZ, 0xc0, !UPT ;  /* 0xffffff8005057892 */ /* 0x000fc6000f8ec03f */
[----:B------:R-:W-:Y:S01]  /*1580*/  IMAD R4, R12, UR11, RZ ;  /* 0x0000000b0c047c24 */ /* 0x000fe2000f8e02ff */
[----:B------:R-:W-:Y:S02]  /*1590*/  IADD3 R15, R15, R3, RZ ;  /* 0x000000030f0f7210 */ /* 0x000fe40007ffe0ff */
[----:B------:R-:W-:Y:S01]  /*15a0*/  IADD3 R3, -R10, UR5, RZ ;  /* 0x000000050a037c10 */ /* 0x000fe2000fffe1ff */
[----:B------:R-:W-:Y:S02]  /*15b0*/  IMAD R9, R13, UR9, R4 ;  /* 0x000000090d097c24 */ /* 0x000fe4000f8e0204 */
[----:B------:R-:W-:Y:S01]  /*15c0*/  IMAD.WIDE.U32 R12, R12, UR9, R14 ;  /* 0x000000090c0c7c25 */ /* 0x000fe2000f8e000e */
[----:B------:R-:W-:-:S04]  /*15d0*/  ISETP.GE.OR P0, PT, R0, R3, P0 ;  /* 0x000000030000720c */ /* 0x000fc80000706670 */
[----:B------:R-:W-:-:S09]  /*15e0*/  IADD3 R9, R13, R9, RZ ;  /* 0x000000090d097210 */ /* 0x000fd20007ffe0ff */
[----:B------:R-:W-:Y:S05]  /*15f0*/  @P0 BRA `(.L_x_2985) ;  /* 0x0000000000500947 */ /* 0x000fea0003800000 */
[----:B------:R-:W0:Y:S01]  /*1600*/  LDC.64 R14, c[0x0][0x2a8] ;  /* 0x0000aa00ff0e7b82 */ /* 0x000e220000000a00 */
[----:B------:R-:W-:Y:S01]  /*1610*/  SHF.R.S32.HI R3, RZ, 0x1f, R0 ;  /* 0x0000001fff037819 */ /* 0x000fe20000011400 */
[----:B------:R-:W-:Y:S01]  /*1620*/  ULDC.64 UR4, c[0x0][0x2a0] ;  /* 0x0000a80000047ab9 */ /* 0x000fe20000000a00 */
[----:B------:R-:W-:-:S04]  /*1630*/  IADD3 R4, P0, R10, R0, RZ ;  /* 0x000000000a047210 */ /* 0x000fc80007f1e0ff */
[----:B------:R-:W-:Y:S01]  /*1640*/  LEA.HI.X.SX32 R5, R10, R3, 0x1, P0 ;  /* 0x000000030a057211 */ /* 0x000fe200000f0eff */
[----:B------:R-:W1:Y:S01]  /*1650*/  LDC.64 R16, c[0x0][0x2b0] ;  /* 0x0000ac00ff107b82 */ /* 0x000e620000000a00 */
[----:B-----5:R-:W-:Y:S01]  /*1660*/  FSETP.NEU.FTZ.AND P0, PT, R19, -INF , PT ;  /* 0xff8000001300780b */ /* 0x020fe20003f1d000 */
[C---:B0-----:R-:W-:Y:S02]  /*1670*/  IMAD R6, R14.reuse, UR10, RZ ;  /* 0x0000000a0e067c24 */ /* 0x041fe4000f8e02ff */
[----:B------:R-:W-:-:S04]  /*1680*/  IMAD.WIDE.U32 R4, R14, UR8, R4 ;  /* 0x000000080e047c25 */ /* 0x000fc8000f8e0004 */
[----:B------:R-:W-:Y:S02]  /*1690*/  IMAD R3, R15, UR8, R6 ;  /* 0x000000080f037c24 */ /* 0x000fe4000f8e0206 */
[----:B-1----:R-:W-:-:S03]  /*16a0*/  IMAD R6, R16, UR11, RZ ;  /* 0x0000000b10067c24 */ /* 0x002fc6000f8e02ff */
[----:B------:R-:W-:Y:S01]  /*16b0*/  IADD3 R5, R5, R3, RZ ;  /* 0x0000000305057210 */ /* 0x000fe20007ffe0ff */
[----:B------:R-:W-:Y:S02]  /*16c0*/  IMAD R7, R17, UR9, R6 ;  /* 0x0000000911077c24 */ /* 0x000fe4000f8e0206 */
[----:B------:R-:W-:Y:S01]  /*16d0*/  FMUL.FTZ R3, R19, 1.4426950216293334961 ;  /* 0x3fb8aa3b13037820 */ /* 0x000fe20000410000 */
[----:B------:R-:W-:-:S04]  /*16e0*/  IMAD.WIDE.U32 R4, R16, UR9, R4 ;  /* 0x0000000910047c25 */ /* 0x000fc8000f8e0004 */
[----:B------:R-:W-:Y:S02]  /*16f0*/  FSEL R3, R3, RZ, P0 ;  /* 0x000000ff03037208 */ /* 0x000fe40000000000 */
[----:B------:R-:W-:Y:S02]  /*1700*/  IADD3 R5, R5, R7, RZ ;  /* 0x0000000705057210 */ /* 0x000fe40007ffe0ff */
[----:B------:R-:W-:-:S04]  /*1710*/  LEA R6, P1, R4, UR4, 0x2 ;  /* 0x0000000404067c11 */ /* 0x000fc8000f8210ff */
[----:B------:R-:W-:-:S05]  /*1720*/  LEA.HI.X R7, R4, UR5, R5, 0x2, P1 ;  /* 0x0000000504077c11 */ /* 0x000fca00088f1405 */
[----:B------:R0:W-:Y:S04]  /*1730*/  STG.E desc[UR6][R6.64], R3 ;  /* 0x0000000306007986 */ /* 0x0001e8000c101906 */
.L_x_2985:
[----:B------:R-:W-:Y:S05]  /*1740*/  BSYNC B0 ;  /* 0x0000000000007941 */ /* 0x000fea0003800000 */
.L_x_2984:
[----:B------:R-:W-:Y:S01]  /*1750*/  ULDC.64 UR12, c[0x0][0x2e8] ;  /* 0x0000ba00000c7ab9 */ /* 0x000fe20000000a00 */
[----:B------:R-:W-:Y:S01]  /*1760*/  ULDC.64 UR4, c[0x0][0x2b8] ;  /* 0x0000ae0000047ab9 */ /* 0x000fe20000000a00 */
[----:B------:R-:W-:Y:S02]  /*1770*/  ISETP.NE.U32.AND P0, PT, RZ, UR12, PT ;  /* 0x0000000cff007c0c */ /* 0x000fe4000bf05070 */
[C---:B------:R-:W-:Y:S02]  /*1780*/  LEA R4, P1, R12.reuse, UR4, 0x2 ;  /* 0x000000040c047c11 */ /* 0x040fe4000f8210ff */
[----:B------:R-:W-:Y:S02]  /*1790*/  ISETP.NE.AND.EX P0, PT, RZ, UR13, PT, P0 ;  /* 0x0000000dff007c0c */ /* 0x000fe4000bf05300 */
[----:B------:R-:W-:Y:S02]  /*17a0*/  LEA.HI.X R5, R12, UR5, R9, 0x2, P1 ;  /* 0x000000050c057c11 */ /* 0x000fe400088f1409 */
[----:B------:R-:W-:-:S03]  /*17b0*/  ISETP.NE.OR P0, PT, R0, RZ, !P0 ;  /* 0x000000ff0000720c */ /* 0x000fc60004705670 */
[----:B------:R1:W-:Y:S04]  /*17c0*/  STG.E.128 desc[UR6][R4.64], RZ ;  /* 0x000000ff04007986 */ /* 0x0003e8000c101d06 */
[----:B------:R1:W-:Y:S04]  /*17d0*/  STG.E.128 desc[UR6][R4.64+0x1000], RZ ;  /* 0x001000ff04007986 */ /* 0x0003e8000c101d06 */
[----:B------:R1:W-:Y:S04]  /*17e0*/  STG.E.128 desc[UR6][R4.64+0x2000], RZ ;  /* 0x002000ff04007986 */ /* 0x0003e8000c101d06 */
[----:B------:R1:W-:Y:S04]  /*17f0*/  STG.E.128 desc[UR6][R4.64+0x3000], RZ ;  /* 0x003000ff04007986 */ /* 0x0003e8000c101d06 */
[----:B------:R1:W-:Y:S04]  /*1800*/  STG.E.128 desc[UR6][R4.64+0x4000], RZ ;  /* 0x004000ff04007986 */ /* 0x0003e8000c101d06 */
[----:B------:R1:W-:Y:S04]  /*1810*/  STG.E.128 desc[UR6][R4.64+0x5000], RZ ;  /* 0x005000ff04007986 */ /* 0x0003e8000c101d06 */
[----:B------:R1:W-:Y:S04]  /*1820*/  STG.E.128 desc[UR6][R4.64+0x6000], RZ ;  /* 0x006000ff04007986 */ /* 0x0003e8000c101d06 */
[----:B------:R1:W-:Y:S01]  /*1830*/  STG.E.128 desc[UR6][R4.64+0x7000], RZ ;  /* 0x007000ff04007986 */ /* 0x0003e2000c101d06 */
[----:B------:R-:W-:Y:S05]  /*1840*/  @P0 EXIT ;  /* 0x000000000000094d */ /* 0x000fea0003800000 */
[----:B0-----:R-:W0:Y:S08]  /*1850*/  LDC R3, c[0x0][0x2e0] ;  /* 0x0000b800ff037b82 */ /* 0x001e300000000800 */
[----:B------:R-:W2:Y:S08]  /*1860*/  LDC R7, c[0x0][0x220] ;  /* 0x00008800ff077b82 */ /* 0x000eb00000000800 */
[----:B-1----:R-:W1:Y:S01]  /*1870*/  LDC.64 R4, c[0x0][0x2e8] ;  /* 0x0000ba00ff047b82 */ /* 0x002e620000000a00 */
[----:B0-----:R-:W-:-:S04]  /*1880*/  IMAD R2, R2, R3, UR9 ;  /* 0x0000000902027e24 */ /* 0x001fc8000f8e0203 */
[----:B--2---:R-:W-:-:S04]  /*1890*/  IMAD R3, R2, R7, UR8 ;  /* 0x0000000802037e24 */ /* 0x004fc8000f8e0207 */
[----:B-1----:R-:W-:-:S05]  /*18a0*/  IMAD.WIDE R2, R3, 0x4, R4 ;  /* 0x0000000403027825 */ /* 0x002fca00078e0204 */
[----:B------:R-:W-:Y:S01]  /*18b0*/  STG.E desc[UR6][R2.64], RZ ;  /* 0x000000ff02007986 */ /* 0x000fe2000c101906 */
[----:B------:R-:W-:Y:S05]  /*18c0*/  EXIT ;  /* 0x000000000000794d */ /* 0x000fea0003800000 */
.L_x_2986:
        /* <DEDUP_REMOVED lines=11> */
.L_x_3713:


//--------------------- .text._ZN7cutlass13device_kernelIN5flash11enable_sm90INS1_16FlashAttnBwdSm90INS1_25CollectiveMainloopBwdSm90ILi2ELi2ELi2EN4cute5tupleIJNS5_1CILi1EEES8_S8_EEENS6_IJNS7_ILi128EEESA_NS7_ILi64EEEEEENS_6half_tEfNS_4arch4Sm90ELb1ELb0ELb0ELb1ELb0ELb1ELb0ELb0ELi2ELi1ELi2ELi2ELb0EEENS1_21CollectiveEpilogueBwdISC_SD_SF_Li256ELb1ELb0ELi1EEENS1_25SingleTileBwdLPTSchedulerILb1ELi128ELb0EEEEEEEEEvNT_6ParamsE --------------------------
	.section	.text._ZN7cutlass13device_kernelIN5flash11enable_sm90INS1_16FlashAttnBwdSm90INS1_25CollectiveMainloopBwdSm90ILi2ELi2ELi2EN4cute5tupleIJNS5_1CILi1EEES8_S8_EEENS6_IJNS7_ILi128EEESA_NS7_ILi64EEEEEENS_6half_tEfNS_4arch4Sm90ELb1ELb0ELb0ELb1ELb0ELb1ELb0ELb0ELi2ELi1ELi2ELi2ELb0EEENS1_21CollectiveEpilogueBwdISC_SD_SF_Li256ELb1ELb0ELi1EEENS1_25SingleTileBwdLPTSchedulerILb1ELi128ELb0EEEEEEEEEvNT_6ParamsE,"ax",@progbits
	.align	128
.text._ZN7cutlass13device_kernelIN5flash11enable_sm90INS1_16FlashAttnBwdSm90INS1_25CollectiveMainloopBwdSm90ILi2ELi2ELi2EN4cute5tupleIJNS5_1CILi1EEES8_S8_EEENS6_IJNS7_ILi128EEESA_NS7_ILi64EEEEEENS_6half_tEfNS_4arch4Sm90ELb1ELb0ELb0ELb1ELb0ELb1ELb0ELb0ELi2ELi1ELi2ELi2ELb0EEENS1_21CollectiveEpilogueBwdISC_SD_SF_Li256ELb1ELb0ELi1EEENS1_25SingleTileBwdLPTSchedulerILb1ELi128ELb0EEEEEEEEEvNT_6ParamsE:
        .type           _ZN7cutlass13device_kernelIN5flash11enable_sm90INS1_16FlashAttnBwdSm90INS1_25CollectiveMainloopBwdSm90ILi2ELi2ELi2EN4cute5tupleIJNS5_1CILi1EEES8_S8_EEENS6_IJNS7_ILi128EEESA_NS7_ILi64EEEEEENS_6half_tEfNS_4arch4Sm90ELb1ELb0ELb0ELb1ELb0ELb1ELb0ELb0ELi2ELi1ELi2ELi2ELb0EEENS1_21CollectiveEpilogueBwdISC_SD_SF_Li256ELb1ELb0ELi1EEENS1_25SingleTileBwdLPTSchedulerILb1ELi128ELb0EEEEEEEEEvNT_6ParamsE,@function
        .size           _ZN7cutlass13device_kernelIN5flash11enable_sm90INS1_16FlashAttnBwdSm90INS1_25CollectiveMainloopBwdSm90ILi2ELi2ELi2EN4cute5tupleIJNS5_1CILi1EEES8_S8_EEENS6_IJNS7_ILi128EEESA_NS7_ILi64EEEEEENS_6half_tEfNS_4arch4Sm90ELb1ELb0ELb0ELb1ELb0ELb1ELb0ELb0ELi2ELi1ELi2ELi2ELb0EEENS1_21CollectiveEpilogueBwdISC_SD_SF_Li256ELb1ELb0ELi1EEENS1_25SingleTileBwdLPTSchedulerILb1ELi128ELb0EEEEEEEEEvNT_6ParamsE,(.L_x_3714 - _ZN7cutlass13device_kernelIN5flash11enable_sm90INS1_16FlashAttnBwdSm90INS1_25CollectiveMainloopBwdSm90ILi2ELi2ELi2EN4cute5tupleIJNS5_1CILi1EEES8_S8_EEENS6_IJNS7_ILi128EEESA_NS7_ILi64EEEEEENS_6half_tEfNS_4arch4Sm90ELb1ELb0ELb0ELb1ELb0ELb1ELb0ELb0ELi2ELi1ELi2ELi2ELb0EEENS1_21CollectiveEpilogueBwdISC_SD_SF_Li256ELb1ELb0ELi1EEENS1_25SingleTileBwdLPTSchedulerILb1ELi128ELb0EEEEEEEEEvNT_6ParamsE)
        .other          _ZN7cutlass13device_kernelIN5flash11enable_sm90INS1_16FlashAttnBwdSm90INS1_25CollectiveMainloopBwdSm90ILi2ELi2ELi2EN4cute5tupleIJNS5_1CILi1EEES8_S8_EEENS6_IJNS7_ILi128EEESA_NS7_ILi64EEEEEENS_6half_tEfNS_4arch4Sm90ELb1ELb0ELb0ELb1ELb0ELb1ELb0ELb0ELi2ELi1ELi2ELi2ELb0EEENS1_21CollectiveEpilogueBwdISC_SD_SF_Li256ELb1ELb0ELi1EEENS1_25SingleTileBwdLPTSchedulerILb1ELi128ELb0EEEEEEEEEvNT_6ParamsE,@"STO_CUDA_ENTRY STV_DEFAULT"
_ZN7cutlass13device_kernelIN5flash11enable_sm90INS1_16FlashAttnBwdSm90INS1_25CollectiveMainloopBwdSm90ILi2ELi2ELi2EN4cute5tupleIJNS5_1CILi1EEES8_S8_EEENS6_IJNS7_ILi128EEESA_NS7_ILi64EEEEEENS_6half_tEfNS_4arch4Sm90ELb1ELb0ELb0ELb1ELb0ELb1ELb0ELb0ELi2ELi1ELi2ELi2ELb0EEENS1_21CollectiveEpilogueBwdISC_SD_SF_Li256ELb1ELb0ELi1EEENS1_25SingleTileBwdLPTSchedulerILb1ELi128ELb0EEEEEEEEEvNT_6ParamsE:
        /* <DEDUP_REMOVED lines=24> */
.L_x_2988:
[----:B------:R-:W-:Y:S05]  /*0180*/  BSYNC B0 ;  /* 0x0000000000007941 */ /* 0x000fea0003800000 */
.L_x_2987:
        /* <DEDUP_REMOVED lines=37> */
.L_x_2989:
        /* <DEDUP_REMOVED lines=22> */
.L_x_2990:
[----:B------:R-:W-:Y:S01]  /*0540*/  PLOP3.LUT P0, PT, PT, PT, UP0, 0x80, 0x0 ;  /* 0x000000000000781c */ /* 0x000fe20003f0f008 */
[----:B------:R-:W-:Y:S01]  /*0550*/  NOP ;  /* 0x0000000000007918 */ /* 0x000fe20000000000 */
[----:B------:R-:W-:Y:S01]  /*0560*/  ULDC.64 UR38, c[0x0][0x208] ;  /* 0x0000820000267ab9 */ /* 0x000fe20000000a00 */
[----:B------:R-:W-:Y:S01]  /*0570*/  BSSY B6, `(.L_x_2991) ;  /* 0x0000e58000067945 */ /* 0x000fe20003800000 */
[----:B-12-4-:R-:W-:Y:S09]  /*0580*/  BAR.SYNC.DEFER_BLOCKING 0x0 ;  /* 0x0000000000007b1d */ /* 0x016ff20000010000 */
[----:B------:R-:W-:Y:S05]  /*0590*/  @!P0 BRA `(.L_x_2992) ;  /* 0x000000a800b08947 */ /* 0x000fea0003800000 */
.L_x_2993:
        /* <DEDUP_REMOVED lines=32> */
.L_x_2994:
[----:B------:R-:W-:Y:S01]  /*07a0*/  ULDC UR7, c[0x0][0x8c4] ;  /* 0x0002310000077ab9 */ /* 0x000fe20000000800 */
[----:B------:R-:W-:Y:S01]  /*07b0*/  UMOV UR37, UR10 ;  /* 0x0000000a00257c82 */ /* 0x000fe20008000000 */
[----:B------:R-:W-:-:S11]  /*07c0*/  UISETP.NE.AND UP0, UPT, UR7, 0x1, UPT ;  /* 0x000000010700788c */ /* 0x000fd6000bf05270 */
[----:B------:R-:W-:Y:S02]  /*07d0*/  @UP0 ULDC.64 UR8, c[0x0][0x8c8] ;  /* 0x0002320000080ab9 */ /* 0x000fe40000000a00 */
[----:B------:R-:W-:-:S04]  /*07e0*/  UIMAD.WIDE.U32 UR4, UR10, UR8, URZ ;  /* 0x000000080a0472a5 */ /* 0x000fc8000f8e003f */
[----:B------:R-:W-:-:S04]  /*07f0*/  @UP0 USHF.R.U32.HI UR37, URZ, UR9, UR5 ;  /* 0x000000093f250299 */ /* 0x000fc80008011605 */
[----:B------:R-:W-:-:S12]  /*0800*/  UIMAD UR4, UR37, UR7, URZ ;  /* 0x00000007250472a4 */ /* 0x000fd8000f8e023f */
.L_x_2995:
        /* <DEDUP_REMOVED lines=9> */
[----:B------:R-:W-:-:S03]  /*08a0*/  @UP0 USHF.R.U32.HI UR41, URZ, UR7, UR5 ;  /* 0x000000073f290299 */ /* 0x000fc60008011605 */
[----:B------:R-:W-:Y:S02]  /*08b0*/  ULDC.64 UR4, c[0x0][0x8f8] ;  /* 0x00023e0000047ab9 */ /* 0x000fe40000000a00 */
[----:B------:R-:W-:Y:S01]  /*08c0*/  ISETP.NE.U32.AND P0, PT, RZ, UR4, PT ;  /* 0x00000004ff007c0c */ /* 0x000fe2000bf05070 */
[----:B------:R-:W-:-:S03]  /*08d0*/  UIADD3 UR4, -UR41, URZ, URZ ;  /* 0x0000003f29047290 */ /* 0x000fc6000fffe13f */
[----:B------:R-:W-:Y:S01]  /*08e0*/  ISETP.NE.AND.EX P0, PT, RZ, UR5, PT, P0 ;  /* 0x00000005ff007c0c */ /* 0x000fe2000bf05300 */
[----:B------:R-:W-:-:S12]  /*08f0*/  UIMAD UR40, UR40, UR4, UR6 ;  /* 0x00000004282872a4 */ /* 0x000fd8000f8e0206 */
        /* <DEDUP_REMOVED lines=8> */
.L_x_2996:
        /* <DEDUP_REMOVED lines=14> */
.L_x_2998:
[----:B------:R-:W-:-:S05]  /*0a60*/  ULDC UR4, c[0x0][0x8ec] ;  /* 0x00023b0000047ab9 */ /* 0x000fca0000000800 */
.L_x_2997:
[----:B------:R-:W-:-:S04]  /*0a70*/  UIADD3 UR4, UR4, 0x7f, URZ ;  /* 0x0000007f04047890 */ /* 0x000fc8000fffe03f */
[----:B------:R-:W-:-:S04]  /*0a80*/  USHF.R.S32.HI UR5, URZ, 0x1f, UR4 ;  /* 0x0000001f3f057899 */ /* 0x000fc80008011404 */
[----:B------:R-:W-:-:S04]  /*0a90*/  ULEA.HI UR5, UR5, UR4, URZ, 0x7 ;  /* 0x0000000405057291 */ /* 0x000fc8000f8f383f */
[----:B------:R-:W-:-:S04]  /*0aa0*/  USHF.R.S32.HI UR5, URZ, 0x7, UR5 ;  /* 0x000000073f057899 */ /* 0x000fc80008011405 */
[----:B------:R-:W-:-:S04]  /*0ab0*/  UISETP.GE.AND UP0, UPT, UR37, UR5, UPT ;  /* 0x000000052500728c */ /* 0x000fc8000bf06270 */
[----:B------:R-:W-:-:S06]  /*0ac0*/  USEL UR41, UR41, 0xffffffff, !UP0 ;  /* 0xffffffff29297887 */ /* 0x000fcc000c000000 */
[----:B------:R-:W-:-:S13]  /*0ad0*/  ISETP.LE.AND P0, PT, RZ, UR41, PT ;  /* 0x00000029ff007c0c */ /* 0x000fda000bf03270 */
[----:B------:R-:W-:Y:S05]  /*0ae0*/  @!P0 BRA `(.L_x_2999) ;  /* 0x000000e000008947 */ /* 0x000fea0003800000 */
[----:B------:R-:W1:Y:S01]  /*0af0*/  S2R R0, SR_TID.X ;  /* 0x0000000000007919 */ /* 0x000e620000002100 */
[----:B------:R-:W-:Y:S01]  /*0b00*/  ULDC.64 UR4, c[0x0][0x780] ;  /* 0x0001e00000047ab9 */ /* 0x000fe20000000a00 */
[----:B------:R-:W-:Y:S01]  /*0b10*/  USHF.R.S32.HI UR46, URZ, 0x1f, UR40 ;  /* 0x0000001f3f2e7899 */ /* 0x000fe20008011428 */
[----:B------:R-:W-:Y:S01]  /*0b20*/  ISETP.NE.U32.AND P0, PT, RZ, UR4, PT ;  /* 0x00000004ff007c0c */ /* 0x000fe2000bf05070 */
[----:B------:R-:W-:-:S03]  /*0b30*/  ULDC UR42, c[0x0][0x290] ;  /* 0x0000a400002a7ab9 */ /* 0x000fc60000000800 */
        /* <DEDUP_REMOVED lines=10> */
.L_x_3000:
        /* <DEDUP_REMOVED lines=14> */
.L_x_3001:
        /* <DEDUP_REMOVED lines=11> */
.L_x_3002:
        /* <DEDUP_REMOVED lines=13> */
.L_x_3003:
[----:B------:R-:W-:Y:S01]  /*0e40*/  UIADD3 UR4, UR43, -UR42, URZ ;  /* 0x8000002a2b047290 */ /* 0x000fe2000fffe03f */
[----:B------:R-:W-:Y:S01]  /*0e50*/  PLOP3.LUT P0, PT, PT, PT, PT, 0x80, 0x0 ;  /* 0x000000000000781c */ /* 0x000fe20003f0f070 */
[----:B------:R-:W-:Y:S01]  /*0e60*/  ULDC UR5, c[0x0][0x74c] ;  /* 0x0001d30000057ab9 */ /* 0x000fe20000000800 */
[----:B------:R-:W-:Y:S01]  /*0e70*/  UIADD3 UR47, UR43, 0x7f, URZ ;  /* 0x0000007f2b2f7890 */ /* 0x000fe2000fffe03f */
[----:B------:R-:W-:Y:S01]  /*0e80*/  CS2R R182, SRZ ;  /* 0x0000000000b67805 */ /* 0x000fe2000001ff00 */
[----:B------:R-:W-:Y:S01]  /*0e90*/  ULEA UR4, UR37, UR4, 0x7 ;  /* 0x0000000425047291 */ /* 0x000fe2000f8e383f */
[----:B------:R-:W-:Y:S02]  /*0ea0*/  CS2R R180, SRZ ;  /* 0x0000000000b47805 */ /* 0x000fe4000001ff00 */
[----:B------:R-:W-:Y:S02]  /*0eb0*/  CS2R R178, SRZ ;  /* 0x0000000000b27805 */ /* 0x000fe4000001ff00 */
[----:B------:R-:W-:Y:S01]  /*0ec0*/  CS2R R176, SRZ ;  /* 0x0000000000b07805 */ /* 0x000fe2000001ff00 */
[----:B------:R-:W-:Y:S01]  /*0ed0*/  UIADD3 UR4, UR4, -UR5, URZ ;  /* 0x8000000504047290 */ /* 0x000fe2000fffe03f */
[----:B------:R-:W-:-:S02]  /*0ee0*/  CS2R R174, SRZ ;  /* 0x0000000000ae7805 */ /* 0x000fc4000001ff00 */
[----:B------:R-:W-:Y:S02]  /*0ef0*/  CS2R R172, SRZ ;  /* 0x0000000000ac7805 */ /* 0x000fe4000001ff00 */
        /* <DEDUP_REMOVED lines=56> */
.L_x_3006:
        /* <DEDUP_REMOVED lines=15> */
.L_x_3005:
        /* <DEDUP_REMOVED lines=22> */
.L_x_3008:
        /* <DEDUP_REMOVED lines=15> */
.L_x_3007:
[----:B------:R-:W-:Y:S01]  /*15c0*/  SHF.R.S32.HI R5, RZ, 0x1f, R16 ;  /* 0x0000001fff057819 */ /* 0x000fe20000011410 */
[----:B------:R-:W-:-:S03]  /*15d0*/  UMOV UR4, 0xffffffff ;  /* 0xffffffff00047882 */ /* 0x000fc60000000000 */
[----:B------:R-:W-:-:S04]  /*15e0*/  LEA.HI R0, R5, R16, RZ, 0x7 ;  /* 0x0000001005007211 */ /* 0x000fc800078f38ff */
[----:B------:R-:W-:Y:S01]  /*15f0*/  SHF.R.S32.HI R13, RZ, 0x7, R0 ;  /* 0x00000007ff0d7819 */ /* 0x000fe20000011400 */
[----:B------:R-:W-:Y:S06]  /*1600*/  BRA.DIV UR4, `(.L_x_3009) ;  /* 0x000000d604407947 */ /* 0x000fec000b800000 */
[----:B------:R1:W2:Y:S02]  /*1610*/  SHFL.IDX PT, R14, R13, RZ, 0x1f ;  /* 0x00001fff0d0e7589 */ /* 0x0002a400000e0000 */
.L_x_3134:
        /* <DEDUP_REMOVED lines=24> */
.L_x_3010:
[----:B------:R-:W-:Y:S01]  /*17a0*/  UIADD3 UR4, UR47, -UR42, URZ ;  /* 0x8000002a2f047290 */ /* 0x000fe2000fffe03f */
[----:B------:R-:W-:Y:S01]  /*17b0*/  IMAD.U32 R2, R8, 0x200, R3 ;  /* 0x0000020008027824 */ /* 0x000fe200078e0003 */
[----:B------:R-:W-:Y:S01]  /*17c0*/  ULDC UR5, c[0x0][0x74c] ;  /* 0x0001d30000057ab9 */ /* 0x000fe20000000800 */
[----:B------:R-:W-:Y:S01]  /*17d0*/  LOP3.LUT R3, R0, 0xffffff80, RZ, 0xc0, !PT ;  /* 0xffffff8000037812 */ /* 0x000fe200078ec0ff */
[----:B------:R-:W-:Y:S01]  /*17e0*/  ULEA UR4, UR37, UR4, 0x7 ;  /* 0x0000000425047291 */ /* 0x000fe2000f8e383f */
[----:B------:R-:W-:Y:S01]  /*17f0*/  IMAD.MOV.U32 R0, RZ, RZ, RZ ;  /* 0x000000ffff007224 */ /* 0x000fe200078e00ff */
[----:B------:R3:W-:Y:S01]  /*1800*/  STL [R1+0x28], R2 ;  /* 0x0000280201007387 */ /* 0x0007e20000100800 */
[----:B------:R-:W-:Y:S01]  /*1810*/  IMAD.MOV.U32 R4, RZ, RZ, RZ ;  /* 0x000000ffff047224 */ /* 0x000fe200078e00ff */
[----:B------:R-:W-:Y:S01]  /*1820*/  UIADD3 UR4, UR4, -UR5, URZ ;  /* 0x8000000504047290 */ /* 0x000fe2000fffe03f */
[----:B------:R-:W-:Y:S01]  /*1830*/  IMAD.IADD R6, R16, 0x1, -R3 ;  /* 0x0000000110067824 */ /* 0x000fe200078e0a03 */
[----:B------:R-:W-:-:S02]  /*1840*/  CS2R R182, SRZ ;  /* 0x0000000000b67805 */ /* 0x000fc4000001ff00 */
[----:B------:R-:W-:Y:S01]  /*1850*/  CS2R R180, SRZ ;  /* 0x0000000000b47805 */ /* 0x000fe2000001ff00 */
[----:B------:R-:W-:Y:S01]  /*1860*/  USHF.R.S32.HI UR5, URZ, 0x1f, UR4 ;  /* 0x0000001f3f057899 */ /* 0x000fe20008011404 */
[--C-:B------:R-:W-:Y:S01]  /*1870*/  IMAD R9, R13, 0x400, R6.reuse ;  /* 0x000004000d097824 */ /* 0x100fe200078e0206 */
[----:B------:R-:W-:Y:S02]  /*1880*/  SHF.R.S32.HI R11, RZ, 0x1f, R6 ;  /* 0x0000001fff0b7819 */ /* 0x000fe40000011406 */
[----:B------:R-:W-:Y:S01]  /*1890*/  CS2R R178, SRZ ;  /* 0x0000000000b27805 */ /* 0x000fe2000001ff00 */
[----:B------:R-:W-:Y:S01]  /*18a0*/  ULEA.HI UR5, UR5, UR4, URZ, 0x7 ;  /* 0x0000000405057291 */ /* 0x000fe2000f8f383f */
[----:B------:R-:W-:Y:S01]  /*18b0*/  IMAD.SHL.U32 R9, R9, 0x4, RZ ;  /* 0x0000000409097824 */ /* 0x000fe200078e00ff */
[----:B------:R-:W-:Y:S01]  /*18c0*/  LEA.HI R10, R11, R6, RZ, 0x2 ;  /* 0x000000060b0a7211 */ /* 0x000fe200078f10ff */
[----:B------:R4:W-:Y:S01]  /*18d0*/  STL [R1+0x20], R11 ;  /* 0x0000200b01007387 */ /* 0x0009e20000100800 */
[----:B------:R-:W-:Y:S01]  /*18e0*/  ULEA.HI.SX32 UR5, UR5, 0x1, 0x19 ;  /* 0x0000000105057891 */ /* 0x000fe2000f8fca3f */
[----:B------:R-:W-:-:S02]  /*18f0*/  CS2R R176, SRZ ;  /* 0x0000000000b07805 */ /* 0x000fc4000001ff00 */
[----:B------:R-:W-:Y:S02]  /*1900*/  LOP3.LUT R3, R10, 0xfffffffc, RZ, 0xc0, !PT ;  /* 0xfffffffc0a037812 */ /* 0x000fe400078ec0ff */
        /* <DEDUP_REMOVED lines=35> */
[----:B----4-:R-:W-:Y:S06]  /*1b40*/  @P0 BRA `(.L_x_3012) ;  /* 0x0000003800840947 */ /* 0x010fec0003800000 */
[----:B------:R-:W-:Y:S01]  /*1b50*/  UIMAD UR4, UR37, -0x80, UR42 ;  /* 0xffffff80250478a4 */ /* 0x000fe2000f8e022a */
[----:B------:R-:W-:Y:S01]  /*1b60*/  LOP3.LUT R7, R7, 0xffffffe0, RZ, 0xc0, !PT ;  /* 0xffffffe007077812 */ /* 0x000fe200078ec0ff */
[----:B------:R-:W-:Y:S01]  /*1b70*/  IMAD.MOV.U32 R183, RZ, RZ, RZ ;  /* 0x000000ffffb77224 */ /* 0x000fe200078e00ff */
[----:B------:R-:W-:Y:S02]  /*1b80*/  LEA.HI R6, R11, R6, RZ, 0x5 ;  /* 0x000000060b067211 */ /* 0x000fe400078f28ff */
[C---:B------:R-:W-:Y:S01]  /*1b90*/  LEA.HI R0, R13.reuse, R13, RZ, 0x1 ;  /* 0x0000000d0d007211 */ /* 0x040fe200078f08ff */
[----:B------:R-:W-:Y:S01]  /*1ba0*/  IMAD.IADD R7, R16, 0x1, -R7 ;  /* 0x0000000110077824 */ /* 0x000fe200078e0a07 */
[----:B------:R-:W-:Y:S01]  /*1bb0*/  SHF.R.S32.HI R6, RZ, 0x5, R6 ;  /* 0x00000005ff067819 */ /* 0x000fe20000011406 */
[----:B------:R-:W-:Y:S01]  /*1bc0*/  IMAD.U32 R9, RZ, RZ, UR4 ;  /* 0x00000004ff097e24 */ /* 0x000fe2000f8e00ff */
        /* <DEDUP_REMOVED lines=9> */
[----:B------:R-:W-:Y:S02]  /*1c60*/  LEA.HI R10, R5, R16, RZ, 0x2 ;  /* 0x00000010050a7211 */ /* 0x000fe400078f10ff */
[--C-:B------:R-:W-:Y:S02]  /*1c70*/  SHF.R.S32.HI R0, RZ, 0x3, R4.reuse ;  /* 0x00000003ff007819 */ /* 0x100fe40000011404 */
[----:B------:R-:W-:-:S02]  /*1c80*/  SHF.R.S32.HI R5, RZ, 0x1f, R4 ;  /* 0x0000001fff057819 */ /* 0x000fc40000011404 */
[----:B------:R-:W-:Y:S02]  /*1c90*/  LOP3.LUT R9, R9, 0xfffffff8, RZ, 0xc0, !PT ;  /* 0xfffffff809097812 */ /* 0x000fe400078ec0ff */
[----:B------:R-:W-:Y:S02]  /*1ca0*/  SHF.R.S32.HI R4, RZ, 0x2, R7 ;  /* 0x00000002ff047819 */ /* 0x000fe40000011407 */
[----:B------:R-:W-:Y:S02]  /*1cb0*/  LEA.HI R5, R5, R0, RZ, 0x4 ;  /* 0x0000000005057211 */ /* 0x000fe400078f20ff */
[----:B------:R-:W-:Y:S01]  /*1cc0*/  IADD3 R12, R8, R9, -R6 ;  /* 0x00000009080c7210 */ /* 0x000fe20007ffe806 */
[C---:B------:R-:W-:Y:S01]  /*1cd0*/  VIADD R6, R4.reuse, 0x8 ;  /* 0x0000000804067836 */ /* 0x040fe20000000000 */
[----:B------:R-:W-:Y:S01]  /*1ce0*/  LOP3.LUT R9, R5, 0x1ffffff0, RZ, 0xc0, !PT ;  /* 0x1ffffff005097812 */ /* 0x000fe200078ec0ff */
[----:B------:R-:W-:Y:S01]  /*1cf0*/  VIADD R14, R4, 0x18 ;  /* 0x00000018040e7836 */ /* 0x000fe20000000000 */
[----:B------:R-:W-:-:S02]  /*1d00*/  LOP3.LUT R11, R10, 0xfffffffc, RZ, 0xc0, !PT ;  /* 0xfffffffc0a0b7812 */ /* 0x000fc400078ec0ff */
        /* <DEDUP_REMOVED lines=13> */
[----:B------:R-:W-:Y:S01]  /*1de0*/  SHF.R.S32.HI R11, RZ, 0x1f, R10 ;  /* 0x0000001fff0b7819 */ /* 0x000fe2000001140a */
[----:B------:R-:W-:Y:S01]  /*1df0*/  IMAD R5, R0, 0x8, R5 ;  /* 0x0000000800057824 */ /* 0x000fe200078e0205 */
[----:B------:R-:W-:Y:S02]  /*1e00*/  LOP3.LUT R13, R6, 0xfffffffe, RZ, 0xc0, !PT ;  /* 0xfffffffe060d7812 */ /* 0x000fe400078ec0ff */
[--C-:B------:R-:W-:Y:S02]  /*1e10*/  SHF.R.S32.HI R10, RZ, 0x1, R6.reuse ;  /* 0x00000001ff0a7819 */ /* 0x100fe40000011406 */
[----:B--2---:R-:W-:Y:S01]  /*1e20*/  SHF.R.S32.HI R15, RZ, 0x1f, R6 ;  /* 0x0000001fff0f7819 */ /* 0x004fe20000011406 */
[----:B------:R-:W-:Y:S01]  /*1e30*/  IMAD.IADD R13, R12, 0x1, -R13 ;  /* 0x000000010c0d7824 */ /* 0x000fe200078e0a0d */
[--C-:B------:R-:W-:Y:S01]  /*1e40*/  SHF.R.S32.HI R6, RZ, 0x1, R16.reuse ;  /* 0x00000001ff067819 */ /* 0x100fe20000011410 */
[----:B------:R1:W-:Y:S01]  /*1e50*/  STL [R1+0x10], R5 ;  /* 0x0000100501007387 */ /* 0x0003e20000100800 */
[----:B------:R-:W-:-:S02]  /*1e60*/  SHF.R.S32.HI R17, RZ, 0x1f, R16 ;  /* 0x0000001fff117819 */ /* 0x000fc40000011410 */
[----:B------:R-:W-:Y:S02]  /*1e70*/  LEA.HI R11, R11, R4, RZ, 0x4 ;  /* 0x000000040b0b7211 */ /* 0x000fe400078f20ff */
[----:B------:R-:W-:Y:S02]  /*1e80*/  LEA.HI R15, R15, R10, RZ, 0x4 ;  /* 0x0000000a0f0f7211 */ /* 0x000fe400078f20ff */
[----:B------:R-:W-:Y:S02]  /*1e90*/  LEA.HI R12, R17, R6, RZ, 0x4 ;  /* 0x00000006110c7211 */ /* 0x000fe400078f20ff */
[----:B------:R-:W-:Y:S02]  /*1ea0*/  LOP3.LUT R11, R11, 0x1ffffff0, RZ, 0xc0, !PT ;  /* 0x1ffffff00b0b7812 */ /* 0x000fe400078ec0ff */
[----:B------:R-:W-:Y:S02]  /*1eb0*/  LOP3.LUT R15, R15, 0x1ffffff0, RZ, 0xc0, !PT ;  /* 0x1ffffff00f0f7812 */ /* 0x000fe400078ec0ff */
[----:B------:R-:W-:Y:S01]  /*1ec0*/  LOP3.LUT R17, R16, 0xfffffffe, RZ, 0xc0, !PT ;  /* 0xfffffffe10117812 */ /* 0x000fe200078ec0ff */
[----:B------:R-:W-:Y:S01]  /*1ed0*/  IMAD.IADD R4, R4, 0x1, -R11 ;  /* 0x0000000104047824 */ /* 0x000fe200078e0a0b */
[----:B------:R-:W-:Y:S01]  /*1ee0*/  LOP3.LUT R19, R12, 0x1ffffff0, RZ, 0xc0, !PT ;  /* 0x1ffffff00c137812 */ /* 0x000fe200078ec0ff */
[----:B------:R-:W-:-:S02]  /*1ef0*/  IMAD.IADD R10, R10, 0x1, -R15 ;  /* 0x000000010a0a7824 */ /* 0x000fc400078e0a0f */
[----:B------:R-:W-:Y:S02]  /*1f00*/  IMAD.IADD R17, R14, 0x1, -R17 ;  /* 0x000000010e117824 */ /* 0x000fe400078e0a11 */
[----:B------:R-:W-:Y:S02]  /*1f10*/  IMAD.IADD R6, R6, 0x1, -R19 ;  /* 0x0000000106067824 */ /* 0x000fe400078e0a13 */
        /* <DEDUP_REMOVED lines=8> */
.L_x_3023:
[----:B------:R-:W-:-:S06]  /*1fa0*/  ULOP3.LUT UR4, UR36, 0x1, URZ, 0xfc, !UPT ;  /* 0x0000000124047892 */ /* 0x000fcc000f8efc3f */
[----:B---3--:R-:W-:-:S05]  /*1fb0*/  IMAD.U32 R5, RZ, RZ, UR4 ;  /* 0x00000004ff057e24 */ /* 0x008fca000f8e00ff */
[----:B------:R-:W-:-:S13]  /*1fc0*/  ISETP.NE.AND P0, PT, R5, 0x3, PT ;  /* 0x000000030500780c */ /* 0x000fda0003f05270 */
[----:B------:R-:W-:Y:S05]  /*1fd0*/  @!P0 BRA `(.L_x_3013) ;  /* 0x0000000000048947 */ /* 0x000fea0003800000 */
[----:B------:R-:W-:Y:S01]  /*1fe0*/  BPT.TRAP 0x1 ;  /* 0x000000040000795c */ /* 0x000fe20000300000 */
.L_x_3013:
[----:B------:R-:W-:Y:S01]  /*1ff0*/  IMAD R6, R0, 0x8, R236 ;  /* 0x0000000800067824 */ /* 0x000fe200078e02ec */
[----:B------:R-:W-:-:S04]  /*2000*/  SHF.L.U32 R21, R4, 0x1f, RZ ;  /* 0x0000001f04157819 */ /* 0x000fc800000006ff */
[----:B------:R1:W2:Y:S01]  /*2010*/  SYNCS.PHASECHK.TRANS64.TRYWAIT P1, [R6+URZ+0x30c10], R21 ;  /* 0x030c1015060075a7 */ /* 0x0002a2000802017f */
[----:B------:R-:W-:Y:S05]  /*2020*/  @!P0 BRA `(.L_x_3014) ;  /* 0x0000000000048947 */ /* 0x000fea0003800000 */
[----:B------:R-:W-:Y:S01]  /*2030*/  BPT.TRAP 0x1 ;  /* 0x000000040000795c */ /* 0x000fe20000300000 */
.L_x_3014:
[----:B------:R-:W-:-:S05]  /*2040*/  VIADD R5, R236, 0x10000 ;  /* 0x00010000ec057836 */ /* 0x000fca0000000000 */
[----:B------:R-:W-:-:S04]  /*2050*/  SHF.R.U32.HI R5, RZ, 0x4, R5 ;  /* 0x00000004ff057819 */ /* 0x000fc80000011605 */
[----:B------:R-:W-:Y:S01]  /*2060*/  LOP3.LUT R5, R5, 0x3fff, RZ, 0xc0, !PT ;  /* 0x00003fff05057812 */ /* 0x000fe200078ec0ff */
[----:B--2---:R-:W-:Y:S06]  /*2070*/  @P1 BRA `(.L_x_3015) ;  /* 0x0000000000081947 */ /* 0x004fec0003800000 */
[----:B------:R-:W2:Y:S02]  /*2080*/  SYNCS.PHASECHK.TRANS64.TRYWAIT P1, [R6+URZ+0x30c10], R21 ;  /* 0x030c1015060075a7 */ /* 0x000ea4000802017f */
[----:B--2---:R-:W-:Y:S05]  /*2090*/  @!P1 BRA `(.L_x_3016) ;  /* 0x000000c800cc9947 */ /* 0x004fea0003800000 */
.L_x_3015:
        /* <DEDUP_REMOVED lines=12> */
[----:B------:R-:W-:Y:S01]  /*2160*/  VIADD R18, R236, 0x20000 ;  /* 0x00020000ec127836 */ /* 0x000fe20000000000 */
[----:B------:R-:W-:Y:S01]  /*2170*/  UMOV UR7, 0x40000040 ;  /* 0x4000004000077882 */ /* 0x000fe20000000000 */
[----:B------:R-:W-:Y:S01]  /*2180*/  UMOV UR5, 0x40000040 ;  /* 0x4000004000057882 */ /* 0x000fe20000000000 */
[----:B------:R-:W-:-:S02]  /*2190*/  ULOP3.LUT UR4, UR4, 0x3fff, URZ, 0xc0, !UPT ;  /* 0x00003fff04047892 */ /* 0x000fc4000f8ec03f */
        /* <DEDUP_REMOVED lines=33> */
[----:B------:R-:W-:Y:S02]  /*23b0*/  IMAD R13, R19, 0x4, R236 ;  /* 0x00000004130d7824 */ /* 0x000fe400078e02ec */
        /* <DEDUP_REMOVED lines=14> */
.L_x_3017:
[----:B------:R1:W1:Y:S01]  /*24a0*/  SYNCS.PHASECHK.TRANS64.TRYWAIT P1, [R6+URZ+0x30c30], R21 ;  /* 0x030c3015060075a7 */ /* 0x000262000802017f */
[----:B------:R-:W-:Y:S05]  /*24b0*/  @!P0 BRA `(.L_x_3018) ;  /* 0x0000000000048947 */ /* 0x000fea0003800000 */
[----:B------:R-:W-:Y:S01]  /*24c0*/  BPT.TRAP 0x1 ;  /* 0x000000040000795c */ /* 0x000fe20000300000 */
.L_x_3018:
[----:B------:R-:W-:-:S05]  /*24d0*/  VIADD R15, R236, 0x18000 ;  /* 0x00018000ec0f7836 */ /* 0x000fca0000000000 */
[----:B------:R-:W-:-:S04]  /*24e0*/  SHF.R.U32.HI R15, RZ, 0x4, R15 ;  /* 0x00000004ff0f7819 */ /* 0x000fc8000001160f */
[----:B------:R-:W-:-:S04]  /*24f0*/  LOP3.LUT R15, R15, 0x3fff, RZ, 0xc0, !PT ;  /* 0x00003fff0f0f7812 */ /* 0x000fc800078ec0ff */
[----:B------:R-:W-:Y:S01]  /*2500*/  LOP3.LUT R17, R15, 0x10000, RZ, 0xfc, !PT ;  /* 0x000100000f117812 */ /* 0x000fe200078efcff */
[----:B-1----:R-:W-:Y:S06]  /*2510*/  @P1 BRA `(.L_x_3019) ;  /* 0x0000000000081947 */ /* 0x002fec0003800000 */
[----:B------:R-:W1:Y:S02]  /*2520*/  SYNCS.PHASECHK.TRANS64.TRYWAIT P1, [R6+URZ+0x30c30], R21 ;  /* 0x030c3015060075a7 */ /* 0x000e64000802017f */
[----:B-1----:R-:W-:Y:S05]  /*2530*/  @!P1 BRA `(.L_x_3020) ;  /* 0x000000c400b89947 */ /* 0x002fea0003800000 */
.L_x_3019:
[----:B------:R-:W-:Y:S01]  /*2540*/  UIADD3 UR9, UR9, 0x4000, URZ ;  /* 0x0000400009097890 */ /* 0x000fe2000fffe03f */
[----:B------:R-:W-:Y:S01]  /*2550*/  IMAD R17, R0, 0x400, R17 ;  /* 0x0000040000117824 */ /* 0x000fe200078e0211 */
[----:B------:R-:W-:Y:S01]  /*2560*/  UIMAD UR4, UR45, -0x80, UR43 ;  /* 0xffffff802d0478a4 */ /* 0x000fe2000f8e022b */
[----:B------:R-:W-:Y:S01]  /*2570*/  IMAD.MOV.U32 R18, RZ, RZ, -0x2 ;  /* 0xfffffffeff127424 */ /* 0x000fe200078e00ff */
[----:B------:R-:W-:Y:S01]  /*2580*/  USHF.R.U32.HI UR9, URZ, 0x4, UR9 ;  /* 0x000000043f097899 */ /* 0x000fe20008011609 */
[----:B------:R-:W-:Y:S01]  /*2590*/  WARPGROUP.ARRIVE ;  /* 0x00000000000079c5 */ /* 0x000fe20000000000 */
[----:B------:R-:W-:Y:S01]  /*25a0*/  R2UR UR8, R17 ;  /* 0x00000000110872ca */ /* 0x000fe200000e0000 */
[----:B------:R-:W-:Y:S01]  /*25b0*/  UMOV UR7, 0x40000040 ;  /* 0x4000004000077882 */ /* 0x000fe20000000000 */
[----:B------:R-:W-:Y:S01]  /*25c0*/  ULOP3.LUT UR9, UR9, 0x3fff, URZ, 0xc0, !UPT ;  /* 0x00003fff09097892 */ /* 0x000fe2000f8ec03f */
[----:B------:R-:W-:Y:S01]  /*25d0*/  IMAD R18, R3, R18, UR4 ;  /* 0x0000000403127e24 */ /* 0x000fe2000f8e0212 */
[----:B------:R-:W-:Y:S01]  /*25e0*/  UMOV UR5, 0x40000040 ;  /* 0x4000004000057882 */ /* 0x000fe20000000000 */
[----:B------:R-:W-:Y:S01]  /*25f0*/  ISETP.GT.AND P1, PT, R7, RZ, PT ;  /* 0x000000ff0700720c */ /* 0x000fe20003f24270 */
[----:B------:R-:W-:Y:S01]  /*2600*/  ULOP3.LUT UR9, UR9, 0x10000, URZ, 0xfc, !UPT ;  /* 0x0001000009097892 */ /* 0x000fe2000f8efc3f */
[----:B------:R-:W-:Y:S01]  /*2610*/  IMAD.IADD R17, R18, 0x1, -R7 ;  /* 0x0000000112117824 */ /* 0x000fe200078e0a07 */
[----:B------:R-:W-:Y:S01]  /*2620*/  ULDC UR10, c[0x0][0x744] ;  /* 0x0001d100000a7ab9 */ /* 0x000fe20000000800 */
[C---:B------:R-:W-:Y:S01]  /*2630*/  VIADD R235, R8.reuse, 0x8 ;  /* 0x0000000808eb7836 */ /* 0x040fe20000000000 */
[----:B----4-:R-:W-:Y:S01]  /*2640*/  SHFL.IDX PT, R224, R11, R8, 0x1f ;  /* 0x00001f080be07589 */ /* 0x010fe200000e0000 */
[----:B------:R-:W-:Y:S01]  /*2650*/  VIADD R233, R8, 0x10 ;  /* 0x0000001008e97836 */ /* 0x000fe20000000000 */
[----:B------:R-:W-:Y:S01]  /*2660*/  SEL R18, R17, 0x80, P1 ;  /* 0x0000008011127807 */ /* 0x000fe20000800000 */
[----:B------:R-:W-:Y:S01]  /*2670*/  UMOV UR6, UR8 ;  /* 0x0000000800067c82 */ /* 0x000fe20008000000 */
[----:B------:R-:W-:Y:S01]  /*2680*/  UMOV UR4, UR9 ;  /* 0x0000000900047c82 */ /* 0x000fe20008000000 */
[----:B--2---:R-:W-:Y:S01]  /*2690*/  SHFL.IDX PT, R21, R10, R235, 0x1f ;  /* 0x00001feb0a157589 */ /* 0x004fe200000e0000 */
[----:B------:R-:W-:Y:S01]  /*26a0*/  HGMMA.64x128x16.F32 R24, gdesc[UR4], RZ, !UPT, gsb0 ;  /* 0x01e00000041879f0 */ /* 0x000fe2000c0008ff */
[----:B------:R-:W-:Y:S01]  /*26b0*/  UIADD3 UR6, UR8, 0x2, URZ ;  /* 0x0000000208067890 */ /* 0x000fe2000fffe03f */
[C---:B------:R-:W-:Y:S01]  /*26c0*/  ISETP.GT.AND P5, PT, R18.reuse, RZ, PT ;  /* 0x000000ff1200720c */ /* 0x040fe20003fa4270 */
[----:B------:R-:W-:Y:S01]  /*26d0*/  UIADD3 UR4, UR9, 0x2, URZ ;  /* 0x0000000209047890 */ /* 0x000fe2000fffe03f */
[----:B------:R-:W-:Y:S01]  /*26e0*/  ISETP.GT.AND P6, PT, R18, 0x1, PT ;  /* 0x000000011200780c */ /* 0x000fe20003fc4270 */
[----:B------:R-:W-:Y:S01]  /*26f0*/  UMOV UR7, 0x40000040 ;  /* 0x4000004000077882 */ /* 0x000fe20000000000 */
[----:B------:R-:W-:Y:S01]  /*2700*/  FSEL R88, R88, -INF , !P5 ;  /* 0xff80000058587808 */ /* 0x000fe20006800000 */
[----:B------:R-:W-:Y:S01]  /*2710*/  UMOV UR5, 0x40000040 ;  /* 0x4000004000057882 */ /* 0x000fe20000000000 */
[----:B------:R-:W-:Y:S01]  /*2720*/  FSEL R89, R89, -INF , !P6 ;  /* 0xff80000059597808 */ /* 0x000fe20007000000 */
[----:B------:R-:W-:Y:S01]  /*2730*/  SHFL.IDX PT, R222, R10, R233, 0x1f ;  /* 0x00001fe90ade7589 */ /* 0x000fe200000e0000 */
[----:B------:R-:W-:Y:S01]  /*2740*/  ISETP.GT.AND P1, PT, R18, 0x8, PT ;  /* 0x000000081200780c */ /* 0x000fe20003f24270 */
[----:B------:R-:W-:Y:S01]  /*2750*/  VIADD R234, R8, 0xc ;  /* 0x0000000c08ea7836 */ /* 0x000fe20000000000 */
[----:B------:R-:W-:Y:S01]  /*2760*/  ISETP.GT.AND P2, PT, R18, 0x9, PT ;  /* 0x000000091200780c */ /* 0x000fe20003f44270 */
[----:B------:R-:W-:Y:S01]  /*2770*/  VIADD R237, R8, 0x4 ;  /* 0x0000000408ed7836 */ /* 0x000fe20000000000 */
[----:B------:R-:W-:Y:S01]  /*2780*/  ISETP.GT.AND P3, PT, R18, 0x10, PT ;  /* 0x000000101200780c */ /* 0x000fe20003f64270 */
[----:B------:R-:W-:Y:S01]  /*2790*/  VIADD R231, R8, 0x18 ;  /* 0x0000001808e77836 */ /* 0x000fe20000000000 */
[C---:B------:R-:W-:Y:S01]  /*27a0*/  ISETP.GT.AND P4, PT, R18.reuse, 0x11, PT ;  /* 0x000000111200780c */ /* 0x040fe20003f84270 */
[----:B------:R-:W-:Y:S01]  /*27b0*/  SHFL.IDX PT, R221, R10, R234, 0x1f ;  /* 0x00001fea0add7589 */ /* 0x000fe200000e0000 */
[----:B------:R-:W-:Y:S01]  /*27c0*/  ISETP.GT.AND P5, PT, R18, 0x18, PT ;  /* 0x000000181200780c */ /* 0x000fe20003fa4270 */
[----:B------:R-:W-:Y:S01]  /*27d0*/  VIADD R232, R8, 0x14 ;  /* 0x0000001408e87836 */ /* 0x000fe20000000000 */
[----:B------:R-:W-:Y:S01]  /*27e0*/  ISETP.GT.AND P6, PT, R18, 0x19, PT ;  /* 0x000000191200780c */ /* 0x000fe20003fc4270 */
[----:B------:R-:W1:Y:S01]  /*27f0*/  SHFL.IDX PT, R19, R10, R237, 0x1f ;  /* 0x00001fed0a137589 */ /* 0x000e6200000e0000 */
[----:B------:R-:W-:Y:S01]  /*2800*/  FSEL R92, R92, -INF , !P1 ;  /* 0xff8000005c5c7808 */ /* 0x000fe20004800000 */
[----:B------:R-:W-:Y:S01]  /*2810*/  VIADD R230, R8, 0x1c ;  /* 0x0000001c08e67836 */ /* 0x000fe20000000000 */
[----:B------:R-:W-:Y:S01]  /*2820*/  FSEL R93, R93, -INF , !P2 ;  /* 0xff8000005d5d7808 */ /* 0x000fe20005000000 */
[----:B------:R-:W-:Y:S01]  /*2830*/  SHFL.IDX PT, R225, R11, R235, 0x1f ;  /* 0x00001feb0be17589 */ /* 0x000fe200000e0000 */
[----:B------:R-:W-:-:S02]  /*2840*/  FSEL R96, R96, -INF , !P3 ;  /* 0xff80000060607808 */ /* 0x000fc40005800000 */
[----:B------:R-:W-:Y:S01]  /*2850*/  FSEL R97, R97, -INF , !P4 ;  /* 0xff80000061617808 */ /* 0x000fe20006000000 */
[----:B------:R-:W-:Y:S01]  /*2860*/  SHFL.IDX PT, R226, R11, R233, 0x1f ;  /* 0x00001fe90be27589 */ /* 0x000fe200000e0000 */
[----:B------:R-:W-:Y:S02]  /*2870*/  FSEL R100, R100, -INF , !P5 ;  /* 0xff80000064647808 */ /* 0x000fe40006800000 */
[----:B------:R-:W-:Y:S01]  /*2880*/  FSEL R101, R101, -INF , !P6 ;  /* 0xff80000065657808 */ /* 0x000fe20007000000 */
[----:B---3--:R-:W-:Y:S01]  /*2890*/  SHFL.IDX PT, R223, R14, R230, 0x1f ;  /* 0x00001fe60edf7589 */ /* 0x008fe200000e0000 */
[C---:B------:R-:W-:Y:S02]  /*28a0*/  ISETP.GT.AND P1, PT, R18.reuse, 0x20, PT ;  /* 0x000000201200780c */ /* 0x040fe40003f24270 */
[C---:B------:R-:W-:Y:S01]  /*28b0*/  ISETP.GT.AND P2, PT, R18.reuse, 0x21, PT ;  /* 0x000000211200780c */ /* 0x040fe20003f44270 */
[----:B------:R-:W-:Y:S01]  /*28c0*/  SHFL.IDX PT, R227, R13, R231, 0x1f ;  /* 0x00001fe70de37589 */ /* 0x000fe200000e0000 */
[----:B------:R-:W-:-:S02]  /*28d0*/  ISETP.GT.AND P3, PT, R18, 0x28, PT ;  /* 0x000000281200780c */ /* 0x000fc40003f64270 */
[C---:B------:R-:W-:Y:S02]  /*28e0*/  ISETP.GT.AND P4, PT, R18.reuse, 0x29, PT ;  /* 0x000000291200780c */ /* 0x040fe40003f84270 */
[C---:B------:R-:W-:Y:S02]  /*28f0*/  ISETP.GT.AND P5, PT, R18.reuse, 0x30, PT ;  /* 0x000000301200780c */ /* 0x040fe40003fa4270 */
[----:B------:R-:W-:Y:S01]  /*2900*/  ISETP.GT.AND P6, PT, R18, 0x31, PT ;  /* 0x000000311200780c */ /* 0x000fe20003fc4270 */
[----:B-1----:R-:W-:Y:S01]  /*2910*/  FFMA.FTZ R219, R89, UR10, -R19 ;  /* 0x0000000a59db7c23 */ /* 0x002fe20008010813 */
[----:B------:R-:W-:Y:S01]  /*2920*/  FSEL R104, R104, -INF , !P1 ;  /* 0xff80000068687808 */ /* 0x000fe20004800000 */
[----:B------:R-:W-:Y:S01]  /*2930*/  SHFL.IDX PT, R89, R10, R232, 0x1f ;  /* 0x00001fe80a597589 */ /* 0x000fe200000e0000 */
[----:B------:R-:W-:Y:S02]  /*2940*/  FSEL R105, R105, -INF , !P2 ;  /* 0xff80000069697808 */ /* 0x000fe40005000000 */
[----:B------:R-:W-:Y:S01]  /*2950*/  FSEL R108, R108, -INF , !P3 ;  /* 0xff8000006c6c7808 */ /* 0x000fe20005800000 */
[----:B------:R-:W-:Y:S01]  /*2960*/  IMAD R15, R0, 0x400, R15 ;  /* 0x00000400000f7824 */ /* 0x000fe200078e020f */
[----:B------:R-:W-:Y:S01]  /*2970*/  FSEL R109, R109, -INF , !P4 ;  /* 0xff8000006d6d7808 */ /* 0x000fe20006000000 */
[----:B------:R-:W-:Y:S01]  /*2980*/  MUFU.EX2 R219, R219 ;  /* 0x000000db00db7308 */ /* 0x000fe20000000800 */
[----:B------:R-:W-:-:S02]  /*2990*/  FSEL R112, R112, -INF , !P5 ;  /* 0xff80000070707808 */ /* 0x000fc40006800000 */
[----:B------:R-:W-:Y:S02]  /*29a0*/  FSEL R113, R113, -INF , !P6 ;  /* 0xff80000071717808 */ /* 0x000fe40007000000 */
[C---:B------:R-:W-:Y:S02]  /*29b0*/  ISETP.GT.AND P1, PT, R18.reuse, 0x38, PT ;  /* 0x000000381200780c */ /* 0x040fe40003f24270 */
[C---:B------:R-:W-:Y:S02]  /*29c0*/  ISETP.GT.AND P2, PT, R18.reuse, 0x39, PT ;  /* 0x000000391200780c */ /* 0x040fe40003f44270 */
[C---:B------:R-:W-:Y:S02]  /*29d0*/  ISETP.GT.AND P3, PT, R18.reuse, 0x40, PT ;  /* 0x000000401200780c */ /* 0x040fe40003f64270 */
[C---:B------:R-:W-:Y:S02]  /*29e0*/  ISETP.GT.AND P4, PT, R18.reuse, 0x41, PT ;  /* 0x000000411200780c */ /* 0x040fe40003f84270 */
[----:B------:R-:W-:-:S02]  /*29f0*/  ISETP.GT.AND P5, PT, R18, 0x48, PT ;  /* 0x000000481200780c */ /* 0x000fc40003fa4270 */
[----:B------:R-:W-:Y:S02]  /*2a00*/  ISETP.GT.AND P6, PT, R18, 0x49, PT ;  /* 0x000000491200780c */ /* 0x000fe40003fc4270 */
[----:B------:R-:W-:Y:S02]  /*2a10*/  FSEL R116, R116, -INF , !P1 ;  /* 0xff80000074747808 */ /* 0x000fe40004800000 */
[----:B------:R-:W-:Y:S02]  /*2a20*/  FSEL R117, R117, -INF , !P2 ;  /* 0xff80000075757808 */ /* 0x000fe40005000000 */
[----:B------:R-:W-:Y:S02]  /*2a30*/  FSEL R120, R120, -INF , !P3 ;  /* 0xff80000078787808 */ /* 0x000fe40005800000 */
[----:B------:R-:W-:Y:S02]  /*2a40*/  FSEL R121, R121, -INF , !P4 ;  /* 0xff80000079797808 */ /* 0x000fe40006000000 */
        /* <DEDUP_REMOVED lines=19> */
[----:B------:R-:W-:Y:S01]  /*2b80*/  ISETP.GT.AND P6, PT, R18, 0x79, PT ;  /* 0x000000791200780c */ /* 0x000fe20003fc4270 */
[----:B------:R-:W-:Y:S01]  /*2b90*/  VIADD R18, R17, 0x8 ;  /* 0x0000000811127836 */ /* 0x000fe20000000000 */
[----:B------:R-:W-:Y:S01]  /*2ba0*/  FSEL R140, R140, -INF , !P1 ;  /* 0xff8000008c8c7808 */ /* 0x000fe20004800000 */
[----:B------:R-:W1:Y:S01]  /*2bb0*/  SHFL.IDX PT, R17, R10, R8, 0x1f ;  /* 0x00001f080a117589 */ /* 0x000e6200000e0000 */
[----:B------:R-:W-:Y:S02]  /*2bc0*/  ISETP.GT.AND P1, PT, R7, 0x8, PT ;  /* 0x000000080700780c */ /* 0x000fe40003f24270 */
[----:B------:R-:W-:Y:S02]  /*2bd0*/  FSEL R149, R149, -INF , !P6 ;  /* 0xff80000095957808 */ /* 0x000fe40007000000 */
[----:B------:R-:W-:Y:S02]  /*2be0*/  SEL R18, R18, 0x80, P1 ;  /* 0x0000008012127807 */ /* 0x000fe40000800000 */
[----:B------:R-:W-:-:S02]  /*2bf0*/  FSEL R141, R141, -INF , !P2 ;  /* 0xff8000008d8d7808 */ /* 0x000fc40005000000 */
[C---:B------:R-:W-:Y:S02]  /*2c00*/  ISETP.GT.AND P6, PT, R18.reuse, RZ, PT ;  /* 0x000000ff1200720c */ /* 0x040fe40003fc4270 */
[----:B------:R-:W-:Y:S02]  /*2c10*/  ISETP.GT.AND P2, PT, R18, 0x8, PT ;  /* 0x000000081200780c */ /* 0x000fe40003f44270 */
[----:B------:R-:W-:Y:S01]  /*2c20*/  FSEL R217, R90, -INF , !P6 ;  /* 0xff8000005ad97808 */ /* 0x000fe20007000000 */
[----:B------:R-:W-:Y:S02]  /*2c30*/  WARPGROUP.DEPBAR.LE gsb0, 0x0 ;  /* 0x00008000000079c5 */ /* 0x000fe40000010000 */
[----:B------:R-:W-:Y:S01]  /*2c40*/  WARPGROUP.ARRIVE ;  /* 0x00000000000079c5 */ /* 0x000fe20000000000 */
[----:B------:R-:W-:Y:S01]  /*2c50*/  FSEL R220, R94, -INF , !P2 ;  /* 0xff8000005edc7808 */ /* 0x000fe20005000000 */
[----:B------:R-:W-:Y:S01]  /*2c60*/  SHFL.IDX PT, R90, R10, R230, 0x1f ;  /* 0x00001fe60a5a7589 */ /* 0x000fe200000e0000 */
[----:B------:R-:W-:-:S02]  /*2c70*/  FSEL R145, R145, -INF , !P4 ;  /* 0xff80000091917808 */ /* 0x000fc40006000000 */
[----:B------:R-:W-:Y:S01]  /*2c80*/  ISETP.GT.AND P4, PT, R18, 0x10, PT ;  /* 0x000000101200780c */ /* 0x000fe20003f84270 */
[----:B------:R-:W-:Y:S01]  /*2c90*/  HGMMA.64x128x16.F32 R24, gdesc[UR4], R24, gsb0 ;  /* 0x01e00000041879f0 */ /* 0x000fe20008000818 */
[--C-:B-1----:R-:W-:Y:S01]  /*2ca0*/  FFMA.FTZ R88, R88, UR10, -R17.reuse ;  /* 0x0000000a58587c23 */ /* 0x102fe20008010811 */
[----:B------:R-:W-:Y:S01]  /*2cb0*/  FFMA.FTZ R217, R217, UR10, -R17 ;  /* 0x0000000ad9d97c23 */ /* 0x000fe20008010811 */
[--C-:B------:R-:W-:Y:S01]  /*2cc0*/  FFMA.FTZ R17, R92, UR10, -R21.reuse ;  /* 0x0000000a5c117c23 */ /* 0x100fe20008010815 */
[----:B------:R-:W-:Y:S01]  /*2cd0*/  FFMA.FTZ R220, R220, UR10, -R21 ;  /* 0x0000000adcdc7c23 */ /* 0x000fe20008010815 */
[--C-:B------:R-:W-:Y:S01]  /*2ce0*/  FFMA.FTZ R21, R96, UR10, -R222.reuse ;  /* 0x0000000a60157c23 */ /* 0x100fe200080108de */
[----:B------:R-:W-:Y:S01]  /*2cf0*/  FSEL R98, R98, -INF , !P4 ;  /* 0xff80000062627808 */ /* 0x000fe20006000000 */
[----:B------:R-:W1:Y:S01]  /*2d00*/  SHFL.IDX PT, R96, R14, R235, 0x1f ;  /* 0x00001feb0e607589 */ /* 0x000e6200000e0000 */
[----:B------:R-:W-:Y:S01]  /*2d10*/  ISETP.GT.AND P1, PT, R18, 0x1, PT ;  /* 0x000000011200780c */ /* 0x000fe20003f24270 */
[----:B------:R1:W2:Y:S01]  /*2d20*/  MUFU.EX2 R216, R88 ;  /* 0x0000005800d87308 */ /* 0x0002a20000000800 */
[----:B------:R-:W-:Y:S01]  /*2d30*/  FSEL R144, R144, -INF , !P3 ;  /* 0xff80000090907808 */ /* 0x000fe20005800000 */
[----:B------:R-:W-:Y:S01]  /*2d40*/  FFMA.FTZ R222, R98, UR10, -R222 ;  /* 0x0000000a62de7c23 */ /* 0x000fe200080108de */
[----:B------:R-:W-:Y:S01]  /*2d50*/  FSEL R148, R148, -INF , !P5 ;  /* 0xff80000094947808 */ /* 0x000fe20006800000 */
[----:B------:R-:W-:Y:S01]  /*2d60*/  SHFL.IDX PT, R98, R14, R233, 0x1f ;  /* 0x00001fe90e627589 */ /* 0x000fe200000e0000 */
[----:B------:R-:W-:Y:S01]  /*2d70*/  FSEL R218, R91, -INF , !P1 ;  /* 0xff8000005bda7808 */ /* 0x000fe20004800000 */
[----:B------:R-:W-:Y:S01]  /*2d80*/  UIADD3 UR6, UR8, 0x4, URZ ;  /* 0x0000000408067890 */ /* 0x000fe2000fffe03f */
[C---:B------:R-:W-:Y:S01]  /*2d90*/  ISETP.GT.AND P3, PT, R18.reuse, 0x9, PT ;  /* 0x000000091200780c */ /* 0x040fe20003f64270 */
[----:B------:R3:W4:Y:S01]  /*2da0*/  SHFL.IDX PT, R91, R10, R231, 0x1f ;  /* 0x00001fe70a5b7589 */ /* 0x00072200000e0000 */
[C---:B------:R-:W-:Y:S01]  /*2db0*/  ISETP.GT.AND P5, PT, R18.reuse, 0x11, PT ;  /* 0x000000111200780c */ /* 0x040fe20003fa4270 */
[----:B------:R-:W-:Y:S01]  /*2dc0*/  UIADD3 UR4, UR9, 0x4, URZ ;  /* 0x0000000409047890 */ /* 0x000fe2000fffe03f */
[C---:B------:R-:W-:Y:S01]  /*2dd0*/  ISETP.GT.AND P6, PT, R18.reuse, 0x18, PT ;  /* 0x000000181200780c */ /* 0x040fe20003fc4270 */
[----:B------:R-:W5:Y:S01]  /*2de0*/  SHFL.IDX PT, R94, R14, R237, 0x1f ;  /* 0x00001fed0e5e7589 */ /* 0x000f6200000e0000 */
[----:B------:R-:W-:Y:S01]  /*2df0*/  ISETP.GT.AND P1, PT, R18, 0x19, PT ;  /* 0x000000191200780c */ /* 0x000fe20003f24270 */
[----:B------:R-:W-:Y:S01]  /*2e00*/  UMOV UR7, 0x40000040 ;  /* 0x4000004000077882 */ /* 0x000fe20000000000 */
[----:B------:R-:W-:Y:S01]  /*2e10*/  FSEL R95, R95, -INF , !P3 ;  /* 0xff8000005f5f7808 */ /* 0x000fe20005800000 */
[----:B------:R-:W-:Y:S01]  /*2e20*/  UMOV UR5, 0x40000040 ;  /* 0x4000004000057882 */ /* 0x000fe20000000000 */
[----:B------:R-:W-:Y:S01]  /*2e30*/  FSEL R99, R99, -INF , !P5 ;  /* 0xff80000063637808 */ /* 0x000fe20006800000 */
[----:B------:R-:W-:Y:S01]  /*2e40*/  FFMA.FTZ R218, R218, UR10, -R19 ;  /* 0x0000000adada7c23 */ /* 0x000fe20008010813 */
[----:B------:R-:W-:Y:S01]  /*2e50*/  FSEL R102, R102, -INF , !P6 ;  /* 0xff80000066667808 */ /* 0x000fe20007000000 */
[----:B------:R-:W-:Y:S01]  /*2e60*/  FFMA.FTZ R19, R97, UR10, -R89 ;  /* 0x0000000a61137c23 */ /* 0x000fe20008010859 */
[----:B------:R-:W-:Y:S01]  /*2e70*/  FSEL R103, R103, -INF , !P1 ;  /* 0xff80000067677808 */ /* 0x000fe20004800000 */
[----:B-1----:R-:W-:Y:S01]  /*2e80*/  FFMA.FTZ R88, R108, UR10, -R96 ;  /* 0x0000000a6c587c23 */ /* 0x002fe20008010860 */
[C---:B------:R-:W-:Y:S01]  /*2e90*/  ISETP.GT.AND P2, PT, R18.reuse, 0x20, PT ;  /* 0x000000201200780c */ /* 0x040fe20003f44270 */
[----:B------:R-:W-:Y:S01]  /*2ea0*/  SHFL.IDX PT, R108, R14, R231, 0x1f ;  /* 0x00001fe70e6c7589 */ /* 0x000fe200000e0000 */
[C---:B------:R-:W-:Y:S01]  /*2eb0*/  ISETP.GT.AND P3, PT, R18.reuse, 0x21, PT ;  /* 0x000000211200780c */ /* 0x040fe20003f64270 */
[----:B------:R-:W-:Y:S01]  /*2ec0*/  FFMA.FTZ R101, R101, UR10, -R90 ;  /* 0x0000000a65657c23 */ /* 0x000fe2000801085a */
[C---:B------:R-:W-:Y:S01]  /*2ed0*/  ISETP.GT.AND P4, PT, R18.reuse, 0x28, PT ;  /* 0x000000281200780c */ /* 0x040fe20003f84270 */
[----:B------:R-:W1:Y:S01]  /*2ee0*/  SHFL.IDX PT, R97, R14, R234, 0x1f ;  /* 0x00001fea0e617589 */ /* 0x000e6200000e0000 */
[C---:B------:R-:W-:Y:S01]  /*2ef0*/  ISETP.GT.AND P5, PT, R18.reuse, 0x29, PT ;  /* 0x000000291200780c */ /* 0x040fe20003fa4270 */
[----:B---3--:R-:W-:Y:S01]  /*2f00*/  MUFU.EX2 R10, R21 ;  /* 0x00000015000a7308 */ /* 0x008fe20000000800 */
[----:B------:R-:W-:Y:S01]  /*2f10*/  ISETP.GT.AND P6, PT, R18, 0x30, PT ;  /* 0x000000301200780c */ /* 0x000fe20003fc4270 */
[----:B----4-:R-:W-:Y:S01]  /*2f20*/  FFMA.FTZ R20, R100, UR10, -R91 ;  /* 0x0000000a64147c23 */ /* 0x010fe2000801085b */
[----:B------:R-:W-:Y:S01]  /*2f30*/  ISETP.GT.AND P1, PT, R18, 0x31, PT ;  /* 0x000000311200780c */ /* 0x000fe20003f24270 */
[----:B------:R-:W3:Y:S01]  /*2f40*/  SHFL.IDX PT, R92, R14, R8, 0x1f ;  /* 0x00001f080e5c7589 */ /* 0x000ee200000e0000 */
[----:B------:R-:W-:Y:S01]  /*2f50*/  FSEL R106, R106, -INF , !P2 ;  /* 0xff8000006a6a7808 */ /* 0x000fe20005000000 */
[--C-:B-----5:R-:W-:Y:S01]  /*2f60*/  FFMA.FTZ R23, R105, UR10, -R94.reuse ;  /* 0x0000000a69177c23 */ /* 0x120fe2000801085e */
[----:B------:R-:W-:Y:S01]  /*2f70*/  FSEL R107, R107, -INF , !P3 ;  /* 0xff8000006b6b7808 */ /* 0x000fe20005800000 */
[----:B------:R-:W4:Y:S01]  /*2f80*/  SHFL.IDX PT, R100, R14, R232, 0x1f ;  /* 0x00001fe80e647589 */ /* 0x000f2200000e0000 */
[----:B------:R-:W-:Y:S01]  /*2f90*/  FSEL R110, R110, -INF , !P4 ;  /* 0xff8000006e6e7808 */ /* 0x000fe20006000000 */
[----:B------:R5:W-:Y:S01]  /*2fa0*/  MUFU.EX2 R21, R101 ;  /* 0x0000006500157308 */ /* 0x000be20000000800 */
[----:B------:R-:W-:Y:S01]  /*2fb0*/  FSEL R111, R111, -INF , !P5 ;  /* 0xff8000006f6f7808 */ /* 0x000fe20006800000 */
[----:B------:R-:W-:Y:S01]  /*2fc0*/  FFMA.FTZ R107, R107, UR10, -R94 ;  /* 0x0000000a6b6b7c23 */ /* 0x000fe2000801085e */
[----:B------:R-:W-:Y:S01]  /*2fd0*/  FSEL R114, R114, -INF , !P6 ;  /* 0xff80000072727808 */ /* 0x000fe20007000000 */
[----:B------:R-:W-:Y:S01]  /*2fe0*/  FFMA.FTZ R110, R110, UR10, -R96 ;  /* 0x0000000a6e6e7c23 */ /* 0x000fe20008010860 */
[----:B------:R-:W-:Y:S01]  /*2ff0*/  FSEL R115, R115, -INF , !P1 ;  /* 0xff80000073737808 */ /* 0x000fe20004800000 */
[----:B------:R-:W-:Y:S01]  /*3000*/  FFMA.FTZ R96, R128, UR10, -R226 ;  /* 0x0000000a80607c23 */ /* 0x000fe200080108e2 */
[C---:B------:R-:W-:Y:S01]  /*3010*/  ISETP.GT.AND P2, PT, R18.reuse, 0x38, PT ;  /* 0x000000381200780c */ /* 0x040fe20003f44270 */
[----:B------:R-:W2:Y:S01]  /*3020*/  SHFL.IDX PT, R128, R13, R8, 0x1f ;  /* 0x00001f080d807589 */ /* 0x000ea200000e0000 */
[----:B------:R-:W-:Y:S01]  /*3030*/  ISETP.GT.AND P3, PT, R18, 0x39, PT ;  /* 0x000000391200780c */ /* 0x000fe20003f64270 */
[----:B-----5:R-:W-:Y:S01]  /*3040*/  FFMA.FTZ R101, R120, UR10, -R224 ;  /* 0x0000000a78657c23 */ /* 0x020fe200080108e0 */
[C---:B------:R-:W-:Y:S01]  /*3050*/  ISETP.GT.AND P4, PT, R18.reuse, 0x40, PT ;  /* 0x000000401200780c */ /* 0x040fe20003f84270 */
[----:B------:R-:W5:Y:S01]  /*3060*/  SHFL.IDX PT, R120, R11, R234, 0x1f ;  /* 0x00001fea0b787589 */ /* 0x000f6200000e0000 */
[----:B------:R-:W-:Y:S01]  /*3070*/  ISETP.GT.AND P5, PT, R18, 0x41, PT ;  /* 0x000000411200780c */ /* 0x000fe20003fa4270 */
[----:B------:R-:W-:Y:S01]  /*3080*/  FFMA.FTZ R114, R114, UR10, -R98 ;  /* 0x0000000a72727c23 */ /* 0x000fe20008010862 */
[C---:B------:R-:W-:Y:S01]  /*3090*/  ISETP.GT.AND P6, PT, R18.reuse, 0x48, PT ;  /* 0x000000481200780c */ /* 0x040fe20003fc4270 */
[----:B-1----:R-:W-:Y:S01]  /*30a0*/  FFMA.FTZ R111, R111, UR10, -R97 ;  /* 0x0000000a6f6f7c23 */ /* 0x002fe20008010861 */
[----:B------:R-:W-:Y:S01]  /*30b0*/  ISETP.GT.AND P1, PT, R18, 0x49, PT ;  /* 0x000000491200780c */ /* 0x000fe20003f24270 */
[----:B---3--:R-:W-:Y:S01]  /*30c0*/  FFMA.FTZ R22, R104, UR10, -R92 ;  /* 0x0000000a68167c23 */ /* 0x008fe2000801085c */
[----:B------:R-:W-:Y:S01]  /*30d0*/  FSEL R118, R118, -INF , !P2 ;  /* 0xff80000076767808 */ /* 0x000fe20005000000 */
[----:B------:R-:W-:Y:S01]  /*30e0*/  MUFU.EX2 R17, R17 ;  /* 0x0000001100117308 */ /* 0x000fe20000000800 */
[----:B------:R-:W-:Y:S01]  /*30f0*/  FSEL R119, R119, -INF , !P3 ;  /* 0xff80000077777808 */ /* 0x000fe20005800000 */
[----:B----4-:R-:W-:Y:S01]  /*3100*/  FFMA.FTZ R115, R115, UR10, -R100 ;  /* 0x0000000a73737c23 */ /* 0x010fe20008010864 */
[----:B------:R-:W-:-:S02]  /*3110*/  FSEL R122, R122, -INF , !P4 ;  /* 0xff8000007a7a7808 */ /* 0x000fc40006000000 */
[----:B------:R-:W-:Y:S02]  /*3120*/  FSEL R123, R123, -INF , !P5 ;  /* 0xff8000007b7b7808 */ /* 0x000fe40006800000 */
[----:B------:R-:W-:Y:S01]  /*3130*/  FSEL R126, R126, -INF , !P6 ;  /* 0xff8000007e7e7808 */ /* 0x000fe20007000000 */
[----:B------:R-:W-:Y:S02]  /*3140*/  WARPGROUP.DEPBAR.LE gsb0, 0x0 ;  /* 0x00008000000079c5 */ /* 0x000fe40000010000 */
[----:B------:R-:W-:Y:S01]  /*3150*/  FSEL R127, R127, -INF , !P1 ;  /* 0xff8000007f7f7808 */ /* 0x000fe20004800000 */
[----:B------:R-:W-:Y:S01]  /*3160*/  WARPGROUP.ARRIVE ;  /* 0x00000000000079c5 */ /* 0x000fe20000000000 */
[C---:B------:R-:W-:Y:S01]  /*3170*/  ISETP.GT.AND P2, PT, R18.reuse, 0x50, PT ;  /* 0x000000501200780c */ /* 0x040fe20003f44270 */
[----:B------:R-:W-:Y:S01]  /*3180*/  MUFU.EX2 R217, R217 ;  /* 0x000000d900d97308 */ /* 0x000fe20000000800 */
[C---:B------:R-:W-:Y:S02]  /*3190*/  ISETP.GT.AND P3, PT, R18.reuse, 0x51, PT ;  /* 0x000000511200780c */ /* 0x040fe40003f64270 */
[C---:B------:R-:W-:Y:S01]  /*31a0*/  ISETP.GT.AND P4, PT, R18.reuse, 0x58, PT ;  /* 0x000000581200780c */ /* 0x040fe20003f84270 */
[----:B------:R-:W-:Y:S01]  /*31b0*/  HGMMA.64x128x16.F32 R24, gdesc[UR4], R24, gsb0 ;  /* 0x01e00000041879f0 */ /* 0x000fe20008000818 */
[C---:B------:R-:W-:Y:S01]  /*31c0*/  ISETP.GT.AND P5, PT, R18.reuse, 0x59, PT ;  /* 0x000000591200780c */ /* 0x040fe20003fa4270 */
[----:B------:R-:W-:Y:S01]  /*31d0*/  UIADD3 UR6, UR8, 0x6, URZ ;  /* 0x0000000608067890 */ /* 0x000fe2000fffe03f */
[C---:B------:R-:W-:Y:S01]  /*31e0*/  ISETP.GT.AND P6, PT, R18.reuse, 0x60, PT ;  /* 0x000000601200780c */ /* 0x040fe20003fc4270 */
[----:B------:R-:W-:Y:S01]  /*31f0*/  UIADD3 UR4, UR9, 0x6, URZ ;  /* 0x0000000609047890 */ /* 0x000fe2000fffe03f */
[----:B------:R-:W-:Y:S01]  /*3200*/  ISETP.GT.AND P1, PT, R18, 0x61, PT ;  /* 0x000000611200780c */ /* 0x000fe20003f24270 */
[----:B------:R-:W-:Y:S01]  /*3210*/  UMOV UR7, 0x40000040 ;  /* 0x4000004000077882 */ /* 0x000fe20000000000 */
[----:B------:R-:W-:Y:S01]  /*3220*/  FSEL R130, R130, -INF , !P2 ;  /* 0xff80000082827808 */ /* 0x000fe20005000000 */
[----:B------:R-:W-:Y:S01]  /*3230*/  UMOV UR5, 0x40000040 ;  /* 0x4000004000057882 */ /* 0x000fe20000000000 */
[----:B------:R-:W-:Y:S01]  /*3240*/  FSEL R131, R131, -INF , !P3 ;  /* 0xff80000083837808 */ /* 0x000fe20005800000 */
[----:B------:R-:W-:Y:S01]  /*3250*/  MUFU.EX2 R218, R218 ;  /* 0x000000da00da7308 */ /* 0x000fe20000000800 */
[----:B------:R-:W-:-:S02]  /*3260*/  FSEL R134, R134, -INF , !P4 ;  /* 0xff80000086867808 */ /* 0x000fc40006000000 */
[----:B------:R-:W-:Y:S02]  /*3270*/  FSEL R135, R135, -INF , !P5 ;  /* 0xff80000087877808 */ /* 0x000fe40006800000 */
[----:B------:R-:W-:Y:S02]  /*3280*/  FSEL R138, R138, -INF , !P6 ;  /* 0xff8000008a8a7808 */ /* 0x000fe40007000000 */
[----:B------:R-:W-:Y:S01]  /*3290*/  FSEL R139, R139, -INF , !P1 ;  /* 0xff8000008b8b7808 */ /* 0x000fe20004800000 */
[----:B------:R-:W-:Y:S01]  /*32a0*/  MUFU.EX2 R96, R96 ;  /* 0x0000006000607308 */ /* 0x000fe20000000800 */
[C---:B------:R-:W-:Y:S02]  /*32b0*/  ISETP.GT.AND P2, PT, R18.reuse, 0x68, PT ;  /* 0x000000681200780c */ /* 0x040fe40003f44270 */
[C---:B------:R-:W-:Y:S02]  /*32c0*/  ISETP.GT.AND P3, PT, R18.reuse, 0x69, PT ;  /* 0x000000691200780c */ /* 0x040fe40003f64270 */
[----:B------:R-:W-:-:S02]  /*32d0*/  ISETP.GT.AND P4, PT, R18, 0x70, PT ;  /* 0x000000701200780c */ /* 0x000fc40003f84270 */
[C---:B------:R-:W-:Y:S01]  /*32e0*/  ISETP.GT.AND P5, PT, R18.reuse, 0x71, PT ;  /* 0x000000711200780c */ /* 0x040fe20003fa4270 */
[----:B------:R-:W-:Y:S01]  /*32f0*/  MUFU.EX2 R220, R220 ;  /* 0x000000dc00dc7308 */ /* 0x000fe20000000800 */
[C---:B------:R-:W-:Y:S02]  /*3300*/  ISETP.GT.AND P6, PT, R18.reuse, 0x78, PT ;  /* 0x000000781200780c */ /* 0x040fe40003fc4270 */
[----:B------:R-:W-:Y:S01]  /*3310*/  ISETP.GT.AND P1, PT, R18, 0x79, PT ;  /* 0x000000791200780c */ /* 0x000fe20003f24270 */
[--C-:B------:R-:W-:Y:S01]  /*3320*/  FFMA.FTZ R18, R93, UR10, -R221.reuse ;  /* 0x0000000a5d127c23 */ /* 0x100fe200080108dd */
[----:B------:R-:W-:Y:S01]  /*3330*/  FFMA.FTZ R221, R95, UR10, -R221 ;  /* 0x0000000a5fdd7c23 */ /* 0x000fe200080108dd */
[----:B------:R-:W-:Y:S01]  /*3340*/  FFMA.FTZ R95, R112, UR10, -R98 ;  /* 0x0000000a705f7c23 */ /* 0x000fe20008010862 */
[----:B------:R-:W-:Y:S01]  /*3350*/  FFMA.FTZ R112, R102, UR10, -R91 ;  /* 0x0000000a66707c23 */ /* 0x000fe2000801085b */
[----:B------:R-:W-:Y:S01]  /*3360*/  FFMA.FTZ R91, R116, UR10, -R108 ;  /* 0x0000000a745b7c23 */ /* 0x000fe2000801086c */
[----:B------:R-:W-:Y:S01]  /*3370*/  FFMA.FTZ R93, R109, UR10, -R97 ;  /* 0x0000000a6d5d7c23 */ /* 0x000fe20008010861 */
[----:B------:R-:W1:Y:S01]  /*3380*/  SHFL.IDX PT, R116, R11, R237, 0x1f ;  /* 0x00001fed0b747589 */ /* 0x000e6200000e0000 */
[----:B------:R3:W-:Y:S01]  /*3390*/  MUFU.EX2 R14, R95 ;  /* 0x0000005f000e7308 */ /* 0x0007e20000000800 */
[----:B------:R-:W-:Y:S01]  /*33a0*/  FFMA.FTZ R109, R99, UR10, -R89 ;  /* 0x0000000a636d7c23 */ /* 0x000fe20008010859 */
[----:B------:R-:W-:Y:S01]  /*33b0*/  FFMA.FTZ R99, R113, UR10, -R100 ;  /* 0x0000000a71637c23 */ /* 0x000fe20008010864 */
[----:B------:R-:W-:Y:S01]  /*33c0*/  FFMA.FTZ R113, R103, UR10, -R90 ;  /* 0x0000000a67717c23 */ /* 0x000fe2000801085a */
[----:B--2---:R-:W-:-:S02]  /*33d0*/  FFMA.FTZ R100, R136, UR10, -R128 ;  /* 0x0000000a88647c23 */ /* 0x004fc40008010880 */
[----:B------:R-:W-:Y:S02]  /*33e0*/  SHFL.IDX PT, R136, R13, R234, 0x1f ;  /* 0x00001fea0d887589 */ /* 0x000fe400000e0000 */
[----:B------:R5:W-:Y:S01]  /*33f0*/  MUFU.EX2 R90, R99 ;  /* 0x00000063005a7308 */ /* 0x000be20000000800 */
[----:B---3--:R-:W-:Y:S02]  /*3400*/  FFMA.FTZ R95, R124, UR10, -R225 ;  /* 0x0000000a7c5f7c23 */ /* 0x008fe400080108e1 */
[----:B------:R-:W2:Y:S05]  /*3410*/  SHFL.IDX PT, R124, R11, R231, 0x1f ;  /* 0x00001fe70b7c7589 */ /* 0x000eaa00000e0000 */
[----:B------:R3:W-:Y:S01]  /*3420*/  MUFU.EX2 R89, R93 ;  /* 0x0000005d00597308 */ /* 0x0007e20000000800 */
[----:B-----5:R-:W-:-:S02]  /*3430*/  FFMA.FTZ R99, R125, UR10, -R120 ;  /* 0x0000000a7d637c23 */ /* 0x020fc40008010878 */
[----:B------:R-:W-:Y:S01]  /*3440*/  SHFL.IDX PT, R125, R11, R230, 0x1f ;  /* 0x00001fe60b7d7589 */ /* 0x000fe200000e0000 */
[----:B-1----:R-:W-:-:S04]  /*3450*/  FFMA.FTZ R121, R121, UR10, -R116 ;  /* 0x0000000a79797c23 */ /* 0x002fc80008010874 */
[----:B------:R-:W-:Y:S01]  /*3460*/  MUFU.EX2 R19, R19 ;  /* 0x0000001300137308 */ /* 0x000fe20000000800 */
[----:B---3--:R-:W-:Y:S01]  /*3470*/  FFMA.FTZ R93, R117, UR10, -R223 ;  /* 0x0000000a755d7c23 */ /* 0x008fe200080108df */
[----:B------:R-:W-:-:S06]  /*3480*/  FFMA.FTZ R117, R106, UR10, -R92 ;  /* 0x0000000a6a757c23 */ /* 0x000fcc000801085c */
[----:B------:R1:W-:Y:S01]  /*3490*/  MUFU.EX2 R94, R121 ;  /* 0x00000079005e7308 */ /* 0x0003e20000000800 */
[----:B--2---:R-:W-:Y:S02]  /*34a0*/  FFMA.FTZ R98, R132, UR10, -R124 ;  /* 0x0000000a84627c23 */ /* 0x004fe4000801087c */
[----:B------:R-:W2:Y:S05]  /*34b0*/  SHFL.IDX PT, R132, R13, R235, 0x1f ;  /* 0x00001feb0d847589 */ /* 0x000eaa00000e0000 */
[----:B------:R-:W-:Y:S01]  /*34c0*/  MUFU.EX2 R92, R93 ;  /* 0x0000005d005c7308 */ /* 0x000fe20000000800 */
[----:B-1----:R1:W3:Y:S07]  /*34d0*/  SHFL.IDX PT, R121, R11, R232, 0x1f ;  /* 0x00001fe80b797589 */ /* 0x0022ee00000e0000 */
[----:B------:R-:W-:Y:S08]  /*34e0*/  MUFU.EX2 R93, R101 ;  /* 0x00000065005d7308 */ /* 0x000ff00000000800 */
[----:B-1----:R1:W-:Y:S01]  /*34f0*/  MUFU.EX2 R11, R99 ;  /* 0x00000063000b7308 */ /* 0x0023e20000000800 */
[----:B--2---:R-:W-:-:S02]  /*3500*/  FFMA.FTZ R102, R140, UR10, -R132 ;  /* 0x0000000a8c667c23 */ /* 0x004fc40008010884 */
[----:B------:R-:W-:Y:S05]  /*3510*/  SHFL.IDX PT, R140, R13, R230, 0x1f ;  /* 0x00001fe60d8c7589 */ /* 0x000fea00000e0000 */
[----:B------:R-:W-:Y:S01]  /*3520*/  MUFU.EX2 R20, R20 ;  /* 0x0000001400147308 */ /* 0x000fe20000000800 */
[----:B---3--:R-:W-:Y:S01]  /*3530*/  FFMA.FTZ R97, R129, UR10, -R121 ;  /* 0x0000000a81617c23 */ /* 0x008fe20008010879 */
[----:B-1----:R-:W-:Y:S01]  /*3540*/  FFMA.FTZ R99, R133, UR10, -R125 ;  /* 0x0000000a85637c23 */ /* 0x002fe2000801087d */
[----:B------:R-:W1:Y:S04]  /*3550*/  SHFL.IDX PT, R129, R13, R237, 0x1f ;  /* 0x00001fed0d817589 */ /* 0x000e6800000e0000 */
[----:B------:R-:W-:Y:S01]  /*3560*/  SHFL.IDX PT, R133, R13, R233, 0x1f ;  /* 0x00001fe90d857589 */ /* 0x000fe200000e0000 */
[----:B------:R-:W-:Y:S01]  /*3570*/  FFMA.FTZ R105, R148, UR10, -R227 ;  /* 0x0000000a94697c23 */ /* 0x000fe200080108e3 */
[----:B------:R-:W-:Y:S08]  /*3580*/  MUFU.EX2 R222, R222 ;  /* 0x000000de00de7308 */ /* 0x000ff00000000800 */
[----:B------:R-:W-:Y:S08]  /*3590*/  MUFU.EX2 R22, R22 ;  /* 0x0000001600167308 */ /* 0x000ff00000000800 */
[----:B------:R-:W-:Y:S01]  /*35a0*/  MUFU.EX2 R23, R23 ;  /* 0x0000001700177308 */ /* 0x000fe20000000800 */
[----:B-1----:R-:W-:-:S02]  /*35b0*/  FFMA.FTZ R101, R137, UR10, -R129 ;  /* 0x0000000a89657c23 */ /* 0x002fc40008010881 */
[----:B------:R1:W2:Y:S01]  /*35c0*/  SHFL.IDX PT, R137, R13, R232, 0x1f ;  /* 0x00001fe80d897589 */ /* 0x0002a200000e0000 */
[----:B------:R-:W-:Y:S02]  /*35d0*/  WARPGROUP.DEPBAR.LE gsb0, 0x0 ;  /* 0x00008000000079c5 */ /* 0x000fe40000010000 */
[----:B------:R-:W-:Y:S01]  /*35e0*/  WARPGROUP.ARRIVE ;  /* 0x00000000000079c5 */ /* 0x000fe20000000000 */
[----:B------:R-:W-:Y:S01]  /*35f0*/  FFMA.FTZ R118, R118, UR10, -R108 ;  /* 0x0000000a76767c23 */ /* 0x000fe2000801086c */
[----:B------:R-:W-:Y:S01]  /*3600*/  FFMA.FTZ R135, R135, UR10, -R125 ;  /* 0x0000000a87877c23 */ /* 0x000fe2000801087d */
[----:B------:R-:W-:Y:S01]  /*3610*/  FFMA.FTZ R123, R123, UR10, -R116 ;  /* 0x0000000a7b7b7c23 */ /* 0x000fe20008010874 */
[----:B-1----:R1:W-:Y:S02]  /*3620*/  MUFU.EX2 R13, R102 ;  /* 0x00000066000d7308 */ /* 0x0023e40000000800 */
[----:B------:R-:W-:Y:S01]  /*3630*/  HGMMA.64x128x16.F32 R24, gdesc[UR4], R24, gsb0 ;  /* 0x01e00000041879f0 */ /* 0x000fe20008000818 */
[----:B------:R-:W-:Y:S01]  /*3640*/  FFMA.FTZ R131, R131, UR10, -R121 ;  /* 0x0000000a83837c23 */ /* 0x000fe20008010879 */
[----:B------:R-:W-:Y:S01]  /*3650*/  FFMA.FTZ R134, R134, UR10, -R124 ;  /* 0x0000000a86867c23 */ /* 0x000fe2000801087c */
[----:B------:R-:W-:Y:S01]  /*3660*/  FFMA.FTZ R127, R127, UR10, -R120 ;  /* 0x0000000a7f7f7c23 */ /* 0x000fe20008010878 */
[----:B------:R-:W-:Y:S01]  /*3670*/  FFMA.FTZ R130, R130, UR10, -R226 ;  /* 0x0000000a82827c23 */ /* 0x000fe200080108e2 */
[----:B------:R-:W-:Y:S01]  /*3680*/  FFMA.FTZ R126, R126, UR10, -R225 ;  /* 0x0000000a7e7e7c23 */ /* 0x000fe200080108e1 */
[----:B------:R-:W3:Y:S01]  /*3690*/  MUFU.EX2 R97, R97 ;  /* 0x0000006100617308 */ /* 0x000ee20000000800 */
[----:B-1----:R-:W-:-:S02]  /*36a0*/  FFMA.FTZ R102, R141, UR10, -R136 ;  /* 0x0000000a8d667c23 */ /* 0x002fc40008010888 */
[----:B------:R-:W4:Y:S01]  /*36b0*/  LDL R141, [R1+0x28] ;  /* 0x00002800018d7983 */ /* 0x000f220000100800 */
[----:B------:R-:W-:Y:S02]  /*36c0*/  R2UR UR4, R15 ;  /* 0x000000000f0472ca */ /* 0x000fe400000e0000 */
[----:B------:R-:W-:Y:S02]  /*36d0*/  FSEL R108, R147, -INF , !P5 ;  /* 0xff800000936c7808 */ /* 0x000fe40006800000 */
[----:B------:R-:W-:Y:S01]  /*36e0*/  FSEL R15, R142, -INF , !P2 ;  /* 0xff8000008e0f7808 */ /* 0x000fe20005000000 */
[--C-:B--2---:R-:W-:Y:S01]  /*36f0*/  FFMA.FTZ R104, R145, UR10, -R137.reuse ;  /* 0x0000000a91687c23 */ /* 0x104fe20008010889 */
[----:B------:R-:W-:Y:S01]  /*3700*/  MUFU.EX2 R18, R18 ;  /* 0x0000001200127308 */ /* 0x000fe20000000800 */
[----:B------:R-:W-:Y:S02]  /*3710*/  FFMA.FTZ R137, R108, UR10, -R137 ;  /* 0x0000000a6c897c23 */ /* 0x000fe40008010889 */
[----:B------:R-:W-:-:S05]  /*3720*/  FFMA.FTZ R132, R15, UR10, -R132 ;  /* 0x0000000a0f847c23 */ /* 0x000fca0008010884 */
[----:B------:R-:W1:Y:S01]  /*3730*/  MUFU.EX2 R130, R130 ;  /* 0x0000008200827308 */ /* 0x000e620000000800 */
[----:B------:R-:W-:-:S07]  /*3740*/  FFMA.FTZ R138, R138, UR10, -R128 ;  /* 0x0000000a8a8a7c23 */ /* 0x000fce0008010880 */
[----:B------:R-:W2:Y:S08]  /*3750*/  MUFU.EX2 R98, R98 ;  /* 0x0000006200627308 */ /* 0x000eb00000000800 */
[----:B------:R-:W5:Y:S01]  /*3760*/  MUFU.EX2 R99, R99 ;  /* 0x0000006300637308 */ /* 0x000f620000000800 */
[----:B------:R-:W-:Y:S01]  /*3770*/  FFMA.FTZ R122, R122, UR10, -R224 ;  /* 0x0000000a7a7a7c23 */ /* 0x000fe200080108e0 */
[----:B------:R-:W-:-:S06]  /*3780*/  FSEL R143, R143, -INF , !P3 ;  /* 0xff8000008f8f7808 */ /* 0x000fcc0005800000 */
[----:B------:R-:W5:Y:S01]  /*3790*/  MUFU.EX2 R95, R95 ;  /* 0x0000005f005f7308 */ /* 0x000f620000000800 */
[----:B------:R-:W-:Y:S01]  /*37a0*/  FSEL R146, R146, -INF , !P4 ;  /* 0xff80000092927808 */ /* 0x000fe20006000000 */
[----:B------:R-:W-:Y:S01]  /*37b0*/  FFMA.FTZ R119, R119, UR10, -R223 ;  /* 0x0000000a77777c23 */ /* 0x000fe200080108df */
[----:B------:R-:W-:Y:S02]  /*37c0*/  FSEL R150, R150, -INF , !P6 ;  /* 0xff80000096967808 */ /* 0x000fe40007000000 */
[----:B------:R-:W-:-:S03]  /*37d0*/  FSEL R151, R151, -INF , !P1 ;  /* 0xff80000097977808 */ /* 0x000fc60004800000 */
[----:B------:R-:W-:Y:S01]  /*37e0*/  MUFU.EX2 R100, R100 ;  /* 0x0000006400647308 */ /* 0x000fe20000000800 */
[----:B------:R-:W-:Y:S01]  /*37f0*/  FFMA.FTZ R103, R144, UR10, -R133 ;  /* 0x0000000a90677c23 */ /* 0x000fe20008010885 */
[----:B------:R-:W-:-:S06]  /*3800*/  FFMA.FTZ R139, R139, UR10, -R129 ;  /* 0x0000000a8b8b7c23 */ /* 0x000fcc0008010881 */
        /* <DEDUP_REMOVED lines=16> */
[----:B------:R-:W5:Y:S04]  /*3910*/  SHFL.IDX PT, R121, R16, R235, 0x1f ;  /* 0x00001feb10797589 */ /* 0x000f6800000e0000 */
[----:B------:R-:W5:Y:S04]  /*3920*/  SHFL.IDX PT, R116, R16, R233, 0x1f ;  /* 0x00001fe910747589 */ /* 0x000f6800000e0000 */
[----:B------:R-:W5:Y:S04]  /*3930*/  SHFL.IDX PT, R15, R16, R231, 0x1f ;  /* 0x00001fe7100f7589 */ /* 0x000f6800000e0000 */
[----:B------:R-:W5:Y:S01]  /*3940*/  SHFL.IDX PT, R120, R16, R234, 0x1f ;  /* 0x00001fea10787589 */ /* 0x000f6200000e0000 */
[--C-:B---3--:R-:W-:Y:S01]  /*3950*/  FADD.FTZ R24, R24, -R125.reuse ;  /* 0x8000007d18187221 */ /* 0x108fe20000010000 */
[----:B------:R-:W-:-:S02]  /*3960*/  FADD.FTZ R26, R26, -R125 ;  /* 0x8000007d1a1a7221 */ /* 0x000fc40000010000 */
[----:B------:R-:W-:Y:S01]  /*3970*/  SHFL.IDX PT, R125, R16, R230, 0x1f ;  /* 0x00001fe6107d7589 */ /* 0x000fe200000e0000 */
[----:B-1----:R-:W-:-:S03]  /*3980*/  FADD.FTZ R33, R33, -R108 ;  /* 0x8000006c21217221 */ /* 0x002fc60000010000 */
[----:B------:R-:W1:Y:S01]  /*3990*/  SHFL.IDX PT, R16, R228, R232, 0x1f ;  /* 0x00001fe8e4107589 */ /* 0x000e6200000e0000 */
[----:B------:R-:W-:Y:S01]  /*39a0*/  FADD.FTZ R35, R35, -R108 ;  /* 0x8000006c23237221 */ /* 0x000fe20000010000 */
[--C-:B--2---:R-:W-:Y:S01]  /*39b0*/  FADD.FTZ R25, R25, -R124.reuse ;  /* 0x8000007c19197221 */ /* 0x104fe20000010000 */
[----:B------:R-:W-:Y:S01]  /*39c0*/  FADD.FTZ R27, R27, -R124 ;  /* 0x8000007c1b1b7221 */ /* 0x000fe20000010000 */
[--C-:B-----5:R-:W-:Y:S01]  /*39d0*/  FADD.FTZ R28, R28, -R121.reuse ;  /* 0x800000791c1c7221 */ /* 0x120fe20000010000 */
[----:B------:R-:W-:Y:S01]  /*39e0*/  FADD.FTZ R30, R30, -R121 ;  /* 0x800000791e1e7221 */ /* 0x000fe20000010000 */
[----:B------:R-:W2:Y:S01]  /*39f0*/  SHFL.IDX PT, R108, R228, R233, 0x1f ;  /* 0x00001fe9e46c7589 */ /* 0x000ea200000e0000 */
[--C-:B------:R-:W-:Y:S01]  /*3a00*/  FADD.FTZ R32, R32, -R116.reuse ;  /* 0x8000007420207221 */ /* 0x100fe20000010000 */
[----:B------:R-:W-:Y:S02]  /*3a10*/  FADD.FTZ R34, R34, -R116 ;  /* 0x8000007422227221 */ /* 0x000fe40000010000 */
[----:B------:R-:W3:Y:S01]  /*3a20*/  SHFL.IDX PT, R124, R228, R8, 0x1f ;  /* 0x00001f08e47c7589 */ /* 0x000ee200000e0000 */
[--C-:B------:R-:W-:Y:S01]  /*3a30*/  FADD.FTZ R36, R36, -R15.reuse ;  /* 0x8000000f24247221 */ /* 0x100fe20000010000 */
[----:B------:R-:W-:-:S02]  /*3a40*/  FADD.FTZ R38, R38, -R15 ;  /* 0x8000000f26267221 */ /* 0x000fc40000010000 */
[----:B------:R-:W5:Y:S04]  /*3a50*/  SHFL.IDX PT, R121, R228, R235, 0x1f ;  /* 0x00001febe4797589 */ /* 0x000f6800000e0000 */
[----:B------:R-:W5:Y:S04]  /*3a60*/  SHFL.IDX PT, R116, R228, R234, 0x1f ;  /* 0x00001feae4747589 */ /* 0x000f6800000e0000 */
[----:B------:R-:W5:Y:S01]  /*3a70*/  SHFL.IDX PT, R15, R228, R231, 0x1f ;  /* 0x00001fe7e40f7589 */ /* 0x000f6200000e0000 */
[--C-:B------:R-:W-:Y:S01]  /*3a80*/  FADD.FTZ R29, R29, -R120.reuse ;  /* 0x800000781d1d7221 */ /* 0x100fe20000010000 */
[----:B------:R-:W-:-:S02]  /*3a90*/  FADD.FTZ R31, R31, -R120 ;  /* 0x800000781f1f7221 */ /* 0x000fc40000010000 */
[----:B------:R-:W5:Y:S01]  /*3aa0*/  SHFL.IDX PT, R120, R228, R237, 0x1f ;  /* 0x00001fede4787589 */ /* 0x000f6200000e0000 */
[--C-:B-1----:R-:W-:Y:S01]  /*3ab0*/  FADD.FTZ R49, R49, -R16.reuse ;  /* 0x8000001031317221 */ /* 0x102fe20000010000 */
[----:B------:R-:W-:Y:S02]  /*3ac0*/  FADD.FTZ R51, R51, -R16 ;  /* 0x8000001033337221 */ /* 0x000fe40000010000 */
[----:B------:R-:W-:Y:S01]  /*3ad0*/  SHFL.IDX PT, R16, R12, R231, 0x1f ;  /* 0x00001fe70c107589 */ /* 0x000fe200000e0000 */
[--C-:B--2---:R-:W-:Y:S01]  /*3ae0*/  FADD.FTZ R48, R48, -R108.reuse ;  /* 0x8000006c30307221 */ /* 0x104fe20000010000 */
[----:B------:R-:W-:Y:S02]  /*3af0*/  FADD.FTZ R50, R50, -R108 ;  /* 0x8000006c32327221 */ /* 0x000fe40000010000 */
[----:B------:R-:W1:Y:S01]  /*3b00*/  SHFL.IDX PT, R231, R9, R231, 0x1f ;  /* 0x00001fe709e77589 */ /* 0x000e6200000e0000 */
[--C-:B------:R-:W-:Y:S01]  /*3b10*/  FADD.FTZ R37, R37, -R125.reuse ;  /* 0x8000007d25257221 */ /* 0x100fe20000010000 */
[----:B------:R-:W-:Y:S01]  /*3b20*/  FADD.FTZ R39, R39, -R125 ;  /* 0x8000007d27277221 */ /* 0x000fe20000010000 */
[--C-:B---3--:R-:W-:Y:S01]  /*3b30*/  FADD.FTZ R40, R40, -R124.reuse ;  /* 0x8000007c28287221 */ /* 0x108fe20000010000 */
[----:B------:R-:W-:Y:S01]  /*3b40*/  FADD.FTZ R42, R42, -R124 ;  /* 0x8000007c2a2a7221 */ /* 0x000fe20000010000 */
[--C-:B-----5:R-:W-:Y:S01]  /*3b50*/  FADD.FTZ R44, R44, -R121.reuse ;  /* 0x800000792c2c7221 */ /* 0x120fe20000010000 */
[----:B------:R-:W-:Y:S01]  /*3b60*/  FADD.FTZ R46, R46, -R121 ;  /* 0x800000792e2e7221 */ /* 0x000fe20000010000 */
[----:B------:R-:W2:Y:S01]  /*3b70*/  SHFL.IDX PT, R108, R12, R232, 0x1f ;  /* 0x00001fe80c6c7589 */ /* 0x000ea200000e0000 */
[--C-:B------:R-:W-:Y:S01]  /*3b80*/  FADD.FTZ R45, R45, -R116.reuse ;  /* 0x800000742d2d7221 */ /* 0x100fe20000010000 */
[----:B------:R-:W-:-:S02]  /*3b90*/  FADD.FTZ R47, R47, -R116 ;  /* 0x800000742f2f7221 */ /* 0x000fc40000010000 */
[----:B------:R-:W-:Y:S01]  /*3ba0*/  SHFL.IDX PT, R124, R12, R8, 0x1f ;  /* 0x00001f080c7c7589 */ /* 0x000fe200000e0000 */
[--C-:B------:R-:W-:Y:S01]  /*3bb0*/  FADD.FTZ R52, R52, -R15.reuse ;  /* 0x8000000f34347221 */ /* 0x100fe20000010000 */
[----:B------:R-:W-:Y:S02]  /*3bc0*/  FADD.FTZ R54, R54, -R15 ;  /* 0x8000000f36367221 */ /* 0x000fe40000010000 */
[----:B------:R-:W-:Y:S04]  /*3bd0*/  SHFL.IDX PT, R125, R12, R237, 0x1f ;  /* 0x00001fed0c7d7589 */ /* 0x000fe800000e0000 */
[----:B------:R-:W-:Y:S04]  /*3be0*/  SHFL.IDX PT, R121, R12, R235, 0x1f ;  /* 0x00001feb0c797589 */ /* 0x000fe800000e0000 */
[----:B------:R-:W-:Y:S04]  /*3bf0*/  SHFL.IDX PT, R15, R12, R234, 0x1f ;  /* 0x00001fea0c0f7589 */ /* 0x000fe800000e0000 */
[----:B------:R-:W3:Y:S04]  /*3c00*/  SHFL.IDX PT, R116, R12, R233, 0x1f ;  /* 0x00001fe90c747589 */ /* 0x000ee800000e0000 */
[----:B------:R-:W5:Y:S01]  /*3c10*/  SHFL.IDX PT, R12, R12, R230, 0x1f ;  /* 0x00001fe60c0c7589 */ /* 0x000f6200000e0000 */
[--C-:B------:R-:W-:Y:S01]  /*3c20*/  FADD.FTZ R41, R41, -R120.reuse ;  /* 0x8000007829297221 */ /* 0x100fe20000010000 */
[----:B------:R-:W-:-:S02]  /*3c30*/  FADD.FTZ R43, R43, -R120 ;  /* 0x800000782b2b7221 */ /* 0x000fc40000010000 */
[----:B------:R-:W-:Y:S04]  /*3c40*/  SHFL.IDX PT, R237, R9, R237, 0x1f ;  /* 0x00001fed09ed7589 */ /* 0x000fe800000e0000 */
[----:B------:R-:W4:Y:S01]  /*3c50*/  SHFL.IDX PT, R120, R9, R8, 0x1f ;  /* 0x00001f0809787589 */ /* 0x000f2200000e0000 */
[----:B------:R-:W4:Y:S01]  /*3c60*/  MUFU.EX2 R126, R126 ;  /* 0x0000007e007e7308 */ /* 0x000f220000000800 */
[----:B-1----:R-:W-:Y:S01]  /*3c70*/  FADD.FTZ R128, R84, -R231 ;  /* 0x800000e754807221 */ /* 0x002fe20000010000 */
[----:B------:R-:W-:Y:S01]  /*3c80*/  FMUL.FTZ R84, R216, R24 ;  /* 0x00000018d8547220 */ /* 0x000fe20000410000 */
[----:B------:R-:W1:Y:S01]  /*3c90*/  SHFL.IDX PT, R228, R228, R230, 0x1f ;  /* 0x00001fe6e4e47589 */ /* 0x000e6200000e0000 */
[----:B------:R-:W-:-:S04]  /*3ca0*/  FMUL.FTZ R25, R219, R25 ;  /* 0x00000019db197220 */ /* 0x000fc80000410000 */
[----:B------:R-:W4:Y:S01]  /*3cb0*/  MUFU.EX2 R127, R127 ;  /* 0x0000007f007f7308 */ /* 0x000f220000000800 */
[----:B------:R-:W1:Y:S01]  /*3cc0*/  SHFL.IDX PT, R235, R9, R235, 0x1f ;  /* 0x00001feb09eb7589 */ /* 0x000e6200000e0000 */
[----:B--2---:R-:W-:Y:S01]  /*3cd0*/  FADD.FTZ R65, R65, -R108 ;  /* 0x8000006c41417221 */ /* 0x004fe20000010000 */
[----:B---3--:R-:W-:Y:S02]  /*3ce0*/  FADD.FTZ R66, R66, -R116 ;  /* 0x8000007442427221 */ /* 0x008fe40000010000 */
[----:B------:R-:W2:Y:S04]  /*3cf0*/  SHFL.IDX PT, R234, R9, R234, 0x1f ;  /* 0x00001fea09ea7589 */ /* 0x000ea800000e0000 */
[----:B------:R-:W3:Y:S04]  /*3d00*/  SHFL.IDX PT, R233, R9, R233, 0x1f ;  /* 0x00001fe909e97589 */ /* 0x000ee800000e0000 */
[----:B------:R-:W3:Y:S04]  /*3d10*/  SHFL.IDX PT, R232, R9, R232, 0x1f ;  /* 0x00001fe809e87589 */ /* 0x000ee800000e0000 */
[----:B------:R5:W3:Y:S01]  /*3d20*/  SHFL.IDX PT, R230, R9, R230, 0x1f ;  /* 0x00001fe609e67589 */ /* 0x000ae200000e0000 */
[----:B------:R-:W-:Y:S01]  /*3d30*/  F2FP.F16.F32.PACK_AB R84, R25, R84 ;  /* 0x000000541954723e */ /* 0x000fe200000000ff */
[----:B------:R-:W-:Y:S01]  /*3d40*/  FMUL.FTZ R25, R97, R65 ;  /* 0x0000004161197220 */ /* 0x000fe20000410000 */
[----:B------:R-:W-:Y:S01]  /*3d50*/  FFMA.FTZ R136, R143, UR10, -R136 ;  /* 0x0000000a8f887c23 */ /* 0x000fe20008010888 */
[----:B------:R-:W-:Y:S01]  /*3d60*/  FMUL.FTZ R65, R130, R66 ;  /* 0x0000004282417220 */ /* 0x000fe20000410000 */
[--C-:B-----5:R-:W-:Y:S01]  /*3d70*/  FADD.FTZ R9, R68, -R16.reuse ;  /* 0x8000001044097221 */ /* 0x120fe20000010000 */
[----:B------:R-:W-:Y:S01]  /*3d80*/  FADD.FTZ R16, R70, -R16 ;  /* 0x8000001046107221 */ /* 0x000fe20000010000 */
[----:B------:R-:W-:Y:S01]  /*3d90*/  FADD.FTZ R70, R69, -R12 ;  /* 0x8000000c45467221 */ /* 0x000fe20000010000 */
[--C-:B------:R-:W-:Y:S01]  /*3da0*/  FFMA.FTZ R106, R149, UR10, -R140.reuse ;  /* 0x0000000a956a7c23 */ /* 0x100fe2000801088c */
[----:B------:R-:W5:Y:S01]  /*3db0*/  MUFU.EX2 R109, R109 ;  /* 0x0000006d006d7308 */ /* 0x000f620000000800 */
[----:B------:R-:W-:Y:S01]  /*3dc0*/  FFMA.FTZ R133, R146, UR10, -R133 ;  /* 0x0000000a92857c23 */ /* 0x000fe20008010885 */
[----:B------:R-:W-:Y:S01]  /*3dd0*/  FADD.FTZ R61, R61, -R15 ;  /* 0x8000000f3d3d7221 */ /* 0x000fe20000010000 */
[----:B------:R-:W-:Y:S01]  /*3de0*/  FMUL.FTZ R28, R17, R28 ;  /* 0x0000001c111c7220 */ /* 0x000fe20000410000 */
[----:B------:R-:W-:Y:S01]  /*3df0*/  FMUL.FTZ R29, R18, R29 ;  /* 0x0000001d121d7220 */ /* 0x000fe20000410000 */
[----:B------:R-:W-:Y:S01]  /*3e00*/  FMUL.FTZ R9, R98, R9 ;  /* 0x0000000962097220 */ /* 0x000fe20000410000 */
[----:B------:R-:W-:Y:S01]  /*3e10*/  FMUL.FTZ R66, R99, R70 ;  /* 0x0000004663427220 */ /* 0x000fe20000410000 */
[--C-:B------:R-:W-:Y:S01]  /*3e20*/  FADD.FTZ R60, R60, -R121.reuse ;  /* 0x800000793c3c7221 */ /* 0x100fe20000010000 */
[----:B------:R-:W3:Y:S01]  /*3e30*/  MUFU.EX2 R113, R113 ;  /* 0x0000007100717308 */ /* 0x000ee20000000800 */
[----:B------:R-:W-:Y:S01]  /*3e40*/  FADD.FTZ R62, R62, -R121 ;  /* 0x800000793e3e7221 */ /* 0x000fe20000010000 */
[----:B------:R-:W-:Y:S01]  /*3e50*/  FADD.FTZ R15, R63, -R15 ;  /* 0x8000000f3f0f7221 */ /* 0x000fe20000010000 */
[----:B------:R-:W-:Y:S01]  /*3e60*/  FFMA.FTZ R227, R150, UR10, -R227 ;  /* 0x0000000a96e37c23 */ /* 0x000fe200080108e3 */
[----:B------:R-:W-:-:S04]  /*3e70*/  FFMA.FTZ R140, R151, UR10, -R140 ;  /* 0x0000000a978c7c23 */ /* 0x000fc8000801088c */
[----:B------:R-:W3:Y:S01]  /*3e80*/  MUFU.EX2 R122, R122 ;  /* 0x0000007a007a7308 */ /* 0x000ee20000000800 */
[----:B------:R-:W-:Y:S01]  /*3e90*/  FADD.FTZ R231, R86, -R231 ;  /* 0x800000e756e77221 */ /* 0x000fe20000010000 */
[----:B------:R-:W-:Y:S01]  /*3ea0*/  F2FP.F16.F32.PACK_AB R86, R29, R28 ;  /* 0x0000001c1d56723e */ /* 0x000fe200000000ff */
[----:B------:R-:W-:-:S05]  /*3eb0*/  FMUL.FTZ R60, R95, R60 ;  /* 0x0000003c5f3c7220 */ /* 0x000fca0000410000 */
[----:B------:R-:W3:Y:S01]  /*3ec0*/  MUFU.EX2 R123, R123 ;  /* 0x0000007b007b7308 */ /* 0x000ee20000000800 */
[----:B------:R-:W-:Y:S01]  /*3ed0*/  FMUL.FTZ R61, R11, R61 ;  /* 0x0000003d0b3d7220 */ /* 0x000fe20000410000 */
[----:B----4-:R-:W-:Y:S01]  /*3ee0*/  FMUL.FTZ R62, R126, R62 ;  /* 0x0000003e7e3e7220 */ /* 0x010fe20000410000 */
[----:B------:R-:W-:Y:S01]  /*3ef0*/  FMUL.FTZ R15, R127, R15 ;  /* 0x0000000f7f0f7220 */ /* 0x000fe20000410000 */
[----:B------:R-:W-:-:S04]  /*3f00*/  F2FP.F16.F32.PACK_AB R66, R66, R9 ;  /* 0x000000094242723e */ /* 0x000fc800000000ff */
[----:B------:R-:W4:Y:S01]  /*3f10*/  MUFU.EX2 R117, R117 ;  /* 0x0000007500757308 */ /* 0x000f220000000800 */
[----:B------:R-:W-:Y:S01]  /*3f20*/  FADD.FTZ R67, R67, -R108 ;  /* 0x8000006c43437221 */ /* 0x000fe20000010000 */
[----:B------:R-:W-:Y:S01]  /*3f30*/  FADD.FTZ R63, R72, -R120 ;  /* 0x80000078483f7221 */ /* 0x000fe20000010000 */
[----:B------:R-:W-:-:S05]  /*3f40*/  FADD.FTZ R108, R73, -R237 ;  /* 0x800000ed496c7221 */ /* 0x000fca0000010000 */
[----:B------:R-:W4:Y:S01]  /*3f50*/  MUFU.EX2 R114, R114 ;  /* 0x0000007200727308 */ /* 0x000f220000000800 */
[----:B------:R-:W-:-:S07]  /*3f60*/  FADD.FTZ R12, R71, -R12 ;  /* 0x8000000c470c7221 */ /* 0x000fce0000010000 */
[----:B------:R-:W4:Y:S08]  /*3f70*/  MUFU.EX2 R115, R115 ;  /* 0x0000007300737308 */ /* 0x000f300000000800 */
[----:B------:R-:W4:Y:S08]  /*3f80*/  MUFU.EX2 R118, R118 ;  /* 0x0000007600767308 */ /* 0x000f300000000800 */
[----:B------:R-:W4:Y:S01]  /*3f90*/  MUFU.EX2 R119, R119 ;  /* 0x0000007700777308 */ /* 0x000f220000000800 */
[----:B------:R-:W-:-:S07]  /*3fa0*/  F2FP.F16.F32.PACK_AB R70, R61, R60 ;  /* 0x0000003c3d46723e */ /* 0x000fce00000000ff */
[----:B------:R-:W4:Y:S01]  /*3fb0*/  MUFU.EX2 R131, R131 ;  /* 0x0000008300837308 */ /* 0x000f220000000800 */
[----:B------:R-:W-:-:S07]  /*3fc0*/  F2FP.F16.F32.PACK_AB R71, R15, R62 ;  /* 0x0000003e0f47723e */ /* 0x000fce00000000ff */
[----:B------:R-:W4:Y:S01]  /*3fd0*/  MUFU.EX2 R134, R134 ;  /* 0x0000008600867308 */ /* 0x000f220000000800 */
[----:B------:R-:W-:-:S07]  /*3fe0*/  FMUL.FTZ R60, R100, R63 ;  /* 0x0000003f643c7220 */ /* 0x000fce0000410000 */
[----:B------:R-:W4:Y:S01]  /*3ff0*/  MUFU.EX2 R135, R135 ;  /* 0x0000008700877308 */ /* 0x000f220000000800 */
[----:B------:R-:W-:-:S07]  /*4000*/  FMUL.FTZ R15, R101, R108 ;  /* 0x0000006c650f7220 */ /* 0x000fce0000410000 */
[----:B------:R-:W-:Y:S01]  /*4010*/  MUFU.EX2 R102, R102 ;  /* 0x0000006600667308 */ /* 0x000fe20000000800 */
[----:B------:R-:W-:-:S07]  /*4020*/  FADD.FTZ R64, R64, -R116 ;  /* 0x8000007440407221 */ /* 0x000fce0000010000 */
[----:B------:R-:W4:Y:S08]  /*4030*/  MUFU.EX2 R138, R138 ;  /* 0x0000008a008a7308 */ /* 0x000f300000000800 */
[----:B------:R-:W4:Y:S08]  /*4040*/  MUFU.EX2 R139, R139 ;  /* 0x0000008b008b7308 */ /* 0x000f300000000800 */
        /* <DEDUP_REMOVED lines=14> */
[----:B------:R-:W-:Y:S01]  /*4130*/  FMUL.FTZ R26, R217, R26 ;  /* 0x0000001ad91a7220 */ /* 0x000fe20000410000 */
[----:B------:R-:W-:Y:S01]  /*4140*/  FMUL.FTZ R27, R218, R27 ;  /* 0x0000001bda1b7220 */ /* 0x000fe20000410000 */
[--C-:B-1----:R-:W-:Y:S01]  /*4150*/  FADD.FTZ R53, R53, -R228.reuse ;  /* 0x800000e435357221 */ /* 0x102fe20000010000 */
[----:B------:R-:W-:Y:S01]  /*4160*/  FADD.FTZ R55, R55, -R228 ;  /* 0x800000e437377221 */ /* 0x000fe20000010000 */
[----:B------:R-:W-:Y:S01]  /*4170*/  FMUL.FTZ R30, R220, R30 ;  /* 0x0000001edc1e7220 */ /* 0x000fe20000410000 */
[----:B------:R-:W-:Y:S01]  /*4180*/  FMUL.FTZ R31, R221, R31 ;  /* 0x0000001fdd1f7220 */ /* 0x000fe20000410000 */
[----:B------:R-:W-:Y:S01]  /*4190*/  FMUL.FTZ R64, R96, R64 ;  /* 0x0000004060407220 */ /* 0x000fe20000410000 */
[----:B------:R-:W-:Y:S01]  /*41a0*/  F2FP.F16.F32.PACK_AB R60, R15, R60 ;  /* 0x0000003c0f3c723e */ /* 0x000fe200000000ff */
[----:B------:R-:W-:Y:S01]  /*41b0*/  FADD.FTZ R116, R76, -R235 ;  /* 0x800000eb4c747221 */ /* 0x000fe20000010000 */
[----:B--2---:R-:W-:Y:S01]  /*41c0*/  FADD.FTZ R124, R77, -R234 ;  /* 0x800000ea4d7c7221 */ /* 0x004fe20000010000 */
[----:B------:R-:W-:Y:S01]  /*41d0*/  FMUL.FTZ R32, R10, R32 ;  /* 0x000000200a207220 */ /* 0x000fe20000410000 */
[----:B------:R-:W-:Y:S01]  /*41e0*/  FMUL.FTZ R33, R19, R33 ;  /* 0x0000002113217220 */ /* 0x000fe20000410000 */
[----:B------:R-:W-:Y:S01]  /*41f0*/  FMUL.FTZ R34, R222, R34 ;  /* 0x00000022de227220 */ /* 0x000fe20000410000 */
[----:B-----5:R-:W-:Y:S01]  /*4200*/  FMUL.FTZ R35, R109, R35 ;  /* 0x000000236d237220 */ /* 0x020fe20000410000 */
[----:B------:R-:W-:Y:S01]  /*4210*/  FMUL.FTZ R36, R20, R36 ;  /* 0x0000002414247220 */ /* 0x000fe20000410000 */
[----:B------:R-:W-:Y:S01]  /*4220*/  FMUL.FTZ R37, R21, R37 ;  /* 0x0000002515257220 */ /* 0x000fe20000410000 */
[----:B------:R-:W-:Y:S01]  /*4230*/  FMUL.FTZ R38, R112, R38 ;  /* 0x0000002670267220 */ /* 0x000fe20000410000 */
[----:B---3--:R-:W-:Y:S01]  /*4240*/  FMUL.FTZ R39, R113, R39 ;  /* 0x0000002771277220 */ /* 0x008fe20000410000 */
        /* <DEDUP_REMOVED lines=10> */
[----:B------:R-:W-:Y:S01]  /*42f0*/  FADD.FTZ R125, R81, -R232 ;  /* 0x800000e8517d7221 */ /* 0x000fe20000010000 */
[----:B------:R-:W-:Y:S01]  /*4300*/  FADD.FTZ R129, R85, -R230 ;  /* 0x800000e655817221 */ /* 0x000fe20000010000 */
[----:B------:R-:W-:Y:S01]  /*4310*/  FMUL.FTZ R40, R22, R40 ;  /* 0x0000002816287220 */ /* 0x000fe20000410000 */
[----:B------:R-:W-:Y:S01]  /*4320*/  FMUL.FTZ R41, R23, R41 ;  /* 0x0000002917297220 */ /* 0x000fe20000410000 */
[----:B----4-:R-:W-:Y:S01]  /*4330*/  FMUL.FTZ R42, R117, R42 ;  /* 0x0000002a752a7220 */ /* 0x010fe20000410000 */
        /* <DEDUP_REMOVED lines=142> */
[----:B------:R-:W-:Y:S02]  /*4c20*/  SHF.R.U32.HI R10, RZ, 0x4, R10 ;  /* 0x00000004ff0a7819 */ /* 0x000fe4000001160a */
[----:B------:R-:W-:Y:S02]  /*4c30*/  R2UR UR5, R236 ;  /* 0x00000000ec0572ca */ /* 0x000fe400000e0000 */
[----:B------:R-:W-:-:S04]  /*4c40*/  LOP3.LUT R10, R10, 0x3fff, RZ, 0xc0, !PT ;  /* 0x00003fff0a0a7812 */ /* 0x000fc800078ec0ff */
[----:B------:R-:W-:-:S05]  /*4c50*/  LOP3.LUT R11, R10, 0x10000, RZ, 0xfc, !PT ;  /* 0x000100000a0b7812 */ /* 0x000fca00078efcff */
[----:B------:R-:W-:Y:S02]  /*4c60*/  IMAD R11, R0, 0x800, R11 ;  /* 0x00000800000b7824 */ /* 0x000fe400078e020b */
[----:B------:R-:W-:-:S03]  /*4c70*/  USHF.R.U32.HI UR5, URZ, 0x4, UR5 ;  /* 0x000000043f057899 */ /* 0x000fc60008011605 */
[----:B------:R-:W-:Y:S01]  /*4c80*/  R2UR UR8, R11 ;  /* 0x000000000b0872ca */ /* 0x000fe200000e0000 */
[----:B------:R-:W-:Y:S01]  /*4c90*/  ULOP3.LUT UR10, UR5, 0x3fff, URZ, 0xc0, !UPT ;  /* 0x00003fff050a7892 */ /* 0x000fe2000f8ec03f */
[----:B------:R-:W-:Y:S02]  /*4ca0*/  WARPGROUP.DEPBAR.LE gsb0, 0x0 ;  /* 0x00008000000079c5 */ /* 0x000fe40000010000 */
[----:B------:R2:W-:Y:S06]  /*4cb0*/  MEMBAR.ALL.CTA ;  /* 0x0000000000007992 */ /* 0x0005ec0000008000 */
[----:B--2---:R-:W2:Y:S02]  /*4cc0*/  FENCE.VIEW.ASYNC.S ;  /* 0x00000000000073c6 */ /* 0x004ea40000000000 */
[----:B--2---:R-:W-:Y:S06]  /*4cd0*/  BAR.SYNC.DEFER_BLOCKING 0x9, 0x100 ;  /* 0x0244000000007b1d */ /* 0x004fec0000010000 */
[----:B------:R-:W-:Y:S01]  /*4ce0*/  UMOV UR9, 0x40000040 ;  /* 0x4000004000097882 */ /* 0x000fe20000000000 */
        /* <DEDUP_REMOVED lines=55> */
.L_x_3021:
        /* <DEDUP_REMOVED lines=68> */
.L_x_3022:
        /* <DEDUP_REMOVED lines=12> */
.L_x_3012:
[----:B------:R-:W-:-:S06]  /*5560*/  UISETP.GE.AND UP0, UPT, UR45, UR44, UPT ;  /* 0x0000002c2d00728c */ /* 0x000fcc000bf06270 */
[----:B------:R-:W-:-:S13]  /*5570*/  PLOP3.LUT P0, PT, PT, PT, UP0, 0x80, 0x0 ;  /* 0x000000000000781c */ /* 0x000fda0003f0f008 */
[----:B------:R-:W-:Y:S05]  /*5580*/  @P0 BRA `(.L_x_3024) ;  /* 0x0000003800440947 */ /* 0x000fea0003800000 */
[----:B------:R-:W1:Y:S04]  /*5590*/  LDL.LU R9, [R1+0x20] ;  /* 0x0000200001097983 */ /* 0x000e680000300800 */
        /* <DEDUP_REMOVED lines=9> */
[CC--:B------:R-:W-:Y:S02]  /*5630*/  LEA.HI R7, R6.reuse, R5.reuse, RZ, 0x7 ;  /* 0x0000000506077211 */ /* 0x0c0fe400078f38ff */
[----:B------:R-:W-:Y:S02]  /*5640*/  LEA.HI R8, R6, R5, RZ, 0x5 ;  /* 0x0000000506087211 */ /* 0x000fe400078f28ff */
[----:B------:R-:W-:Y:S02]  /*5650*/  LOP3.LUT R10, R7, 0xffffff80, RZ, 0xc0, !PT ;  /* 0xffffff80070a7812 */ /* 0x000fe400078ec0ff */
[----:B------:R-:W-:Y:S02]  /*5660*/  SHF.R.S32.HI R7, RZ, 0x7, R7 ;  /* 0x00000007ff077819 */ /* 0x000fe40000011407 */
[----:B------:R-:W-:Y:S01]  /*5670*/  LOP3.LUT R8, R8, 0xffffffe0, RZ, 0xc0, !PT ;  /* 0xffffffe008087812 */ /* 0x000fe200078ec0ff */
[----:B------:R-:W-:-:S04]  /*5680*/  IMAD.IADD R10, R5, 0x1, -R10 ;  /* 0x00000001050a7824 */ /* 0x000fc800078e0a0a */
[----:B------:R-:W-:Y:S01]  /*5690*/  IMAD.IADD R8, R5, 0x1, -R8 ;  /* 0x0000000105087824 */ /* 0x000fe200078e0a08 */
[----:B-1----:R-:W-:Y:S02]  /*56a0*/  LEA.HI R13, R9, R10, RZ, 0x5 ;  /* 0x0000000a090d7211 */ /* 0x002fe400078f28ff */
[----:B------:R-:W-:Y:S02]  /*56b0*/  LEA.HI R9, R7, R7, RZ, 0x1 ;  /* 0x0000000707097211 */ /* 0x000fe400078f08ff */
[--C-:B---3--:R-:W-:Y:S02]  /*56c0*/  SHF.R.S32.HI R11, RZ, 0x2, R12.reuse ;  /* 0x00000002ff0b7819 */ /* 0x108fe4000001140c */
[----:B------:R-:W-:Y:S02]  /*56d0*/  SHF.R.S32.HI R10, RZ, 0x1f, R12 ;  /* 0x0000001fff0a7819 */ /* 0x000fe4000001140c */
[----:B------:R-:W-:Y:S02]  /*56e0*/  LOP3.LUT R12, R9, 0xfffffffe, RZ, 0xc0, !PT ;  /* 0xfffffffe090c7812 */ /* 0x000fe400078ec0ff */
        /* <DEDUP_REMOVED lines=91> */
.L_x_3035:
[----:B------:R-:W-:-:S05]  /*5ca0*/  IMAD.U32 R7, RZ, RZ, UR36 ;  /* 0x00000024ff077e24 */ /* 0x000fca000f8e00ff */
[----:B------:R-:W-:-:S04]  /*5cb0*/  LOP3.LUT R7, R7, 0x1, RZ, 0xfc, !PT ;  /* 0x0000000107077812 */ /* 0x000fc800078efcff */
[----:B------:R-:W-:-:S13]  /*5cc0*/  ISETP.NE.AND P0, PT, R7, 0x3, PT ;  /* 0x000000030700780c */ /* 0x000fda0003f05270 */
[----:B--2---:R-:W-:Y:S05]  /*5cd0*/  @!P0 BRA `(.L_x_3025) ;  /* 0x0000000000048947 */ /* 0x004fea0003800000 */
[----:B------:R-:W-:Y:S01]  /*5ce0*/  BPT.TRAP 0x1 ;  /* 0x000000040000795c */ /* 0x000fe20000300000 */
.L_x_3025:
[----:B------:R-:W-:Y:S01]  /*5cf0*/  IMAD R7, R0, 0x8, R236 ;  /* 0x0000000800077824 */ /* 0x000fe200078e02ec */
[----:B------:R-:W-:-:S04]  /*5d00*/  SHF.L.U32 R18, R4, 0x1f, RZ ;  /* 0x0000001f04127819 */ /* 0x000fc800000006ff */
[----:B------:R1:W2:Y:S01]  /*5d10*/  SYNCS.PHASECHK.TRANS64.TRYWAIT P1, [R7+URZ+0x30c10], R18 ;  /* 0x030c1012070075a7 */ /* 0x0002a2000802017f */
[----:B------:R-:W-:Y:S05]  /*5d20*/  @!P0 BRA `(.L_x_3026) ;  /* 0x0000000000048947 */ /* 0x000fea0003800000 */
[----:B------:R-:W-:Y:S01]  /*5d30*/  BPT.TRAP 0x1 ;  /* 0x000000040000795c */ /* 0x000fe20000300000 */
.L_x_3026:
[----:B---3--:R-:W-:-:S05]  /*5d40*/  VIADD R8, R236, 0x10000 ;  /* 0x00010000ec087836 */ /* 0x008fca0000000000 */
[----:B------:R-:W-:-:S04]  /*5d50*/  SHF.R.U32.HI R8, RZ, 0x4, R8 ;  /* 0x00000004ff087819 */ /* 0x000fc80000011608 */
[----:B------:R-:W-:-:S04]  /*5d60*/  LOP3.LUT R8, R8, 0x3fff, RZ, 0xc0, !PT ;  /* 0x00003fff08087812 */ /* 0x000fc800078ec0ff */
[----:B------:R-:W-:Y:S01]  /*5d70*/  LOP3.LUT R9, R8, 0x10000, RZ, 0xfc, !PT ;  /* 0x0001000008097812 */ /* 0x000fe200078efcff */
[----:B--2---:R-:W-:Y:S06]  /*5d80*/  @P1 BRA `(.L_x_3027) ;  /* 0x0000000000081947 */ /* 0x004fec0003800000 */
[----:B------:R-:W2:Y:S02]  /*5d90*/  SYNCS.PHASECHK.TRANS64.TRYWAIT P1, [R7+URZ+0x30c10], R18 ;  /* 0x030c1012070075a7 */ /* 0x000ea4000802017f */
[----:B--2---:R-:W-:Y:S05]  /*5da0*/  @!P1 BRA `(.L_x_3028) ;  /* 0x0000008c00b09947 */ /* 0x004fea0003800000 */
.L_x_3027:
        /* <DEDUP_REMOVED lines=29> */
[----:B------:R-:W-:-:S04]  /*5f80*/  IMAD R9, R3, 0x2, R12 ;  /* 0x0000000203097824 */ /* 0x000fc800078e020c */
        /* <DEDUP_REMOVED lines=18> */
[----:B------:R-:W-:-:S02]  /*60b0*/  IMAD R217, R217, 0x4, R216 ;  /* 0x00000004d9d97824 */ /* 0x000fc400078e02d8 */
        /* <DEDUP_REMOVED lines=14> */
.L_x_3029:
[----:B------:R1:W1:Y:S01]  /*61a0*/  SYNCS.PHASECHK.TRANS64.TRYWAIT P1, [R7+URZ+0x30c30], R18 ;  /* 0x030c3012070075a7 */ /* 0x000262000802017f */
[----:B------:R-:W-:Y:S05]  /*61b0*/  @!P0 BRA `(.L_x_3030) ;  /* 0x0000000000048947 */ /* 0x000fea0003800000 */
[----:B------:R-:W-:Y:S01]  /*61c0*/  BPT.TRAP 0x1 ;  /* 0x000000040000795c */ /* 0x000fe20000300000 */
.L_x_3030:
        /* <DEDUP_REMOVED lines=8> */
.L_x_3031:
        /* <DEDUP_REMOVED lines=8> */
[----:B--2---:R-:W-:Y:S01]  /*62d0*/  SHFL.IDX PT, R9, R16, R5, 0x1f ;  /* 0x00001f0510097589 */ /* 0x004fe200000e0000 */
[C---:B------:R-:W-:Y:S01]  /*62e0*/  VIADD R13, R5.reuse, 0x10 ;  /* 0x00000010050d7836 */ /* 0x040fe20000000000 */
[C---:B------:R-:W-:Y:S01]  /*62f0*/  ISETP.GT.AND P2, PT, R6.reuse, RZ, PT ;  /* 0x000000ff0600720c */ /* 0x040fe20003f44270 */
[C---:B------:R-:W-:Y:S01]  /*6300*/  VIADD R14, R5.reuse, 0x14 ;  /* 0x00000014050e7836 */ /* 0x040fe20000000000 */
[----:B---3--:R-:W-:Y:S01]  /*6310*/  SHFL.IDX PT, R18, R231, R5, 0x1f ;  /* 0x00001f05e7127589 */ /* 0x008fe200000e0000 */
[C---:B------:R-:W-:Y:S01]  /*6320*/  VIADD R15, R5.reuse, 0x18 ;  /* 0x00000018050f7836 */ /* 0x040fe20000000000 */
[----:B------:R-:W-:Y:S01]  /*6330*/  ISETP.GT.AND P1, PT, R6, 0x8, PT ;  /* 0x000000080600780c */ /* 0x000fe20003f24270 */
[C---:B------:R-:W-:Y:S01]  /*6340*/  VIADD R19, R5.reuse, 0x4 ;  /* 0x0000000405137836 */ /* 0x040fe20000000000 */
[----:B------:R-:W-:Y:S01]  /*6350*/  HGMMA.64x128x16.F32 R24, gdesc[UR4], RZ, !UPT, gsb0 ;  /* 0x01e00000041879f0 */ /* 0x000fe2000c0008ff */
[----:B------:R-:W-:Y:S01]  /*6360*/  UIADD3 UR4, UR6, 0x2, URZ ;  /* 0x0000000206047890 */ /* 0x000fe2000fffe03f */
[C---:B------:R-:W-:Y:S01]  /*6370*/  VIADD R17, R5.reuse, 0x8 ;  /* 0x0000000805117836 */ /* 0x040fe20000000000 */
[----:B------:R-:W1:Y:S01]  /*6380*/  SHFL.IDX PT, R12, R16, R12, 0x1f ;  /* 0x00001f0c100c7589 */ /* 0x000e6200000e0000 */
[----:B------:R-:W-:Y:S01]  /*6390*/  VIADD R20, R5, 0x1c ;  /* 0x0000001c05147836 */ /* 0x000fe20000000000 */
[----:B------:R-:W-:Y:S01]  /*63a0*/  FSEL R101, R101, -INF , P2 ;  /* 0xff80000065657808 */ /* 0x000fe20001000000 */
[----:B------:R-:W-:Y:S01]  /*63b0*/  ULDC UR12, c[0x0][0x744] ;  /* 0x0001d100000c7ab9 */ /* 0x000fe20000000800 */
[----:B------:R-:W2:Y:S01]  /*63c0*/  SHFL.IDX PT, R13, R16, R13, 0x1f ;  /* 0x00001f0d100d7589 */ /* 0x000ea200000e0000 */
[----:B------:R-:W-:Y:S01]  /*63d0*/  UMOV UR10, UR4 ;  /* 0x00000004000a7c82 */ /* 0x000fe20008000000 */
[----:B------:R-:W-:Y:S01]  /*63e0*/  UIADD3 UR4, UR6, 0x4, URZ ;  /* 0x0000000406047890 */ /* 0x000fe2000fffe03f */
[----:B------:R-:W-:Y:S01]  /*63f0*/  FSEL R93, R93, -INF , P2 ;  /* 0xff8000005d5d7808 */ /* 0x000fe20001000000 */
[----:B------:R-:W3:Y:S01]  /*6400*/  SHFL.IDX PT, R14, R16, R14, 0x1f ;  /* 0x00001f0e100e7589 */ /* 0x000ee200000e0000 */
[----:B------:R-:W-:Y:S01]  /*6410*/  FSEL R96, R96, -INF , P2 ;  /* 0xff80000060607808 */ /* 0x000fe20001000000 */
[----:B------:R-:W-:Y:S01]  /*6420*/  UIADD3 UR6, UR6, 0x6, URZ ;  /* 0x0000000606067890 */ /* 0x000fe2000fffe03f */
[----:B------:R-:W-:Y:S01]  /*6430*/  FSEL R104, R104, -INF , P2 ;  /* 0xff80000068687808 */ /* 0x000fe20001000000 */
[----:B------:R-:W-:Y:S01]  /*6440*/  SHFL.IDX PT, R15, R16, R15, 0x1f ;  /* 0x00001f0f100f7589 */ /* 0x000fe200000e0000 */
[----:B------:R-:W-:Y:S01]  /*6450*/  FSEL R98, R98, -INF , P1 ;  /* 0xff80000062627808 */ /* 0x000fe20000800000 */
[----:B------:R-:W-:Y:S01]  /*6460*/  UMOV UR7, 0x40000040 ;  /* 0x4000004000077882 */ /* 0x000fe20000000000 */
[----:B------:R-:W-:Y:S01]  /*6470*/  FSEL R103, R103, -INF , P1 ;  /* 0xff80000067677808 */ /* 0x000fe20000800000 */
[----:B------:R-:W-:Y:S01]  /*6480*/  SHFL.IDX PT, R22, R231, R17, 0x1f ;  /* 0x00001f11e7167589 */ /* 0x000fe200000e0000 */
[----:B------:R-:W-:Y:S01]  /*6490*/  FSEL R106, R106, -INF , P1 ;  /* 0xff8000006a6a7808 */ /* 0x000fe20000800000 */
[----:B------:R-:W-:Y:S01]  /*64a0*/  IMAD R220, R0, 0x400, R220 ;  /* 0x0000040000dc7824 */ /* 0x000fe200078e02dc */
[----:B------:R-:W-:-:S02]  /*64b0*/  FSEL R222, R88, -INF , P2 ;  /* 0xff80000058de7808 */ /* 0x000fc40001000000 */
[----:B------:R-:W-:Y:S02]  /*64c0*/  FSEL R230, R92, -INF , P2 ;  /* 0xff8000005ce67808 */ /* 0x000fe40001000000 */
[----:B------:R-:W-:Y:S01]  /*64d0*/  FSEL R90, R90, -INF , P1 ;  /* 0xff8000005a5a7808 */ /* 0x000fe20000800000 */
[----:B-1----:R-:W-:Y:S01]  /*64e0*/  FFMA.FTZ R93, R93, UR12, -R12 ;  /* 0x0000000c5d5d7c23 */ /* 0x002fe2000801080c */
[----:B------:R-:W-:Y:S01]  /*64f0*/  FSEL R94, R94, -INF , P1 ;  /* 0xff8000005e5e7808 */ /* 0x000fe20000800000 */
[----:B------:R-:W-:Y:S01]  /*6500*/  FFMA.FTZ R222, R222, UR12, -R9 ;  /* 0x0000000cdede7c23 */ /* 0x000fe20008010809 */
[----:B------:R-:W-:Y:S01]  /*6510*/  FSEL R97, R97, -INF , P2 ;  /* 0xff80000061617808 */ /* 0x000fe20001000000 */
[--C-:B--2---:R-:W-:Y:S01]  /*6520*/  FFMA.FTZ R96, R96, UR12, -R13.reuse ;  /* 0x0000000c60607c23 */ /* 0x104fe2000801080d */
[----:B------:R-:W-:Y:S01]  /*6530*/  FFMA.FTZ R13, R98, UR12, -R13 ;  /* 0x0000000c620d7c23 */ /* 0x000fe2000801080d */
[----:B------:R1:W-:Y:S01]  /*6540*/  MUFU.EX2 R227, R93 ;  /* 0x0000005d00e37308 */ /* 0x0003e20000000800 */
[----:B----4-:R-:W2:Y:S01]  /*6550*/  SHFL.IDX PT, R98, R223, R5, 0x1f ;  /* 0x00001f05df627589 */ /* 0x010ea200000e0000 */
[----:B------:R-:W-:Y:S01]  /*6560*/  FFMA.FTZ R9, R90, UR12, -R9 ;  /* 0x0000000c5a097c23 */ /* 0x000fe20008010809 */
[----:B---3--:R-:W-:Y:S01]  /*6570*/  FFMA.FTZ R97, R97, UR12, -R14 ;  /* 0x0000000c61617c23 */ /* 0x008fe2000801080e */
[----:B------:R-:W-:-:S02]  /*6580*/  FSEL R120, R120, -INF , P2 ;  /* 0xff80000078787808 */ /* 0x000fc40001000000 */
[----:B------:R-:W-:Y:S02]  /*6590*/  FSEL R95, R95, -INF , P1 ;  /* 0xff8000005f5f7808 */ /* 0x000fe40000800000 */
[----:B------:R2:W-:Y:S01]  /*65a0*/  MUFU.EX2 R226, R97 ;  /* 0x0000006100e27308 */ /* 0x0005e20000000800 */
[----:B-1----:R-:W-:Y:S01]  /*65b0*/  VIADD R93, R5, 0x1c ;  /* 0x0000001c055d7836 */ /* 0x002fe20000000000 */
[----:B------:R-:W-:Y:S01]  /*65c0*/  FSEL R117, R117, -INF , P2 ;  /* 0xff80000075757808 */ /* 0x000fe20001000000 */
[----:B------:R-:W-:Y:S01]  /*65d0*/  FFMA.FTZ R12, R95, UR12, -R12 ;  /* 0x0000000c5f0c7c23 */ /* 0x000fe2000801080c */
[----:B------:R-:W-:Y:S02]  /*65e0*/  FSEL R116, R116, -INF , P2 ;  /* 0xff80000074747808 */ /* 0x000fe40001000000 */
[----:B------:R-:W-:Y:S02]  /*65f0*/  FSEL R118, R118, -INF , P1 ;  /* 0xff80000076767808 */ /* 0x000fe40000800000 */
[----:B------:R-:W-:Y:S01]  /*6600*/  FSEL R147, R147, -INF , P1 ;  /* 0xff80000093937808 */ /* 0x000fe20000800000 */
[----:B------:R-:W-:Y:S01]  /*6610*/  MUFU.EX2 R229, R96 ;  /* 0x0000006000e57308 */ /* 0x000fe20000000800 */
[----:B------:R-:W-:-:S02]  /*6620*/  R2UR UR5, R233 ;  /* 0x00000000e90572ca */ /* 0x000fc400000e0000 */
[----:B------:R-:W-:Y:S02]  /*6630*/  FSEL R89, R89, -INF , P2 ;  /* 0xff80000059597808 */ /* 0x000fe40001000000 */
[----:B------:R-:W-:Y:S02]  /*6640*/  FSEL R91, R91, -INF , P1 ;  /* 0xff8000005b5b7808 */ /* 0x000fe40000800000 */
[----:B------:R-:W-:Y:S01]  /*6650*/  FSEL R100, R100, -INF , P2 ;  /* 0xff80000064647808 */ /* 0x000fe20001000000 */
[----:B--2---:R-:W-:Y:S01]  /*6660*/  FFMA.FTZ R97, R120, UR12, -R98 ;  /* 0x0000000c78617c23 */ /* 0x004fe20008010862 */
[----:B------:R-:W-:Y:S01]  /*6670*/  FSEL R120, R144, -INF , P2 ;  /* 0xff80000090787808 */ /* 0x000fe20001000000 */
[----:B------:R-:W-:Y:S01]  /*6680*/  VIADD R144, R5, 0x14 ;  /* 0x0000001405907836 */ /* 0x000fe20000000000 */
[----:B------:R-:W-:Y:S01]  /*6690*/  FSEL R113, R113, -INF , P2 ;  /* 0xff80000071717808 */ /* 0x000fe20001000000 */
[----:B------:R-:W-:Y:S01]  /*66a0*/  FFMA.FTZ R100, R100, UR12, -R15 ;  /* 0x0000000c64647c23 */ /* 0x000fe2000801080f */
[----:B------:R-:W-:Y:S01]  /*66b0*/  FSEL R108, R108, -INF , P2 ;  /* 0xff8000006c6c7808 */ /* 0x000fe20001000000 */
[----:B------:R-:W1:Y:S01]  /*66c0*/  MUFU.EX2 R9, R9 ;  /* 0x0000000900097308 */ /* 0x000e620000000800 */
[----:B------:R-:W-:-:S02]  /*66d0*/  FSEL R110, R110, -INF , P1 ;  /* 0xff8000006e6e7808 */ /* 0x000fc40000800000 */
[----:B------:R-:W-:Y:S01]  /*66e0*/  FSEL R112, R112, -INF , P2 ;  /* 0xff80000070707808 */ /* 0x000fe20001000000 */
[--C-:B------:R-:W-:Y:S01]  /*66f0*/  FFMA.FTZ R21, R108, UR12, -R22.reuse ;  /* 0x0000000c6c157c23 */ /* 0x100fe20008010816 */
[----:B------:R-:W-:Y:S01]  /*6700*/  FSEL R114, R114, -INF , P1 ;  /* 0xff80000072727808 */ /* 0x000fe20000800000 */
[----:B------:R-:W-:Y:S01]  /*6710*/  FFMA.FTZ R22, R110, UR12, -R22 ;  /* 0x0000000c6e167c23 */ /* 0x000fe20008010816 */
[----:B------:R-:W-:Y:S01]  /*6720*/  FSEL R102, R102, -INF , P1 ;  /* 0xff80000066667808 */ /* 0x000fe20000800000 */
[----:B------:R-:W-:Y:S01]  /*6730*/  MUFU.EX2 R228, R100 ;  /* 0x0000006400e47308 */ /* 0x000fe20000000800 */
[----:B------:R-:W-:Y:S02]  /*6740*/  FSEL R109, R109, -INF , P2 ;  /* 0xff8000006d6d7808 */ /* 0x000fe40001000000 */
[----:B------:R-:W-:Y:S01]  /*6750*/  FSEL R99, R99, -INF , P1 ;  /* 0xff80000063637808 */ /* 0x000fe20000800000 */
[----:B------:R-:W-:Y:S01]  /*6760*/  FFMA.FTZ R15, R102, UR12, -R15 ;  /* 0x0000000c660f7c23 */ /* 0x000fe2000801080f */
[----:B------:R-:W-:-:S02]  /*6770*/  FSEL R119, R119, -INF , P1 ;  /* 0xff80000077777808 */ /* 0x000fc40000800000 */
[----:B------:R-:W-:Y:S01]  /*6780*/  FSEL R105, R105, -INF , P2 ;  /* 0xff80000069697808 */ /* 0x000fe20001000000 */
[----:B------:R-:W-:Y:S01]  /*6790*/  FFMA.FTZ R14, R99, UR12, -R14 ;  /* 0x0000000c630e7c23 */ /* 0x000fe2000801080e */
        /* <DEDUP_REMOVED lines=8> */
[----:B------:R-:W-:Y:S02]  /*6820*/  FSEL R126, R126, -INF , P1 ;  /* 0xff8000007e7e7808 */ /* 0x000fe40000800000 */
[----:B------:R-:W-:Y:S02]  /*6830*/  FSEL R130, R130, -INF , P1 ;  /* 0xff80000082827808 */ /* 0x000fe40000800000 */
[----:B------:R-:W-:Y:S01]  /*6840*/  FSEL R135, R135, -INF , P1 ;  /* 0xff80000087877808 */ /* 0x000fe20000800000 */
[----:B------:R-:W-:Y:S01]  /*6850*/  MUFU.EX2 R222, R222 ;  /* 0x000000de00de7308 */ /* 0x000fe20000000800 */
[----:B------:R-:W-:Y:S02]  /*6860*/  FSEL R122, R122, -INF , P1 ;  /* 0xff8000007a7a7808 */ /* 0x000fe40000800000 */
[----:B------:R-:W-:Y:S02]  /*6870*/  FSEL R139, R139, -INF , P1 ;  /* 0xff8000008b8b7808 */ /* 0x000fe40000800000 */
[----:B------:R-:W-:Y:S01]  /*6880*/  FSEL R138, R138, -INF , P1 ;  /* 0xff8000008a8a7808 */ /* 0x000fe20000800000 */
[----:B------:R-:W-:Y:S01]  /*6890*/  FFMA.FTZ R98, R122, UR12, -R98 ;  /* 0x0000000c7a627c23 */ /* 0x000fe20008010862 */
[----:B------:R-:W-:Y:S01]  /*68a0*/  FSEL R122, R141, -INF , P2 ;  /* 0xff8000008d7a7808 */ /* 0x000fe20001000000 */
[----:B------:R-:W-:Y:S01]  /*68b0*/  MUFU.EX2 R13, R13 ;  /* 0x0000000d000d7308 */ /* 0x000fe20000000800 */
[----:B------:R-:W-:-:S02]  /*68c0*/  FSEL R143, R143, -INF , P1 ;  /* 0xff8000008f8f7808 */ /* 0x000fc40000800000 */
[----:B------:R-:W-:Y:S02]  /*68d0*/  FSEL R142, R142, -INF , P1 ;  /* 0xff8000008e8e7808 */ /* 0x000fe40000800000 */
[----:B------:R-:W-:Y:S02]  /*68e0*/  FSEL R115, R115, -INF , P1 ;  /* 0xff80000073737808 */ /* 0x000fe40000800000 */
[----:B------:R-:W-:Y:S01]  /*68f0*/  FSEL R146, R146, -INF , P1 ;  /* 0xff80000092927808 */ /* 0x000fe20000800000 */
[----:B------:R-:W-:Y:S01]  /*6900*/  MUFU.EX2 R14, R14 ;  /* 0x0000000e000e7308 */ /* 0x000fe20000000800 */
[----:B------:R-:W-:-:S07]  /*6910*/  FSEL R150, R150, -INF , P1 ;  /* 0xff80000096967808 */ /* 0x000fce0000800000 */
[----:B------:R-:W-:Y:S08]  /*6920*/  MUFU.EX2 R97, R97 ;  /* 0x0000006100617308 */ /* 0x000ff00000000800 */
[----:B------:R-:W-:Y:S01]  /*6930*/  MUFU.EX2 R98, R98 ;  /* 0x0000006200627308 */ /* 0x000fe20000000800 */
[----:B------:R-:W-:Y:S02]  /*6940*/  WARPGROUP.DEPBAR.LE gsb0, 0x0 ;  /* 0x00008000000079c5 */ /* 0x000fe40000010000 */
[----:B------:R-:W-:-:S05]  /*6950*/  WARPGROUP.ARRIVE ;  /* 0x00000000000079c5 */ /* 0x000fca0000000000 */
[----:B------:R-:W-:Y:S08]  /*6960*/  MUFU.EX2 R21, R21 ;  /* 0x0000001500157308 */ /* 0x000ff00000000800 */
[----:B------:R-:W-:Y:S01]  /*6970*/  MUFU.EX2 R22, R22 ;  /* 0x0000001600167308 */ /* 0x000fe20000000800 */
[----:B-----5:R-:W-:Y:S02]  /*6980*/  R2UR UR8, R10 ;  /* 0x000000000a0872ca */ /* 0x020fe400000e0000 */
[----:B------:R-:W-:Y:S01]  /*6990*/  R2UR UR9, R11 ;  /* 0x000000000b0972ca */ /* 0x000fe200000e0000 */
[----:B------:R-:W2:Y:S04]  /*69a0*/  SHFL.IDX PT, R10, R16, R19, 0x1f ;  /* 0x00001f13100a7589 */ /* 0x000ea800000e0000 */
[----:B------:R3:W4:Y:S04]  /*69b0*/  SHFL.IDX PT, R11, R16, R17, 0x1f ;  /* 0x00001f11100b7589 */ /* 0x00072800000e0000 */
[----:B------:R-:W5:Y:S04]  /*69c0*/  SHFL.IDX PT, R16, R16, R20, 0x1f ;  /* 0x00001f1410107589 */ /* 0x000f6800000e0000 */
[----:B------:R-:W-:Y:S01]  /*69d0*/  HGMMA.64x128x16.F32 R24, gdesc[UR8], R24, gsb0 ;  /* 0x01e00000081879f0 */ /* 0x000fe20008000818 */
[----:B------:R-:W-:Y:S01]  /*69e0*/  R2UR UR8, R234 ;  /* 0x00000000ea0872ca */ /* 0x000fe200000e0000 */
[----:B------:R-:W-:Y:S01]  /*69f0*/  UMOV UR10, UR4 ;  /* 0x00000004000a7c82 */ /* 0x000fe20008000000 */
[----:B------:R-:W-:Y:S01]  /*6a00*/  R2UR UR9, R235 ;  /* 0x00000000eb0972ca */ /* 0x000fe200000e0000 */
[----:B------:R-:W-:Y:S01]  /*6a10*/  UMOV UR11, 0x40000040 ;  /* 0x40000040000b7882 */ /* 0x000fe20000000000 */
[--C-:B---3--:R-:W-:Y:S01]  /*6a20*/  FFMA.FTZ R17, R104, UR12, -R18.reuse ;  /* 0x0000000c68117c23 */ /* 0x108fe20008010812 */
[----:B------:R-:W-:Y:S01]  /*6a30*/  FFMA.FTZ R18, R106, UR12, -R18 ;  /* 0x0000000c6a127c23 */ /* 0x000fe20008010812 */
[C---:B------:R-:W-:Y:S01]  /*6a40*/  VIADD R106, R5.reuse, 0x10 ;  /* 0x00000010056a7836 */ /* 0x040fe20000000000 */
[----:B------:R-:W3:Y:S01]  /*6a50*/  SHFL.IDX PT, R20, R231, R19, 0x1f ;  /* 0x00001f13e7147589 */ /* 0x000ee200000e0000 */
[----:B------:R-:W-:Y:S01]  /*6a60*/  VIADD R104, R5, 0x18 ;  /* 0x0000001805687836 */ /* 0x000fe20000000000 */
[----:B------:R-:W-:Y:S01]  /*6a70*/  R2UR UR4, R232 ;  /* 0x00000000e80472ca */ /* 0x000fe200000e0000 */
[----:B------:R-:W-:Y:S01]  /*6a80*/  MUFU.EX2 R17, R17 ;  /* 0x0000001100117308 */ /* 0x000fe20000000800 */
[----:B------:R-:W1:Y:S01]  /*6a90*/  SHFL.IDX PT, R90, R231, R106, 0x1f ;  /* 0x00001f6ae75a7589 */ /* 0x000e6200000e0000 */
[--C-:B--2---:R-:W-:Y:S01]  /*6aa0*/  FFMA.FTZ R89, R89, UR12, -R10.reuse ;  /* 0x0000000c59597c23 */ /* 0x104fe2000801080a */
[----:B------:R-:W-:Y:S01]  /*6ab0*/  FFMA.FTZ R10, R91, UR12, -R10 ;  /* 0x0000000c5b0a7c23 */ /* 0x000fe2000801080a */
[--C-:B----4-:R-:W-:Y:S01]  /*6ac0*/  FFMA.FTZ R230, R230, UR12, -R11.reuse ;  /* 0x0000000ce6e67c23 */ /* 0x110fe2000801080b */
[----:B------:R-:W-:Y:S01]  /*6ad0*/  FFMA.FTZ R11, R94, UR12, -R11 ;  /* 0x0000000c5e0b7c23 */ /* 0x000fe2000801080b */
[----:B------:R-:W-:Y:S02]  /*6ae0*/  SHFL.IDX PT, R110, R223, R104, 0x1f ;  /* 0x00001f68df6e7589 */ /* 0x000fe400000e0000 */
[----:B------:R-:W-:Y:S01]  /*6af0*/  MUFU.EX2 R224, R89 ;  /* 0x0000005900e07308 */ /* 0x000fe20000000800 */
[--C-:B-----5:R-:W-:Y:S01]  /*6b00*/  FFMA.FTZ R101, R101, UR12, -R16.reuse ;  /* 0x0000000c65657c23 */ /* 0x120fe20008010810 */
[----:B------:R-:W-:Y:S01]  /*6b10*/  FFMA.FTZ R16, R103, UR12, -R16 ;  /* 0x0000000c67107c23 */ /* 0x000fe20008010810 */
[----:B------:R-:W-:Y:S01]  /*6b20*/  VIADD R103, R5, 0xc ;  /* 0x0000000c05677836 */ /* 0x000fe20000000000 */
[----:B------:R2:W-:Y:S04]  /*6b30*/  SHFL.IDX PT, R94, R231, R104, 0x1f ;  /* 0x00001f68e75e7589 */ /* 0x0005e800000e0000 */
[----:B------:R4:W-:Y:S01]  /*6b40*/  MUFU.EX2 R225, R101 ;  /* 0x0000006500e17308 */ /* 0x0009e20000000800 */
[----:B------:R-:W5:Y:S04]  /*6b50*/  SHFL.IDX PT, R88, R231, R103, 0x1f ;  /* 0x00001f67e7587589 */ /* 0x000f6800000e0000 */
[----:B------:R-:W5:Y:S01]  /*6b60*/  SHFL.IDX PT, R103, R223, R103, 0x1f ;  /* 0x00001f67df677589 */ /* 0x000f6200000e0000 */
[----:B--2---:R-:W-:Y:S01]  /*6b70*/  FSEL R104, R127, -INF , P1 ;  /* 0xff8000007f687808 */ /* 0x004fe20000800000 */
[--C-:B---3--:R-:W-:Y:S01]  /*6b80*/  FFMA.FTZ R19, R105, UR12, -R20.reuse ;  /* 0x0000000c69137c23 */ /* 0x108fe20008010814 */
[----:B------:R-:W-:Y:S01]  /*6b90*/  FFMA.FTZ R20, R107, UR12, -R20 ;  /* 0x0000000c6b147c23 */ /* 0x000fe20008010814 */
[----:B----4-:R-:W-:-:S02]  /*6ba0*/  VIADD R101, R5, 0x14 ;  /* 0x0000001405657836 */ /* 0x010fc40000000000 */
[--C-:B-1----:R-:W-:Y:S01]  /*6bb0*/  FFMA.FTZ R89, R112, UR12, -R90.reuse ;  /* 0x0000000c70597c23 */ /* 0x102fe2000801085a */
[----:B------:R-:W-:Y:S01]  /*6bc0*/  FFMA.FTZ R90, R114, UR12, -R90 ;  /* 0x0000000c725a7c23 */ /* 0x000fe2000801085a */
[----:B------:R-:W-:Y:S01]  /*6bd0*/  VIADD R114, R5, 0x8 ;  /* 0x0000000805727836 */ /* 0x000fe20000000000 */
[----:B------:R-:W-:Y:S01]  /*6be0*/  SHFL.IDX PT, R106, R223, R106, 0x1f ;  /* 0x00001f6adf6a7589 */ /* 0x000fe200000e0000 */
[----:B------:R-:W-:Y:S01]  /*6bf0*/  FSEL R107, R129, -INF , P2 ;  /* 0xff800000816b7808 */ /* 0x000fe20001000000 */
[----:B------:R-:W-:Y:S01]  /*6c00*/  MUFU.EX2 R10, R10 ;  /* 0x0000000a000a7308 */ /* 0x000fe20000000800 */
[----:B------:R-:W-:Y:S01]  /*6c10*/  FSEL R105, R128, -INF , P2 ;  /* 0xff80000080697808 */ /* 0x000fe20001000000 */
[----:B------:R-:W1:Y:S04]  /*6c20*/  SHFL.IDX PT, R92, R231, R101, 0x1f ;  /* 0x00001f65e75c7589 */ /* 0x000e6800000e0000 */
[----:B------:R2:W3:Y:S02]  /*6c30*/  SHFL.IDX PT, R231, R231, R93, 0x1f ;  /* 0x00001f5de7e77589 */ /* 0x0004e400000e0000 */
[----:B------:R-:W4:Y:S02]  /*6c40*/  MUFU.EX2 R11, R11 ;  /* 0x0000000b000b7308 */ /* 0x000f240000000800 */
[----:B------:R2:W4:Y:S01]  /*6c50*/  SHFL.IDX PT, R108, R223, R101, 0x1f ;  /* 0x00001f65df6c7589 */ /* 0x00052200000e0000 */
[--C-:B-----5:R-:W-:Y:S01]  /*6c60*/  FFMA.FTZ R23, R109, UR12, -R88.reuse ;  /* 0x0000000c6d177c23 */ /* 0x120fe20008010858 */
[----:B------:R-:W-:Y:S01]  /*6c70*/  FSEL R109, R125, -INF , P2 ;  /* 0xff8000007d6d7808 */ /* 0x000fe20001000000 */
[----:B------:R-:W-:Y:S01]  /*6c80*/  FFMA.FTZ R88, R111, UR12, -R88 ;  /* 0x0000000c6f587c23 */ /* 0x000fe20008010858 */
[----:B------:R-:W5:Y:S01]  /*6c90*/  SHFL.IDX PT, R102, R223, R114, 0x1f ;  /* 0x00001f72df667589 */ /* 0x000f6200000e0000 */
[--C-:B------:R-:W-:Y:S01]  /*6ca0*/  FFMA.FTZ R104, R104, UR12, -R103.reuse ;  /* 0x0000000c68687c23 */ /* 0x100fe20008010867 */
[--C-:B--2---:R-:W-:Y:S01]  /*6cb0*/  FFMA.FTZ R93, R116, UR12, -R94.reuse ;  /* 0x0000000c745d7c23 */ /* 0x104fe2000801085e */
[----:B------:R-:W-:Y:S01]  /*6cc0*/  FFMA.FTZ R94, R118, UR12, -R94 ;  /* 0x0000000c765e7c23 */ /* 0x000fe2000801085e */
[----:B------:R-:W-:Y:S01]  /*6cd0*/  FSEL R118, R145, -INF , P2 ;  /* 0xff80000091767808 */ /* 0x000fe20001000000 */
[----:B------:R-:W-:Y:S01]  /*6ce0*/  FFMA.FTZ R109, R109, UR12, -R103 ;  /* 0x0000000c6d6d7c23 */ /* 0x000fe20008010867 */
[----:B------:R-:W-:Y:S01]  /*6cf0*/  FSEL R101, R124, -INF , P2 ;  /* 0xff8000007c657808 */ /* 0x000fe20001000000 */
[C---:B------:R-:W-:Y:S01]  /*6d00*/  VIADD R145, R5.reuse, 0x10 ;  /* 0x0000001005917836 */ /* 0x040fe20000000000 */
[----:B------:R-:W-:Y:S01]  /*6d10*/  FSEL R116, R148, -INF , P2 ;  /* 0xff80000094747808 */ /* 0x000fe20001000000 */
[----:B------:R2:W-:Y:S01]  /*6d20*/  MUFU.EX2 R103, R109 ;  /* 0x0000006d00677308 */ /* 0x0005e20000000800 */
[----:B------:R-:W-:Y:S01]  /*6d30*/  VIADD R148, R5, 0xc ;  /* 0x0000000c05947836 */ /* 0x000fe20000000000 */
[----:B------:R-:W-:Y:S01]  /*6d40*/  FSEL R111, R133, -INF , P2 ;  /* 0xff800000856f7808 */ /* 0x000fe20001000000 */
[----:B-1----:R-:W-:Y:S01]  /*6d50*/  FFMA.FTZ R91, R113, UR12, -R92 ;  /* 0x0000000c715b7c23 */ /* 0x002fe2000801085c */
[----:B------:R-:W-:-:S02]  /*6d60*/  VIADD R113, R5, 0x4 ;  /* 0x0000000405717836 */ /* 0x000fc40000000000 */
[----:B------:R-:W-:Y:S01]  /*6d70*/  FFMA.FTZ R105, R105, UR12, -R106 ;  /* 0x0000000c69697c23 */ /* 0x000fe2000801086a */
[----:B------:R-:W1:Y:S01]  /*6d80*/  SHFL.IDX PT, R121, R219, R148, 0x1f ;  /* 0x00001f94db797589 */ /* 0x000e6200000e0000 */
[--C-:B---3--:R-:W-:Y:S01]  /*6d90*/  FFMA.FTZ R95, R117, UR12, -R231.reuse ;  /* 0x0000000c755f7c23 */ /* 0x108fe200080108e7 */
[----:B------:R-:W-:Y:S01]  /*6da0*/  FFMA.FTZ R96, R119, UR12, -R231 ;  /* 0x0000000c77607c23 */ /* 0x000fe200080108e7 */
[----:B--2---:R-:W-:Y:S01]  /*6db0*/  FSEL R109, R132, -INF , P2 ;  /* 0xff800000846d7808 */ /* 0x004fe20001000000 */
[----:B------:R-:W2:Y:S01]  /*6dc0*/  SHFL.IDX PT, R117, R219, R144, 0x1f ;  /* 0x00001f90db757589 */ /* 0x000ea200000e0000 */
[----:B------:R-:W-:Y:S02]  /*6dd0*/  VIADD R231, R5, 0x1c ;  /* 0x0000001c05e77836 */ /* 0x000fe40000000000 */
[--C-:B----4-:R-:W-:Y:S01]  /*6de0*/  FFMA.FTZ R107, R107, UR12, -R108.reuse ;  /* 0x0000000c6b6b7c23 */ /* 0x110fe2000801086c */
[----:B------:R-:W-:Y:S01]  /*6df0*/  FFMA.FTZ R108, R131, UR12, -R108 ;  /* 0x0000000c836c7c23 */ /* 0x000fe2000801086c */
[----:B------:R-:W3:Y:S01]  /*6e00*/  SHFL.IDX PT, R100, R223, R113, 0x1f ;  /* 0x00001f71df647589 */ /* 0x000ee200000e0000 */
[--C-:B------:R-:W-:Y:S01]  /*6e10*/  FFMA.FTZ R109, R109, UR12, -R110.reuse ;  /* 0x0000000c6d6d7c23 */ /* 0x100fe2000801086e */
[----:B------:R-:W-:Y:S01]  /*6e20*/  FFMA.FTZ R110, R134, UR12, -R110 ;  /* 0x0000000c866e7c23 */ /* 0x000fe2000801086e */
[--C-:B-----5:R-:W-:Y:S01]  /*6e30*/  FFMA.FTZ R101, R101, UR12, -R102.reuse ;  /* 0x0000000c65657c23 */ /* 0x120fe20008010866 */
[----:B------:R4:W5:Y:S01]  /*6e40*/  SHFL.IDX PT, R112, R223, R231, 0x1f ;  /* 0x00001fe7df707589 */ /* 0x00096200000e0000 */
[----:B------:R-:W-:Y:S01]  /*6e50*/  FFMA.FTZ R102, R126, UR12, -R102 ;  /* 0x0000000c7e667c23 */ /* 0x000fe20008010866 */
[----:B------:R-:W-:Y:S01]  /*6e60*/  FFMA.FTZ R106, R130, UR12, -R106 ;  /* 0x0000000c826a7c23 */ /* 0x000fe2000801086a */
[----:B------:R-:W-:Y:S01]  /*6e70*/  FSEL R130, R136, -INF , P2 ;  /* 0xff80000088827808 */ /* 0x000fe20001000000 */
[----:B------:R2:W-:Y:S01]  /*6e80*/  SHFL.IDX PT, R134, R219, R113, 0x1f ;  /* 0x00001f71db867589 */ /* 0x0005e200000e0000 */
[----:B------:R-:W-:Y:S01]  /*6e90*/  FSEL R125, R140, -INF , P2 ;  /* 0xff8000008c7d7808 */ /* 0x000fe20001000000 */
[----:B------:R-:W-:Y:S01]  /*6ea0*/  FFMA.FTZ R92, R115, UR12, -R92 ;  /* 0x0000000c735c7c23 */ /* 0x000fe2000801085c */
[----:B------:R-:W5:Y:S01]  /*6eb0*/  MUFU.EX2 R107, R107 ;  /* 0x0000006b006b7308 */ /* 0x000f620000000800 */
[----:B------:R-:W5:Y:S01]  /*6ec0*/  SHFL.IDX PT, R131, R219, R5, 0x1f ;  /* 0x00001f05db837589 */ /* 0x000f6200000e0000 */
[----:B----4-:R-:W-:-:S02]  /*6ed0*/  VIADD R223, R5, 0x18 ;  /* 0x0000001805df7836 */ /* 0x010fc40000000000 */
[--C-:B-1----:R-:W-:Y:S01]  /*6ee0*/  FFMA.FTZ R122, R122, UR12, -R121.reuse ;  /* 0x0000000c7a7a7c23 */ /* 0x102fe20008010879 */
[----:B------:R-:W-:Y:S01]  /*6ef0*/  FFMA.FTZ R121, R143, UR12, -R121 ;  /* 0x0000000c8f797c23 */ /* 0x000fe20008010879 */
[----:B--2---:R-:W-:Y:S01]  /*6f00*/  FSEL R113, R151, -INF , P1 ;  /* 0xff80000097717808 */ /* 0x004fe20000800000 */
[----:B------:R-:W-:Y:S02]  /*6f10*/  VIADD R151, R5, 0x4 ;  /* 0x0000000405977836 */ /* 0x000fe40000000000 */
[--C-:B------:R-:W-:Y:S01]  /*6f20*/  FFMA.FTZ R118, R118, UR12, -R117.reuse ;  /* 0x0000000c76767c23 */ /* 0x100fe20008010875 */
[----:B------:R-:W-:Y:S01]  /*6f30*/  FFMA.FTZ R117, R147, UR12, -R117 ;  /* 0x0000000c93757c23 */ /* 0x000fe20008010875 */
[----:B------:R-:W1:Y:S01]  /*6f40*/  SHFL.IDX PT, R119, R219, R145, 0x1f ;  /* 0x00001f91db777589 */ /* 0x000e6200000e0000 */
[----:B------:R-:W2:Y:S01]  /*6f50*/  MUFU.EX2 R230, R230 ;  /* 0x000000e600e67308 */ /* 0x000ea20000000800 */
[--C-:B---3--:R-:W-:Y:S01]  /*6f60*/  FFMA.FTZ R99, R99, UR12, -R100.reuse ;  /* 0x0000000c63637c23 */ /* 0x108fe20008010864 */
[----:B------:R-:W-:Y:S01]  /*6f70*/  FFMA.FTZ R100, R123, UR12, -R100 ;  /* 0x0000000c7b647c23 */ /* 0x000fe20008010864 */
[----:B------:R-:W3:Y:S01]  /*6f80*/  LDL R147, [R1+0x28] ;  /* 0x0000280001937983 */ /* 0x000ee20000100800 */
[--C-:B-----5:R-:W-:Y:S01]  /*6f90*/  FFMA.FTZ R111, R111, UR12, -R112.reuse ;  /* 0x0000000c6f6f7c23 */ /* 0x120fe20008010870 */
[----:B------:R-:W-:-:S02]  /*6fa0*/  FFMA.FTZ R112, R135, UR12, -R112 ;  /* 0x0000000c87707c23 */ /* 0x000fc40008010870 */
[----:B------:R4:W5:Y:S01]  /*6fb0*/  SHFL.IDX PT, R123, R219, R114, 0x1f ;  /* 0x00001f72db7b7589 */ /* 0x00096200000e0000 */
[----:B------:R-:W-:Y:S01]  /*6fc0*/  FSEL R135, R137, -INF , P2 ;  /* 0xff80000089877808 */ /* 0x000fe20001000000 */
[----:B------:R-:W2:Y:S02]  /*6fd0*/  MUFU.EX2 R106, R106 ;  /* 0x0000006a006a7308 */ /* 0x000ea40000000800 */
[----:B------:R-:W2:Y:S01]  /*6fe0*/  SHFL.IDX PT, R115, R219, R223, 0x1f ;  /* 0x00001fdfdb737589 */ /* 0x000ea200000e0000 */
[--C-:B------:R-:W-:Y:S01]  /*6ff0*/  FFMA.FTZ R130, R130, UR12, -R131.reuse ;  /* 0x0000000c82827c23 */ /* 0x100fe20008010883 */
[--C-:B------:R-:W-:Y:S01]  /*7000*/  FFMA.FTZ R135, R135, UR12, -R134.reuse ;  /* 0x0000000c87877c23 */ /* 0x100fe20008010886 */
[----:B------:R-:W-:Y:S01]  /*7010*/  FFMA.FTZ R134, R139, UR12, -R134 ;  /* 0x0000000c8b867c23 */ /* 0x000fe20008010886 */
[----:B------:R-:W-:Y:S01]  /*7020*/  FFMA.FTZ R131, R138, UR12, -R131 ;  /* 0x0000000c8a837c23 */ /* 0x000fe20008010883 */
[----:B----4-:R-:W-:Y:S01]  /*7030*/  FSEL R114, R149, -INF , P2 ;  /* 0xff80000095727808 */ /* 0x010fe20001000000 */
[----:B------:R-:W-:Y:S01]  /*7040*/  VIADD R149, R5, 0x8 ;  /* 0x0000000805957836 */ /* 0x000fe20000000000 */
[----:B------:R-:W4:Y:S01]  /*7050*/  SHFL.IDX PT, R219, R219, R231, 0x1f ;  /* 0x00001fe7dbdb7589 */ /* 0x000f2200000e0000 */
[----:B------:R-:W3:Y:S01]  /*7060*/  MUFU.EX2 R16, R16 ;  /* 0x0000001000107308 */ /* 0x000ee20000000800 */
[--C-:B-1----:R-:W-:Y:S01]  /*7070*/  FFMA.FTZ R120, R120, UR12, -R119.reuse ;  /* 0x0000000c78787c23 */ /* 0x102fe20008010877 */
[----:B------:R-:W-:-:S06]  /*7080*/  FFMA.FTZ R119, R146, UR12, -R119 ;  /* 0x0000000c92777c23 */ /* 0x000fcc0008010877 */
[----:B------:R-:W1:Y:S01]  /*7090*/  MUFU.EX2 R101, R101 ;  /* 0x0000006500657308 */ /* 0x000e620000000800 */
[--C-:B-----5:R-:W-:Y:S01]  /*70a0*/  FFMA.FTZ R125, R125, UR12, -R123.reuse ;  /* 0x0000000c7d7d7c23 */ /* 0x120fe2000801087b */
[----:B------:R-:W-:Y:S02]  /*70b0*/  WARPGROUP.DEPBAR.LE gsb0, 0x0 ;  /* 0x00008000000079c5 */ /* 0x000fe40000010000 */
[----:B------:R-:W-:Y:S01]  /*70c0*/  WARPGROUP.ARRIVE ;  /* 0x00000000000079c5 */ /* 0x000fe20000000000 */
[----:B------:R-:W-:-:S03]  /*70d0*/  FFMA.FTZ R123, R142, UR12, -R123 ;  /* 0x0000000c8e7b7c23 */ /* 0x000fc6000801087b */
[----:B------:R-:W5:Y:S01]  /*70e0*/  MUFU.EX2 R102, R102 ;  /* 0x0000006600667308 */ /* 0x000f620000000800 */
[--C-:B--2---:R-:W-:Y:S01]  /*70f0*/  FFMA.FTZ R116, R116, UR12, -R115.reuse ;  /* 0x0000000c74747c23 */ /* 0x104fe20008010873 */
[----:B------:R-:W-:Y:S01]  /*7100*/  FFMA.FTZ R115, R150, UR12, -R115 ;  /* 0x0000000c96737c23 */ /* 0x000fe20008010873 */
[----:B------:R-:W-:Y:S01]  /*7110*/  HGMMA.64x128x16.F32 R24, gdesc[UR8], R24, gsb0 ;  /* 0x01e00000081879f0 */ /* 0x000fe20008000818 */
[----:B----4-:R-:W-:-:S04]  /*7120*/  FFMA.FTZ R114, R114, UR12, -R219 ;  /* 0x0000000c72727c23 */ /* 0x010fc800080108db */
[----:B------:R-:W2:Y:S01]  /*7130*/  MUFU.EX2 R104, R104 ;  /* 0x0000006800687308 */ /* 0x000ea20000000800 */
[----:B------:R-:W-:-:S07]  /*7140*/  FFMA.FTZ R113, R113, UR12, -R219 ;  /* 0x0000000c71717c23 */ /* 0x000fce00080108db */
        /* <DEDUP_REMOVED lines=20> */
[----:B------:R-:W-:-:S06]  /*7290*/  R2UR UR4, R220 ;  /* 0x00000000dc0472ca */ /* 0x000fcc00000e0000 */
[----:B------:R-:W-:Y:S08]  /*72a0*/  MUFU.EX2 R95, R95 ;  /* 0x0000005f005f7308 */ /* 0x000ff00000000800 */
[----:B------:R-:W-:Y:S08]  /*72b0*/  MUFU.EX2 R96, R96 ;  /* 0x0000006000607308 */ /* 0x000ff00000000800 */
[----:B------:R-:W-:Y:S08]  /*72c0*/  MUFU.EX2 R110, R110 ;  /* 0x0000006e006e7308 */ /* 0x000ff00000000800 */
[----:B------:R-:W-:Y:S01]  /*72d0*/  MUFU.EX2 R112, R112 ;  /* 0x0000007000707308 */ /* 0x000fe20000000800 */
[----:B------:R-:W-:-:S02]  /*72e0*/  WARPGROUP.DEPBAR.LE gsb0, 0x0 ;  /* 0x00008000000079c5 */ /* 0x000fc40000010000 */
[----:B------:R-:W1:Y:S04]  /*72f0*/  LDS R221, [R221+0x400] ;  /* 0x00040000dddd7984 */ /* 0x000e680000000800 */
[----:B------:R-:W5:Y:S04]  /*7300*/  LDS R218, [R218+0x400] ;  /* 0x00040000dada7984 */ /* 0x000f680000000800 */
[----:B------:R-:W-:Y:S04]  /*7310*/  LDS R217, [R217+0x400] ;  /* 0x00040000d9d97984 */ /* 0x000fe80000000800 */
[----:B------:R-:W-:Y:S04]  /*7320*/  LDS R216, [R216+0x400] ;  /* 0x00040000d8d87984 */ /* 0x000fe80000000800 */
[----:B-1----:R-:W1:Y:S04]  /*7330*/  SHFL.IDX PT, R124, R221, R5, 0x1f ;  /* 0x00001f05dd7c7589 */ /* 0x002e6800000e0000 */
[----:B------:R-:W2:Y:S04]  /*7340*/  SHFL.IDX PT, R126, R221, R151, 0x1f ;  /* 0x00001f97dd7e7589 */ /* 0x000ea800000e0000 */
[----:B------:R-:W4:Y:S04]  /*7350*/  SHFL.IDX PT, R133, R221, R149, 0x1f ;  /* 0x00001f95dd857589 */ /* 0x000f2800000e0000 */
[----:B------:R-:W4:Y:S04]  /*7360*/  SHFL.IDX PT, R128, R221, R148, 0x1f ;  /* 0x00001f94dd807589 */ /* 0x000f2800000e0000 */
[----:B------:R-:W3:Y:S04]  /*7370*/  SHFL.IDX PT, R129, R221, R145, 0x1f ;  /* 0x00001f91dd817589 */ /* 0x000ee800000e0000 */
[----:B-----5:R-:W5:Y:S01]  /*7380*/  SHFL.IDX PT, R139, R218, R149, 0x1f ;  /* 0x00001f95da8b7589 */ /* 0x020f6200000e0000 */
[--C-:B-1----:R-:W-:Y:S01]  /*7390*/  FADD.FTZ R24, R24, -R124.reuse ;  /* 0x8000007c18187221 */ /* 0x102fe20000010000 */
[----:B------:R-:W-:-:S02]  /*73a0*/  FADD.FTZ R26, R26, -R124 ;  /* 0x8000007c1a1a7221 */ /* 0x000fc40000010000 */
[----:B------:R-:W1:Y:S01]  /*73b0*/  SHFL.IDX PT, R136, R218, R223, 0x1f ;  /* 0x00001fdfda887589 */ /* 0x000e6200000e0000 */
[--C-:B--2---:R-:W-:Y:S01]  /*73c0*/  FADD.FTZ R124, R25, -R126.reuse ;  /* 0x8000007e197c7221 */ /* 0x104fe20000010000 */
[----:B------:R-:W-:Y:S02]  /*73d0*/  FADD.FTZ R126, R27, -R126 ;  /* 0x8000007e1b7e7221 */ /* 0x000fe40000010000 */
[----:B------:R-:W2:Y:S01]  /*73e0*/  SHFL.IDX PT, R143, R221, R223, 0x1f ;  /* 0x00001fdfdd8f7589 */ /* 0x000ea200000e0000 */
[--C-:B----4-:R-:W-:Y:S01]  /*73f0*/  FADD.FTZ R127, R28, -R133.reuse ;  /* 0x800000851c7f7221 */ /* 0x110fe20000010000 */
[----:B------:R-:W-:Y:S01]  /*7400*/  FADD.FTZ R25, R30, -R133 ;  /* 0x800000851e197221 */ /* 0x000fe20000010000 */
[----:B------:R4:W2:Y:S01]  /*7410*/  MUFU.EX2 R28, R130 ;  /* 0x00000082001c7308 */ /* 0x0008a20000000800 */
[----:B------:R-:W2:Y:S01]  /*7420*/  SHFL.IDX PT, R141, R218, R5, 0x1f ;  /* 0x00001f05da8d7589 */ /* 0x000ea200000e0000 */
[----:B------:R-:W-:-:S03]  /*7430*/  FADD.FTZ R27, R31, -R128 ;  /* 0x800000801f1b7221 */ /* 0x000fc60000010000 */
[----:B------:R-:W2:Y:S03]  /*7440*/  SHFL.IDX PT, R138, R218, R145, 0x1f ;  /* 0x00001f91da8a7589 */ /* 0x000ea600000e0000 */
[----:B------:R1:W2:Y:S01]  /*7450*/  MUFU.EX2 R30, R135 ;  /* 0x00000087001e7308 */ /* 0x0002a20000000800 */
[----:B----4-:R-:W-:Y:S01]  /*7460*/  FADD.FTZ R130, R29, -R128 ;  /* 0x800000801d827221 */ /* 0x010fe20000010000 */
[----:B---3--:R-:W-:Y:S01]  /*7470*/  FADD.FTZ R128, R32, -R129 ;  /* 0x8000008120807221 */ /* 0x008fe20000010000 */
[----:B------:R-:W3:Y:S01]  /*7480*/  SHFL.IDX PT, R137, R218, R148, 0x1f ;  /* 0x00001f94da897589 */ /* 0x000ee200000e0000 */
[--C-:B-----5:R-:W-:Y:S01]  /*7490*/  FADD.FTZ R44, R44, -R139.reuse ;  /* 0x8000008b2c2c7221 */ /* 0x120fe20000010000 */
[----:B------:R-:W-:Y:S01]  /*74a0*/  FADD.FTZ R46, R46, -R139 ;  /* 0x8000008b2e2e7221 */ /* 0x000fe20000010000 */
[----:B------:R-:W-:Y:S01]  /*74b0*/  FADD.FTZ R129, R34, -R129 ;  /* 0x8000008122817221 */ /* 0x000fe20000010000 */
[----:B------:R-:W4:Y:S01]  /*74c0*/  SHFL.IDX PT, R32, R218, R144, 0x1f ;  /* 0x00001f90da207589 */ /* 0x000f2200000e0000 */
[--C-:B-1----:R-:W-:Y:S01]  /*74d0*/  FADD.FTZ R52, R52, -R136.reuse ;  /* 0x8000008834347221 */ /* 0x102fe20000010000 */
[----:B------:R-:W-:Y:S01]  /*74e0*/  FADD.FTZ R54, R54, -R136 ;  /* 0x8000008836367221 */ /* 0x000fe20000010000 */
[----:B------:R1:W5:Y:S01]  /*74f0*/  MUFU.EX2 R29, R131 ;  /* 0x00000083001d7308 */ /* 0x0003620000000800 */
[----:B------:R-:W1:Y:S01]  /*7500*/  SHFL.IDX PT, R135, R217, R5, 0x1f ;  /* 0x00001f05d9877589 */ /* 0x000e6200000e0000 */
[--C-:B--2---:R-:W-:Y:S01]  /*7510*/  FADD.FTZ R133, R36, -R143.reuse ;  /* 0x8000008f24857221 */ /* 0x104fe20000010000 */
[----:B------:R-:W-:-:S02]  /*7520*/  FADD.FTZ R38, R38, -R143 ;  /* 0x8000008f26267221 */ /* 0x000fc40000010000 */
[----:B------:R-:W2:Y:S01]  /*7530*/  SHFL.IDX PT, R132, R221, R144, 0x1f ;  /* 0x00001f90dd847589 */ /* 0x000ea200000e0000 */
[--C-:B------:R-:W-:Y:S01]  /*7540*/  FADD.FTZ R40, R40, -R141.reuse ;  /* 0x8000008d28287221 */ /* 0x100fe20000010000 */
[----:B------:R-:W-:Y:S02]  /*7550*/  FADD.FTZ R42, R42, -R141 ;  /* 0x8000008d2a2a7221 */ /* 0x000fe40000010000 */
[----:B------:R-:W5:Y:S01]  /*7560*/  SHFL.IDX PT, R136, R217, R145, 0x1f ;  /* 0x00001f91d9887589 */ /* 0x000f6200000e0000 */
[----:B------:R-:W5:Y:S01]  /*7570*/  MUFU.EX2 R31, R134 ;  /* 0x00000086001f7308 */ /* 0x000f620000000800 */
[--C-:B------:R-:W-:Y:S01]  /*7580*/  FADD.FTZ R48, R48, -R138.reuse ;  /* 0x8000008a30307221 */ /* 0x100fe20000010000 */
[----:B------:R-:W-:Y:S01]  /*7590*/  FADD.FTZ R50, R50, -R138 ;  /* 0x8000008a32327221 */ /* 0x000fe20000010000 */
[----:B------:R-:W-:Y:S04]  /*75a0*/  SHFL.IDX PT, R139, R216, R145, 0x1f ;  /* 0x00001f91d88b7589 */ /* 0x000fe800000e0000 */
[----:B------:R-:W-:Y:S01]  /*75b0*/  SHFL.IDX PT, R138, R216, R149, 0x1f ;  /* 0x00001f95d88a7589 */ /* 0x000fe200000e0000 */
[--C-:B---3--:R-:W-:Y:S01]  /*75c0*/  FADD.FTZ R45, R45, -R137.reuse ;  /* 0x800000892d2d7221 */ /* 0x108fe20000010000 */
[----:B------:R-:W-:Y:S01]  /*75d0*/  FADD.FTZ R47, R47, -R137 ;  /* 0x800000892f2f7221 */ /* 0x000fe20000010000 */
[--C-:B----4-:R-:W-:Y:S01]  /*75e0*/  FADD.FTZ R49, R49, -R32.reuse ;  /* 0x8000002031317221 */ /* 0x110fe20000010000 */
[----:B------:R-:W-:Y:S01]  /*75f0*/  FADD.FTZ R51, R51, -R32 ;  /* 0x8000002033337221 */ /* 0x000fe20000010000 */
[----:B------:R-:W-:Y:S01]  /*7600*/  SHFL.IDX PT, R143, R216, R148, 0x1f ;  /* 0x00001f94d88f7589 */ /* 0x000fe200000e0000 */
[----:B------:R3:W4:Y:S01]  /*7610*/  MUFU.EX2 R32, R125 ;  /* 0x0000007d00207308 */ /* 0x0007220000000800 */
[--C-:B-1----:R-:W-:Y:S01]  /*7620*/  FADD.FTZ R56, R56, -R135.reuse ;  /* 0x8000008738387221 */ /* 0x102fe20000010000 */
[----:B------:R-:W-:Y:S01]  /*7630*/  FADD.FTZ R58, R58, -R135 ;  /* 0x800000873a3a7221 */ /* 0x000fe20000010000 */
[----:B------:R-:W-:Y:S01]  /*7640*/  SHFL.IDX PT, R141, R216, R144, 0x1f ;  /* 0x00001f90d88d7589 */ /* 0x000fe200000e0000 */
[--C-:B--2---:R-:W-:Y:S01]  /*7650*/  FADD.FTZ R131, R33, -R132.reuse ;  /* 0x8000008421837221 */ /* 0x104fe20000010000 */
[----:B------:R-:W-:-:S02]  /*7660*/  FADD.FTZ R132, R35, -R132 ;  /* 0x8000008423847221 */ /* 0x000fc40000010000 */
[----:B------:R-:W-:Y:S04]  /*7670*/  SHFL.IDX PT, R135, R216, R151, 0x1f ;  /* 0x00001f97d8877589 */ /* 0x000fe800000e0000 */
[----:B------:R-:W1:Y:S04]  /*7680*/  SHFL.IDX PT, R142, R221, R231, 0x1f ;  /* 0x00001fe7dd8e7589 */ /* 0x000e6800000e0000 */
[----:B------:R-:W2:Y:S01]  /*7690*/  SHFL.IDX PT, R140, R218, R151, 0x1f ;  /* 0x00001f97da8c7589 */ /* 0x000ea200000e0000 */
[----:B------:R-:W-:Y:S01]  /*76a0*/  FMUL.FTZ R26, R9, R26 ;  /* 0x0000001a091a7220 */ /* 0x000fe20000410000 */
[----:B------:R-:W-:Y:S01]  /*76b0*/  FMUL.FTZ R25, R11, R25 ;  /* 0x000000190b197220 */ /* 0x000fe20000410000 */
[--C-:B-----5:R-:W-:Y:S01]  /*76c0*/  FADD.FTZ R66, R66, -R136.reuse ;  /* 0x8000008842427221 */ /* 0x120fe20000010000 */
[----:B---3--:R-:W-:Y:S01]  /*76d0*/  SHFL.IDX PT, R125, R216, R5, 0x1f ;  /* 0x00001f05d87d7589 */ /* 0x008fe200000e0000 */
[----:B------:R-:W-:Y:S01]  /*76e0*/  MUFU.EX2 R119, R119 ;  /* 0x0000007700777308 */ /* 0x000fe20000000800 */
[----:B------:R-:W-:-:S02]  /*76f0*/  FADD.FTZ R64, R64, -R136 ;  /* 0x8000008840407221 */ /* 0x000fc40000010000 */
[----:B------:R-:W-:Y:S04]  /*7700*/  SHFL.IDX PT, R145, R216, R223, 0x1f ;  /* 0x00001fdfd8917589 */ /* 0x000fe800000e0000 */
[----:B------:R-:W3:Y:S04]  /*7710*/  SHFL.IDX PT, R216, R216, R231, 0x1f ;  /* 0x00001fe7d8d87589 */ /* 0x000ee800000e0000 */
[----:B------:R-:W5:Y:S04]  /*7720*/  SHFL.IDX PT, R137, R217, R149, 0x1f ;  /* 0x00001f95d9897589 */ /* 0x000f6800000e0000 */
[----:B------:R-:W4:Y:S01]  /*7730*/  SHFL.IDX PT, R34, R217, R151, 0x1f ;  /* 0x00001f97d9227589 */ /* 0x000f2200000e0000 */
[--C-:B-1----:R-:W-:Y:S01]  /*7740*/  FADD.FTZ R37, R37, -R142.reuse ;  /* 0x8000008e25257221 */ /* 0x102fe20000010000 */
[----:B------:R-:W-:Y:S01]  /*7750*/  MUFU.EX2 R118, R118 ;  /* 0x0000007600767308 */ /* 0x000fe20000000800 */
[----:B------:R-:W-:Y:S01]  /*7760*/  FADD.FTZ R39, R39, -R142 ;  /* 0x8000008e27277221 */ /* 0x000fe20000010000 */
[----:B------:R-:W1:Y:S04]  /*7770*/  SHFL.IDX PT, R35, R217, R148, 0x1f ;  /* 0x00001f94d9237589 */ /* 0x000e6800000e0000 */
[----:B------:R-:W1:Y:S04]  /*7780*/  SHFL.IDX PT, R33, R218, R231, 0x1f ;  /* 0x00001fe7da217589 */ /* 0x000e6800000e0000 */
[----:B------:R-:W1:Y:S04]  /*7790*/  SHFL.IDX PT, R134, R217, R144, 0x1f ;  /* 0x00001f90d9867589 */ /* 0x000e6800000e0000 */
[----:B------:R-:W1:Y:S01]  /*77a0*/  SHFL.IDX PT, R36, R217, R223, 0x1f ;  /* 0x00001fdfd9247589 */ /* 0x000e6200000e0000 */
[----:B------:R-:W-:Y:S01]  /*77b0*/  MUFU.EX2 R117, R117 ;  /* 0x0000007500757308 */ /* 0x000fe20000000800 */
[----:B------:R-:W-:Y:S01]  /*77c0*/  FMUL.FTZ R38, R15, R38 ;  /* 0x000000260f267220 */ /* 0x000fe20000410000 */
[----:B--2---:R-:W-:Y:S01]  /*77d0*/  FADD.FTZ R41, R41, -R140 ;  /* 0x8000008c29297221 */ /* 0x004fe20000010000 */
[----:B------:R-:W2:Y:S01]  /*77e0*/  SHFL.IDX PT, R217, R217, R231, 0x1f ;  /* 0x00001fe7d9d97589 */ /* 0x000ea200000e0000 */
[----:B---3--:R-:W-:Y:S01]  /*77f0*/  FADD.FTZ R146, R85, -R216 ;  /* 0x800000d855927221 */ /* 0x008fe20000010000 */
[--C-:B-----5:R-:W-:Y:S01]  /*7800*/  FADD.FTZ R60, R60, -R137.reuse ;  /* 0x800000893c3c7221 */ /* 0x120fe20000010000 */
[----:B------:R-:W-:Y:S01]  /*7810*/  FADD.FTZ R62, R62, -R137 ;  /* 0x800000893e3e7221 */ /* 0x000fe20000010000 */
[----:B------:R-:W-:Y:S01]  /*7820*/  FMUL.FTZ R85, R10, R126 ;  /* 0x0000007e0a557220 */ /* 0x000fe20000410000 */
[--C-:B------:R-:W-:Y:S01]  /*7830*/  FADD.FTZ R137, R80, -R139.reuse ;  /* 0x8000008b50897221 */ /* 0x100fe20000010000 */
[--C-:B----4-:R-:W-:Y:S01]  /*7840*/  FADD.FTZ R57, R57, -R34.reuse ;  /* 0x8000002239397221 */ /* 0x110fe20000010000 */
[----:B------:R-:W-:Y:S01]  /*7850*/  FADD.FTZ R59, R59, -R34 ;  /* 0x800000223b3b7221 */ /* 0x000fe20000010000 */
[----:B------:R-:W-:Y:S01]  /*7860*/  FADD.FTZ R139, R82, -R139 ;  /* 0x8000008b528b7221 */ /* 0x000fe20000010000 */
[----:B------:R3:W4:Y:S01]  /*7870*/  MUFU.EX2 R34, R122 ;  /* 0x0000007a00227308 */ /* 0x0007220000000800 */
[----:B------:R-:W-:Y:S01]  /*7880*/  FMUL.FTZ R82, R228, R133 ;  /* 0x00000085e4527220 */ /* 0x000fe20000410000 */
[----:B------:R-:W-:Y:S01]  /*7890*/  FMUL.FTZ R37, R225, R37 ;  /* 0x00000025e1257220 */ /* 0x000fe20000410000 */
[--C-:B-1----:R-:W-:Y:S01]  /*78a0*/  FADD.FTZ R61, R61, -R35.reuse ;  /* 0x800000233d3d7221 */ /* 0x102fe20000010000 */
[----:B------:R-:W-:Y:S01]  /*78b0*/  FADD.FTZ R63, R63, -R35 ;  /* 0x800000233f3f7221 */ /* 0x000fe20000010000 */
[----:B------:R-:W-:Y:S01]  /*78c0*/  F2FP.F16.F32.PACK_AB R85, R85, R26 ;  /* 0x0000001a5555723e */ /* 0x000fe200000000ff */
[----:B------:R-:W-:Y:S01]  /*78d0*/  FMUL.FTZ R26, R12, R27 ;  /* 0x0000001b0c1a7220 */ /* 0x000fe20000410000 */
[--C-:B------:R-:W-:Y:S01]  /*78e0*/  FADD.FTZ R53, R53, -R33.reuse ;  /* 0x8000002135357221 */ /* 0x100fe20000010000 */
[----:B------:R1:W-:Y:S01]  /*78f0*/  MUFU.EX2 R35, R121 ;  /* 0x0000007900237308 */ /* 0x0003e20000000800 */
[----:B------:R-:W-:Y:S01]  /*7900*/  FADD.FTZ R55, R55, -R33 ;  /* 0x8000002137377221 */ /* 0x000fe20000010000 */
[----:B------:R-:W-:Y:S01]  /*7910*/  FADD.FTZ R65, R65, -R134 ;  /* 0x8000008641417221 */ /* 0x000fe20000010000 */
[----:B---3--:R-:W-:Y:S01]  /*7920*/  FADD.FTZ R122, R68, -R36 ;  /* 0x80000024447a7221 */ /* 0x008fe20000010000 */
[----:B------:R-:W-:Y:S01]  /*7930*/  F2FP.F16.F32.PACK_AB R82, R37, R82 ;  /* 0x000000522552723e */ /* 0x000fe200000000ff */
[----:B------:R-:W-:Y:S01]  /*7940*/  FADD.FTZ R216, R87, -R216 ;  /* 0x800000d857d87221 */ /* 0x000fe20000010000 */
[----:B------:R-:W-:-:S02]  /*7950*/  FADD.FTZ R43, R43, -R140 ;  /* 0x8000008c2b2b7221 */ /* 0x000fc40000010000 */
[----:B------:R-:W3:Y:S01]  /*7960*/  MUFU.EX2 R33, R123 ;  /* 0x0000007b00217308 */ /* 0x000ee20000000800 */
[----:B-1----:R-:W-:Y:S01]  /*7970*/  FADD.FTZ R121, R67, -R134 ;  /* 0x8000008643797221 */ /* 0x002fe20000010000 */
[----:B------:R-:W-:Y:S01]  /*7980*/  FADD.FTZ R67, R70, -R36 ;  /* 0x8000002446437221 */ /* 0x000fe20000010000 */
[----:B--2---:R-:W-:Y:S01]  /*7990*/  FADD.FTZ R70, R69, -R217 ;  /* 0x800000d945467221 */ /* 0x004fe20000010000 */
[----:B------:R-:W-:Y:S01]  /*79a0*/  FADD.FTZ R144, R84, -R145 ;  /* 0x8000009154907221 */ /* 0x000fe20000010000 */
[----:B------:R-:W-:-:S03]  /*79b0*/  F2FP.F16.F32.PACK_AB R87, R26, R25 ;  /* 0x000000191a57723e */ /* 0x000fc600000000ff */
[----:B------:R1:W2:Y:S01]  /*79c0*/  MUFU.EX2 R36, R120 ;  /* 0x0000007800247308 */ /* 0x0002a20000000800 */
[----:B------:R-:W-:Y:S01]  /*79d0*/  FADD.FTZ R145, R86, -R145 ;  /* 0x8000009156917221 */ /* 0x000fe20000010000 */
[----:B------:R-:W-:Y:S01]  /*79e0*/  FMUL.FTZ R25, R107, R65 ;  /* 0x000000416b197220 */ /* 0x000fe20000410000 */
[----:B------:R-:W-:Y:S01]  /*79f0*/  FMUL.FTZ R86, R230, R127 ;  /* 0x0000007fe6567220 */ /* 0x000fe20000410000 */
[----:B------:R-:W-:-:S04]  /*7a00*/  FMUL.FTZ R65, R106, R66 ;  /* 0x000000426a417220 */ /* 0x000fc80000410000 */
[----:B------:R-:W5:Y:S01]  /*7a10*/  MUFU.EX2 R116, R116 ;  /* 0x0000007400747308 */ /* 0x000f620000000800 */
[----:B-1----:R-:W-:Y:S01]  /*7a20*/  FADD.FTZ R120, R71, -R217 ;  /* 0x800000d947787221 */ /* 0x002fe20000010000 */
[----:B------:R-:W-:Y:S01]  /*7a30*/  FMUL.FTZ R71, R227, R130 ;  /* 0x00000082e3477220 */ /* 0x000fe20000410000 */
[----:B------:R-:W-:-:S05]  /*7a40*/  FMUL.FTZ R39, R16, R39 ;  /* 0x0000002710277220 */ /* 0x000fca0000410000 */
[----:B------:R-:W1:Y:S01]  /*7a50*/  MUFU.EX2 R115, R115 ;  /* 0x0000007300737308 */ /* 0x000e620000000800 */
[----:B------:R-:W-:Y:S01]  /*7a60*/  FMUL.FTZ R60, R101, R60 ;  /* 0x0000003c653c7220 */ /* 0x000fe20000410000 */
        /* <DEDUP_REMOVED lines=9> */
[----:B------:R-:W-:Y:S01]  /*7b00*/  FADD.FTZ R123, R72, -R125 ;  /* 0x8000007d487b7221 */ /* 0x000fe20000010000 */
[----:B------:R-:W-:Y:S01]  /*7b10*/  FADD.FTZ R134, R73, -R135 ;  /* 0x8000008749867221 */ /* 0x000fe20000010000 */
[----:B------:R-:W-:Y:S01]  /*7b20*/  FADD.FTZ R125, R74, -R125 ;  /* 0x8000007d4a7d7221 */ /* 0x000fe20000010000 */
        /* <DEDUP_REMOVED lines=27> */
[----:B----4-:R-:W-:Y:S01]  /*7ce0*/  FMUL.FTZ R27, R34, R142 ;  /* 0x0000008e221b7220 */ /* 0x010fe20000410000 */
        /* <DEDUP_REMOVED lines=22> */
[----:B------:R-:W-:Y:S01]  /*7e50*/  IMAD R39, R39, 0x2, R236 ;  /* 0x0000000227277824 */ /* 0x000fe200078e02ec */
[----:B------:R-:W-:Y:S01]  /*7e60*/  F2FP.F16.F32.PACK_AB R80, R131, R80 ;  /* 0x000000508350723e */ /* 0x000fe200000000ff */
[----:B---3--:R-:W-:Y:S01]  /*7e70*/  FMUL.FTZ R63, R33, R138 ;  /* 0x0000008a213f7220 */ /* 0x008fe20000410000 */
        /* <DEDUP_REMOVED lines=13> */
[----:B-1----:R-:W-:Y:S01]  /*7f50*/  FMUL.FTZ R59, R115, R145 ;  /* 0x00000091733b7220 */ /* 0x002fe20000410000 */
        /* <DEDUP_REMOVED lines=162> */
.L_x_3033:
        /* <DEDUP_REMOVED lines=70> */
.L_x_3034:
        /* <DEDUP_REMOVED lines=12> */
.L_x_3024:
        /* <DEDUP_REMOVED lines=34> */
.L_x_3004:
[----:B------:R-:W-:Y:S05]  /*90c0*/  @P0 BRA `(.L_x_3036) ;  /* 0x0000001000ac0947 */ /* 0x000fea0003800000 */
[----:B------:R-:W1:Y:S01]  /*90d0*/  S2R R0, SR_TID.X ;  /* 0x0000000000007919 */ /* 0x000e620000002100 */
[----:B------:R-:W3:Y:S01]  /*90e0*/  S2UR UR5, SR_CgaCtaId ;  /* 0x00000000000579c3 */ /* 0x000ee20000008800 */
[----:B------:R-:W-:Y:S01]  /*90f0*/  UMOV UR4, 0x400 ;  /* 0x0000040000047882 */ /* 0x000fe20000000000 */
[----:B------:R-:W-:-:S06]  /*9100*/  F2FP.F16.F32.PACK_AB R184, R185, R184 ;  /* 0x000000b8b9b8723e */ /* 0x000fcc00000000ff */
[----:B------:R-:W-:Y:S01]  /*9110*/  BAR.SYNC.DEFER_BLOCKING 0x1, 0x100 ;  /* 0x0044000000007b1d */ /* 0x000fe20000010000 */
[----:B------:R-:W-:Y:S02]  /*9120*/  F2FP.F16.F32.PACK_AB R185, R187, R186 ;  /* 0x000000babbb9723e */ /* 0x000fe400000000ff */
[----:B------:R-:W-:Y:S02]  /*9130*/  F2FP.F16.F32.PACK_AB R192, R193, R192 ;  /* 0x000000c0c1c0723e */ /* 0x000fe400000000ff */
[----:B------:R-:W-:Y:S01]  /*9140*/  F2FP.F16.F32.PACK_AB R186, R189, R188 ;  /* 0x000000bcbdba723e */ /* 0x000fe200000000ff */
[----:B------:R-:W-:Y:S01]  /*9150*/  ULDC.64 UR8, c[0x0][0x878] ;  /* 0x00021e0000087ab9 */ /* 0x000fe20000000a00 */
[----:B------:R-:W-:Y:S01]  /*9160*/  F2FP.F16.F32.PACK_AB R187, R191, R190 ;  /* 0x000000bebfbb723e */ /* 0x000fe200000000ff */
[----:B------:R-:W-:Y:S01]  /*9170*/  UISETP.NE.U32.AND UP0, UPT, UR8, URZ, UPT ;  /* 0x0000003f0800728c */ /* 0x000fe2000bf05070 */
[----:B------:R-:W-:Y:S02]  /*9180*/  F2FP.F16.F32.PACK_AB R193, R195, R194 ;  /* 0x000000c2c3c1723e */ /* 0x000fe400000000ff */
[----:B------:R-:W-:Y:S01]  /*9190*/  F2FP.F16.F32.PACK_AB R200, R201, R200 ;  /* 0x000000c8c9c8723e */ /* 0x000fe200000000ff */
[----:B------:R-:W-:Y:S01]  /*91a0*/  UISETP.NE.AND.EX UP0, UPT, UR9, URZ, UPT, UP0 ;  /* 0x0000003f0900728c */ /* 0x000fe2000bf05300 */
[----:B------:R-:W-:-:S02]  /*91b0*/  F2FP.F16.F32.PACK_AB R194, R197, R196 ;  /* 0x000000c4c5c2723e */ /* 0x000fc400000000ff */
[----:B------:R-:W-:Y:S02]  /*91c0*/  F2FP.F16.F32.PACK_AB R195, R199, R198 ;  /* 0x000000c6c7c3723e */ /* 0x000fe400000000ff */
[----:B------:R-:W-:Y:S02]  /*91d0*/  F2FP.F16.F32.PACK_AB R201, R203, R202 ;  /* 0x000000cacbc9723e */ /* 0x000fe400000000ff */
[----:B------:R-:W-:Y:S01]  /*91e0*/  F2FP.F16.F32.PACK_AB R208, R209, R208 ;  /* 0x000000d0d1d0723e */ /* 0x000fe200000000ff */
[----:B---3--:R-:W-:Y:S01]  /*91f0*/  ULEA UR6, UR5, UR4, 0x18 ;  /* 0x0000000405067291 */ /* 0x008fe2000f8ec03f */
[----:B------:R-:W-:Y:S02]  /*9200*/  F2FP.F16.F32.PACK_AB R202, R205, R204 ;  /* 0x000000cccdca723e */ /* 0x000fe400000000ff */
[----:B------:R-:W-:Y:S01]  /*9210*/  F2FP.F16.F32.PACK_AB R203, R207, R206 ;  /* 0x000000cecfcb723e */ /* 0x000fe200000000ff */
[----:B------:R-:W-:Y:S01]  /*9220*/  ULDC.64 UR4, c[0x0][0x870] ;  /* 0x00021c0000047ab9 */ /* 0x000fe20000000a00 */
[----:B------:R-:W-:Y:S01]  /*9230*/  F2FP.F16.F32.PACK_AB R209, R211, R210 ;  /* 0x000000d2d3d1723e */ /* 0x000fe200000000ff */
[----:B-1----:R-:W-:Y:S01]  /*9240*/  VIADD R13, R0, 0xffffff80 ;  /* 0xffffff80000d7836 */ /* 0x002fe20000000000 */
        /* <DEDUP_REMOVED lines=50> */
[----:B------:R-:W-:Y:S01]  /*9570*/  STSM.16.M88.4 [R8], R200 ;  /* 0x000000c808007844 */ /* 0x000fe20000000200 */
[----:B------:R-:W-:Y:S02]  /*9580*/  PLOP3.LUT P1, PT, PT, PT, UP0, 0x80, 0x0 ;  /* 0x000000000000781c */ /* 0x000fe40003f2f008 */
[----:B------:R-:W-:Y:S01]  /*9590*/  ISETP.NE.AND.EX P4, PT, RZ, UR5, PT, P4 ;  /* 0x00000005ff007c0c */ /* 0x000fe2000bf85340 */
[----:B------:R-:W-:Y:S01]  /*95a0*/  STSM.16.M88.4 [R3], R208 ;  /* 0x000000d003007844 */ /* 0x000fe20000000200 */
[----:B------:R-:W-:Y:S02]  /*95b0*/  ULDC.64 UR4, c[0x0][0x870] ;  /* 0x00021c0000047ab9 */ /* 0x000fe40000000a00 */
[----:B------:R-:W-:Y:S01]  /*95c0*/  UIMAD.WIDE UR4, UR41, 0x4, UR4 ;  /* 0x00000004290478a5 */ /* 0x000fe2000f8e0204 */
[----:B------:R1:W-:Y:S04]  /*95d0*/  STSM.16.M88.4 [R0], R152 ;  /* 0x0000009800007844 */ /* 0x0003e80000000200 */
[----:B------:R2:W-:Y:S01]  /*95e0*/  STSM.16.M88.4 [R2+-0x4000], R160 ;  /* 0xffc000a002007844 */ /* 0x0005e20000000200 */
[----:B------:R-:W-:-:S02]  /*95f0*/  IMAD.U32 R4, RZ, RZ, UR4 ;  /* 0x00000004ff047e24 */ /* 0x000fc4000f8e00ff */
[----:B------:R-:W-:Y:S01]  /*9600*/  IMAD.U32 R5, RZ, RZ, UR5 ;  /* 0x00000005ff057e24 */ /* 0x000fe2000f8e00ff */
[----:B------:R-:W-:Y:S01]  /*9610*/  STSM.16.M88.4 [R8+-0x4000], R168 ;  /* 0xffc000a808007844 */ /* 0x000fe20000000200 */
[----:B------:R-:W-:-:S03]  /*9620*/  @UP0 ULDC.64 UR4, c[0x0][0x878] ;  /* 0x00021e0000040ab9 */ /* 0x000fc60000000a00 */
[----:B------:R3:W-:Y:S01]  /*9630*/  STSM.16.M88.4 [R3+-0x4000], R176 ;  /* 0xffc000b003007844 */ /* 0x0007e20000000200 */
[----:B------:R-:W-:Y:S01]  /*9640*/  BAR.SYNC.DEFER_BLOCKING 0x1, 0x100 ;  /* 0x0044000000007b1d */ /* 0x000fe20000010000 */
[----:B------:R-:W-:-:S06]  /*9650*/  @UP0 UIMAD.WIDE UR4, UR41, 0x4, UR4 ;  /* 0x00000004290408a5 */ /* 0x000fcc000f8e0204 */
[----:B------:R-:W-:Y:S02]  /*9660*/  IMAD.U32 R6, RZ, RZ, UR4 ;  /* 0x00000004ff067e24 */ /* 0x000fe4000f8e00ff */
[----:B------:R-:W-:Y:S01]  /*9670*/  IMAD.U32 R7, RZ, RZ, UR5 ;  /* 0x00000005ff077e24 */ /* 0x000fe2000f8e00ff */
[----:B------:R-:W4:Y:S04]  /*9680*/  @P4 LDG.E R9, desc[UR38][R4.64] ;  /* 0x0000002604094981 */ /* 0x000f28000c1e1900 */
[----:B------:R5:W4:Y:S01]  /*9690*/  @P1 LDG.E R6, desc[UR38][R6.64] ;  /* 0x0000002606061981 */ /* 0x000b22000c1e1900 */
[----:B------:R-:W-:Y:S01]  /*96a0*/  LEA.HI R19, R10, R13, RZ, 0x3 ;  /* 0x0000000d0a137211 */ /* 0x000fe200078f18ff */
[----:B------:R-:W-:-:S03]  /*96b0*/  ULDC UR4, c[0x0][0x808] ;  /* 0x0002020000047ab9 */ /* 0x000fc60000000800 */
[----:B-1----:R-:W-:Y:S02]  /*96c0*/  LOP3.LUT R0, R19, 0x1ffffff8, RZ, 0xc0, !PT ;  /* 0x1ffffff813007812 */ /* 0x002fe400078ec0ff */
[----:B------:R-:W-:-:S03]  /*96d0*/  SHF.R.S32.HI R19, RZ, 0x3, R19 ;  /* 0x00000003ff137819 */ /* 0x000fc60000011413 */
[----:B------:R-:W-:Y:S01]  /*96e0*/  IMAD.IADD R0, R13, 0x1, -R0 ;  /* 0x000000010d007824 */ /* 0x000fe200078e0a00 */
[----:B-----5:R-:W-:Y:S01]  /*96f0*/  LEA.HI R7, R10, R13, RZ, 0x6 ;  /* 0x0000000d0a077211 */ /* 0x020fe200078f30ff */
[----:B--2---:R-:W-:Y:S02]  /*9700*/  IMAD.SHL.U32 R2, R19, 0x40, RZ ;  /* 0x0000004013027824 */ /* 0x004fe400078e00ff */
[----:B------:R-:W-:Y:S02]  /*9710*/  IMAD.SHL.U32 R20, R0, 0x8, RZ ;  /* 0x0000000800147824 */ /* 0x000fe400078e00ff */
[----:B------:R-:W-:Y:S01]  /*9720*/  IMAD.SHL.U32 R7, R7, 0x8, RZ ;  /* 0x0000000807077824 */ /* 0x000fe200078e00ff */
[----:B------:R-:W-:Y:S02]  /*9730*/  LOP3.LUT R11, R2, 0x1c0, RZ, 0xc0, !PT ;  /* 0x000001c0020b7812 */ /* 0x000fe400078ec0ff */
[----:B---3--:R-:W-:Y:S02]  /*9740*/  CS2R R2, SRZ ;  /* 0x0000000000027805 */ /* 0x008fe4000001ff00 */
[----:B------:R-:W-:-:S02]  /*9750*/  LOP3.LUT R0, R11, 0x38, R20, 0xf8, !PT ;  /* 0x000000380b007812 */ /* 0x000fc400078ef814 */
[----:B------:R-:W-:-:S04]  /*9760*/  SHF.R.U32.HI R11, RZ, 0x3, R11 ;  /* 0x00000003ff0b7819 */ /* 0x000fc8000001160b */
[----:B------:R-:W-:-:S04]  /*9770*/  LOP3.LUT R0, R0, R11, RZ, 0x3c, !PT ;  /* 0x0000000b00007212 */ /* 0x000fc800078e3cff */
[----:B------:R-:W-:Y:S01]  /*9780*/  LOP3.LUT R0, R0, 0x7ffffe00, R7, 0xf8, !PT ;  /* 0x7ffffe0000007812 */ /* 0x000fe200078ef807 */
[--C-:B----4-:R-:W-:Y:S01]  /*9790*/  @P4 IMAD.MOV.U32 R2, RZ, RZ, R9.reuse ;  /* 0x000000ffff024224 */ /* 0x110fe200078e0009 */
[----:B------:R-:W-:Y:S02]  /*97a0*/  @P4 SHF.R.S32.HI R3, RZ, 0x1f, R9 ;  /* 0x0000001fff034819 */ /* 0x000fe40000011409 */
[----:B------:R-:W-:Y:S02]  /*97b0*/  @P1 R2UR UR4, R6 ;  /* 0x00000000060412ca */ /* 0x000fe400000e0000 */
[----:B------:R-:W-:Y:S01]  /*97c0*/  IADD3 R16, P0, R19, R2, RZ ;  /* 0x0000000213107210 */ /* 0x000fe20007f1e0ff */
[----:B------:R-:W-:-:S12]  /*97d0*/  @P1 BRA `(.L_x_3037) ;  /* 0x0000000000181947 */ /* 0x000fd80003800000 */
[----:B------:R-:W-:Y:S05]  /*97e0*/  @!P4 BRA `(.L_x_3037) ;  /* 0x000000000014c947 */ /* 0x000fea0003800000 */
[----:B------:R-:W2:Y:S04]  /*97f0*/  LDG.E R7, desc[UR38][R4.64] ;  /* 0x0000002604077981 */ /* 0x000ea8000c1e1900 */
[----:B------:R-:W3:Y:S01]  /*9800*/  LDG.E R6, desc[UR38][R4.64+0x4] ;  /* 0x0000042604067981 */ /* 0x000ee2000c1e1900 */
[----:B--2---:R-:W-:Y:S02]  /*9810*/  R2UR UR5, R7 ;  /* 0x00000000070572ca */ /* 0x004fe400000e0000 */
[----:B---3--:R-:W-:-:S13]  /*9820*/  R2UR UR4, R6 ;  /* 0x00000000060472ca */ /* 0x008fda00000e0000 */
[----:B------:R-:W-:-:S12]  /*9830*/  UIADD3 UR4, -UR5, UR4, URZ ;  /* 0x0000000405047290 */ /* 0x000fd8000fffe13f */
.L_x_3037:
[----:B------:R-:W-:Y:S01]  /*9840*/  LEA R0, R0, UR6, 0x1 ;  /* 0x0000000600007c11 */ /* 0x000fe2000f8e08ff */
[----:B------:R-:W1:Y:S01]  /*9850*/  LDC R31, c[0x0][0x83c] ;  /* 0x00020f00ff1f7b82 */ /* 0x000e620000000800 */
[----:B------:R-:W-:Y:S01]  /*9860*/  UIMAD UR4, UR37, -0x80, UR4 ;  /* 0xffffff80250478a4 */ /* 0x000fe2000f8e0204 */
[C---:B------:R-:W-:Y:S01]  /*9870*/  VIADD R2, R19.reuse, 0x20 ;  /* 0x0000002013027836 */ /* 0x040fe20000000000 */
[----:B------:R-:W-:Y:S01]  /*9880*/  USHF.R.S32.HI UR5, URZ, 0x1f, UR41 ;  /* 0x0000001f3f057899 */ /* 0x000fe20008011429 */
[----:B------:R2:W3:Y:S01]  /*9890*/  LDS.128 R12, [R0+0x1000] ;  /* 0x00100000000c7984 */ /* 0x0004e20000000c00 */
[----:B------:R-:W-:Y:S01]  /*98a0*/  ULDC.64 UR6, c[0x0][0x850] ;  /* 0x0002140000067ab9 */ /* 0x000fe20000000a00 */
[C---:B------:R-:W-:Y:S01]  /*98b0*/  LEA.HI.X.SX32 R17, R19.reuse, R3, 0x1, P0 ;  /* 0x0000000313117211 */ /* 0x040fe200000f0eff */
[----:B------:R-:W-:Y:S01]  /*98c0*/  IMAD.U32 R22, RZ, RZ, UR4 ;  /* 0x00000004ff167e24 */ /* 0x000fe2000f8e00ff */
[----:B------:R2:W4:Y:S01]  /*98d0*/  LDS.128 R8, [R0+0x2000] ;  /* 0x0020000000087984 */ /* 0x0005220000000c00 */
[----:B------:R-:W-:Y:S01]  /*98e0*/  UIMAD UR4, UR46, UR6, URZ ;  /* 0x000000062e0472a4 */ /* 0x000fe2000f8e023f */
[--C-:B------:R-:W-:Y:S01]  /*98f0*/  SHF.R.S32.HI R21, RZ, 0x1f, R20.reuse ;  /* 0x0000001fff157819 */ /* 0x100fe20000011414 */
[----:B------:R-:W2:Y:S01]  /*9900*/  LDC R33, c[0x0][0x80c] ;  /* 0x00020300ff217b82 */ /* 0x000ea20000000800 */
[----:B------:R1:W2:Y:S01]  /*9910*/  LDS.128 R4, [R0+0x3000] ;  /* 0x0030000000047984 */ /* 0x0002a20000000c00 */
[----:B------:R-:W-:Y:S01]  /*9920*/  VIMNMX R22, R22, 0x80, PT ;  /* 0x0000008016167848 */ /* 0x000fe20003fe0100 */
[----:B------:R-:W-:Y:S01]  /*9930*/  IMAD.U32 R3, RZ, RZ, UR6 ;  /* 0x00000006ff037e24 */ /* 0x000fe2000f8e00ff */
[----:B------:R-:W-:Y:S01]  /*9940*/  UIMAD UR4, UR40, UR7, UR4 ;  /* 0x00000007280472a4 */ /* 0x000fe2000f8e0204 */
[----:B------:R-:W-:Y:S01]  /*9950*/  IMAD.U32 R30, RZ, RZ, UR5 ;  /* 0x00000005ff1e7e24 */ /* 0x000fe2000f8e00ff */
[CC--:B------:R-:W-:Y:S01]  /*9960*/  ISETP.GE.AND P3, PT, R19.reuse, R22.reuse, PT ;  /* 0x000000161300720c */ /* 0x0c0fe20003f66270 */
[----:B------:R-:W-:Y:S01]  /*9970*/  VIADD R18, R19, 0x40 ;  /* 0x0000004013127836 */ /* 0x000fe20000000000 */
[-C--:B------:R-:W-:Y:S01]  /*9980*/  ISETP.GE.AND P2, PT, R2, R22.reuse, PT ;  /* 0x000000160200720c */ /* 0x080fe20003f46270 */
[----:B------:R-:W-:Y:S01]  /*9990*/  IMAD.WIDE.U32 R2, R3, UR40, R20 ;  /* 0x0000002803027c25 */ /* 0x000fe2000f8e0014 */
[----:B------:R-:W-:Y:S01]  /*99a0*/  SEL R30, R30, RZ, !P4 ;  /* 0x000000ff1e1e7207 */ /* 0x000fe20006000000 */
[----:B------:R-:W-:Y:S01]  /*99b0*/  BSSY B0, `(.L_x_3038) ;  /* 0x000001c000007945 */ /* 0x000fe20003800000 */
[----:B------:R-:W-:Y:S01]  /*99c0*/  ISETP.GE.AND P1, PT, R18, R22, PT ;  /* 0x000000161200720c */ /* 0x000fe20003f26270 */
[----:B------:R-:W-:Y:S01]  /*99d0*/  VIADD R3, R3, UR4 ;  /* 0x0000000403037c36 */ /* 0x000fe20008000000 */
[-C--:B-1----:R-:W-:Y:S01]  /*99e0*/  ISETP.GE.OR P6, PT, R20, R31.reuse, P3 ;  /* 0x0000001f1400720c */ /* 0x082fe20001fc6670 */
[----:B------:R-:W-:Y:S01]  /*99f0*/  ULDC.64 UR4, c[0x0][0x858] ;  /* 0x0002160000047ab9 */ /* 0x000fe20000000a00 */
[----:B------:R-:W-:Y:S01]  /*9a00*/  SEL R35, RZ, UR41, P4 ;  /* 0x00000029ff237c07 */ /* 0x000fe2000a000000 */
[----:B------:R-:W-:Y:S01]  /*9a10*/  IMAD R18, R30, UR4, RZ ;  /* 0x000000041e127c24 */ /* 0x000fe2000f8e02ff */
[CC--:B------:R-:W-:Y:S01]  /*9a20*/  ISETP.GE.OR P5, PT, R20.reuse, R31.reuse, P2 ;  /* 0x0000001f1400720c */ /* 0x0c0fe200017a6670 */
[----:B------:R-:W-:Y:S01]  /*9a30*/  VIADD R19, R19, 0x60 ;  /* 0x0000006013137836 */ /* 0x000fe20000000000 */
[----:B------:R-:W-:Y:S01]  /*9a40*/  ISETP.GE.OR P4, PT, R20, R31, P1 ;  /* 0x0000001f1400720c */ /* 0x000fe20000f86670 */
[----:B------:R-:W-:-:S02]  /*9a50*/  IMAD.U32 R27, RZ, RZ, UR37 ;  /* 0x00000025ff1b7e24 */ /* 0x000fc4000f8e00ff */
[----:B------:R-:W-:Y:S01]  /*9a60*/  IMAD R23, R35, UR5, R18 ;  /* 0x0000000523177c24 */ /* 0x000fe2000f8e0212 */
[----:B------:R-:W-:Y:S01]  /*9a70*/  ISETP.GE.AND P0, PT, R19, R22, PT ;  /* 0x000000161300720c */ /* 0x000fe20003f06270 */
[----:B------:R-:W-:-:S04]  /*9a80*/  IMAD.WIDE.U32 R28, R35, UR4, R2 ;  /* 0x00000004231c7c25 */ /* 0x000fc8000f8e0002 */
[----:B------:R-:W-:-:S04]  /*9a90*/  IMAD.WIDE R26, R27, 0x80, R16 ;  /* 0x000000801b1a7825 */ /* 0x000fc800078e0210 */
[----:B------:R-:W-:Y:S01]  /*9aa0*/  IMAD.IADD R23, R29, 0x1, R23 ;  /* 0x000000011d177824 */ /* 0x000fe200078e0217 */
[----:B--234-:R-:W-:Y:S06]  /*9ab0*/  @P6 BRA `(.L_x_3039) ;  /* 0x00000000002c6947 */ /* 0x01cfec0003800000 */
        /* <DEDUP_REMOVED lines=11> */
.L_x_3039:
[----:B------:R-:W-:Y:S05]  /*9b70*/  BSYNC B0 ;  /* 0x0000000000007941 */ /* 0x000fea0003800000 */
.L_x_3038:
[----:B-1----:R1:W2:Y:S01]  /*9b80*/  LDS.128 R16, [R0+0x5000] ;  /* 0x0050000000107984 */ /* 0x0022a20000000c00 */
[----:B------:R-:W-:Y:S01]  /*9b90*/  BSSY B0, `(.L_x_3040) ;  /* 0x0000010000007945 */ /* 0x000fe20003800000 */
[----:B------:R-:W-:-:S03]  /*9ba0*/  ISETP.GE.OR P6, PT, R20, R31, P0 ;  /* 0x0000001f1400720c */ /* 0x000fc600007c6670 */
[----:B------:R-:W-:Y:S10]  /*9bb0*/  @P5 BRA `(.L_x_3041) ;  /* 0x0000000000345947 */ /* 0x000ff40003800000 */
[----:B------:R-:W-:Y:S01]  /*9bc0*/  IADD3 R25, P5, R26, 0x20, RZ ;  /* 0x000000201a197810 */ /* 0x000fe20007fbe0ff */
[----:B------:R-:W-:Y:S01]  /*9bd0*/  ULDC.64 UR4, c[0x0][0x848] ;  /* 0x0002120000047ab9 */ /* 0x000fe20000000a00 */
[----:B------:R-:W-:-:S03]  /*9be0*/  IMAD.MOV.U32 R3, RZ, RZ, R23 ;  /* 0x000000ffff037224 */ /* 0x000fc600078e0017 */
[----:B------:R-:W-:-:S04]  /*9bf0*/  IMAD.X R2, RZ, RZ, R27, P5 ;  /* 0x000000ffff027224 */ /* 0x000fc800028e061b */
[----:B------:R-:W-:Y:S02]  /*9c00*/  IMAD R24, R2, UR4, RZ ;  /* 0x0000000402187c24 */ /* 0x000fe4000f8e02ff */
[----:B------:R-:W-:-:S04]  /*9c10*/  IMAD.MOV.U32 R2, RZ, RZ, R28 ;  /* 0x000000ffff027224 */ /* 0x000fc800078e001c */
[----:B------:R-:W-:-:S04]  /*9c20*/  IMAD.WIDE.U32 R2, R25, UR4, R2 ;  /* 0x0000000419027c25 */ /* 0x000fc8000f8e0002 */
[----:B------:R-:W-:Y:S01]  /*9c30*/  IMAD R25, R25, UR5, R24 ;  /* 0x0000000519197c24 */ /* 0x000fe2000f8e0218 */
[----:B------:R-:W-:Y:S02]  /*9c40*/  ULDC.64 UR4, c[0x0][0x830] ;  /* 0x00020c0000047ab9 */ /* 0x000fe40000000a00 */
[----:B------:R-:W-:Y:S01]  /*9c50*/  LEA R24, P5, R2, UR4, 0x1 ;  /* 0x0000000402187c11 */ /* 0x000fe2000f8a08ff */
[----:B------:R-:W-:-:S05]  /*9c60*/  IMAD.IADD R3, R3, 0x1, R25 ;  /* 0x0000000103037824 */ /* 0x000fca00078e0219 */
[----:B------:R-:W-:-:S05]  /*9c70*/  LEA.HI.X R25, R2, UR5, R3, 0x1, P5 ;  /* 0x0000000502197c11 */ /* 0x000fca000a8f0c03 */
[----:B--2---:R3:W-:Y:S02]  /*9c80*/  STG.E.128 desc[UR38][R24.64], R16 ;  /* 0x0000001018007986 */ /* 0x0047e4000c101d26 */
.L_x_3041:
[----:B------:R-:W-:Y:S05]  /*9c90*/  BSYNC B0 ;  /* 0x0000000000007941 */ /* 0x000fea0003800000 */
.L_x_3040:
[----:B--23--:R2:W3:Y:S01]  /*9ca0*/  LDS.128 R16, [R0+0x6000] ;  /* 0x0060000000107984 */ /* 0x00c4e20000000c00 */
[----:B------:R-:W-:Y:S04]  /*9cb0*/  BSSY B0, `(.L_x_3042) ;  /* 0x000000f000007945 */ /* 0x000fe80003800000 */
[----:B------:R-:W-:Y:S05]  /*9cc0*/  @P4 BRA `(.L_x_3043) ;  /* 0x0000000000344947 */ /* 0x000fea0003800000 */
        /* <DEDUP_REMOVED lines=12> */
[----:B---3--:R4:W-:Y:S02]  /*9d90*/  STG.E.128 desc[UR38][R24.64], R16 ;  /* 0x0000001018007986 */ /* 0x0089e4000c101d26 */
.L_x_3043:
[----:B------:R-:W-:Y:S05]  /*9da0*/  BSYNC B0 ;  /* 0x0000000000007941 */ /* 0x000fea0003800000 */
.L_x_3042:
[----:B---34-:R3:W4:Y:S01]  /*9db0*/  LDS.128 R16, [R0+0x7000] ;  /* 0x0070000000107984 */ /* 0x0187220000000c00 */
        /* <DEDUP_REMOVED lines=14> */
[----:B----4-:R4:W-:Y:S02]  /*9ea0*/  STG.E.128 desc[UR38][R22.64], R16 ;  /* 0x0000001016007986 */ /* 0x0109e4000c101d26 */
.L_x_3045:
[----:B------:R-:W-:Y:S05]  /*9eb0*/  BSYNC B0 ;  /* 0x0000000000007941 */ /* 0x000fea0003800000 */
.L_x_3044:
[----:B----4-:R4:W1:Y:S01]  /*9ec0*/  LDS.128 R16, [R0] ;  /* 0x0000000000107984 */ /* 0x0108620000000c00 */
[----:B------:R-:W-:Y:S01]  /*9ed0*/  ULDC.64 UR6, c[0x0][0x820] ;  /* 0x0002080000067ab9 */ /* 0x000fe20000000a00 */
[CC--:B------:R-:W-:Y:S01]  /*9ee0*/  ISETP.GE.OR P3, PT, R20.reuse, R33.reuse, P3 ;  /* 0x000000211400720c */ /* 0x0c0fe20001f66670 */
[----:B------:R-:W-:Y:S02]  /*9ef0*/  UIMAD UR4, UR46, UR6, URZ ;  /* 0x000000062e0472a4 */ /* 0x000fe4000f8e023f */
[----:B------:R-:W-:Y:S01]  /*9f00*/  IMAD.U32 R3, RZ, RZ, UR6 ;  /* 0x00000006ff037e24 */ /* 0x000fe2000f8e00ff */
[----:B------:R-:W-:Y:S01]  /*9f10*/  BSSY B0, `(.L_x_3046) ;  /* 0x0000017000007945 */ /* 0x000fe20003800000 */
[CC--:B------:R-:W-:Y:S01]  /*9f20*/  ISETP.GE.OR P2, PT, R20.reuse, R33.reuse, P2 ;  /* 0x000000211400720c */ /* 0x0c0fe20001746670 */
[----:B------:R-:W-:Y:S02]  /*9f30*/  UIMAD UR4, UR40, UR7, UR4 ;  /* 0x00000007280472a4 */ /* 0x000fe4000f8e0204 */
[----:B------:R-:W-:Y:S01]  /*9f40*/  IMAD.WIDE.U32 R2, R3, UR40, R20 ;  /* 0x0000002803027c25 */ /* 0x000fe2000f8e0014 */
[----:B------:R-:W-:-:S02]  /*9f50*/  ISETP.GE.OR P1, PT, R20, R33, P1 ;  /* 0x000000211400720c */ /* 0x000fc40000f26670 */
[----:B------:R-:W-:Y:S01]  /*9f60*/  ISETP.GE.OR P0, PT, R20, R33, P0 ;  /* 0x000000211400720c */ /* 0x000fe20000706670 */
[----:B------:R-:W-:Y:S01]  /*9f70*/  VIADD R3, R3, UR4 ;  /* 0x0000000403037c36 */ /* 0x000fe20008000000 */
[----:B------:R-:W-:Y:S02]  /*9f80*/  ULDC.64 UR4, c[0x0][0x828] ;  /* 0x00020a0000047ab9 */ /* 0x000fe40000000a00 */
[----:B------:R-:W-:Y:S02]  /*9f90*/  IMAD R21, R30, UR4, RZ ;  /* 0x000000041e157c24 */ /* 0x000fe4000f8e02ff */
[----:B------:R-:W-:-:S04]  /*9fa0*/  IMAD.WIDE.U32 R24, R35, UR4, R2 ;  /* 0x0000000423187c25 */ /* 0x000fc8000f8e0002 */
[----:B------:R-:W-:-:S04]  /*9fb0*/  IMAD R21, R35, UR5, R21 ;  /* 0x0000000523157c24 */ /* 0x000fc8000f8e0215 */
[----:B------:R-:W-:Y:S01]  /*9fc0*/  IMAD.IADD R21, R25, 0x1, R21 ;  /* 0x0000000119157824 */ /* 0x000fe200078e0215 */
[----:B----4-:R-:W-:Y:S06]  /*9fd0*/  @P3 BRA `(.L_x_3047) ;  /* 0x0000000000283947 */ /* 0x010fec0003800000 */
        /* <DEDUP_REMOVED lines=10> */
.L_x_3047:
[----:B------:R-:W-:Y:S05]  /*a080*/  BSYNC B0 ;  /* 0x0000000000007941 */ /* 0x000fea0003800000 */
.L_x_3046:
[----:B------:R-:W-:Y:S04]  /*a090*/  BSSY B0, `(.L_x_3048) ;  /* 0x000000f000007945 */ /* 0x000fe80003800000 */
[----:B------:R-:W-:Y:S05]  /*a0a0*/  @P2 BRA `(.L_x_3049) ;  /* 0x0000000000342947 */ /* 0x000fea0003800000 */
[----:B-1--4-:R-:W-:Y:S01]  /*a0b0*/  IADD3 R17, P2, R26, 0x20, RZ ;  /* 0x000000201a117810 */ /* 0x012fe20007f5e0ff */
[----:B------:R-:W-:Y:S01]  /*a0c0*/  ULDC.64 UR4, c[0x0][0x818] ;  /* 0x0002060000047ab9 */ /* 0x000fe20000000a00 */
[----:B------:R-:W-:Y:S02]  /*a0d0*/  IMAD.MOV.U32 R2, RZ, RZ, R24 ;  /* 0x000000ffff027224 */ /* 0x000fe400078e0018 */
[----:B------:R-:W-:Y:S02]  /*a0e0*/  IMAD.MOV.U32 R3, RZ, RZ, R21 ;  /* 0x000000ffff037224 */ /* 0x000fe400078e0015 */
[----:B--23--:R-:W-:Y:S02]  /*a0f0*/  IMAD.X R0, RZ, RZ, R27, P2 ;  /* 0x000000ffff007224 */ /* 0x00cfe400010e061b */
        /* <DEDUP_REMOVED lines=8> */
.L_x_3049:
[----:B------:R-:W-:Y:S05]  /*a180*/  BSYNC B0 ;  /* 0x0000000000007941 */ /* 0x000fea0003800000 */
.L_x_3048:
[----:B------:R-:W-:Y:S04]  /*a190*/  BSSY B0, `(.L_x_3050) ;  /* 0x000000f000007945 */ /* 0x000fe80003800000 */
[----:B------:R-:W-:Y:S05]  /*a1a0*/  @P1 BRA `(.L_x_3051) ;  /* 0x0000000000341947 */ /* 0x000fea0003800000 */
[----:B-1----:R-:W-:Y:S01]  /*a1b0*/  IADD3 R13, P1, R26, 0x40, RZ ;  /* 0x000000401a0d7810 */ /* 0x002fe20007f3e0ff */
        /* <DEDUP_REMOVED lines=12> */
.L_x_3051:
[----:B------:R-:W-:Y:S05]  /*a280*/  BSYNC B0 ;  /* 0x0000000000007941 */ /* 0x000fea0003800000 */
.L_x_3050:
        /* <DEDUP_REMOVED lines=15> */
.L_x_3036:
        /* <DEDUP_REMOVED lines=9> */
[----:B------:R-:W-:-:S03]  /*a410*/  UISETP.NE.AND.EX UP0, UPT, UR5, URZ, UPT, UP0 ;  /* 0x0000003f0500728c */ /* 0x000fc6000bf05300 */
[----:B--2---:R-:W2:Y:S01]  /*a420*/  @P4 LDG.E R9, desc[UR38][R4.64] ;  /* 0x0000002604094981 */ /* 0x004ea2000c1e1900 */
[----:B------:R-:W-:Y:S02]  /*a430*/  ULDC UR6, c[0x0][0x808] ;  /* 0x0002020000067ab9 */ /* 0x000fe40000000800 */
[----:B------:R-:W-:Y:S01]  /*a440*/  PLOP3.LUT P1, PT, PT, PT, UP0, 0x80, 0x0 ;  /* 0x000000000000781c */ /* 0x000fe20003f2f008 */
[----:B------:R-:W-:-:S04]  /*a450*/  IMAD.U32 R0, RZ, RZ, UR6 ;  /* 0x00000006ff007e24 */ /* 0x000fc8000f8e00ff */
[----:B------:R-:W-:Y:S02]  /*a460*/  @UP0 ULDC.64 UR4, c[0x0][0x878] ;  /* 0x00021e0000040ab9 */ /* 0x000fe40000000a00 */
[----:B------:R-:W-:-:S06]  /*a470*/  @UP0 UIMAD.WIDE UR4, UR41, 0x4, UR4 ;  /* 0x00000004290408a5 */ /* 0x000fcc000f8e0204 */
[----:B------:R-:W-:Y:S02]  /*a480*/  IMAD.U32 R6, RZ, RZ, UR4 ;  /* 0x00000004ff067e24 */ /* 0x000fe4000f8e00ff */
[----:B------:R-:W-:-:S05]  /*a490*/  IMAD.U32 R7, RZ, RZ, UR5 ;  /* 0x00000005ff077e24 */ /* 0x000fca000f8e00ff */
[----:B------:R3:W5:Y:S01]  /*a4a0*/  @P1 LDG.E R0, desc[UR38][R6.64] ;  /* 0x0000002606001981 */ /* 0x000762000c1e1900 */
[----:B------:R-:W4:Y:S02]  /*a4b0*/  S2R R2, SR_TID.X ;  /* 0x0000000000027919 */ /* 0x000f240000002100 */
[----:B----4-:R-:W-:Y:S01]  /*a4c0*/  VIADD R8, R2, 0xffffff80 ;  /* 0xffffff8002087836 */ /* 0x010fe20000000000 */
[----:B------:R-:W-:-:S04]  /*a4d0*/  CS2R R2, SRZ ;  /* 0x0000000000027805 */ /* 0x000fc8000001ff00 */
[----:B------:R-:W-:-:S04]  /*a4e0*/  SHF.R.S32.HI R11, RZ, 0x1f, R8 ;  /* 0x0000001fff0b7819 */ /* 0x000fc80000011408 */
[----:B------:R-:W-:-:S04]  /*a4f0*/  LEA.HI R11, R11, R8, RZ, 0x3 ;  /* 0x000000080b0b7211 */ /* 0x000fc800078f18ff */
[----:B-1----:R-:W-:Y:S02]  /*a500*/  SHF.R.S32.HI R13, RZ, 0x3, R11 ;  /* 0x00000003ff0d7819 */ /* 0x002fe4000001140b */
[----:B------:R-:W-:-:S05]  /*a510*/  LOP3.LUT R11, R11, 0x1ffffff8, RZ, 0xc0, !PT ;  /* 0x1ffffff80b0b7812 */ /* 0x000fca00078ec0ff */
[----:B------:R-:W-:Y:S02]  /*a520*/  IMAD.IADD R11, R8, 0x1, -R11 ;  /* 0x00000001080b7824 */ /* 0x000fe400078e0a0b */
[--C-:B--2---:R-:W-:Y:S01]  /*a530*/  @P4 IMAD.MOV.U32 R2, RZ, RZ, R9.reuse ;  /* 0x000000ffff024224 */ /* 0x104fe200078e0009 */
[----:B------:R-:W-:Y:S01]  /*a540*/  @P4 SHF.R.S32.HI R3, RZ, 0x1f, R9 ;  /* 0x0000001fff034819 */ /* 0x000fe20000011409 */
[----:B------:R-:W-:-:S03]  /*a550*/  IMAD.U32 R9, RZ, RZ, UR37 ;  /* 0x00000025ff097e24 */ /* 0x000fc6000f8e00ff */
[----:B------:R-:W-:-:S04]  /*a560*/  IADD3 R2, P0, R13, R2, RZ ;  /* 0x000000020d027210 */ /* 0x000fc80007f1e0ff */
[----:B------:R-:W-:Y:S01]  /*a570*/  LEA.HI.X.SX32 R3, R13, R3, 0x1, P0 ;  /* 0x000000030d037211 */ /* 0x000fe200000f0eff */
[----:B---3--:R-:W-:Y:S08]  /*a580*/  @P1 BRA `(.L_x_3052) ;  /* 0x0000000000101947 */ /* 0x008ff00003800000 */
[----:B------:R-:W-:Y:S05]  /*a590*/  @!P4 BRA `(.L_x_3052) ;  /* 0x00000000000cc947 */ /* 0x000fea0003800000 */
[----:B------:R-:W2:Y:S04]  /*a5a0*/  LDG.E R7, desc[UR38][R4.64] ;  /* 0x0000002604077981 */ /* 0x000ea8000c1e1900 */
[----:B-----5:R-:W2:Y:S02]  /*a5b0*/  LDG.E R0, desc[UR38][R4.64+0x4] ;  /* 0x0000042604007981 */ /* 0x020ea4000c1e1900 */
[----:B--2---:R-:W-:-:S07]  /*a5c0*/  IMAD.IADD R0, R0, 0x1, -R7 ;  /* 0x0000000100007824 */ /* 0x004fce00078e0a07 */
.L_x_3052:
[----:B------:R-:W1:Y:S01]  /*a5d0*/  LDC R17, c[0x0][0x80c] ;  /* 0x00020300ff117b82 */ /* 0x000e620000000800 */
[----:B------:R-:W-:Y:S01]  /*a5e0*/  IMAD.SHL.U32 R10, R11, 0x8, RZ ;  /* 0x000000080b0a7824 */ /* 0x000fe200078e00ff */
[----:B------:R-:W-:Y:S01]  /*a5f0*/  USHF.R.S32.HI UR5, URZ, 0x1f, UR41 ;  /* 0x0000001f3f057899 */ /* 0x000fe20008011429 */
[----:B-----5:R-:W-:Y:S01]  /*a600*/  IMAD R0, R9, -0x80, R0 ;  /* 0xffffff8009007824 */ /* 0x020fe200078e0200 */
[----:B------:R-:W-:Y:S01]  /*a610*/  ULDC.64 UR6, c[0x0][0x820] ;  /* 0x0002080000067ab9 */ /* 0x000fe20000000a00 */
[C---:B------:R-:W-:Y:S01]  /*a620*/  VIADD R5, R13.reuse, 0x20 ;  /* 0x000000200d057836 */ /* 0x040fe20000000000 */
[----:B------:R-:W-:Y:S01]  /*a630*/  UIMAD UR4, UR46, UR6, URZ ;  /* 0x000000062e0472a4 */ /* 0x000fe2000f8e023f */
[--C-:B------:R-:W-:Y:S01]  /*a640*/  SHF.R.S32.HI R11, RZ, 0x1f, R10.reuse ;  /* 0x0000001fff0b7819 */ /* 0x100fe2000001140a */
[----:B------:R-:W-:Y:S01]  /*a650*/  IMAD.U32 R7, RZ, RZ, UR6 ;  /* 0x00000006ff077e24 */ /* 0x000fe2000f8e00ff */
[----:B------:R-:W2:Y:S01]  /*a660*/  LDC R19, c[0x0][0x83c] ;  /* 0x00020f00ff137b82 */ /* 0x000ea20000000800 */
[-C--:B------:R-:W-:Y:S01]  /*a670*/  ISETP.GE.AND P3, PT, R13, R0.reuse, PT ;  /* 0x000000000d00720c */ /* 0x080fe20003f66270 */
[----:B------:R-:W-:Y:S01]  /*a680*/  IMAD.U32 R12, RZ, RZ, UR5 ;  /* 0x00000005ff0c7e24 */ /* 0x000fe2000f8e00ff */
[----:B------:R-:W-:Y:S01]  /*a690*/  UIMAD UR4, UR40, UR7, UR4 ;  /* 0x00000007280472a4 */ /* 0x000fe2000f8e0204 */
[----:B------:R-:W-:Y:S01]  /*a6a0*/  ISETP.GE.AND P2, PT, R5, R0, PT ;  /* 0x000000000500720c */ /* 0x000fe20003f46270 */
[----:B------:R-:W-:Y:S01]  /*a6b0*/  IMAD.WIDE.U32 R4, R7, UR40, R10 ;  /* 0x0000002807047c25 */ /* 0x000fe2000f8e000a */
[----:B------:R-:W-:Y:S01]  /*a6c0*/  SEL R15, RZ, UR41, P4 ;  /* 0x00000029ff0f7c07 */ /* 0x000fe2000a000000 */
[----:B------:R-:W-:Y:S01]  /*a6d0*/  BSSY B0, `(.L_x_3053) ;  /* 0x000001c000007945 */ /* 0x000fe20003800000 */
[----:B------:R-:W-:Y:S01]  /*a6e0*/  SEL R12, R12, RZ, !P4 ;  /* 0x000000ff0c0c7207 */ /* 0x000fe20006000000 */
[----:B------:R-:W-:-:S02]  /*a6f0*/  VIADD R7, R13, 0x40 ;  /* 0x000000400d077836 */ /* 0x000fc40000000000 */
[----:B------:R-:W-:Y:S02]  /*a700*/  VIADD R13, R13, 0x60 ;  /* 0x000000600d0d7836 */ /* 0x000fe40000000000 */
[----:B------:R-:W-:Y:S01]  /*a710*/  VIADD R5, R5, UR4 ;  /* 0x0000000405057c36 */ /* 0x000fe20008000000 */
[----:B------:R-:W-:Y:S01]  /*a720*/  ULDC.64 UR4, c[0x0][0x828] ;  /* 0x00020a0000047ab9 */ /* 0x000fe20000000a00 */
[-C--:B-1----:R-:W-:Y:S02]  /*a730*/  ISETP.GE.OR P6, PT, R10, R17.reuse, P3 ;  /* 0x000000110a00720c */ /* 0x082fe40001fc6670 */
[-C--:B------:R-:W-:Y:S01]  /*a740*/  ISETP.GE.AND P1, PT, R7, R0.reuse, PT ;  /* 0x000000000700720c */ /* 0x080fe20003f26270 */
[----:B------:R-:W-:Y:S01]  /*a750*/  IMAD.U32 R7, RZ, RZ, UR37 ;  /* 0x00000025ff077e24 */ /* 0x000fe2000f8e00ff */
[----:B------:R-:W-:Y:S01]  /*a760*/  ISETP.GE.AND P0, PT, R13, R0, PT ;  /* 0x000000000d00720c */ /* 0x000fe20003f06270 */
[----:B------:R-:W-:Y:S01]  /*a770*/  IMAD R0, R12, UR4, RZ ;  /* 0x000000040c007c24 */ /* 0x000fe2000f8e02ff */
[CC--:B------:R-:W-:Y:S01]  /*a780*/  ISETP.GE.OR P5, PT, R10.reuse, R17.reuse, P2 ;  /* 0x000000110a00720c */ /* 0x0c0fe200017a6670 */
[----:B------:R-:W-:Y:S01]  /*a790*/  IMAD.WIDE.U32 R8, R15, UR4, R4 ;  /* 0x000000040f087c25 */ /* 0x000fe2000f8e0004 */
[----:B------:R-:W-:-:S03]  /*a7a0*/  ISETP.GE.OR P4, PT, R10, R17, P1 ;  /* 0x000000110a00720c */ /* 0x000fc60000f86670 */
[----:B------:R-:W-:Y:S02]  /*a7b0*/  IMAD R13, R15, UR5, R0 ;  /* 0x000000050f0d7c24 */ /* 0x000fe4000f8e0200 */
[----:B------:R-:W-:-:S04]  /*a7c0*/  IMAD.WIDE R6, R7, 0x80, R2 ;  /* 0x0000008007067825 */ /* 0x000fc800078e0202 */
        /* <DEDUP_REMOVED lines=12> */
.L_x_3054:
[----:B------:R-:W-:Y:S05]  /*a890*/  BSYNC B0 ;  /* 0x0000000000007941 */ /* 0x000fea0003800000 */
.L_x_3053:
        /* <DEDUP_REMOVED lines=16> */
.L_x_3056:
[----:B------:R-:W-:Y:S05]  /*a9a0*/  BSYNC B0 ;  /* 0x0000000000007941 */ /* 0x000fea0003800000 */
.L_x_3055:
        /* <DEDUP_REMOVED lines=15> */
.L_x_3058:
[----:B------:R-:W-:Y:S05]  /*aaa0*/  BSYNC B0 ;  /* 0x0000000000007941 */ /* 0x000fea0003800000 */
.L_x_3057:
        /* <DEDUP_REMOVED lines=15> */
.L_x_3060:
[----:B------:R-:W-:Y:S05]  /*aba0*/  BSYNC B0 ;  /* 0x0000000000007941 */ /* 0x000fea0003800000 */
.L_x_3059:
        /* <DEDUP_REMOVED lines=14> */
[----:B----4-:R-:W-:-:S04]  /*ac90*/  IMAD R5, R15, UR5, R0 ;  /* 0x000000050f057c24 */ /* 0x010fc8000f8e0200 */
        /* <DEDUP_REMOVED lines=12> */
.L_x_3062:
[----:B------:R-:W-:Y:S05]  /*ad60*/  BSYNC B0 ;  /* 0x0000000000007941 */ /* 0x000fea0003800000 */
.L_x_3061:
        /* <DEDUP_REMOVED lines=15> */
.L_x_3064:
[----:B------:R-:W-:Y:S05]  /*ae60*/  BSYNC B0 ;  /* 0x0000000000007941 */ /* 0x000fea0003800000 */
.L_x_3063:
        /* <DEDUP_REMOVED lines=15> */
.L_x_3066:
[----:B------:R-:W-:Y:S05]  /*af60*/  BSYNC B0 ;  /* 0x0000000000007941 */ /* 0x000fea0003800000 */
.L_x_3065:
        /* <DEDUP_REMOVED lines=15> */
.L_x_2992:
        /* <DEDUP_REMOVED lines=29> */
.L_x_3068:
[----:B------:R-:W-:Y:S01]  /*b230*/  ULDC UR9, c[0x0][0x8c4] ;  /* 0x0002310000097ab9 */ /* 0x000fe20000000800 */
[----:B------:R-:W-:Y:S01]  /*b240*/  UMOV UR7, UR8 ;  /* 0x0000000800077c82 */ /* 0x000fe20008000000 */
[----:B------:R-:W-:-:S11]  /*b250*/  UISETP.NE.AND UP0, UPT, UR9, 0x1, UPT ;  /* 0x000000010900788c */ /* 0x000fd6000bf05270 */
[----:B------:R-:W-:Y:S02]  /*b260*/  @UP0 ULDC.64 UR10, c[0x0][0x8c8] ;  /* 0x00023200000a0ab9 */ /* 0x000fe40000000a00 */
[----:B------:R-:W-:-:S04]  /*b270*/  UIMAD.WIDE.U32 UR4, UR8, UR10, URZ ;  /* 0x0000000a080472a5 */ /* 0x000fc8000f8e003f */
[----:B------:R-:W-:-:S04]  /*b280*/  @UP0 USHF.R.U32.HI UR7, URZ, UR11, UR5 ;  /* 0x0000000b3f070299 */ /* 0x000fc80008011605 */
[----:B------:R-:W-:-:S12]  /*b290*/  UIMAD UR4, UR7, UR9, URZ ;  /* 0x00000009070472a4 */ /* 0x000fd8000f8e023f */
.L_x_3069:
        /* <DEDUP_REMOVED lines=10> */
[----:B------:R-:W-:Y:S01]  /*b340*/  ULDC.64 UR4, c[0x0][0x8f8] ;  /* 0x00023e0000047ab9 */ /* 0x000fe20000000a00 */
[----:B------:R-:W-:Y:S01]  /*b350*/  UIADD3 UR6, -UR13, URZ, URZ ;  /* 0x0000003f0d067290 */ /* 0x000fe2000fffe13f */
[----:B------:R-:W-:-:S03]  /*b360*/  ISETP.NE.U32.AND P0, PT, RZ, UR4, PT ;  /* 0x00000004ff007c0c */ /* 0x000fc6000bf05070 */
[----:B------:R-:W-:Y:S01]  /*b370*/  UIMAD UR6, UR9, UR6, UR8 ;  /* 0x00000006090672a4 */ /* 0x000fe2000f8e0208 */
        /* <DEDUP_REMOVED lines=9> */
.L_x_3070:
        /* <DEDUP_REMOVED lines=11> */
[----:B------:R-:W-:Y:S01]  /*b4c0*/  R2UR UR4, R0 ;  /* 0x00000000000472ca */ /* 0x000fe200000e0000 */
[----:B------:R-:W-:-:S14]  /*b4d0*/  BRA `(.L_x_3071) ;  /* 0x0000000000047947 */ /* 0x000fdc0003800000 */
.L_x_3072:
[----:B------:R-:W-:-:S05]  /*b4e0*/  ULDC UR4, c[0x0][0x8ec] ;  /* 0x00023b0000047ab9 */ /* 0x000fca0000000800 */
.L_x_3071:
        /* <DEDUP_REMOVED lines=8> */
[----:B------:R-:W-:Y:S01]  /*b570*/  ULDC.64 UR4, c[0x0][0x770] ;  /* 0x0001dc0000047ab9 */ /* 0x000fe20000000a00 */
[----:B------:R-:W-:Y:S01]  /*b580*/  ULDC.64 UR14, c[0x0][0x788] ;  /* 0x0001e200000e7ab9 */ /* 0x000fe20000000a00 */
        /* <DEDUP_REMOVED lines=19> */
[----:B------:R-:W-:-:S11]  /*b6c0*/  USHF.R.S32.HI UR11, URZ, 0x1f, UR6 ;  /* 0x0000001f3f0b7899 */ /* 0x000fd60008011406 */
        /* <DEDUP_REMOVED lines=16> */
.L_x_3073:
        /* <DEDUP_REMOVED lines=13> */
.L_x_3074:
        /* <DEDUP_REMOVED lines=12> */
.L_x_3075:
[----:B------:R-:W-:Y:S01]  /*b960*/  ULEA UR7, UR7, UR10, 0x7 ;  /* 0x0000000a07077291 */ /* 0x000fe2000f8e383f */
[----:B------:R-:W-:Y:S01]  /*b970*/  ULDC UR9, c[0x0][0x74c] ;  /* 0x0001d30000097ab9 */ /* 0x000fe20000000800 */
[----:B------:R-:W-:Y:S02]  /*b980*/  UIADD3 UR10, UR10, 0x7f, URZ ;  /* 0x0000007f0a0a7890 */ /* 0x000fe4000fffe03f */
[----:B------:R-:W-:-:S04]  /*b990*/  UIADD3 UR7, UR7, -UR9, -UR8 ;  /* 0x8000000907077290 */ /* 0x000fc8000fffe808 */
        /* <DEDUP_REMOVED lines=11> */
[----:B------:R-:W-:Y:S01]  /*ba50*/  ULDC.64 UR14, c[0x0][0x2d8] ;  /* 0x0000b600000e7ab9 */ /* 0x000fe20000000a00 */
[----:B------:R-:W-:Y:S01]  /*ba60*/  ULDC.64 UR28, c[0x0][0x2e0] ;  /* 0x0000b800001c7ab9 */ /* 0x000fe20000000a00 */
[----:B------:R-:W-:Y:S02]  /*ba70*/  UIMAD UR10, UR11, UR14, URZ ;  /* 0x0000000e0b0a72a4 */ /* 0x000fe4000f8e023f */
[----:B------:R-:W-:Y:S02]  /*ba80*/  UIMAD.WIDE.U32 UR8, UR6, UR14, URZ ;  /* 0x0000000e060872a5 */ /* 0x000fe4000f8e003f */
[----:B------:R-:W-:Y:S02]  /*ba90*/  UIMAD UR15, UR6, UR15, UR10 ;  /* 0x0000000f060f72a4 */ /* 0x000fe4000f8e020a */
[----:B------:R-:W-:Y:S02]  /*baa0*/  UIADD3 UR6, UR7, -UR12, URZ ;  /* 0x8000000c07067290 */ /* 0x000fe4000fffe03f */
[----:B------:R-:W-:-:S02]  /*bab0*/  USHF.R.S32.HI UR11, URZ, 0x1f, UR13 ;  /* 0x0000001f3f0b7899 */ /* 0x000fc4000801140d */
[----:B------:R-:W-:Y:S02]  /*bac0*/  ULOP3.LUT UR6, UR6, 0x1, URZ, 0xc0, !UPT ;  /* 0x0000000106067892 */ /* 0x000fe4000f8ec03f */
[----:B------:R-:W-:Y:S02]  /*bad0*/  USEL UR13, UR13, URZ, !UP0 ;  /* 0x0000003f0d0d7287 */ /* 0x000fe4000c000000 */
[----:B------:R-:W-:Y:S02]  /*bae0*/  USEL UR14, UR11, URZ, !UP0 ;  /* 0x0000003f0b0e7287 */ /* 0x000fe4000c000000 */
[----:B------:R-:W-:Y:S02]  /*baf0*/  UISETP.NE.U32.AND UP0, UPT, UR6, 0x1, UPT ;  /* 0x000000010600788c */ /* 0x000fe4000bf05070 */
[----:B------:R-:W-:Y:S02]  /*bb00*/  UIADD3 UR10, UP1, UR4, UR8, URZ ;  /* 0x00000008040a7290 */ /* 0x000fe4000ff3e03f */
[----:B------:R-:W-:-:S02]  /*bb10*/  UIADD3 UR15, UR9, UR15, URZ ;  /* 0x0000000f090f7290 */ /* 0x000fc4000fffe03f */
[----:B------:R-:W-:Y:S01]  /*bb20*/  PLOP3.LUT P1, PT, PT, PT, UP0, 0x80, 0x0 ;  /* 0x000000000000781c */ /* 0x000fe20003f2f008 */
[----:B------:R-:W-:Y:S02]  /*bb30*/  UIMAD UR14, UR14, UR28, URZ ;  /* 0x0000001c0e0e72a4 */ /* 0x000fe4000f8e023f */
[----:B------:R-:W-:Y:S02]  /*bb40*/  UIADD3.X UR11, UR5, UR15, URZ, UP1, !UPT ;  /* 0x0000000f050b7290 */ /* 0x000fe40008ffe43f */
[----:B------:R-:W-:Y:S02]  /*bb50*/  UIMAD UR14, UR13, UR29, UR14 ;  /* 0x0000001d0d0e72a4 */ /* 0x000fe4000f8e020e */
[----:B------:R-:W-:Y:S01]  /*bb60*/  UIMAD.WIDE.U32 UR10, UR13, UR28, UR10 ;  /* 0x0000001c0d0a72a5 */ /* 0x000fe2000f8e000a */
[----:B------:R-:W-:-:S03]  /*bb70*/  ELECT P0, URZ, PT ;  /* 0x00000000003f782f */ /* 0x000fc60003800000 */
[----:B------:R-:W-:Y:S02]  /*bb80*/  UIADD3 UR27, UR11, UR14, URZ ;  /* 0x0000000e0b1b7290 */ /* 0x000fe4000fffe03f */
[----:B------:R-:W-:Y:S10]  /*bb90*/  @P1 BRA `(.L_x_3076) ;  /* 0x0000000000bc1947 */ /* 0x000ff40003800000 */
        /* <DEDUP_REMOVED lines=18> */
.L_x_3078:
[----:B------:R-:W-:Y:S05]  /*bcc0*/  BSYNC B0 ;  /* 0x0000000000007941 */ /* 0x000fea0003800000 */
.L_x_3077:
        /* <DEDUP_REMOVED lines=19> */
.L_x_3080:
[----:B------:R-:W-:Y:S05]  /*be00*/  BSYNC B0 ;  /* 0x0000000000007941 */ /* 0x000fea0003800000 */
.L_x_3079:
[----:B------:R-:W-:Y:S06]  /*be10*/  BAR.ARV 0xa, 0xa0 ;  /* 0x0282800000007b1d */ /* 0x000fec0000002000 */
[----:B------:R-:W-:Y:S04]  /*be20*/  BSSY B0, `(.L_x_3081) ;  /* 0x0000003000007945 */ /* 0x000fe80003800000 */
[----:B------:R-:W-:Y:S05]  /*be30*/  @!P0 BRA `(.L_x_3082) ;  /* 0x0000000000048947 */ /* 0x000fea0003800000 */
[----:B------:R-:W-:-:S04]  /*be40*/  DEPBAR.LE SB0, 0x0 ;  /* 0x000080000000791a */ /* 0x000fc80000000000 */
.L_x_3082:
[----:B------:R-:W-:Y:S05]  /*be50*/  BSYNC B0 ;  /* 0x0000000000007941 */ /* 0x000fea0003800000 */
.L_x_3081:
[----:B------:R-:W-:Y:S06]  /*be60*/  BAR.ARV 0xb, 0xa0 ;  /* 0x02c2800000007b1d */ /* 0x000fec0000002000 */
[----:B------:R-:W-:Y:S01]  /*be70*/  UIADD3 UR18, UR12, 0x1, URZ ;  /* 0x000000010c127890 */ /* 0x000fe2000fffe03f */
[----:B------:R-:W-:Y:S11]  /*be80*/  BRA `(.L_x_3083) ;  /* 0x0000000000047947 */ /* 0x000ff60003800000 */
.L_x_3076:
[----:B------:R-:W-:-:S05]  /*be90*/  UMOV UR18, UR12 ;  /* 0x0000000c00127c82 */ /* 0x000fca0008000000 */
.L_x_3083:
[----:B------:R-:W-:-:S04]  /*bea0*/  UIADD3 UR6, UR12, 0x1, URZ ;  /* 0x000000010c067890 */ /* 0x000fc8000fffe03f */
[----:B------:R-:W-:-:S06]  /*beb0*/  UISETP.NE.AND UP0, UPT, UR7, UR6, UPT ;  /* 0x000000060700728c */ /* 0x000fcc000bf05270 */
[----:B------:R-:W-:-:S13]  /*bec0*/  PLOP3.LUT P1, PT, PT, PT, UP0, 0x80, 0x0 ;  /* 0x000000000000781c */ /* 0x000fda0003f2f008 */
[----:B------:R-:W-:Y:S05]  /*bed0*/  @!P1 BRA `(.L_x_2999) ;  /* 0x0000002c00049947 */ /* 0x000fea0003800000 */
[----:B------:R-:W-:Y:S01]  /*bee0*/  UMOV UR16, UR8 ;  /* 0x0000000800107c82 */ /* 0x000fe20008000000 */
[----:B------:R-:W-:Y:S01]  /*bef0*/  UMOV UR17, UR15 ;  /* 0x0000000f00117c82 */ /* 0x000fe20008000000 */
[----:B------:R-:W-:Y:S01]  /*bf00*/  ULDC.64 UR20, c[0x0][0x2c0] ;  /* 0x0000b00000147ab9 */ /* 0x000fe20000000a00 */
[----:B------:R-:W-:Y:S02]  /*bf10*/  UIMAD.WIDE.U32 UR16, UR13, UR28, UR16 ;  /* 0x0000001c0d1072a5 */ /* 0x000fe4000f8e0010 */
[----:B------:R-:W-:Y:S02]  /*bf20*/  USHF.L.U32 UR19, UR18, 0xd, URZ ;  /* 0x0000000d12137899 */ /* 0x000fe4000800063f */
[----:B------:R-:W-:Y:S01]  /*bf30*/  UIADD3 UR25, UP0, UR4, UR16, URZ ;  /* 0x0000001004197290 */ /* 0x000fe2000ff1e03f */
[----:B------:R-:W-:Y:S01]  /*bf40*/  UMOV UR6, URZ ;  /* 0x0000003f00067c82 */ /* 0x000fe20008000000 */
[----:B------:R-:W-:Y:S02]  /*bf50*/  ULDC.64 UR30, c[0x0][0x2c0] ;  /* 0x0000b000001e7ab9 */ /* 0x000fe40000000a00 */
[----:B------:R-:W-:-:S02]  /*bf60*/  UIADD3.X UR16, UR5, UR14, UR17, UP0, !UPT ;  /* 0x0000000e05107290 */ /* 0x000fc400087fe411 */
[----:B------:R-:W-:Y:S01]  /*bf70*/  ULEA UR24, UP0, UR25, UR20, 0x2 ;  /* 0x0000001419187291 */ /* 0x000fe2000f80103f */
[----:B------:R-:W-:-:S03]  /*bf80*/  UMOV UR26, UR19 ;  /* 0x00000013001a7c82 */ /* 0x000fc60008000000 */
[----:B------:R-:W-:Y:S02]  /*bf90*/  ULEA.HI.X UR25, UR25, UR21, UR16, 0x2, UP0 ;  /* 0x0000001519197291 */ /* 0x000fe400080f1410 */
[----:B------:R-:W-:Y:S02]  /*bfa0*/  UIADD3 UR20, UP0, UR24, 0x4000, URZ ;  /* 0x0000400018147890 */ /* 0x000fe4000ff1e03f */
[----:B------:R-:W-:Y:S02]  /*bfb0*/  UIADD3 UR22, UP1, UR24, 0x8000, URZ ;  /* 0x0000800018167890 */ /* 0x000fe4000ff3e03f */
[----:B------:R-:W-:Y:S02]  /*bfc0*/  UIADD3 UR24, UP2, UR24, 0xc000, URZ ;  /* 0x0000c00018187890 */ /* 0x000fe4000ff5e03f */
[----:B------:R-:W-:Y:S02]  /*bfd0*/  UIADD3.X UR21, URZ, UR25, URZ, UP0, !UPT ;  /* 0x000000193f157290 */ /* 0x000fe400087fe43f */
[----:B------:R-:W-:-:S02]  /*bfe0*/  UIADD3.X UR23, URZ, UR25, URZ, UP1, !UPT ;  /* 0x000000193f177290 */ /* 0x000fc40008ffe43f */
[----:B------:R-:W-:-:S12]  /*bff0*/  UIADD3.X UR25, URZ, UR25, URZ, UP2, !UPT ;  /* 0x000000193f197290 */ /* 0x000fd800097fe43f */
.L_x_3096:
        /* <DEDUP_REMOVED lines=12> */
[----:B------:R-:W-:-:S04]  /*c0c0*/  ULEA UR40, UP0, UR41, UR30, 0x2 ;  /* 0x0000001e29287291 */ /* 0x000fc8000f80103f */
[----:B------:R-:W-:-:S03]  /*c0d0*/  ULEA.HI.X UR41, UR41, UR31, UR42, 0x2, UP0 ;  /* 0x0000001f29297291 */ /* 0x000fc600080f142a */
[----:B------:R-:W-:Y:S01]  /*c0e0*/  UMOV UR42, 0x0 ;  /* 0x00000000002a7882 */ /* 0x000fe20000000000 */
[----:B-1----:R-:W-:-:S03]  /*c0f0*/  ULEA UR29, UR37, UR29, 0x18 ;  /* 0x0000001d251d7291 */ /* 0x002fc6000f8ec03f */
[----:B------:R-:W-:Y:S01]  /*c100*/  UMOV UR37, 0x400 ;  /* 0x0000040000257882 */ /* 0x000fe20000000000 */
[----:B------:R-:W-:-:S09]  /*c110*/  UIADD3 UR29, UR29, 0x8000, URZ ;  /* 0x000080001d1d7890 */ /* 0x000fd2000fffe03f */
[----:B------:R1:W-:Y:S02]  /*c120*/  UBLKRED.G.S.ADD.F32.RN [UR40], [UR29], UR37, desc[UR42] ;  /* 0x00002a281d0073bb */ /* 0x0003e400080a1425 */
[----:B-1----:R0:W-:Y:S02]  /*c130*/  UTMACMDFLUSH ;  /* 0x00000000000079b7 */ /* 0x0021e40000000000 */
.L_x_3085:
[----:B------:R-:W-:Y:S05]  /*c140*/  BSYNC B0 ;  /* 0x0000000000007941 */ /* 0x000fea0003800000 */
.L_x_3084:
        /* <DEDUP_REMOVED lines=13> */
.L_x_3087:
[----:B------:R-:W-:Y:S05]  /*c220*/  BSYNC B0 ;  /* 0x0000000000007941 */ /* 0x000fea0003800000 */
.L_x_3086:
[----:B------:R-:W-:Y:S06]  /*c230*/  BAR.ARV 0xa, 0xa0 ;  /* 0x0282800000007b1d */ /* 0x000fec0000002000 */
[----:B------:R-:W-:Y:S04]  /*c240*/  BSSY B0, `(.L_x_3088) ;  /* 0x0000003000007945 */ /* 0x000fe80003800000 */
[----:B------:R-:W-:Y:S05]  /*c250*/  @!P0 BRA `(.L_x_3089) ;  /* 0x0000000000048947 */ /* 0x000fea0003800000 */
[----:B------:R-:W-:-:S04]  /*c260*/  DEPBAR.LE SB0, 0x0 ;  /* 0x000080000000791a */ /* 0x000fc80000000000 */
.L_x_3089:
[----:B------:R-:W-:Y:S05]  /*c270*/  BSYNC B0 ;  /* 0x0000000000007941 */ /* 0x000fea0003800000 */
.L_x_3088:
        /* <DEDUP_REMOVED lines=13> */
.L_x_3091:
[----:B------:R-:W-:Y:S05]  /*c350*/  BSYNC B0 ;  /* 0x0000000000007941 */ /* 0x000fea0003800000 */
.L_x_3090:
        /* <DEDUP_REMOVED lines=13> */
.L_x_3093:
[----:B------:R-:W-:Y:S05]  /*c430*/  BSYNC B0 ;  /* 0x0000000000007941 */ /* 0x000fea0003800000 */
.L_x_3092:
[----:B------:R-:W-:Y:S01]  /*c440*/  UIADD3 UR18, UR18, 0x2, URZ ;  /* 0x0000000212127890 */ /* 0x000fe2000fffe03f */
[----:B------:R-:W-:Y:S06]  /*c450*/  BAR.ARV 0xa, 0xa0 ;  /* 0x0282800000007b1d */ /* 0x000fec0000002000 */
[----:B------:R-:W-:Y:S01]  /*c460*/  UISETP.GE.AND UP0, UPT, UR18, UR7, UPT ;  /* 0x000000071200728c */ /* 0x000fe2000bf06270 */
[----:B------:R-:W-:Y:S04]  /*c470*/  BSSY B0, `(.L_x_3094) ;  /* 0x0000003000007945 */ /* 0x000fe80003800000 */
[----:B------:R-:W-:Y:S06]  /*c480*/  @!P0 BRA `(.L_x_3095) ;  /* 0x0000000000048947 */ /* 0x000fec0003800000 */
[----:B------:R-:W-:-:S04]  /*c490*/  DEPBAR.LE SB0, 0x0 ;  /* 0x000080000000791a */ /* 0x000fc80000000000 */
.L_x_3095:
[----:B------:R-:W-:Y:S05]  /*c4a0*/  BSYNC B0 ;  /* 0x0000000000007941 */ /* 0x000fea0003800000 */
.L_x_3094:
[----:B------:R-:W-:Y:S06]  /*c4b0*/  BAR.ARV 0xb, 0xa0 ;  /* 0x02c2800000007b1d */ /* 0x000fec0000002000 */
[----:B------:R-:W-:Y:S01]  /*c4c0*/  PLOP3.LUT P1, PT, PT, PT, UP0, 0x80, 0x0 ;  /* 0x000000000000781c */ /* 0x000fe20003f2f008 */
[----:B------:R-:W-:Y:S02]  /*c4d0*/  UIADD3 UR26, UR26, 0x4000, URZ ;  /* 0x000040001a1a7890 */ /* 0x000fe4000fffe03f */
[----:B------:R-:W-:-:S10]  /*c4e0*/  UIADD3 UR6, UR6, 0x4000, URZ ;  /* 0x0000400006067890 */ /* 0x000fd4000fffe03f */
[----:B------:R-:W-:Y:S05]  /*c4f0*/  @!P1 BRA `(.L_x_3096) ;  /* 0xfffffff800c09947 */ /* 0x000fea000383ffff */
[----:B------:R-:W-:Y:S05]  /*c500*/  BRA `(.L_x_2999) ;  /* 0x0000002400787947 */ /* 0x000fea0003800000 */
.L_x_3067:
[----:B------:R-:W1:Y:S01]  /*c510*/  S2UR UR7, SR_CTAID.X ;  /* 0x00000000000779c3 */ /* 0x000e620000002500 */
[----:B------:R-:W-:Y:S02]  /*c520*/  ULDC UR8, c[0x0][0x8d0] ;  /* 0x0002340000087ab9 */ /* 0x000fe40000000800 */
[----:B------:R-:W-:-:S11]  /*c530*/  UISETP.NE.AND UP0, UPT, UR8, 0x1, UPT ;  /* 0x000000010800788c */ /* 0x000fd6000bf05270 */
[----:B------:R-:W-:Y:S01]  /*c540*/  @UP0 ULDC UR4, c[0x0][0x8d4] ;  /* 0x0002350000040ab9 */ /* 0x000fe20000000800 */
[----:B------:R-:W-:Y:S01]  /*c550*/  @UP0 ULDC UR9, c[0x0][0x8d8] ;  /* 0x0002360000090ab9 */ /* 0x000fe20000000800 */
[----:B-1----:R-:W-:Y:S02]  /*c560*/  UIMAD.WIDE.U32 UR4, UR7, UR4, URZ ;  /* 0x00000004070472a5 */ /* 0x002fe4000f8e003f */
[----:B------:R-:W-:Y:S02]  /*c570*/  UMOV UR6, UR7 ;  /* 0x0000000700067c82 */ /* 0x000fe40008000000 */
[----:B------:R-:W-:-:S03]  /*c580*/  @UP0 USHF.R.U32.HI UR6, URZ, UR9, UR5 ;  /* 0x000000093f060299 */ /* 0x000fc60008011605 */
[----:B------:R-:W-:Y:S02]  /*c590*/  ULDC UR4, c[0x0][0x8e8] ;  /* 0x00023a0000047ab9 */ /* 0x000fe40000000800 */
[----:B------:R-:W-:Y:S02]  /*c5a0*/  UISETP.GE.AND UP0, UPT, UR6, UR4, UPT ;  /* 0x000000040600728c */ /* 0x000fe4000bf06270 */
[----:B------:R-:W-:-:S04]  /*c5b0*/  UIADD3 UR4, -UR6, URZ, URZ ;  /* 0x0000003f06047290 */ /* 0x000fc8000fffe13f */
[----:B------:R-:W-:Y:S01]  /*c5c0*/  PLOP3.LUT P0, PT, PT, PT, UP0, 0x80, 0x0 ;  /* 0x000000000000781c */ /* 0x000fe20003f0f008 */
[----:B------:R-:W-:-:S12]  /*c5d0*/  UIMAD UR8, UR8, UR4, UR7 ;  /* 0x00000004080872a4 */ /* 0x000fd8000f8e0207 */
        /* <DEDUP_REMOVED lines=9> */
.L_x_3097:
[----:B------:R-:W-:Y:S01]  /*c670*/  ULDC UR9, c[0x0][0x8c4] ;  /* 0x0002310000097ab9 */ /* 0x000fe20000000800 */
[----:B------:R-:W-:Y:S01]  /*c680*/  UMOV UR7, UR8 ;  /* 0x0000000800077c82 */ /* 0x000fe20008000000 */
[----:B------:R-:W-:-:S11]  /*c690*/  UISETP.NE.AND UP0, UPT, UR9, 0x1, UPT ;  /* 0x000000010900788c */ /* 0x000fd6000bf05270 */
[----:B------:R-:W-:Y:S02]  /*c6a0*/  @UP0 ULDC.64 UR10, c[0x0][0x8c8] ;  /* 0x00023200000a0ab9 */ /* 0x000fe40000000a00 */
[----:B------:R-:W-:-:S04]  /*c6b0*/  UIMAD.WIDE.U32 UR4, UR8, UR10, URZ ;  /* 0x0000000a080472a5 */ /* 0x000fc8000f8e003f */
[----:B------:R-:W-:-:S04]  /*c6c0*/  @UP0 USHF.R.U32.HI UR7, URZ, UR11, UR5 ;  /* 0x0000000b3f070299 */ /* 0x000fc80008011605 */
[----:B------:R-:W-:-:S12]  /*c6d0*/  UIMAD UR4, UR7, UR9, URZ ;  /* 0x00000009070472a4 */ /* 0x000fd8000f8e023f */
.L_x_3098:
        /* <DEDUP_REMOVED lines=23> */
.L_x_3099:
        /* <DEDUP_REMOVED lines=14> */
.L_x_3101:
[----:B------:R-:W-:-:S05]  /*c930*/  ULDC UR4, c[0x0][0x8ec] ;  /* 0x00023b0000047ab9 */ /* 0x000fca0000000800 */
.L_x_3100:
[----:B------:R-:W-:Y:S01]  /*c940*/  UIADD3 UR4, UR4, 0x7f, URZ ;  /* 0x0000007f04047890 */ /* 0x000fe2000fffe03f */
[----:B------:R-:W-:Y:S02]  /*c950*/  IMAD.MOV.U32 R10, RZ, RZ, 0x1 ;  /* 0x00000001ff0a7424 */ /* 0x000fe400078e00ff */
[----:B------:R-:W-:Y:S01]  /*c960*/  IMAD.MOV.U32 R2, RZ, RZ, RZ ;  /* 0x000000ffff027224 */ /* 0x000fe200078e00ff */
        /* <DEDUP_REMOVED lines=13> */
[----:B------:R-:W1:Y:S02]  /*ca40*/  LDC R0, c[0x0][0x280] ;  /* 0x0000a000ff007b82 */ /* 0x000e640000000800 */
[----:B------:R-:W-:Y:S01]  /*ca50*/  IMAD.U32 R2, RZ, RZ, UR8 ;  /* 0x00000008ff027e24 */ /* 0x000fe2000f8e00ff */
[----:B------:R-:W-:Y:S01]  /*ca60*/  UISETP.NE.U32.AND UP0, UPT, UR4, URZ, UPT ;  /* 0x0000003f0400728c */ /* 0x000fe2000bf05070 */
[----:B------:R-:W-:Y:S01]  /*ca70*/  PLOP3.LUT P1, PT, PT, PT, UP1, 0x80, 0x0 ;  /* 0x000000000000781c */ /* 0x000fe20003f2f018 */
[----:B------:R-:W-:Y:S01]  /*ca80*/  IMAD.U32 R3, RZ, RZ, UR9 ;  /* 0x00000009ff037e24 */ /* 0x000fe2000f8e00ff */
[----:B------:R-:W-:Y:S01]  /*ca90*/  ULDC.64 UR14, c[0x0][0x778] ;  /* 0x0001de00000e7ab9 */ /* 0x000fe20000000a00 */
[----:B------:R-:W-:Y:S01]  /*caa0*/  UISETP.NE.AND.EX UP0, UPT, UR5, URZ, UPT, UP0 ;  /* 0x0000003f0500728c */ /* 0x000fe2000bf05300 */
[----:B------:R-:W-:-:S02]  /*cab0*/  ULDC.64 UR18, c[0x0][0x788] ;  /* 0x0001e20000127ab9 */ /* 0x000fc40000000a00 */
[----:B------:R-:W-:-:S07]  /*cac0*/  ULDC.64 UR4, c[0x0][0x780] ;  /* 0x0001e00000047ab9 */ /* 0x000fce0000000a00 */
[----:B------:R-:W2:Y:S01]  /*cad0*/  @P1 LDG.E R6, desc[UR38][R2.64] ;  /* 0x0000002602061981 */ /* 0x000ea2000c1e1900 */
[----:B------:R-:W-:Y:S01]  /*cae0*/  UISETP.NE.U32.AND UP2, UPT, UR4, URZ, UPT ;  /* 0x0000003f0400728c */ /* 0x000fe2000bf45070 */
[----:B------:R-:W-:Y:S01]  /*caf0*/  PLOP3.LUT P2, PT, PT, PT, UP0, 0x80, 0x0 ;  /* 0x000000000000781c */ /* 0x000fe20003f4f008 */
[----:B------:R-:W-:Y:S01]  /*cb00*/  UIMAD.WIDE UR14, UR13, 0x4, UR14 ;  /* 0x000000040d0e78a5 */ /* 0x000fe2000f8e020e */
[----:B------:R3:W4:Y:S01]  /*cb10*/  @P1 LDG.E R4, desc[UR38][R2.64] ;  /* 0x0000002602041981 */ /* 0x000722000c1e1900 */
[----:B------:R-:W-:-:S06]  /*cb20*/  UISETP.NE.AND.EX UP2, UPT, UR5, URZ, UPT, UP2 ;  /* 0x0000003f0500728c */ /* 0x000fcc000bf45320 */
[----:B------:R-:W-:Y:S01]  /*cb30*/  PLOP3.LUT P3, PT, PT, PT, UP2, 0x80, 0x0 ;  /* 0x000000000000781c */ /* 0x000fe20003f6f028 */
[----:B---3--:R-:W-:-:S04]  /*cb40*/  IMAD.U32 R2, RZ, RZ, UR14 ;  /* 0x0000000eff027e24 */ /* 0x008fc8000f8e00ff */
[----:B------:R-:W-:Y:S01]  /*cb50*/  @UP2 ULDC.64 UR4, c[0x0][0x780] ;  /* 0x0001e00000042ab9 */ /* 0x000fe20000000a00 */
[----:B------:R-:W-:Y:S01]  /*cb60*/  IMAD.U32 R3, RZ, RZ, UR15 ;  /* 0x0000000fff037e24 */ /* 0x000fe2000f8e00ff */
[----:B------:R-:W-:-:S04]  /*cb70*/  @UP2 UIMAD.WIDE UR4, UR13, 0x4, UR4 ;  /* 0x000000040d0428a5 */ /* 0x000fc8000f8e0204 */
[----:B------:R3:W4:Y:S02]  /*cb80*/  @P2 LDG.E R5, desc[UR38][R2.64] ;  /* 0x0000002602052981 */ /* 0x000724000c1e1900 */
[----:B---3--:R-:W-:Y:S02]  /*cb90*/  IMAD.U32 R2, RZ, RZ, UR4 ;  /* 0x00000004ff027e24 */ /* 0x008fe4000f8e00ff */
[----:B------:R-:W-:-:S05]  /*cba0*/  IMAD.U32 R3, RZ, RZ, UR5 ;  /* 0x00000005ff037e24 */ /* 0x000fca000f8e00ff */
[----:B-1----:R1:W5:Y:S01]  /*cbb0*/  @P3 LDG.E R0, desc[UR38][R2.64] ;  /* 0x0000002602003981 */ /* 0x002362000c1e1900 */
        /* <DEDUP_REMOVED lines=10> */
[----:B------:R-:W-:-:S03]  /*cc60*/  @P2 R2UR UR11, R5 ;  /* 0x00000000050b22ca */ /* 0x000fc600000e0000 */
[----:B------:R-:W-:-:S04]  /*cc70*/  @UP1 ULOP3.LUT UR10, UR5, 0xffffff80, URZ, 0xc0, !UPT ;  /* 0xffffff80050a1892 */ /* 0x000fc8000f8ec03f */
[----:B------:R-:W-:Y:S01]  /*cc80*/  @UP1 USHF.R.S32.HI UR12, URZ, 0x1f, UR10 ;  /* 0x0000001f3f0c1899 */ /* 0x000fe2000801140a */
[----:B-1----:R-:W-:Y:S11]  /*cc90*/  @P3 BRA `(.L_x_3103) ;  /* 0x0000000000183947 */ /* 0x002ff60003800000 */
[----:B------:R-:W-:Y:S05]  /*cca0*/  @!P1 BRA `(.L_x_3103) ;  /* 0x0000000000149947 */ /* 0x000fea0003800000 */
[----:B------:R-:W-:Y:S02]  /*ccb0*/  IMAD.U32 R2, RZ, RZ, UR8 ;  /* 0x00000008ff027e24 */ /* 0x000fe4000f8e00ff */
[----:B------:R-:W-:-:S05]  /*ccc0*/  IMAD.U32 R3, RZ, RZ, UR9 ;  /* 0x00000009ff037e24 */ /* 0x000fca000f8e00ff */
[----:B------:R-:W2:Y:S04]  /*ccd0*/  LDG.E R5, desc[UR38][R2.64] ;  /* 0x0000002602057981 */ /* 0x000ea8000c1e1900 */
[----:B-----5:R-:W2:Y:S02]  /*cce0*/  LDG.E R0, desc[UR38][R2.64+0x4] ;  /* 0x0000042602007981 */ /* 0x020ea4000c1e1900 */
[----:B--2---:R-:W-:-:S07]  /*ccf0*/  IMAD.IADD R0, R0, 0x1, -R5 ;  /* 0x0000000100007824 */ /* 0x004fce00078e0a05 */
.L_x_3103:
[----:B------:R-:W-:Y:S01]  /*cd00*/  UMOV UR4, URZ ;  /* 0x0000003f00047c82 */ /* 0x000fe20008000000 */
[----:B------:R-:W-:Y:S01]  /*cd10*/  UMOV UR5, URZ ;  /* 0x0000003f00057c82 */ /* 0x000fe20008000000 */
[----:B------:R-:W-:Y:S01]  /*cd20*/  IMAD.U32 R4, RZ, RZ, UR18 ;  /* 0x00000012ff047e24 */ /* 0x000fe2000f8e00ff */
[----:B------:R-:W-:Y:S01]  /*cd30*/  @UP1 UMOV UR4, UR10 ;  /* 0x0000000a00041c82 */ /* 0x000fe20008000000 */
[----:B------:R-:W-:Y:S01]  /*cd40*/  @UP1 UMOV UR5, UR12 ;  /* 0x0000000c00051c82 */ /* 0x000fe20008000000 */
[----:B------:R-:W-:Y:S05]  /*cd50*/  @!P0 BRA `(.L_x_3104) ;  /* 0x0000000000188947 */ /* 0x000fea0003800000 */
[----:B------:R-:W-:Y:S02]  /*cd60*/  ULDC.64 UR8, c[0x0][0x788] ;  /* 0x0001e20000087ab9 */ /* 0x000fe40000000a00 */
[----:B------:R-:W-:-:S06]  /*cd70*/  UIMAD.WIDE UR8, UR13, 0x4, UR8 ;  /* 0x000000040d0878a5 */ /* 0x000fcc000f8e0208 */
[----:B------:R-:W-:Y:S02]  /*cd80*/  IMAD.U32 R2, RZ, RZ, UR8 ;  /* 0x00000008ff027e24 */ /* 0x000fe4000f8e00ff */
[----:B------:R-:W-:-:S05]  /*cd90*/  IMAD.U32 R3, RZ, RZ, UR9 ;  /* 0x00000009ff037e24 */ /* 0x000fca000f8e00ff */
[----:B------:R1:W5:Y:S01]  /*cda0*/  LDG.E R4, desc[UR38][R2.64] ;  /* 0x0000002602047981 */ /* 0x000362000c1e1900 */
[----:B------:R-:W-:Y:S05]  /*cdb0*/  BRA `(.L_x_3105) ;  /* 0x0000000000187947 */ /* 0x000fea0003800000 */
.L_x_3104:
[----:B------:R-:W-:Y:S05]  /*cdc0*/  @!P2 BRA `(.L_x_3105) ;  /* 0x000000000014a947 */ /* 0x000fea0003800000 */
[----:B------:R-:W-:Y:S02]  /*cdd0*/  IMAD.U32 R2, RZ, RZ, UR14 ;  /* 0x0000000eff027e24 */ /* 0x000fe4000f8e00ff */
[----:B------:R-:W-:-:S05]  /*cde0*/  IMAD.U32 R3, RZ, RZ, UR15 ;  /* 0x0000000fff037e24 */ /* 0x000fca000f8e00ff */
[----:B------:R-:W2:Y:S04]  /*cdf0*/  LDG.E R5, desc[UR38][R2.64] ;  /* 0x0000002602057981 */ /* 0x000ea8000c1e1900 */
[----:B------:R-:W2:Y:S02]  /*ce00*/  LDG.E R4, desc[UR38][R2.64+0x4] ;  /* 0x0000042602047981 */ /* 0x000ea4000c1e1900 */
[----:B--2---:R-:W-:-:S07]  /*ce10*/  IMAD.IADD R4, R4, 0x1, -R5 ;  /* 0x0000000104047824 */ /* 0x004fce00078e0a05 */
.L_x_3105:
[----:B-1----:R-:W-:Y:S01]  /*ce20*/  IMAD.U32 R3, RZ, RZ, UR7 ;  /* 0x00000007ff037e24 */ /* 0x002fe2000f8e00ff */
[----:B------:R-:W-:-:S03]  /*ce30*/  ULDC UR8, c[0x0][0x74c] ;  /* 0x0001d30000087ab9 */ /* 0x000fc60000000800 */
[----:B-----5:R-:W-:Y:S02]  /*ce40*/  IMAD R3, R3, 0x80, R0 ;  /* 0x0000008003037824 */ /* 0x020fe400078e0200 */
[----:B------:R-:W-:-:S03]  /*ce50*/  VIADD R0, R0, 0x7f ;  /* 0x0000007f00007836 */ /* 0x000fc60000000000 */
[----:B------:R-:W-:-:S04]  /*ce60*/  IADD3 R3, R3, -UR8, -R4 ;  /* 0x8000000803037c10 */ /* 0x000fc8000fffe804 */
[----:B------:R-:W-:-:S04]  /*ce70*/  SHF.R.S32.HI R2, RZ, 0x1f, R3 ;  /* 0x0000001fff027819 */ /* 0x000fc80000011403 */
[----:B------:R-:W-:Y:S02]  /*ce80*/  LEA.HI R2, R2, R3, RZ, 0x7 ;  /* 0x0000000302027211 */ /* 0x000fe400078f38ff */
[----:B------:R-:W-:Y:S02]  /*ce90*/  SHF.R.S32.HI R3, RZ, 0x1f, R0 ;  /* 0x0000001fff037819 */ /* 0x000fe40000011400 */
[----:B------:R-:W-:Y:S02]  /*cea0*/  SHF.R.S32.HI R2, RZ, 0x7, R2 ;  /* 0x00000007ff027819 */ /* 0x000fe40000011402 */
[----:B------:R-:W-:Y:S02]  /*ceb0*/  LEA.HI R0, R3, R0, RZ, 0x7 ;  /* 0x0000000003007211 */ /* 0x000fe400078f38ff */
[----:B------:R-:W-:Y:S01]  /*cec0*/  VIMNMX R4, RZ, R2, !PT ;  /* 0x00000002ff047248 */ /* 0x000fe20007fe0100 */
[----:B------:R-:W-:Y:S01]  /*ced0*/  IMAD.MOV.U32 R2, RZ, RZ, RZ ;  /* 0x000000ffff027224 */ /* 0x000fe200078e00ff */
[----:B------:R-:W-:-:S04]  /*cee0*/  SHF.R.S32.HI R0, RZ, 0x7, R0 ;  /* 0x00000007ff007819 */ /* 0x000fc80000011400 */
[----:B------:R-:W-:-:S13]  /*cef0*/  ISETP.GT.AND P0, PT, R0, R4, PT ;  /* 0x000000040000720c */ /* 0x000fda0003f04270 */
[----:B------:R-:W-:Y:S05]  /*cf00*/  @!P0 BRA `(.L_x_3102) ;  /* 0x0000001800648947 */ /* 0x000fea0003800000 */
[----:B------:R-:W-:Y:S01]  /*cf10*/  USHF.R.S32.HI UR10, URZ, 0x1f, UR20 ;  /* 0x0000001f3f0a7899 */ /* 0x000fe20008011414 */
[----:B------:R-:W-:Y:S01]  /*cf20*/  BSSY B0, `(.L_x_3102) ;  /* 0x0000197000007945 */ /* 0x000fe20003800000 */
[----:B------:R-:W-:Y:S01]  /*cf30*/  UISETP.NE.U32.AND UP1, UPT, UR16, URZ, UPT ;  /* 0x0000003f1000728c */ /* 0x000fe2000bf25070 */
[----:B------:R-:W-:Y:S01]  /*cf40*/  IMAD.MOV.U32 R2, RZ, RZ, RZ ;  /* 0x000000ffff027224 */ /* 0x000fe200078e00ff */
[----:B------:R-:W-:Y:S01]  /*cf50*/  ULDC.64 UR14, c[0x0][0x718] ;  /* 0x0001c600000e7ab9 */ /* 0x000fe20000000a00 */
[----:B------:R-:W-:Y:S01]  /*cf60*/  UMOV UR8, UR4 ;  /* 0x0000000400087c82 */ /* 0x000fe20008000000 */
[----:B------:R-:W-:Y:S02]  /*cf70*/  UIMAD UR12, UR10, UR14, URZ ;  /* 0x0000000e0a0c72a4 */ /* 0x000fe4000f8e023f */
[----:B------:R-:W-:Y:S02]  /*cf80*/  UISETP.NE.AND.EX UP1, UPT, UR17, URZ, UPT, UP1 ;  /* 0x0000003f1100728c */ /* 0x000fe4000bf25310 */
[----:B------:R-:W-:Y:S01]  /*cf90*/  UIMAD UR12, UR20, UR15, UR12 ;  /* 0x0000000f140c72a4 */ /* 0x000fe2000f8e020c */
[----:B------:R-:W-:-:S02]  /*cfa0*/  ULDC.64 UR16, c[0x0][0x730] ;  /* 0x0001cc0000107ab9 */ /* 0x000fc40000000a00 */
[----:B------:R-:W-:Y:S01]  /*cfb0*/  ULDC UR15, c[0x0][0x2e8] ;  /* 0x0000ba00000f7ab9 */ /* 0x000fe20000000800 */
[----:B------:R-:W-:Y:S01]  /*cfc0*/  UIMAD UR10, UR10, UR16, URZ ;  /* 0x000000100a0a72a4 */ /* 0x000fe2000f8e023f */
[----:B------:R-:W-:Y:S01]  /*cfd0*/  UMOV UR9, UR5 ;  /* 0x0000000500097c82 */ /* 0x000fe20008000000 */
[----:B------:R-:W-:Y:S02]  /*cfe0*/  UISETP.NE.AND UP2, UPT, UR15, 0x1, UPT ;  /* 0x000000010f00788c */ /* 0x000fe4000bf45270 */
[----:B------:R-:W-:Y:S02]  /*cff0*/  UIMAD.WIDE.U32 UR4, UR20, UR14, UR8 ;  /* 0x0000000e140472a5 */ /* 0x000fe4000f8e0008 */
[----:B------:R-:W-:Y:S02]  /*d000*/  UIMAD.WIDE.U32 UR8, UR20, UR16, UR8 ;  /* 0x00000010140872a5 */ /* 0x000fe4000f8e0008 */
[----:B------:R-:W-:Y:S02]  /*d010*/  UIMAD UR14, UR20, UR17, UR10 ;  /* 0x00000011140e72a4 */ /* 0x000fe4000f8e020a */
[----:B------:R-:W-:Y:S01]  /*d020*/  USHF.R.S32.HI UR10, URZ, 0x1f, UR13 ;  /* 0x0000001f3f0a7899 */ /* 0x000fe2000801140d */
[----:B------:R-:W-:Y:S01]  /*d030*/  ELECT P0, URZ, PT ;  /* 0x00000000003f782f */ /* 0x000fe20003800000 */
[----:B------:R-:W-:-:S02]  /*d040*/  USEL UR21, UR13, URZ, !UP1 ;  /* 0x0000003f0d157287 */ /* 0x000fc4000c800000 */
[----:B------:R-:W-:Y:S01]  /*d050*/  UIADD3 UR9, UR9, UR14, URZ ;  /* 0x0000000e09097290 */ /* 0x000fe2000fffe03f */
[----:B------:R-:W-:Y:S01]  /*d060*/  ULDC.64 UR18, c[0x0][0x738] ;  /* 0x0001ce0000127ab9 */ /* 0x000fe20000000a00 */
[----:B------:R-:W-:Y:S01]  /*d070*/  USEL UR10, UR10, URZ, !UP1 ;  /* 0x0000003f0a0a7287 */ /* 0x000fe2000c800000 */
[----:B------:R-:W-:Y:S01]  /*d080*/  ULDC.64 UR16, c[0x0][0x720] ;  /* 0x0001c80000107ab9 */ /* 0x000fe20000000a00 */
[----:B------:R-:W-:Y:S02]  /*d090*/  UIMAD.WIDE.U32 UR14, UR18, UR21, UR8 ;  /* 0x00000015120e72a5 */ /* 0x000fe4000f8e0008 */
[----:B------:R-:W-:Y:S01]  /*d0a0*/  UIADD3 UR23, UR5, UR12, URZ ;  /* 0x0000000c05177290 */ /* 0x000fe2000fffe03f */
[----:B------:R-:W-:Y:S01]  /*d0b0*/  @UP2 ULDC UR8, c[0x0][0x2ec] ;  /* 0x0000bb0000082ab9 */ /* 0x000fe20000000800 */
[----:B------:R-:W-:Y:S02]  /*d0c0*/  UIMAD UR5, UR10, UR16, URZ ;  /* 0x000000100a0572a4 */ /* 0x000fe4000f8e023f */
[----:B------:R-:W-:-:S02]  /*d0d0*/  UIMAD UR10, UR10, UR18, URZ ;  /* 0x000000120a0a72a4 */ /* 0x000fc4000f8e023f */
[----:B------:R-:W-:Y:S02]  /*d0e0*/  UIMAD.WIDE.U32 UR8, UR20, UR8, URZ ;  /* 0x00000008140872a5 */ /* 0x000fe4000f8e003f */
[----:B------:R-:W-:Y:S01]  /*d0f0*/  ULEA UR11, UR7, UR11, 0x7 ;  /* 0x0000000b070b7291 */ /* 0x000fe2000f8e383f */
[----:B------:R-:W-:Y:S02]  /*d100*/  UMOV UR22, UR4 ;  /* 0x0000000400167c82 */ /* 0x000fe40008000000 */
[----:B------:R-:W-:Y:S01]  /*d110*/  @UP2 ULDC UR7, c[0x0][0x2f0] ;  /* 0x0000bc0000072ab9 */ /* 0x000fe20000000800 */
[----:B------:R-:W-:Y:S01]  /*d120*/  UMOV UR12, UR20 ;  /* 0x00000014000c7c82 */ /* 0x000fe20008000000 */
[----:B------:R-:W-:Y:S02]  /*d130*/  UIMAD UR5, UR17, UR21, UR5 ;  /* 0x00000015110572a4 */ /* 0x000fe4000f8e0205 */
[----:B------:R-:W-:Y:S02]  /*d140*/  UIMAD.WIDE.U32 UR22, UR16, UR21, UR22 ;  /* 0x00000015101672a5 */ /* 0x000fe4000f8e0016 */
[----:B------:R-:W-:-:S02]  /*d150*/  UIMAD UR4, UR19, UR21, UR10 ;  /* 0x00000015130472a4 */ /* 0x000fc4000f8e020a */
        /* <DEDUP_REMOVED lines=10> */
.L_x_3135:
        /* <DEDUP_REMOVED lines=15> */
.L_x_3108:
[----:B------:R-:W-:Y:S01]  /*d2f0*/  R2UR UR19, R4 ;  /* 0x00000000041372ca */ /* 0x000fe200000e0000 */
[----:B------:R-:W2:Y:S01]  /*d300*/  LDC.64 R12, c[0x0][0x198] ;  /* 0x00006600ff0c7b82 */ /* 0x000ea20000000a00 */
[----:B------:R-:W-:Y:S01]  /*d310*/  ULDC.64 UR8, c[0x0][0x700] ;  /* 0x0001c00000087ab9 */ /* 0x000fe20000000a00 */
[----:B------:R-:W-:Y:S01]  /*d320*/  UMOV UR34, 0x0 ;  /* 0x0000000000227882 */ /* 0x000fe20000000000 */
[----:B------:R-:W-:Y:S01]  /*d330*/  IMAD.U32 R9, RZ, RZ, UR8 ;  /* 0x00000008ff097e24 */ /* 0x000fe2000f8e00ff */
[----:B------:R-:W-:Y:S01]  /*d340*/  R2UR UR8, R15 ;  /* 0x000000000f0872ca */ /* 0x000fe200000e0000 */
[----:B------:R-:W-:Y:S01]  /*d350*/  IMAD.U32 R8, RZ, RZ, UR9 ;  /* 0x00000009ff087e24 */ /* 0x000fe2000f8e00ff */
[----:B------:R-:W-:Y:S01]  /*d360*/  UMOV UR35, 0x14f00000 ;  /* 0x14f0000000237882 */ /* 0x000fe20000000000 */
[----:B------:R-:W-:Y:S01]  /*d370*/  UMOV UR18, URZ ;  /* 0x0000003f00127c82 */ /* 0x000fe20008000000 */
        /* <DEDUP_REMOVED lines=10> */
[----:B------:R-:W-:Y:S02]  /*d420*/  UIADD3 UR16, UR8, 0x10000, URZ ;  /* 0x0001000008107890 */ /* 0x000fe4000fffe03f */
[----:B------:R-:W-:Y:S01]  /*d430*/  UIADD3 UR17, UR8, 0x30c10, URZ ;  /* 0x00030c1008117890 */ /* 0x000fe2000fffe03f */
[----:B------:R-:W-:Y:S01]  /*d440*/  PLOP3.LUT P1, PT, PT, PT, UP0, 0x80, 0x0 ;  /* 0x000000000000781c */ /* 0x000fe20003f2f008 */
[----:B-1----:R-:W-:Y:S01]  /*d450*/  IMAD.U32 R2, RZ, RZ, UR7 ;  /* 0x00000007ff027e24 */ /* 0x002fe2000f8e00ff */
[----:B------:R-:W-:Y:S01]  /*d460*/  UIADD3 UR19, UR19, UR6, URZ ;  /* 0x0000000613137290 */ /* 0x000fe2000fffe03f */
[----:B--2---:R-:W-:Y:S01]  /*d470*/  IMAD.MOV.U32 R7, RZ, RZ, R12 ;  /* 0x000000ffff077224 */ /* 0x004fe200078e000c */
[----:B------:R-:W-:Y:S01]  /*d480*/  LEA.HI.X.SX32 R3, R3, R14, 0x1, P1 ;  /* 0x0000000e03037211 */ /* 0x000fe200008f0eff */
[----:B------:R-:W-:Y:S01]  /*d490*/  IMAD.MOV.U32 R6, RZ, RZ, R13 ;  /* 0x000000ffff067224 */ /* 0x000fe200078e000d */
[----:B------:R-:W-:Y:S01]  /*d4a0*/  LEA R5, P1, R2, R9, 0x2 ;  /* 0x0000000902057211 */ /* 0x000fe200078210ff */
[----:B------:R-:W-:Y:S01]  /*d4b0*/  VIADD R13, R0, 0xffffffff ;  /* 0xffffffff000d7836 */ /* 0x000fe20000000000 */
[----:B------:R-:W-:Y:S01]  /*d4c0*/  UIADD3 UR42, UR8, 0x20000, URZ ;  /* 0x00020000082a7890 */ /* 0x000fe2000fffe03f */
[----:B------:R-:W-:Y:S01]  /*d4d0*/  IMAD.MOV.U32 R12, RZ, RZ, 0x8000 ;  /* 0x00008000ff0c7424 */ /* 0x000fe200078e00ff */
[----:B------:R-:W-:Y:S01]  /*d4e0*/  LEA.HI.X R2, R2, R8, R3, 0x2, P1 ;  /* 0x0000000802027211 */ /* 0x000fe200008f1403 */
[----:B------:R-:W-:Y:S01]  /*d4f0*/  UIADD3 UR9, UR8, 0x30c00, URZ ;  /* 0x00030c0008097890 */ /* 0x000fe2000fffe03f */
[----:B------:R-:W-:Y:S01]  /*d500*/  R2UR UR30, R5 ;  /* 0x00000000051e72ca */ /* 0x000fe200000e0000 */
[----:B------:R1:W-:Y:S01]  /*d510*/  STL [R1+0x4], R13 ;  /* 0x0000040d01007387 */ /* 0x0003e20000100800 */
[----:B------:R-:W-:Y:S01]  /*d520*/  R2UR UR31, R2 ;  /* 0x00000000021f72ca */ /* 0x000fe200000e0000 */
[----:B------:R-:W-:Y:S01]  /*d530*/  UIADD3 UR24, UR8, 0x4000, URZ ;  /* 0x0000400008187890 */ /* 0x000fe2000fffe03f */
[C---:B------:R-:W-:Y:S01]  /*d540*/  IADD3 R2, P1, R7.reuse, 0x2f0, RZ ;  /* 0x000002f007027810 */ /* 0x040fe20007f3e0ff */
[----:B------:R-:W-:Y:S01]  /*d550*/  UMOV UR7, 0x20 ;  /* 0x0000002000077882 */ /* 0x000fe20000000000 */
[----:B------:R-:W-:Y:S01]  /*d560*/  UMOV UR43, UR17 ;  /* 0x00000011002b7c82 */ /* 0x000fe20008000000 */
[----:B------:R-:W-:Y:S01]  /*d570*/  UMOV UR26, UR18 ;  /* 0x00000012001a7c82 */ /* 0x000fe20008000000 */
[----:B------:R-:W-:Y:S01]  /*d580*/  R2UR UR44, R2 ;  /* 0x00000000022c72ca */ /* 0x000fe200000e0000 */
[----:B------:R-:W-:Y:S01]  /*d590*/  UMOV UR25, UR9 ;  /* 0x0000000900197c82 */ /* 0x000fe20008000000 */
[----:B------:R-:W-:-:S04]  /*d5a0*/  IADD3 R2, P2, R7, 0x3f0, RZ ;  /* 0x000003f007027810 */ /* 0x000fc80007f5e0ff */
[----:B------:R-:W-:Y:S01]  /*d5b0*/  R2UR UR46, R2 ;  /* 0x00000000022e72ca */ /* 0x000fe200000e0000 */
[--C-:B------:R-:W-:Y:S02]  /*d5c0*/  IMAD.X R2, RZ, RZ, R6.reuse, P1 ;  /* 0x000000ffff027224 */ /* 0x100fe400008e0606 */
[----:B------:R-:W-:-:S03]  /*d5d0*/  IMAD.X R5, RZ, RZ, R6, P2 ;  /* 0x000000ffff057224 */ /* 0x000fc600010e0606 */
[----:B------:R-:W-:Y:S02]  /*d5e0*/  R2UR UR45, R2 ;  /* 0x00000000022d72ca */ /* 0x000fe400000e0000 */
[----:B------:R-:W-:Y:S02]  /*d5f0*/  IADD3 R2, P1, R7, 0xf0, RZ ;  /* 0x000000f007027810 */ /* 0x000fe40007f3e0ff */
[----:B------:R-:W-:Y:S02]  /*d600*/  R2UR UR47, R5 ;  /* 0x00000000052f72ca */ /* 0x000fe400000e0000 */
[----:B------:R-:W-:Y:S01]  /*d610*/  R2UR UR32, R2 ;  /* 0x00000000022072ca */ /* 0x000fe200000e0000 */
[----:B------:R-:W-:Y:S01]  /*d620*/  IMAD.X R3, RZ, RZ, R6, P1 ;  /* 0x000000ffff037224 */ /* 0x000fe200008e0606 */
[----:B------:R-:W-:-:S04]  /*d630*/  ISETP.GE.AND P1, PT, R4, R13, PT ;  /* 0x0000000d0400720c */ /* 0x000fc80003f26270 */
[----:B------:R-:W-:-:S13]  /*d640*/  R2UR UR33, R3 ;  /* 0x00000000032172ca */ /* 0x000fda00000e0000 */
[----:B------:R1:W-:Y:S01]  /*d650*/  UTMALDG.4D [UR16], [UR32], desc[UR34] ;  /* 0x00002210200075b4 */ /* 0x0003e20008019000 */
[----:B------:R1:W-:Y:S01]  /*d660*/  UBLKCP.S.G [UR42], [UR30], UR7 ;  /* 0x0000002a1e0073ba */ /* 0x0003e20008000207 */
[----:B------:R1:W-:Y:S01]  /*d670*/  SYNCS.ARRIVE.TRANS64 RZ, [R15+URZ+0x30c00], R12 ;  /* 0x030c000c0fff79a7 */ /* 0x0003e2000800003f */
[----:B------:R1:W-:Y:S01]  /*d680*/  UTMALDG.4D [UR8], [UR44], desc[UR40] ;  /* 0x000028082c0075b4 */ /* 0x0003e20008019000 */
[----:B------:R1:W-:Y:S01]  /*d690*/  UTMALDG.4D [UR24], [UR46], desc[UR40] ;  /* 0x000028182e0075b4 */ /* 0x0003e20008019000 */
[----:B------:R-:W-:Y:S05]  /*d6a0*/  @P1 BRA `(.L_x_3109) ;  /* 0x0000000c00b81947 */ /* 0x000fea0003800000 */
[-C--:B------:R-:W-:Y:S01]  /*d6b0*/  LOP3.LUT R17, RZ, R4.reuse, RZ, 0x33, !PT ;  /* 0x00000004ff117212 */ /* 0x080fe200078e33ff */
[C---:B------:R-:W-:Y:S02]  /*d6c0*/  VIADD R5, R0.reuse, 0xfffffffe ;  /* 0xfffffffe00057836 */ /* 0x040fe40000000000 */
[----:B------:R-:W-:Y:S02]  /*d6d0*/  IMAD.MOV.U32 R10, RZ, RZ, 0x1 ;  /* 0x00000001ff0a7424 */ /* 0x000fe400078e00ff */
[----:B------:R-:W-:Y:S01]  /*d6e0*/  IMAD.IADD R17, R0, 0x1, R17 ;  /* 0x0000000100117824 */ /* 0x000fe200078e0211 */
[----:B------:R-:W-:Y:S01]  /*d6f0*/  ISETP.NE.AND P1, PT, R5, R4, PT ;  /* 0x000000040500720c */ /* 0x000fe20003f25270 */
[----:B------:R-:W-:-:S03]  /*d700*/  IMAD.MOV.U32 R0, RZ, RZ, R4 ;  /* 0x000000ffff007224 */ /* 0x000fc600078e0004 */
[----:B------:R-:W-:-:S05]  /*d710*/  LOP3.LUT R5, R17, 0x1, RZ, 0xc0, !PT ;  /* 0x0000000111057812 */ /* 0x000fca00078ec0ff */
[----:B------:R2:W-:Y:S04]  /*d720*/  STL [R1+0x8], R5 ;  /* 0x0000080501007387 */ /* 0x0005e80000100800 */
[----:B------:R-:W-:Y:S05]  /*d730*/  @!P1 BRA `(.L_x_3110) ;  /* 0x0000000800609947 */ /* 0x000fea0003800000 */
[----:B------:R-:W-:Y:S02]  /*d740*/  IMAD.IADD R17, R17, 0x1, -R5 ;  /* 0x0000000111117824 */ /* 0x000fe400078e0a05 */
[----:B------:R-:W-:Y:S02]  /*d750*/  IMAD.MOV.U32 R0, RZ, RZ, R4 ;  /* 0x000000ffff007224 */ /* 0x000fe400078e0004 */
[----:B------:R-:W-:-:S07]  /*d760*/  IMAD.MOV.U32 R10, RZ, RZ, 0x1 ;  /* 0x00000001ff0a7424 */ /* 0x000fce00078e00ff */
.L_x_3119:
[----:B-123--:R-:W-:-:S04]  /*d770*/  SHF.L.U32 R18, R10, 0x1f, RZ ;  /* 0x0000001f0a127819 */ /* 0x00efc800000006ff */
[----:B------:R-:W3:Y:S02]  /*d780*/  SYNCS.PHASECHK.TRANS64.TRYWAIT P1, [R15+URZ+0x30c40], R18 ;  /* 0x030c40120f0075a7 */ /* 0x000ee4000802017f */
[----:B---3--:R-:W-:Y:S05]  /*d790*/  @!P1 BRA `(.L_x_3111) ;  /* 0x0000001400709947 */ /* 0x008fea0003800000 */
.L_x_3136:
[----:B------:R-:W-:Y:S05]  /*d7a0*/  @P0 BRA `(.L_x_3112) ;  /* 0x00000000001c0947 */ /* 0x000fea0003800000 */
[----:B------:R-:W4:Y:S02]  /*d7b0*/  S2R R2, SR_TID.X ;  /* 0x0000000000027919 */ /* 0x000f240000002100 */
[----:B----4-:R-:W-:Y:S01]  /*d7c0*/  LOP3.LUT R3, R2, 0x1f, RZ, 0xc0, !PT ;  /* 0x0000001f02037812 */ /* 0x010fe200078ec0ff */
[----:B------:R-:W-:-:S03]  /*d7d0*/  IMAD.MOV.U32 R2, RZ, RZ, 0x4200 ;  /* 0x00004200ff027424 */ /* 0x000fc600078e00ff */
[----:B------:R-:W-:Y:S01]  /*d7e0*/  ISETP.NE.AND P1, PT, R3, RZ, PT ;  /* 0x000000ff0300720c */ /* 0x000fe20003f25270 */
[----:B------:R4:W-:-:S12]  /*d7f0*/  SYNCS.ARRIVE.TRANS64 RZ, [R15+URZ+0x30c30], R2 ;  /* 0x030c30020fff79a7 */ /* 0x0009d8000800003f */
[----:B----4-:R-:W-:Y:S05]  /*d800*/  @!P1 BRA `(.L_x_3112) ;  /* 0x0000000000049947 */ /* 0x010fea0003800000 */
[----:B-1----:R-:W-:Y:S01]  /*d810*/  BPT.TRAP 0x1 ;  /* 0x000000040000795c */ /* 0x002fe20000300000 */
.L_x_3112:
[----:B-1----:R-:W1:Y:S01]  /*d820*/  LDC.64 R12, c[0x0][0x728] ;  /* 0x0001ca00ff0c7b82 */ /* 0x002e620000000a00 */
[----:B------:R-:W-:Y:S01]  /*d830*/  IMAD.SHL.U32 R19, R0, 0x80, RZ ;  /* 0x0000008000137824 */ /* 0x000fe200078e00ff */
[----:B------:R-:W-:Y:S01]  /*d840*/  R2UR UR8, R15 ;  /* 0x000000000f0872ca */ /* 0x000fe200000e0000 */
[----:B------:R-:W-:Y:S01]  /*d850*/  UMOV UR28, 0x0 ;  /* 0x00000000001c7882 */ /* 0x000fe20000000000 */
[----:B------:R-:W-:Y:S01]  /*d860*/  UMOV UR29, 0x14f00000 ;  /* 0x14f00000001d7882 */ /* 0x000fe20000000000 */
[----:B------:R-:W-:Y:S01]  /*d870*/  UMOV UR18, URZ ;  /* 0x0000003f00127c82 */ /* 0x000fe20008000000 */
[C---:B------:R-:W-:Y:S01]  /*d880*/  IADD3 R2, P1, R19.reuse, UR14, RZ ;  /* 0x0000000e13027c10 */ /* 0x040fe2000ff3e0ff */
[----:B------:R-:W-:Y:S01]  /*d890*/  UMOV UR7, 0x20 ;  /* 0x0000002000077882 */ /* 0x000fe20000000000 */
[----:B--2---:R-:W2:Y:S01]  /*d8a0*/  LDC.64 R4, c[0x0][0x198] ;  /* 0x00006600ff047b82 */ /* 0x004ea20000000a00 */
[----:B------:R-:W-:-:S06]  /*d8b0*/  R2UR UR19, R19 ;  /* 0x00000000131372ca */ /* 0x000fcc00000e0000 */
[----:B------:R-:W-:Y:S02]  /*d8c0*/  UIADD3 UR16, UR8, 0x18000, URZ ;  /* 0x0001800008107890 */ /* 0x000fe4000fffe03f */
[----:B------:R-:W-:Y:S02]  /*d8d0*/  UIADD3 UR17, UR8, 0x30c30, URZ ;  /* 0x00030c3008117890 */ /* 0x000fe4000fffe03f */
[----:B------:R-:W-:-:S03]  /*d8e0*/  UIADD3 UR8, UR8, 0x20400, URZ ;  /* 0x0002040008087890 */ /* 0x000fc6000fffe03f */
[----:B------:R-:W-:Y:S01]  /*d8f0*/  UIADD3 UR19, UR19, UR6, URZ ;  /* 0x0000000613137290 */ /* 0x000fe2000fffe03f */
[----:B-1----:R-:W-:Y:S01]  /*d900*/  LEA R3, P2, R2, R12, 0x2 ;  /* 0x0000000c02037211 */ /* 0x002fe200078410ff */
[----:B------:R-:W-:-:S03]  /*d910*/  UMOV UR9, UR17 ;  /* 0x0000001100097c82 */ /* 0x000fc60008000000 */
[----:B------:R-:W-:Y:S02]  /*d920*/  R2UR UR24, R3 ;  /* 0x00000000031872ca */ /* 0x000fe400000e0000 */
[----:B------:R-:W-:Y:S01]  /*d930*/  LEA.HI.X.SX32 R3, R19, R11, 0x1, P1 ;  /* 0x0000000b13037211 */ /* 0x000fe200008f0eff */
[----:B--2---:R-:W-:Y:S02]  /*d940*/  IMAD.MOV.U32 R7, RZ, RZ, R4 ;  /* 0x000000ffff077224 */ /* 0x004fe400078e0004 */
        /* <DEDUP_REMOVED lines=9> */
[----:B------:R-:W2:Y:S02]  /*d9e0*/  SYNCS.PHASECHK.TRANS64.TRYWAIT P1, [R15+URZ+0x30c28], R18 ;  /* 0x030c28120f0075a7 */ /* 0x000ea4000802017f */
[----:B-12---:R-:W-:Y:S05]  /*d9f0*/  @!P1 BRA `(.L_x_3113) ;  /* 0x0000001000ec9947 */ /* 0x006fea0003800000 */
.L_x_3137:
        /* <DEDUP_REMOVED lines=8> */
.L_x_3114:
        /* <DEDUP_REMOVED lines=29> */
[----:B--2-4-:R-:W-:Y:S05]  /*dc50*/  @!P1 BRA `(.L_x_3115) ;  /* 0x0000001000689947 */ /* 0x014fea0003800000 */
.L_x_3138:
        /* <DEDUP_REMOVED lines=8> */
.L_x_3116:
        /* <DEDUP_REMOVED lines=24> */
.L_x_3140:
        /* <DEDUP_REMOVED lines=8> */
.L_x_3118:
        /* <DEDUP_REMOVED lines=30> */
.L_x_3110:
[----:B------:R-:W4:Y:S02]  /*e0c0*/  LDL.LU R4, [R1+0x8] ;  /* 0x0000080001047983 */ /* 0x000f240000300800 */
[----:B----4-:R-:W-:Y:S02]  /*e0d0*/  ISETP.NE.AND P1, PT, R4, RZ, PT ;  /* 0x000000ff0400720c */ /* 0x010fe40003f25270 */
[----:B------:R4:W5:Y:S11]  /*e0e0*/  LDL R4, [R1+0x4] ;  /* 0x0000040001047983 */ /* 0x0009760000100800 */
[----:B----4-:R-:W-:Y:S05]  /*e0f0*/  @!P1 BRA `(.L_x_3109) ;  /* 0x0000000400249947 */ /* 0x010fea0003800000 */
[----:B-1----:R-:W-:-:S04]  /*e100*/  SHF.L.U32 R12, R10, 0x1f, RZ ;  /* 0x0000001f0a0c7819 */ /* 0x002fc800000006ff */
[----:B------:R-:W1:Y:S02]  /*e110*/  SYNCS.PHASECHK.TRANS64.TRYWAIT P1, [R15+URZ+0x30c40], R12 ;  /* 0x030c400c0f0075a7 */ /* 0x000e64000802017f */
[----:B-1----:R-:W-:Y:S05]  /*e120*/  @!P1 BRA `(.L_x_3120) ;  /* 0x0000000c00609947 */ /* 0x002fea0003800000 */
.L_x_3141:
[----:B------:R-:W-:Y:S05]  /*e130*/  @P0 BRA `(.L_x_3121) ;  /* 0x00000000001c0947 */ /* 0x000fea0003800000 */
[----:B-----5:R-:W2:Y:S02]  /*e140*/  S2R R4, SR_TID.X ;  /* 0x0000000000047919 */ /* 0x020ea40000002100 */
[----:B--2---:R-:W-:Y:S01]  /*e150*/  LOP3.LUT R5, R4, 0x1f, RZ, 0xc0, !PT ;  /* 0x0000001f04057812 */ /* 0x004fe200078ec0ff */
[----:B------:R-:W-:-:S03]  /*e160*/  IMAD.MOV.U32 R4, RZ, RZ, 0x4200 ;  /* 0x00004200ff047424 */ /* 0x000fc600078e00ff */
[----:B------:R-:W-:Y:S01]  /*e170*/  ISETP.NE.AND P1, PT, R5, RZ, PT ;  /* 0x000000ff0500720c */ /* 0x000fe20003f25270 */
[----:B------:R4:W-:-:S12]  /*e180*/  SYNCS.ARRIVE.TRANS64 RZ, [R15+URZ+0x30c30], R4 ;  /* 0x030c30040fff79a7 */ /* 0x0009d8000800003f */
[----:B----4-:R-:W-:Y:S05]  /*e190*/  @!P1 BRA `(.L_x_3121) ;  /* 0x0000000000049947 */ /* 0x010fea0003800000 */
[----:B------:R-:W-:Y:S01]  /*e1a0*/  BPT.TRAP 0x1 ;  /* 0x000000040000795c */ /* 0x000fe20000300000 */
.L_x_3121:
        /* <DEDUP_REMOVED lines=25> */
[----:B------:R-:W4:Y:S02]  /*e340*/  SYNCS.PHASECHK.TRANS64.TRYWAIT P1, [R15+URZ+0x30c28], R12 ;  /* 0x030c280c0f0075a7 */ /* 0x000f24000802017f */
[----:B--2-4-:R-:W-:Y:S05]  /*e350*/  @!P1 BRA `(.L_x_3122) ;  /* 0x0000000800e89947 */ /* 0x014fea0003800000 */
.L_x_3142:
[----:B------:R-:W-:Y:S05]  /*e360*/  @P0 BRA `(.L_x_3123) ;  /* 0x00000000001c0947 */ /* 0x000fea0003800000 */
[----:B------:R-:W4:Y:S02]  /*e370*/  S2R R4, SR_TID.X ;  /* 0x0000000000047919 */ /* 0x000f240000002100 */
[----:B----4-:R-:W-:Y:S01]  /*e380*/  LOP3.LUT R5, R4, 0x1f, RZ, 0xc0, !PT ;  /* 0x0000001f04057812 */ /* 0x010fe200078ec0ff */
[----:B------:R-:W-:-:S03]  /*e390*/  IMAD.MOV.U32 R4, RZ, RZ, 0x4200 ;  /* 0x00004200ff047424 */ /* 0x000fc600078e00ff */
[----:B------:R-:W-:Y:S01]  /*e3a0*/  ISETP.NE.AND P0, PT, R5, RZ, PT ;  /* 0x000000ff0500720c */ /* 0x000fe20003f05270 */
[----:B------:R4:W-:-:S12]  /*e3b0*/  SYNCS.ARRIVE.TRANS64 RZ, [R15+URZ+0x30c18], R4 ;  /* 0x030c18040fff79a7 */ /* 0x0009d8000800003f */
[----:B----4-:R-:W-:Y:S05]  /*e3c0*/  @!P0 BRA `(.L_x_3123) ;  /* 0x0000000000048947 */ /* 0x010fea0003800000 */
[----:B------:R-:W-:Y:S01]  /*e3d0*/  BPT.TRAP 0x1 ;  /* 0x000000040000795c */ /* 0x000fe20000300000 */
.L_x_3123:
[----:B------:R4:W5:Y:S01]  /*e3e0*/  LDL.LU R4, [R1+0x4] ;  /* 0x0000040001047983 */ /* 0x0009620000300800 */
[----:B------:R-:W-:Y:S01]  /*e3f0*/  R2UR UR19, R0 ;  /* 0x00000000001372ca */ /* 0x000fe200000e0000 */
[----:B------:R-:W-:Y:S01]  /*e400*/  UMOV UR24, 0x0 ;  /* 0x0000000000187882 */ /* 0x000fe20000000000 */
[----:B------:R-:W-:Y:S01]  /*e410*/  R2UR UR26, R15 ;  /* 0x000000000f1a72ca */ /* 0x000fe200000e0000 */
[----:B------:R-:W-:Y:S01]  /*e420*/  UMOV UR25, 0x14f00000 ;  /* 0x14f0000000197882 */ /* 0x000fe20000000000 */
[----:B------:R-:W-:Y:S01]  /*e430*/  R2UR UR8, R2 ;  /* 0x00000000020872ca */ /* 0x000fe200000e0000 */
[----:B------:R-:W-:Y:S01]  /*e440*/  UMOV UR18, URZ ;  /* 0x0000003f00127c82 */ /* 0x000fe20008000000 */
[----:B------:R-:W-:-:S07]  /*e450*/  R2UR UR9, R3 ;  /* 0x00000000030972ca */ /* 0x000fce00000e0000 */
        /* <DEDUP_REMOVED lines=8> */
[----:B------:R-:W-:-:S02]  /*e4e0*/  UIADD3 UR26, UR26, 0x20200, URZ ;  /* 0x000202001a1a7890 */ /* 0x000fc4000fffe03f */
[----:B------:R-:W-:Y:S01]  /*e4f0*/  LEA.HI.X.SX32 R5, R5, R14, 0x1, P0 ;  /* 0x0000000e05057211 */ /* 0x000fe200000f0eff */
[----:B------:R-:W-:Y:S01]  /*e500*/  UMOV UR27, UR17 ;  /* 0x00000011001b7c82 */ /* 0x000fe20008000000 */
[C---:B------:R-:W-:Y:S01]  /*e510*/  LEA R9, P0, R0.reuse, R9, 0x2 ;  /* 0x0000000900097211 */ /* 0x040fe200078010ff */
[----:B------:R-:W-:Y:S01]  /*e520*/  UMOV UR7, 0x20 ;  /* 0x0000002000077882 */ /* 0x000fe20000000000 */
[----:B------:R4:W-:Y:S02]  /*e530*/  UTMALDG.4D [UR16], [UR8], desc[UR24] ;  /* 0x00001810080075b4 */ /* 0x0009e40008019000 */
[----:B------:R-:W-:Y:S02]  /*e540*/  LEA.HI.X R8, R0, R8, R5, 0x2, P0 ;  /* 0x0000000800087211 */ /* 0x000fe400000f1405 */
[----:B------:R-:W-:Y:S02]  /*e550*/  R2UR UR28, R9 ;  /* 0x00000000091c72ca */ /* 0x000fe400000e0000 */
[----:B------:R-:W-:-:S13]  /*e560*/  R2UR UR29, R8 ;  /* 0x00000000081d72ca */ /* 0x000fda00000e0000 */
[----:B------:R4:W-:Y:S02]  /*e570*/  UBLKCP.S.G [UR26], [UR28], UR7 ;  /* 0x0000001a1c0073ba */ /* 0x0009e40008000207 */
[----:B----4-:R-:W-:-:S07]  /*e580*/  IMAD.MOV.U32 R16, RZ, RZ, 0x1 ;  /* 0x00000001ff107424 */ /* 0x010fce00078e00ff */
.L_x_3109:
[----:B------:R-:W4:Y:S01]  /*e590*/  S2R R0, SR_TID.X ;  /* 0x0000000000007919 */ /* 0x000f220000002100 */
[----:B------:R-:W-:Y:S01]  /*e5a0*/  IMAD R3, R16, 0x8, R15 ;  /* 0x0000000810037824 */ /* 0x000fe200078e020f */
[----:B----4-:R-:W-:Y:S02]  /*e5b0*/  LOP3.LUT R2, R0, 0x7f, RZ, 0xc0, !PT ;  /* 0x0000007f00027812 */ /* 0x010fe400078ec0ff */
[----:B------:R-:W-:Y:S02]  /*e5c0*/  SHF.L.U32 R0, R10, 0x1f, RZ ;  /* 0x0000001f0a007819 */ /* 0x000fe400000006ff */
[----:B------:R-:W-:Y:S02]  /*e5d0*/  ISETP.NE.AND P1, PT, R2, RZ, PT ;  /* 0x000000ff0200720c */ /* 0x000fe40003f25270 */
[----:B------:R-:W4:Y:S02]  /*e5e0*/  SYNCS.PHASECHK.TRANS64.TRYWAIT P0, [R3+URZ+0x30c40], R0 ;  /* 0x030c4000030075a7 */ /* 0x000f24000800017f */
[----:B----4-:R-:W-:Y:S09]  /*e5f0*/  @!P0 BRA `(.L_x_3124) ;  /* 0x0000000800548947 */ /* 0x010ff20003800000 */
.L_x_3143:
[----:B------:R-:W-:Y:S05]  /*e600*/  @P1 BRA `(.L_x_3125) ;  /* 0x0000000000181947 */ /* 0x000fea0003800000 */
[----:B------:R-:W1:Y:S01]  /*e610*/  S2R R2, SR_TID.X ;  /* 0x0000000000027919 */ /* 0x000e620000002100 */
[----:B----4-:R-:W-:-:S04]  /*e620*/  IMAD.MOV.U32 R0, RZ, RZ, 0x4200 ;  /* 0x00004200ff007424 */ /* 0x010fc800078e00ff */
[----:B------:R4:W-:Y:S01]  /*e630*/  SYNCS.ARRIVE.TRANS64 RZ, [R3+URZ+0x30c30], R0 ;  /* 0x030c300003ff79a7 */ /* 0x0009e2000800003f */
[----:B-1----:R-:W-:-:S13]  /*e640*/  LOP3.LUT P0, RZ, R2, 0x1f, RZ, 0xc0, !PT ;  /* 0x0000001f02ff7812 */ /* 0x002fda000780c0ff */
[----:B----4-:R-:W-:Y:S05]  /*e650*/  @!P0 BRA `(.L_x_3125) ;  /* 0x0000000000048947 */ /* 0x010fea0003800000 */
[----:B------:R-:W-:Y:S01]  /*e660*/  BPT.TRAP 0x1 ;  /* 0x000000040000795c */ /* 0x000fe20000300000 */
.L_x_3125:
[----:B-1---5:R-:W-:Y:S01]  /*e670*/  R2UR UR19, R4 ;  /* 0x00000000041372ca */ /* 0x022fe200000e0000 */
[C-C-:B----4-:R-:W-:Y:S01]  /*e680*/  IMAD R0, R16.reuse, 0x4000, R15.reuse ;  /* 0x0000400010007824 */ /* 0x150fe200078e020f */
[----:B------:R-:W-:Y:S01]  /*e690*/  R2UR UR9, R11 ;  /* 0x000000000b0972ca */ /* 0x000fe200000e0000 */
[----:B--23--:R-:W-:Y:S01]  /*e6a0*/  IMAD R15, R16, 0x200, R15 ;  /* 0x00000200100f7824 */ /* 0x00cfe200078e020f */
        /* <DEDUP_REMOVED lines=30> */
.L_x_3106:
[----:B------:R-:W-:Y:S05]  /*e890*/  BSYNC B0 ;  /* 0x0000000000007941 */ /* 0x000fea0003800000 */
.L_x_3102:
[----:B------:R-:W-:-:S03]  /*e8a0*/  UMOV UR7, 0xffffffff ;  /* 0xffffffff00077882 */ /* 0x000fc60000000000 */
[----:B------:R-:W-:Y:S05]  /*e8b0*/  BRA.DIV UR7, `(.L_x_3126) ;  /* 0x0000000607b87947 */ /* 0x000fea000b800000 */
[----:B------:R-:W-:-:S13]  /*e8c0*/  ELECT P6, URZ, PT ;  /* 0x00000000003f782f */ /* 0x000fda00038c0000 */
.L_x_3146:
[----:B------:R-:W-:Y:S05]  /*e8d0*/  @!P6 BRA `(.L_x_2999) ;  /* 0x000000000084e947 */ /* 0x000fea0003800000 */
[----:B------:R-:W-:-:S06]  /*e8e0*/  ULOP3.LUT UR7, UR36, 0x2, URZ, 0xfc, !UPT ;  /* 0x0000000224077892 */ /* 0x000fcc000f8efc3f */
[----:B------:R-:W-:-:S05]  /*e8f0*/  IMAD.U32 R0, RZ, RZ, UR7 ;  /* 0x00000007ff007e24 */ /* 0x000fca000f8e00ff */
[----:B------:R-:W-:-:S13]  /*e900*/  ISETP.NE.AND P2, PT, R0, 0x3, PT ;  /* 0x000000030000780c */ /* 0x000fda0003f45270 */
[----:B------:R-:W-:Y:S05]  /*e910*/  @!P2 BRA `(.L_x_3127) ;  /* 0x000000000004a947 */ /* 0x000fea0003800000 */
[----:B------:R-:W-:Y:S01]  /*e920*/  BPT.TRAP 0x1 ;  /* 0x000000040000795c */ /* 0x000fe20000300000 */
.L_x_3127:
        /* <DEDUP_REMOVED lines=15> */
.L_x_3147:
[----:B------:R-:W2:Y:S02]  /*ea20*/  SYNCS.PHASECHK.TRANS64.TRYWAIT P0, [R3+URZ], R0 ;  /* 0x00000000030075a7 */ /* 0x000ea4000800017f */
[----:B--2---:R-:W-:Y:S05]  /*ea30*/  @!P0 BRA `(.L_x_3129) ;  /* 0x00000004008c8947 */ /* 0x004fea0003800000 */
.L_x_3148:
[----:B------:R-:W-:Y:S05]  /*ea40*/  @!P2 BRA `(.L_x_3130) ;  /* 0x000000000004a947 */ /* 0x000fea0003800000 */
[----:B------:R-:W-:Y:S01]  /*ea50*/  BPT.TRAP 0x1 ;  /* 0x000000040000795c */ /* 0x000fe20000300000 */
.L_x_3130:
[----:B--2---:R-:W-:-:S04]  /*ea60*/  VIADD R3, R8, 0x30c40 ;  /* 0x00030c4008037836 */ /* 0x004fc80000000000 */
[----:B------:R-:W-:-:S04]  /*ea70*/  IMAD R5, R2, 0x8, R3 ;  /* 0x0000000802057824 */ /* 0x000fc800078e0203 */
[----:B------:R-:W2:Y:S02]  /*ea80*/  SYNCS.PHASECHK.TRANS64.TRYWAIT P0, [R5+URZ], R4 ;  /* 0x00000004050075a7 */ /* 0x000ea4000800017f */
[----:B--2---:R-:W-:Y:S05]  /*ea90*/  @!P0 BRA `(.L_x_3131) ;  /* 0x0000000400888947 */ /* 0x004fea0003800000 */
.L_x_3149:
[----:B------:R-:W-:-:S07]  /*eaa0*/  IMAD R3, R6, 0x8, R3 ;  /* 0x0000000806037824 */ /* 0x000fce00078e0203 */
.L_x_3132:
[----:B---3--:R3:W4:Y:S02]  /*eab0*/  SYNCS.PHASECHK.TRANS64.TRYWAIT P0, [R3+URZ], R0 ;  /* 0x00000000030075a7 */ /* 0x008724000800017f */
[----:B----4-:R-:W-:Y:S05]  /*eac0*/  @!P0 NANOSLEEP.SYNCS 0x989680 ;  /* 0x009896800000895d */ /* 0x010fea0003900000 */
[----:B------:R-:W4:Y:S02]  /*ead0*/  @!P0 SYNCS.PHASECHK.TRANS64 P0, [R3+URZ], R0 ;  /* 0x00000000030085a7 */ /* 0x000f24000800007f */
[----:B----4-:R-:W-:Y:S05]  /*eae0*/  @!P0 BRA `(.L_x_3132) ;  /* 0xfffffffc00f08947 */ /* 0x010fea000383ffff */
.L_x_2999:
[----:B------:R-:W-:Y:S05]  /*eaf0*/  BSYNC B6 ;  /* 0x0000000000067941 */ /* 0x000fea0003800000 */
.L_x_2991:
[----:B------:R-:W-:Y:S05]  /*eb00*/  EXIT ;  /* 0x000000000000794d */ /* 0x000fea0003800000 */
.L_x_3009:
[----:B------:R-:W-:Y:S02]  /*eb10*/  IMAD.MOV.U32 R12, RZ, RZ, RZ ;  /* 0x000000ffff0c7224 */ /* 0x000fe400078e00ff */
[----:B------:R-:W-:Y:S02]  /*eb20*/  IMAD.MOV.U32 R11, RZ, RZ, 0x1f ;  /* 0x0000001fff0b7424 */ /* 0x000fe400078e00ff */
[----:B------:R-:W-:-:S07]  /*eb30*/  IMAD.MOV.U32 R15, RZ, RZ, -0x1 ;  /* 0xffffffffff0f7424 */ /* 0x000fce00078e00ff */
[----:B------:R-:W-:Y:S05]  /*eb40*/  WARPSYNC.COLLECTIVE R15, `(.L_x_3133) ;  /* 0x000000000f087348 */ /* 0x000fea0003c00000 */
[----:B------:R1:W2:Y:S02]  /*eb50*/  SHFL.IDX P6, R14, R13, R12, R11 ;  /* 0x0000000c0d0e7389 */ /* 0x0002a400000c000b */
[----:B-12---:R-:W-:Y:S01]  /*eb60*/  ENDCOLLECTIVE ;  /* 0x000000000000791b */ /* 0x006fe20003800000 */
.L_x_3133:
[----:B------:R-:W-:Y:S05]  /*eb70*/  BRA `(.L_x_3134) ;  /* 0xffffff2800a87947 */ /* 0x000fea000383ffff */
.L_x_3011:
[----:B--2---:R2:W3:Y:S02]  /*eb80*/  SYNCS.PHASECHK.TRANS64.TRYWAIT P0, [R236+URZ+0x30c00], R15 ;  /* 0x030c000fec0075a7 */ /* 0x0044e4000800017f */
[----:B---3--:R-:W-:Y:S05]  /*eb90*/  @!P0 NANOSLEEP.SYNCS 0x989680 ;  /* 0x009896800000895d */ /* 0x008fea0003900000 */
[----:B------:R-:W3:Y:S02]  /*eba0*/  @!P0 SYNCS.PHASECHK.TRANS64 P0, [R236+URZ+0x30c00], R15 ;  /* 0x030c000fec0085a7 */ /* 0x000ee4000800007f */
[----:B---3--:R-:W-:Y:S05]  /*ebb0*/  @!P0 BRA `(.L_x_3011) ;  /* 0xfffffffc00f08947 */ /* 0x008fea000383ffff */
[----:B------:R-:W-:Y:S05]  /*ebc0*/  BRA `(.L_x_3010) ;  /* 0xffffff2800f47947 */ /* 0x000fea000383ffff */
.L_x_3016:
[----:B--2---:R2:W3:Y:S02]  /*ebd0*/  SYNCS.PHASECHK.TRANS64.TRYWAIT P1, [R6+URZ+0x30c10], R21 ;  /* 0x030c1015060075a7 */ /* 0x0044e4000802017f */
[----:B---3--:R-:W-:Y:S05]  /*ebe0*/  @!P1 NANOSLEEP.SYNCS 0x989680 ;  /* 0x009896800000995d */ /* 0x008fea0003900000 */
[----:B------:R-:W3:Y:S02]  /*ebf0*/  @!P1 SYNCS.PHASECHK.TRANS64 P1, [R6+URZ+0x30c10], R21 ;  /* 0x030c1015060095a7 */ /* 0x000ee4000802007f */
[----:B---3--:R-:W-:Y:S05]  /*ec00*/  @!P1 BRA `(.L_x_3016) ;  /* 0xfffffffc00f09947 */ /* 0x008fea000383ffff */
[----:B------:R-:W-:Y:S05]  /*ec10*/  BRA `(.L_x_3015) ;  /* 0xffffff3400207947 */ /* 0x000fea000383ffff */
.L_x_3020:
[----:B------:R1:W1:Y:S02]  /*ec20*/  SYNCS.PHASECHK.TRANS64.TRYWAIT P1, [R6+URZ+0x30c30], R21 ;  /* 0x030c3015060075a7 */ /* 0x000264000802017f */
[----:B-1----:R-:W-:Y:S05]  /*ec30*/  @!P1 NANOSLEEP.SYNCS 0x989680 ;  /* 0x009896800000995d */ /* 0x002fea0003900000 */
[----:B------:R-:W1:Y:S02]  /*ec40*/  @!P1 SYNCS.PHASECHK.TRANS64 P1, [R6+URZ+0x30c30], R21 ;  /* 0x030c3015060095a7 */ /* 0x000e64000802007f */
[----:B-1----:R-:W-:Y:S05]  /*ec50*/  @!P1 BRA `(.L_x_3020) ;  /* 0xfffffffc00f09947 */ /* 0x002fea000383ffff */
[----:B------:R-:W-:Y:S05]  /*ec60*/  BRA `(.L_x_3019) ;  /* 0xffffff3800347947 */ /* 0x000fea000383ffff */
.L_x_3028:
[----:B--2---:R2:W3:Y:S02]  /*ec70*/  SYNCS.PHASECHK.TRANS64.TRYWAIT P1, [R7+URZ+0x30c10], R18 ;  /* 0x030c1012070075a7 */ /* 0x0044e4000802017f */
[----:B---3--:R-:W-:Y:S05]  /*ec80*/  @!P1 NANOSLEEP.SYNCS 0x989680 ;  /* 0x009896800000995d */ /* 0x008fea0003900000 */
[----:B------:R-:W3:Y:S02]  /*ec90*/  @!P1 SYNCS.PHASECHK.TRANS64 P1, [R7+URZ+0x30c10], R18 ;  /* 0x030c1012070095a7 */ /* 0x000ee4000802007f */
[----:B---3--:R-:W-:Y:S05]  /*eca0*/  @!P1 BRA `(.L_x_3028) ;  /* 0xfffffffc00f09947 */ /* 0x008fea000383ffff */
[----:B------:R-:W-:Y:S05]  /*ecb0*/  BRA `(.L_x_3027) ;  /* 0xffffff70003c7947 */ /* 0x000fea000383ffff */
.L_x_3032:
[----:B------:R1:W1:Y:S02]  /*ecc0*/  SYNCS.PHASECHK.TRANS64.TRYWAIT P1, [R7+URZ+0x30c30], R18 ;  /* 0x030c3012070075a7 */ /* 0x000264000802017f */
[----:B-1----:R-:W-:Y:S05]  /*ecd0*/  @!P1 NANOSLEEP.SYNCS 0x989680 ;  /* 0x009896800000995d */ /* 0x002fea0003900000 */
[----:B------:R-:W1:Y:S02]  /*ece0*/  @!P1 SYNCS.PHASECHK.TRANS64 P1, [R7+URZ+0x30c30], R18 ;  /* 0x030c3012070095a7 */ /* 0x000e64000802007f */
[----:B-1----:R-:W-:Y:S05]  /*ecf0*/  @!P1 BRA `(.L_x_3032) ;  /* 0xfffffffc00f09947 */ /* 0x002fea000383ffff */
[----:B------:R-:W-:Y:S05]  /*ed00*/  BRA `(.L_x_3031) ;  /* 0xffffff7400507947 */ /* 0x000fea000383ffff */
.L_x_3107:
[----:B-1----:R1:W2:Y:S02]  /*ed10*/  SYNCS.PHASECHK.TRANS64.TRYWAIT P0, [R15+URZ+0x30c20], R2 ;  /* 0x030c20020f0075a7 */ /* 0x0022a4000800017f */
[----:B--2---:R-:W-:Y:S05]  /*ed20*/  @!P0 NANOSLEEP.SYNCS 0x989680 ;  /* 0x009896800000895d */ /* 0x004fea0003900000 */
[----:B------:R-:W2:Y:S02]  /*ed30*/  @!P0 SYNCS.PHASECHK.TRANS64 P0, [R15+URZ+0x30c20], R2 ;  /* 0x030c20020f0085a7 */ /* 0x000ea4000800007f */
[----:B--2---:R-:W-:Y:S05]  /*ed40*/  @!P0 BRA `(.L_x_3107) ;  /* 0xfffffffc00f08947 */ /* 0x004fea000383ffff */
[----:B------:R-:W-:Y:S05]  /*ed50*/  BRA `(.L_x_3135) ;  /* 0xffffffe400287947 */ /* 0x000fea000383ffff */
.L_x_3111:
[----:B---3--:R3:W4:Y:S02]  /*ed60*/  SYNCS.PHASECHK.TRANS64.TRYWAIT P1, [R15+URZ+0x30c40], R18 ;  /* 0x030c40120f0075a7 */ /* 0x008724000802017f */
[----:B----4-:R-:W-:Y:S05]  /*ed70*/  @!P1 NANOSLEEP.SYNCS 0x989680 ;  /* 0x009896800000995d */ /* 0x010fea0003900000 */
[----:B------:R-:W4:Y:S02]  /*ed80*/  @!P1 SYNCS.PHASECHK.TRANS64 P1, [R15+URZ+0x30c40], R18 ;  /* 0x030c40120f0095a7 */ /* 0x000f24000802007f */
[----:B----4-:R-:W-:Y:S05]  /*ed90*/  @!P1 BRA `(.L_x_3111) ;  /* 0xfffffffc00f09947 */ /* 0x010fea000383ffff */
[----:B------:R-:W-:Y:S05]  /*eda0*/  BRA `(.L_x_3136) ;  /* 0xffffffe8007c7947 */ /* 0x000fea000383ffff */
.L_x_3113:
[----:B-1----:R1:W2:Y:S02]  /*edb0*/  SYNCS.PHASECHK.TRANS64.TRYWAIT P1, [R15+URZ+0x30c28], R18 ;  /* 0x030c28120f0075a7 */ /* 0x0022a4000802017f */
[----:B--2---:R-:W-:Y:S05]  /*edc0*/  @!P1 NANOSLEEP.SYNCS 0x989680 ;  /* 0x009896800000995d */ /* 0x004fea0003900000 */
[----:B------:R-:W2:Y:S02]  /*edd0*/  @!P1 SYNCS.PHASECHK.TRANS64 P1, [R15+URZ+0x30c28], R18 ;  /* 0x030c28120f0095a7 */ /* 0x000ea4000802007f */
[----:B--2---:R-:W-:Y:S05]  /*ede0*/  @!P1 BRA `(.L_x_3113) ;  /* 0xfffffffc00f09947 */ /* 0x004fea000383ffff */
[----:B------:R-:W-:Y:S05]  /*edf0*/  BRA `(.L_x_3137) ;  /* 0xffffffec00007947 */ /* 0x000fea000383ffff */
.L_x_3115:
[----:B--2---:R2:W4:Y:S02]  /*ee00*/  SYNCS.PHASECHK.TRANS64.TRYWAIT P1, [R15+URZ+0x30c48], R18 ;  /* 0x030c48120f0075a7 */ /* 0x004524000802017f */
[----:B----4-:R-:W-:Y:S05]  /*ee10*/  @!P1 NANOSLEEP.SYNCS 0x989680 ;  /* 0x009896800000995d */ /* 0x010fea0003900000 */
[----:B------:R-:W4:Y:S02]  /*ee20*/  @!P1 SYNCS.PHASECHK.TRANS64 P1, [R15+URZ+0x30c48], R18 ;  /* 0x030c48120f0095a7 */ /* 0x000f24000802007f */
[----:B----4-:R-:W-:Y:S05]  /*ee30*/  @!P1 BRA `(.L_x_3115) ;  /* 0xfffffffc00f09947 */ /* 0x010fea000383ffff */
[----:B------:R-:W-:Y:S05]  /*ee40*/  BRA `(.L_x_3138) ;  /* 0xffffffec00847947 */ /* 0x000fea000383ffff */
.L_x_3117:
[----:B------:R-:W-:-:S07]  /*ee50*/  SHF.L.U32 R4, R10, 0x1f, RZ ;  /* 0x0000001f0a047819 */ /* 0x000fce00000006ff */
.L_x_3139:
[----:B----4-:R4:W1:Y:S02]  /*ee60*/  SYNCS.PHASECHK.TRANS64.TRYWAIT P1, [R15+URZ+0x30c20], R4 ;  /* 0x030c20040f0075a7 */ /* 0x010864000802017f */
[----:B-1----:R-:W-:Y:S05]  /*ee70*/  @!P1 NANOSLEEP.SYNCS 0x989680 ;  /* 0x009896800000995d */ /* 0x002fea0003900000 */
[----:B------:R-:W1:Y:S02]  /*ee80*/  @!P1 SYNCS.PHASECHK.TRANS64 P1, [R15+URZ+0x30c20], R4 ;  /* 0x030c20040f0095a7 */ /* 0x000e64000802007f */
[----:B-1----:R-:W-:Y:S05]  /*ee90*/  @!P1 BRA `(.L_x_3139) ;  /* 0xfffffffc00f09947 */ /* 0x002fea000383ffff */
[----:B------:R-:W-:Y:S05]  /*eea0*/  BRA `(.L_x_3140) ;  /* 0xffffffec00ec7947 */ /* 0x000fea000383ffff */
.L_x_3120:
[----:B-1----:R1:W4:Y:S02]  /*eeb0*/  SYNCS.PHASECHK.TRANS64.TRYWAIT P1, [R15+URZ+0x30c40], R12 ;  /* 0x030c400c0f0075a7 */ /* 0x002324000802017f */
[----:B----4-:R-:W-:Y:S05]  /*eec0*/  @!P1 NANOSLEEP.SYNCS 0x989680 ;  /* 0x009896800000995d */ /* 0x010fea0003900000 */
[----:B------:R-:W4:Y:S02]  /*eed0*/  @!P1 SYNCS.PHASECHK.TRANS64 P1, [R15+URZ+0x30c40], R12 ;  /* 0x030c400c0f0095a7 */ /* 0x000f24000802007f */
[----:B----4-:R-:W-:Y:S05]  /*eee0*/  @!P1 BRA `(.L_x_3120) ;  /* 0xfffffffc00f09947 */ /* 0x010fea000383ffff */
[----:B------:R-:W-:Y:S05]  /*eef0*/  BRA `(.L_x_3141) ;  /* 0xfffffff0008c7947 */ /* 0x000fea000383ffff */
.L_x_3122:
[----:B--2---:R2:W4:Y:S02]  /*ef00*/  SYNCS.PHASECHK.TRANS64.TRYWAIT P1, [R15+URZ+0x30c28], R12 ;  /* 0x030c280c0f0075a7 */ /* 0x004524000802017f */
[----:B----4-:R-:W-:Y:S05]  /*ef10*/  @!P1 NANOSLEEP.SYNCS 0x989680 ;  /* 0x009896800000995d */ /* 0x010fea0003900000 */
[----:B------:R-:W4:Y:S02]  /*ef20*/  @!P1 SYNCS.PHASECHK.TRANS64 P1, [R15+URZ+0x30c28], R12 ;  /* 0x030c280c0f0095a7 */ /* 0x000f24000802007f */
[----:B----4-:R-:W-:Y:S05]  /*ef30*/  @!P1 BRA `(.L_x_3122) ;  /* 0xfffffffc00f09947 */ /* 0x010fea000383ffff */
[----:B------:R-:W-:Y:S05]  /*ef40*/  BRA `(.L_x_3142) ;  /* 0xfffffff400047947 */ /* 0x000fea000383ffff */
.L_x_3124:
[----:B----4-:R4:W1:Y:S02]  /*ef50*/  SYNCS.PHASECHK.TRANS64.TRYWAIT P0, [R3+URZ+0x30c40], R0 ;  /* 0x030c4000030075a7 */ /* 0x010864000800017f */
[----:B-1----:R-:W-:Y:S05]  /*ef60*/  @!P0 NANOSLEEP.SYNCS 0x989680 ;  /* 0x009896800000895d */ /* 0x002fea0003900000 */
[----:B------:R-:W1:Y:S02]  /*ef70*/  @!P0 SYNCS.PHASECHK.TRANS64 P0, [R3+URZ+0x30c40], R0 ;  /* 0x030c4000030085a7 */ /* 0x000e64000800007f */
[----:B-1----:R-:W-:Y:S05]  /*ef80*/  @!P0 BRA `(.L_x_3124) ;  /* 0xfffffffc00f08947 */ /* 0x002fea000383ffff */
[----:B------:R-:W-:Y:S05]  /*ef90*/  BRA `(.L_x_3143) ;  /* 0xfffffff400987947 */ /* 0x000fea000383ffff */
.L_x_3126:
[----:B------:R-:W-:Y:S01]  /*efa0*/  BSSY B0, `(.L_x_3144) ;  /* 0x0000006000007945 */ /* 0x000fe20003800000 */
[----:B------:R-:W-:-:S07]  /*efb0*/  IMAD.MOV.U32 R15, RZ, RZ, -0x1 ;  /* 0xffffffffff0f7424 */ /* 0x000fce00078e00ff */
[----:B------:R-:W-:Y:S05]  /*efc0*/  WARPSYNC.COLLECTIVE R15, `(.L_x_3145) ;  /* 0x000000000f0c7348 */ /* 0x000fea0003c00000 */
[----:B------:R-:W-:Y:S02]  /*efd0*/  ELECT P6, UR62, PT ;  /* 0x00000000003e782f */ /* 0x000fe400038c0000 */
[----:B------:R-:W-:Y:S01]  /*efe0*/  MOV R14, UR62 ;  /* 0x0000003e000e7c02 */ /* 0x000fe20008000f00 */
[----:B------:R-:W-:Y:S10]  /*eff0*/  ENDCOLLECTIVE ;  /* 0x000000000000791b */ /* 0x000ff40003800000 */
.L_x_3145:
[----:B------:R-:W-:Y:S05]  /*f000*/  BSYNC B0 ;  /* 0x0000000000007941 */ /* 0x000fea0003800000 */
.L_x_3144:
[----:B------:R-:W-:Y:S05]  /*f010*/  BRA `(.L_x_3146) ;  /* 0xfffffff8002c7947 */ /* 0x000fea000383ffff */
.L_x_3128:
[----:B-1----:R1:W2:Y:S02]  /*f020*/  SYNCS.PHASECHK.TRANS64.TRYWAIT P0, [R7+URZ], R4 ;  /* 0x00000004070075a7 */ /* 0x0022a4000800017f */
[----:B--2---:R-:W-:Y:S05]  /*f030*/  @!P0 NANOSLEEP.SYNCS 0x989680 ;  /* 0x009896800000895d */ /* 0x004fea0003900000 */
[----:B------:R-:W2:Y:S02]  /*f040*/  @!P0 SYNCS.PHASECHK.TRANS64 P0, [R7+URZ], R4 ;  /* 0x00000004070085a7 */ /* 0x000ea4000800007f */
[----:B--2---:R-:W-:Y:S05]  /*f050*/  @!P0 BRA `(.L_x_3128) ;  /* 0xfffffffc00f08947 */ /* 0x004fea000383ffff */
[----:B------:R-:W-:Y:S05]  /*f060*/  BRA `(.L_x_3147) ;  /* 0xfffffff8006c7947 */ /* 0x000fea000383ffff */
.L_x_3129:
[----:B--2---:R2:W3:Y:S02]  /*f070*/  SYNCS.PHASECHK.TRANS64.TRYWAIT P0, [R3+URZ], R0 ;  /* 0x00000000030075a7 */ /* 0x0044e4000800017f */
[----:B---3--:R-:W-:Y:S05]  /*f080*/  @!P0 NANOSLEEP.SYNCS 0x989680 ;  /* 0x009896800000895d */ /* 0x008fea0003900000 */
[----:B------:R-:W3:Y:S02]  /*f090*/  @!P0 SYNCS.PHASECHK.TRANS64 P0, [R3+URZ], R0 ;  /* 0x00000000030085a7 */ /* 0x000ee4000800007f */
[----:B---3--:R-:W-:Y:S05]  /*f0a0*/  @!P0 BRA `(.L_x_3129) ;  /* 0xfffffffc00f08947 */ /* 0x008fea000383ffff */
[----:B------:R-:W-:Y:S05]  /*f0b0*/  BRA `(.L_x_3148) ;  /* 0xfffffff800607947 */ /* 0x000fea000383ffff */
.L_x_3131:
[----:B--2---:R2:W3:Y:S02]  /*f0c0*/  SYNCS.PHASECHK.TRANS64.TRYWAIT P0, [R5+URZ], R4 ;  /* 0x00000004050075a7 */ /* 0x0044e4000800017f */
[----:B---3--:R-:W-:Y:S05]  /*f0d0*/  @!P0 NANOSLEEP.SYNCS 0x989680 ;  /* 0x009896800000895d */ /* 0x008fea0003900000 */
[----:B------:R-:W3:Y:S02]  /*f0e0*/  @!P0 SYNCS.PHASECHK.TRANS64 P0, [R5+URZ], R4 ;  /* 0x00000004050085a7 */ /* 0x000ee4000800007f */
[----:B---3--:R-:W-:Y:S05]  /*f0f0*/  @!P0 BRA `(.L_x_3131) ;  /* 0xfffffffc00f08947 */ /* 0x008fea000383ffff */
[----:B------:R-:W-:Y:S05]  /*f100*/  BRA `(.L_x_3149) ;  /* 0xfffffff800647947 */ /* 0x000fea000383ffff */
.L_x_3150:
        /* <DEDUP_REMOVED lines=15> */
.L_x_3714:


//--------------------- .text._ZN7cutlass13device_kernelIN5flash11enable_sm90INS1_16FlashAttnBwdSm90INS1_25CollectiveMainloopBwdSm90ILi2ELi2ELi2EN4cute5tupleIJNS5_1CILi1EEES8_S8_EEENS6_IJNS7_ILi128EEESA_NS7_ILi64EEEEEENS_6half_tEfNS_4arch4Sm90ELb1ELb0ELb0ELb1ELb1ELb1ELb0ELb0ELi2ELi1ELi2ELi2ELb0EEENS1_21CollectiveEpilogueBwdISC_SD_SF_Li256ELb1ELb0ELi1EEENS1_25SingleTileBwdLPTSchedulerILb1ELi128ELb1EEEEEEEEEvNT_6ParamsE --------------------------
	.section	.text._ZN7cutlass13device_kernelIN5flash11enable_sm90INS1_16FlashAttnBwdSm90INS1_25CollectiveMainloopBwdSm90ILi2ELi2ELi2EN4cute5tupleIJNS5_1CILi1EEES8_S8_EEENS6_IJNS7_ILi128EEESA_NS7_ILi64EEEEEENS_6half_tEfNS_4arch4Sm90ELb1ELb0ELb0ELb1ELb1ELb1ELb0ELb0ELi2ELi1ELi2ELi2ELb0EEENS1_21CollectiveEpilogueBwdISC_SD_SF_Li256ELb1ELb0ELi1EEENS1_25SingleTileBwdLPTSchedulerILb1ELi128ELb1EEEEEEEEEvNT_6ParamsE,"ax",@progbits
	.align	128
.text._ZN7cutlass13device_kernelIN5flash11enable_sm90INS1_16FlashAttnBwdSm90INS1_25CollectiveMainloopBwdSm90ILi2ELi2ELi2EN4cute5tupleIJNS5_1CILi1EEES8_S8_EEENS6_IJNS7_ILi128EEESA_NS7_ILi64EEEEEENS_6half_tEfNS_4arch4Sm90ELb1ELb0ELb0ELb1ELb1ELb1ELb0ELb0ELi2ELi1ELi2ELi2ELb0EEENS1_21CollectiveEpilogueBwdISC_SD_SF_Li256ELb1ELb0ELi1EEENS1_25SingleTileBwdLPTSchedulerILb1ELi128ELb1EEEEEEEEEvNT_6ParamsE:
        .type           _ZN7cutlass13device_kernelIN5flash11enable_sm90INS1_16FlashAttnBwdSm90INS1_25CollectiveMainloopBwdSm90ILi2ELi2ELi2EN4cute5tupleIJNS5_1CILi1EEES8_S8_EEENS6_IJNS7_ILi128EEESA_NS7_ILi64EEEEEENS_6half_tEfNS_4arch4Sm90ELb1ELb0ELb0ELb1ELb1ELb1ELb0ELb0ELi2ELi1ELi2ELi2ELb0EEENS1_21CollectiveEpilogueBwdISC_SD_SF_Li256ELb1ELb0ELi1EEENS1_25SingleTileBwdLPTSchedulerILb1ELi128ELb1EEEEEEEEEvNT_6ParamsE,@function
        .size           _ZN7cutlass13device_kernelIN5flash11enable_sm90INS1_16FlashAttnBwdSm90INS1_25CollectiveMainloopBwdSm90ILi2ELi2ELi2EN4cute5tupleIJNS5_1CILi1EEES8_S8_EEENS6_IJNS7_ILi128EEESA_NS7_ILi64EEEEEENS_6half_tEfNS_4arch4Sm90ELb1ELb0ELb0ELb1ELb1ELb1ELb0ELb0ELi2ELi1ELi2ELi2ELb0EEENS1_21CollectiveEpilogueBwdISC_SD_SF_Li256ELb1ELb0ELi1EEENS1_25SingleTileBwdLPTSchedulerILb1ELi128ELb1EEEEEEEEEvNT_6ParamsE,(.L_x_3715 - _ZN7cutlass13device_kernelIN5flash11enable_sm90INS1_16FlashAttnBwdSm90INS1_25CollectiveMainloopBwdSm90ILi2ELi2ELi2EN4cute5tupleIJNS5_1CILi1EEES8_S8_EEENS6_IJNS7_ILi128EEESA_NS7_ILi64EEEEEENS_6half_tEfNS_4arch4Sm90ELb1ELb0ELb0ELb1ELb1ELb1ELb0ELb0ELi2ELi1ELi2ELi2ELb0EEENS1_21CollectiveEpilogueBwdISC_SD_SF_Li256ELb1ELb0ELi1EEENS1_25SingleTileBwdLPTSchedulerILb1ELi128ELb1EEEEEEEEEvNT_6ParamsE)
        .other          _ZN7cutlass13device_kernelIN5flash11enable_sm90INS1_16FlashAttnBwdSm90INS1_25CollectiveMainloopBwdSm90ILi2ELi2ELi2EN4cute5tupleIJNS5_1CILi1EEES8_S8_EEENS6_IJNS7_ILi128EEESA_NS7_ILi64EEEEEENS_6half_tEfNS_4arch4Sm90ELb1ELb0ELb0ELb1ELb1ELb1ELb0ELb0ELi2ELi1ELi2ELi2ELb0EEENS1_21CollectiveEpilogueBwdISC_SD_SF_Li256ELb1ELb0ELi1EEENS1_25SingleTileBwdLPTSchedulerILb1ELi128ELb1EEEEEEEEEvNT_6ParamsE,@"STO_CUDA_ENTRY STV_DEFAULT"
_ZN7cutlass13device_kernelIN5flash11enable_sm90INS1_16FlashAttnBwdSm90INS1_25CollectiveMainloopBwdSm90ILi2ELi2ELi2EN4cute5tupleIJNS5_1CILi1EEES8_S8_EEENS6_IJNS7_ILi128EEESA_NS7_ILi64EEEEEENS_6half_tEfNS_4arch4Sm90ELb1ELb0ELb0ELb1ELb1ELb1ELb0ELb0ELi2ELi1ELi2ELi2ELb0EEENS1_21CollectiveEpilogueBwdISC_SD_SF_Li256ELb1ELb0ELi1EEENS1_25SingleTileBwdLPTSchedulerILb1ELi128ELb1EEEEEEEEEvNT_6ParamsE:
        /* <DEDUP_REMOVED lines=24> */
.L_x_3152:
[----:B------:R-:W-:Y:S05]  /*0180*/  BSYNC B0 ;  /* 0x0000000000007941 */ /* 0x000fea0003800000 */
.L_x_3151:
        /* <DEDUP_REMOVED lines=37> */
.L_x_3153:
        /* <DEDUP_REMOVED lines=22> */
.L_x_3154:
[----:B------:R-:W-:Y:S01]  /*0540*/  PLOP3.LUT P0, PT, PT, PT, UP0, 0x80, 0x0 ;  /* 0x000000000000781c */ /* 0x000fe20003f0f008 */
[----:B------:R-:W-:Y:S01]  /*0550*/  NOP ;  /* 0x0000000000007918 */ /* 0x000fe20000000000 */
[----:B------:R-:W-:Y:S01]  /*0560*/  ULDC.64 UR38, c[0x0][0x208] ;  /* 0x0000820000267ab9 */ /* 0x000fe20000000a00 */
[----:B------:R-:W-:Y:S01]  /*0570*/  BSSY B6, `(.L_x_3155) ;  /* 0x0000eea000067945 */ /* 0x000fe20003800000 */
[----:B-12-4-:R-:W-:Y:S09]  /*0580*/  BAR.SYNC.DEFER_BLOCKING 0x0 ;  /* 0x0000000000007b1d */ /* 0x016ff20000010000 */
[----:B------:R-:W-:Y:S05]  /*0590*/  @!P0 BRA `(.L_x_3156) ;  /* 0x000000a800b88947 */ /* 0x000fea0003800000 */
.L_x_3157:
        /* <DEDUP_REMOVED lines=32> */
.L_x_3158:
[----:B------:R-:W-:Y:S01]  /*07a0*/  ULDC UR8, c[0x0][0x8c4] ;  /* 0x0002310000087ab9 */ /* 0x000fe20000000800 */
[----:B------:R-:W-:Y:S01]  /*07b0*/  UMOV UR7, UR9 ;  /* 0x0000000900077c82 */ /* 0x000fe20008000000 */
[----:B------:R-:W-:-:S11]  /*07c0*/  UISETP.NE.AND UP0, UPT, UR8, 0x1, UPT ;  /* 0x000000010800788c */ /* 0x000fd6000bf05270 */
[----:B------:R-:W-:Y:S02]  /*07d0*/  @UP0 ULDC.64 UR10, c[0x0][0x8c8] ;  /* 0x00023200000a0ab9 */ /* 0x000fe40000000a00 */
[----:B------:R-:W-:-:S04]  /*07e0*/  UIMAD.WIDE.U32 UR4, UR9, UR10, URZ ;  /* 0x0000000a090472a5 */ /* 0x000fc8000f8e003f */
[----:B------:R-:W-:-:S04]  /*07f0*/  @UP0 USHF.R.U32.HI UR7, URZ, UR11, UR5 ;  /* 0x0000000b3f070299 */ /* 0x000fc80008011605 */
[----:B------:R-:W-:-:S12]  /*0800*/  UIMAD UR4, UR7, UR8, URZ ;  /* 0x00000008070472a4 */ /* 0x000fd8000f8e023f */
.L_x_3159:
        /* <DEDUP_REMOVED lines=23> */
.L_x_3160:
        /* <DEDUP_REMOVED lines=14> */
.L_x_3162:
[----:B------:R-:W-:-:S05]  /*0a60*/  ULDC UR4, c[0x0][0x8ec] ;  /* 0x00023b0000047ab9 */ /* 0x000fca0000000800 */
.L_x_3161:
[----:B------:R-:W-:Y:S02]  /*0a70*/  UIADD3 UR4, UR4, 0x7f, URZ ;  /* 0x0000007f04047890 */ /* 0x000fe4000fffe03f */
[----:B------:R-:W-:Y:S02]  /*0a80*/  ULOP3.LUT UR41, URZ, UR7, URZ, 0x33, !UPT ;  /* 0x000000073f297292 */ /* 0x000fe4000f8e333f */
[----:B------:R-:W-:-:S04]  /*0a90*/  USHF.R.S32.HI UR5, URZ, 0x1f, UR4 ;  /* 0x0000001f3f057899 */ /* 0x000fc80008011404 */
[----:B------:R-:W-:-:S04]  /*0aa0*/  ULEA.HI UR5, UR5, UR4, URZ, 0x7 ;  /* 0x0000000405057291 */ /* 0x000fc8000f8f383f */
[----:B------:R-:W-:-:S04]  /*0ab0*/  USHF.R.S32.HI UR5, URZ, 0x7, UR5 ;  /* 0x000000073f057899 */ /* 0x000fc80008011405 */
[----:B------:R-:W-:Y:S02]  /*0ac0*/  UISETP.GT.AND UP0, UPT, UR5, UR7, UPT ;  /* 0x000000070500728c */ /* 0x000fe4000bf04270 */
[----:B------:R-:W-:Y:S02]  /*0ad0*/  UIADD3 UR41, UR5, UR41, URZ ;  /* 0x0000002905297290 */ /* 0x000fe4000fffe03f */
[----:B------:R-:W-:-:S06]  /*0ae0*/  USEL UR40, UR40, 0xffffffff, UP0 ;  /* 0xffffffff28287887 */ /* 0x000fcc0008000000 */
        /* <DEDUP_REMOVED lines=17> */
.L_x_3164:
        /* <DEDUP_REMOVED lines=14> */
.L_x_3165:
        /* <DEDUP_REMOVED lines=11> */
.L_x_3166:
        /* <DEDUP_REMOVED lines=13> */
.L_x_3167:
        /* <DEDUP_REMOVED lines=68> */
.L_x_3170:
        /* <DEDUP_REMOVED lines=15> */
.L_x_3169:
        /* <DEDUP_REMOVED lines=22> */
.L_x_3172:
        /* <DEDUP_REMOVED lines=15> */
.L_x_3171:
[----:B------:R-:W-:Y:S01]  /*15e0*/  SHF.R.S32.HI R5, RZ, 0x1f, R16 ;  /* 0x0000001fff057819 */ /* 0x000fe20000011410 */
[----:B------:R-:W-:-:S03]  /*15f0*/  UMOV UR4, 0xffffffff ;  /* 0xffffffff00047882 */ /* 0x000fc60000000000 */
[----:B------:R-:W-:-:S04]  /*1600*/  LEA.HI R0, R5, R16, RZ, 0x7 ;  /* 0x0000001005007211 */ /* 0x000fc800078f38ff */
[----:B------:R-:W-:Y:S01]  /*1610*/  SHF.R.S32.HI R13, RZ, 0x7, R0 ;  /* 0x00000007ff0d7819 */ /* 0x000fe20000011400 */
[----:B------:R-:W-:Y:S06]  /*1620*/  BRA.DIV UR4, `(.L_x_3173) ;  /* 0x000000de04807947 */ /* 0x000fec000b800000 */
[----:B------:R1:W2:Y:S02]  /*1630*/  SHFL.IDX PT, R14, R13, RZ, 0x1f ;  /* 0x00001fff0d0e7589 */ /* 0x0002a400000e0000 */
.L_x_3316:
        /* <DEDUP_REMOVED lines=24> */
.L_x_3174:
        /* <DEDUP_REMOVED lines=128> */
.L_x_3187:
[----:B------:R-:W-:-:S06]  /*1fc0*/  ULOP3.LUT UR4, UR36, 0x1, URZ, 0xfc, !UPT ;  /* 0x0000000124047892 */ /* 0x000fcc000f8efc3f */
[----:B---3--:R-:W-:-:S05]  /*1fd0*/  IMAD.U32 R5, RZ, RZ, UR4 ;  /* 0x00000004ff057e24 */ /* 0x008fca000f8e00ff */
[----:B------:R-:W-:-:S13]  /*1fe0*/  ISETP.NE.AND P0, PT, R5, 0x3, PT ;  /* 0x000000030500780c */ /* 0x000fda0003f05270 */
[----:B------:R-:W-:Y:S05]  /*1ff0*/  @!P0 BRA `(.L_x_3177) ;  /* 0x0000000000048947 */ /* 0x000fea0003800000 */
[----:B------:R-:W-:Y:S01]  /*2000*/  BPT.TRAP 0x1 ;  /* 0x000000040000795c */ /* 0x000fe20000300000 */
.L_x_3177:
[----:B------:R-:W-:Y:S01]  /*2010*/  IMAD R6, R0, 0x8, R236 ;  /* 0x0000000800067824 */ /* 0x000fe200078e02ec */
[----:B------:R-:W-:-:S04]  /*2020*/  SHF.L.U32 R21, R4, 0x1f, RZ ;  /* 0x0000001f04157819 */ /* 0x000fc800000006ff */
[----:B------:R1:W2:Y:S01]  /*2030*/  SYNCS.PHASECHK.TRANS64.TRYWAIT P1, [R6+URZ+0x30c10], R21 ;  /* 0x030c1015060075a7 */ /* 0x0002a2000802017f */
[----:B------:R-:W-:Y:S05]  /*2040*/  @!P0 BRA `(.L_x_3178) ;  /* 0x0000000000048947 */ /* 0x000fea0003800000 */
[----:B------:R-:W-:Y:S01]  /*2050*/  BPT.TRAP 0x1 ;  /* 0x000000040000795c */ /* 0x000fe20000300000 */
.L_x_3178:
[----:B------:R-:W-:-:S05]  /*2060*/  VIADD R5, R236, 0x10000 ;  /* 0x00010000ec057836 */ /* 0x000fca0000000000 */
[----:B------:R-:W-:-:S04]  /*2070*/  SHF.R.U32.HI R5, RZ, 0x4, R5 ;  /* 0x00000004ff057819 */ /* 0x000fc80000011605 */
[----:B------:R-:W-:Y:S01]  /*2080*/  LOP3.LUT R5, R5, 0x3fff, RZ, 0xc0, !PT ;  /* 0x00003fff05057812 */ /* 0x000fe200078ec0ff */
[----:B--2---:R-:W-:Y:S06]  /*2090*/  @P1 BRA `(.L_x_3179) ;  /* 0x0000000000081947 */ /* 0x004fec0003800000 */
[----:B------:R-:W2:Y:S02]  /*20a0*/  SYNCS.PHASECHK.TRANS64.TRYWAIT P1, [R6+URZ+0x30c10], R21 ;  /* 0x030c1015060075a7 */ /* 0x000ea4000802017f */
[----:B--2---:R-:W-:Y:S05]  /*20b0*/  @!P1 BRA `(.L_x_3180) ;  /* 0x000000d4000c9947 */ /* 0x004fea0003800000 */
.L_x_3179:
        /* <DEDUP_REMOVED lines=64> */
.L_x_3181:
[----:B------:R1:W1:Y:S01]  /*24c0*/  SYNCS.PHASECHK.TRANS64.TRYWAIT P1, [R6+URZ+0x30c30], R21 ;  /* 0x030c3015060075a7 */ /* 0x000262000802017f */
[----:B------:R-:W-:Y:S05]  /*24d0*/  @!P0 BRA `(.L_x_3182) ;  /* 0x0000000000048947 */ /* 0x000fea0003800000 */
[----:B------:R-:W-:Y:S01]  /*24e0*/  BPT.TRAP 0x1 ;  /* 0x000000040000795c */ /* 0x000fe20000300000 */
.L_x_3182:
[----:B------:R-:W-:-:S05]  /*24f0*/  VIADD R15, R236, 0x18000 ;  /* 0x00018000ec0f7836 */ /* 0x000fca0000000000 */
[----:B------:R-:W-:-:S04]  /*2500*/  SHF.R.U32.HI R15, RZ, 0x4, R15 ;  /* 0x00000004ff0f7819 */ /* 0x000fc8000001160f */
[----:B------:R-:W-:-:S04]  /*2510*/  LOP3.LUT R15, R15, 0x3fff, RZ, 0xc0, !PT ;  /* 0x00003fff0f0f7812 */ /* 0x000fc800078ec0ff */
[----:B------:R-:W-:Y:S01]  /*2520*/  LOP3.LUT R17, R15, 0x10000, RZ, 0xfc, !PT ;  /* 0x000100000f117812 */ /* 0x000fe200078efcff */
[----:B-1----:R-:W-:Y:S06]  /*2530*/  @P1 BRA `(.L_x_3183) ;  /* 0x0000000000081947 */ /* 0x002fec0003800000 */
[----:B------:R-:W1:Y:S02]  /*2540*/  SYNCS.PHASECHK.TRANS64.TRYWAIT P1, [R6+URZ+0x30c30], R21 ;  /* 0x030c3015060075a7 */ /* 0x000e64000802017f */
[----:B-1----:R-:W-:Y:S05]  /*2550*/  @!P1 BRA `(.L_x_3184) ;  /* 0x000000cc00f89947 */ /* 0x002fea0003800000 */
.L_x_3183:
        /* <DEDUP_REMOVED lines=690> */
.L_x_3185:
        /* <DEDUP_REMOVED lines=68> */
.L_x_3186:
        /* <DEDUP_REMOVED lines=12> */
.L_x_3176:
        /* <DEDUP_REMOVED lines=116> */
.L_x_3199:
[----:B------:R-:W-:-:S05]  /*5cc0*/  IMAD.U32 R7, RZ, RZ, UR36 ;  /* 0x00000024ff077e24 */ /* 0x000fca000f8e00ff */
[----:B------:R-:W-:-:S04]  /*5cd0*/  LOP3.LUT R7, R7, 0x1, RZ, 0xfc, !PT ;  /* 0x0000000107077812 */ /* 0x000fc800078efcff */
[----:B------:R-:W-:-:S13]  /*5ce0*/  ISETP.NE.AND P0, PT, R7, 0x3, PT ;  /* 0x000000030700780c */ /* 0x000fda0003f05270 */
[----:B--2---:R-:W-:Y:S05]  /*5cf0*/  @!P0 BRA `(.L_x_3189) ;  /* 0x0000000000048947 */ /* 0x004fea0003800000 */
[----:B------:R-:W-:Y:S01]  /*5d00*/  BPT.TRAP 0x1 ;  /* 0x000000040000795c */ /* 0x000fe20000300000 */
.L_x_3189:
[----:B------:R-:W-:Y:S01]  /*5d10*/  IMAD R7, R0, 0x8, R236 ;  /* 0x0000000800077824 */ /* 0x000fe200078e02ec */
[----:B------:R-:W-:-:S04]  /*5d20*/  SHF.L.U32 R18, R4, 0x1f, RZ ;  /* 0x0000001f04127819 */ /* 0x000fc800000006ff */
[----:B------:R1:W2:Y:S01]  /*5d30*/  SYNCS.PHASECHK.TRANS64.TRYWAIT P1, [R7+URZ+0x30c10], R18 ;  /* 0x030c1012070075a7 */ /* 0x0002a2000802017f */
[----:B------:R-:W-:Y:S05]  /*5d40*/  @!P0 BRA `(.L_x_3190) ;  /* 0x0000000000048947 */ /* 0x000fea0003800000 */
[----:B------:R-:W-:Y:S01]  /*5d50*/  BPT.TRAP 0x1 ;  /* 0x000000040000795c */ /* 0x000fe20000300000 */
.L_x_3190:
[----:B---3--:R-:W-:-:S05]  /*5d60*/  VIADD R8, R236, 0x10000 ;  /* 0x00010000ec087836 */ /* 0x008fca0000000000 */
[----:B------:R-:W-:-:S04]  /*5d70*/  SHF.R.U32.HI R8, RZ, 0x4, R8 ;  /* 0x00000004ff087819 */ /* 0x000fc80000011608 */
[----:B------:R-:W-:-:S04]  /*5d80*/  LOP3.LUT R8, R8, 0x3fff, RZ, 0xc0, !PT ;  /* 0x00003fff08087812 */ /* 0x000fc800078ec0ff */
[----:B------:R-:W-:Y:S01]  /*5d90*/  LOP3.LUT R9, R8, 0x10000, RZ, 0xfc, !PT ;  /* 0x0001000008097812 */ /* 0x000fe200078efcff */
[----:B--2---:R-:W-:Y:S06]  /*5da0*/  @P1 BRA `(.L_x_3191) ;  /* 0x0000000000081947 */ /* 0x004fec0003800000 */
[----:B------:R-:W2:Y:S02]  /*5db0*/  SYNCS.PHASECHK.TRANS64.TRYWAIT P1, [R7+URZ+0x30c10], R18 ;  /* 0x030c1012070075a7 */ /* 0x000ea4000802017f */
[----:B--2---:R-:W-:Y:S05]  /*5dc0*/  @!P1 BRA `(.L_x_3192) ;  /* 0x0000009400f09947 */ /* 0x004fea0003800000 */
.L_x_3191:
        /* <DEDUP_REMOVED lines=63> */
.L_x_3193:
[----:B------:R1:W1:Y:S01]  /*61c0*/  SYNCS.PHASECHK.TRANS64.TRYWAIT P1, [R7+URZ+0x30c30], R18 ;  /* 0x030c3012070075a7 */ /* 0x000262000802017f */
[----:B------:R-:W-:Y:S05]  /*61d0*/  @!P0 BRA `(.L_x_3194) ;  /* 0x0000000000048947 */ /* 0x000fea0003800000 */
[----:B------:R-:W-:Y:S01]  /*61e0*/  BPT.TRAP 0x1 ;  /* 0x000000040000795c */ /* 0x000fe20000300000 */
.L_x_3194:
        /* <DEDUP_REMOVED lines=8> */
.L_x_3195:
        /* <DEDUP_REMOVED lines=627> */
.L_x_3197:
        /* <DEDUP_REMOVED lines=70> */
.L_x_3198:
        /* <DEDUP_REMOVED lines=12> */
.L_x_3188:
        /* <DEDUP_REMOVED lines=34> */
.L_x_3168:
        /* <DEDUP_REMOVED lines=120> */
.L_x_3201:
        /* <DEDUP_REMOVED lines=51> */
.L_x_3203:
[----:B------:R-:W-:Y:S05]  /*9b90*/  BSYNC B0 ;  /* 0x0000000000007941 */ /* 0x000fea0003800000 */
.L_x_3202:
        /* <DEDUP_REMOVED lines=17> */
.L_x_3205:
[----:B------:R-:W-:Y:S05]  /*9cb0*/  BSYNC B0 ;  /* 0x0000000000007941 */ /* 0x000fea0003800000 */
.L_x_3204:
        /* <DEDUP_REMOVED lines=16> */
.L_x_3207:
[----:B------:R-:W-:Y:S05]  /*9dc0*/  BSYNC B0 ;  /* 0x0000000000007941 */ /* 0x000fea0003800000 */
.L_x_3206:
        /* <DEDUP_REMOVED lines=16> */
.L_x_3209:
[----:B------:R-:W-:Y:S05]  /*9ed0*/  BSYNC B0 ;  /* 0x0000000000007941 */ /* 0x000fea0003800000 */
.L_x_3208:
        /* <DEDUP_REMOVED lines=28> */
.L_x_3211:
[----:B------:R-:W-:Y:S05]  /*a0a0*/  BSYNC B0 ;  /* 0x0000000000007941 */ /* 0x000fea0003800000 */
.L_x_3210:
        /* <DEDUP_REMOVED lines=15> */
.L_x_3213:
[----:B------:R-:W-:Y:S05]  /*a1a0*/  BSYNC B0 ;  /* 0x0000000000007941 */ /* 0x000fea0003800000 */
.L_x_3212:
        /* <DEDUP_REMOVED lines=15> */
.L_x_3215:
[----:B------:R-:W-:Y:S05]  /*a2a0*/  BSYNC B0 ;  /* 0x0000000000007941 */ /* 0x000fea0003800000 */
.L_x_3214:
        /* <DEDUP_REMOVED lines=15> */
.L_x_3200:
        /* <DEDUP_REMOVED lines=37> */
.L_x_3216:
        /* <DEDUP_REMOVED lines=44> */
.L_x_3218:
[----:B------:R-:W-:Y:S05]  /*a8b0*/  BSYNC B0 ;  /* 0x0000000000007941 */ /* 0x000fea0003800000 */
.L_x_3217:
        /* <DEDUP_REMOVED lines=16> */
.L_x_3220:
[----:B------:R-:W-:Y:S05]  /*a9c0*/  BSYNC B0 ;  /* 0x0000000000007941 */ /* 0x000fea0003800000 */
.L_x_3219:
        /* <DEDUP_REMOVED lines=15> */
.L_x_3222:
[----:B------:R-:W-:Y:S05]  /*aac0*/  BSYNC B0 ;  /* 0x0000000000007941 */ /* 0x000fea0003800000 */
.L_x_3221:
        /* <DEDUP_REMOVED lines=15> */
.L_x_3224:
[----:B------:R-:W-:Y:S05]  /*abc0*/  BSYNC B0 ;  /* 0x0000000000007941 */ /* 0x000fea0003800000 */
.L_x_3223:
        /* <DEDUP_REMOVED lines=27> */
.L_x_3226:
[----:B------:R-:W-:Y:S05]  /*ad80*/  BSYNC B0 ;  /* 0x0000000000007941 */ /* 0x000fea0003800000 */
.L_x_3225:
        /* <DEDUP_REMOVED lines=15> */
.L_x_3228:
[----:B------:R-:W-:Y:S05]  /*ae80*/  BSYNC B0 ;  /* 0x0000000000007941 */ /* 0x000fea0003800000 */
.L_x_3227:
        /* <DEDUP_REMOVED lines=15> */
.L_x_3230:
[----:B------:R-:W-:Y:S05]  /*af80*/  BSYNC B0 ;  /* 0x0000000000007941 */ /* 0x000fea0003800000 */
.L_x_3229:
        /* <DEDUP_REMOVED lines=15> */
.L_x_3156:
        /* <DEDUP_REMOVED lines=29> */
.L_x_3232:
[----:B------:R-:W-:Y:S01]  /*b250*/  ULDC UR9, c[0x0][0x8c4] ;  /* 0x0002310000097ab9 */ /* 0x000fe20000000800 */
[----:B------:R-:W-:Y:S01]  /*b260*/  UMOV UR7, UR8 ;  /* 0x0000000800077c82 */ /* 0x000fe20008000000 */
[----:B------:R-:W-:-:S11]  /*b270*/  UISETP.NE.AND UP0, UPT, UR9, 0x1, UPT ;  /* 0x000000010900788c */ /* 0x000fd6000bf05270 */
[----:B------:R-:W-:Y:S02]  /*b280*/  @UP0 ULDC.64 UR10, c[0x0][0x8c8] ;  /* 0x00023200000a0ab9 */ /* 0x000fe40000000a00 */
[----:B------:R-:W-:-:S04]  /*b290*/  UIMAD.WIDE.U32 UR4, UR8, UR10, URZ ;  /* 0x0000000a080472a5 */ /* 0x000fc8000f8e003f */
[----:B------:R-:W-:-:S04]  /*b2a0*/  @UP0 USHF.R.U32.HI UR7, URZ, UR11, UR5 ;  /* 0x0000000b3f070299 */ /* 0x000fc80008011605 */
[----:B------:R-:W-:-:S12]  /*b2b0*/  UIMAD UR4, UR7, UR9, URZ ;  /* 0x00000009070472a4 */ /* 0x000fd8000f8e023f */
.L_x_3233:
        /* <DEDUP_REMOVED lines=23> */
.L_x_3234:
        /* <DEDUP_REMOVED lines=13> */
.L_x_3236:
[----:B------:R-:W-:-:S05]  /*b500*/  ULDC UR4, c[0x0][0x8ec] ;  /* 0x00023b0000047ab9 */ /* 0x000fca0000000800 */
.L_x_3235:
[----:B------:R-:W-:-:S04]  /*b510*/  UIADD3 UR4, UR4, 0x7f, URZ ;  /* 0x0000007f04047890 */ /* 0x000fc8000fffe03f */
[----:B------:R-:W-:-:S04]  /*b520*/  USHF.R.S32.HI UR5, URZ, 0x1f, UR4 ;  /* 0x0000001f3f057899 */ /* 0x000fc80008011404 */
[----:B------:R-:W-:-:S04]  /*b530*/  ULEA.HI UR5, UR5, UR4, URZ, 0x7 ;  /* 0x0000000405057291 */ /* 0x000fc8000f8f383f */
[----:B------:R-:W-:-:S04]  /*b540*/  USHF.R.S32.HI UR5, URZ, 0x7, UR5 ;  /* 0x000000073f057899 */ /* 0x000fc80008011405 */
[----:B------:R-:W-:Y:S02]  /*b550*/  UISETP.GT.AND UP0, UPT, UR5, UR7, UPT ;  /* 0x000000070500728c */ /* 0x000fe4000bf04270 */
[----:B------:R-:W-:Y:S02]  /*b560*/  ULOP3.LUT UR7, URZ, UR7, URZ, 0x33, !UPT ;  /* 0x000000073f077292 */ /* 0x000fe4000f8e333f */
[----:B------:R-:W-:Y:S02]  /*b570*/  USEL UR10, UR10, 0xffffffff, UP0 ;  /* 0xffffffff0a0a7887 */ /* 0x000fe40008000000 */
[----:B------:R-:W-:-:S04]  /*b580*/  UIADD3 UR7, UR5, UR7, URZ ;  /* 0x0000000705077290 */ /* 0x000fc8000fffe03f */
        /* <DEDUP_REMOVED lines=40> */
.L_x_3237:
        /* <DEDUP_REMOVED lines=13> */
.L_x_3238:
        /* <DEDUP_REMOVED lines=12> */
.L_x_3239:
[----:B------:R-:W-:Y:S01]  /*b9a0*/  ULEA UR8, UR7, UR14, 0x7 ;  /* 0x0000000e07087291 */ /* 0x000fe2000f8e383f */
[----:B------:R-:W-:-:S03]  /*b9b0*/  ULDC UR9, c[0x0][0x74c] ;  /* 0x0001d30000097ab9 */ /* 0x000fc60000000800 */
[----:B------:R-:W-:Y:S02]  /*b9c0*/  UIADD3 UR9, UR8, -UR9, -UR11 ;  /* 0x8000000908097290 */ /* 0x000fe4000fffe80b */
        /* <DEDUP_REMOVED lines=13> */
[----:B------:R-:W1:Y:S01]  /*baa0*/  S2R R0, SR_TID.X ;  /* 0x0000000000007919 */ /* 0x000e620000002100 */
[----:B------:R-:W-:Y:S01]  /*bab0*/  UIMAD UR16, UR20, UR18, URZ ;  /* 0x00000012141072a4 */ /* 0x000fe2000f8e023f */
[----:B------:R-:W-:Y:S01]  /*bac0*/  LOP3.LUT R8, RZ, UR7, RZ, 0x33, !PT ;  /* 0x00000007ff087c12 */ /* 0x000fe2000f8e33ff */
[----:B------:R-:W-:Y:S02]  /*bad0*/  USHF.R.S32.HI UR15, URZ, 0x1f, UR10 ;  /* 0x0000001f3f0f7899 */ /* 0x000fe4000801140a */
[----:B------:R-:W-:Y:S02]  /*bae0*/  UIMAD UR17, UR6, UR19, UR16 ;  /* 0x00000013061172a4 */ /* 0x000fe4000f8e0210 */
[----:B------:R-:W-:Y:S02]  /*baf0*/  UIADD3 UR19, UR11, 0x7f, URZ ;  /* 0x0000007f0b137890 */ /* 0x000fe4000fffe03f */
[----:B------:R-:W-:Y:S01]  /*bb00*/  UIMAD.WIDE.U32 UR8, UR6, UR18, URZ ;  /* 0x00000012060872a5 */ /* 0x000fe2000f8e003f */
[----:B------:R-:W-:Y:S01]  /*bb10*/  ULDC UR21, c[0x0][0x288] ;  /* 0x0000a20000157ab9 */ /* 0x000fe20000000800 */
[----:B------:R-:W-:-:S02]  /*bb20*/  UIADD3 UR16, UR12, -UR13, URZ ;  /* 0x8000000d0c107290 */ /* 0x000fc4000fffe03f */
[----:B------:R-:W-:Y:S01]  /*bb30*/  UIADD3 UR14, UR11, 0xff, -UR14 ;  /* 0x000000ff0b0e7890 */ /* 0x000fe2000fffe80e */
[----:B------:R-:W-:Y:S01]  /*bb40*/  ULDC UR22, c[0x0][0x760] ;  /* 0x0001d80000167ab9 */ /* 0x000fe20000000800 */
[----:B------:R-:W-:Y:S02]  /*bb50*/  USEL UR29, UR10, URZ, !UP0 ;  /* 0x0000003f0a1d7287 */ /* 0x000fe4000c000000 */
[----:B------:R-:W-:Y:S02]  /*bb60*/  USEL UR23, UR15, URZ, !UP0 ;  /* 0x0000003f0f177287 */ /* 0x000fe4000c000000 */
[----:B------:R-:W-:Y:S02]  /*bb70*/  UIMAD UR18, UR10, UR21, URZ ;  /* 0x000000150a1272a4 */ /* 0x000fe4000f8e023f */
[----:B------:R-:W-:Y:S02]  /*bb80*/  USHF.R.S32.HI UR11, URZ, 0x1f, UR19 ;  /* 0x0000001f3f0b7899 */ /* 0x000fe40008011413 */
[----:B------:R-:W-:-:S02]  /*bb90*/  UIMAD UR15, UR21, UR22, URZ ;  /* 0x00000016150f72a4 */ /* 0x000fc4000f8e023f */
[----:B------:R-:W-:Y:S02]  /*bba0*/  UIADD3 UR10, UP0, UR4, UR8, URZ ;  /* 0x00000008040a7290 */ /* 0x000fe4000ff1e03f */
[----:B------:R-:W-:Y:S02]  /*bbb0*/  UIADD3 UR17, UR9, UR17, URZ ;  /* 0x0000001109117290 */ /* 0x000fe4000fffe03f */
[----:B------:R-:W-:Y:S01]  /*bbc0*/  ULOP3.LUT UR21, UR16, 0x1, URZ, 0xc0, !UPT ;  /* 0x0000000110157892 */ /* 0x000fe2000f8ec03f */
[----:B-1----:R-:W-:Y:S01]  /*bbd0*/  LOP3.LUT R0, R0, 0x1f, RZ, 0xc0, !PT ;  /* 0x0000001f00007812 */ /* 0x002fe200078ec0ff */
[----:B------:R-:W-:Y:S02]  /*bbe0*/  ULEA.HI UR22, UR11, UR19, URZ, 0x7 ;  /* 0x000000130b167291 */ /* 0x000fe4000f8f383f */
[----:B------:R-:W-:Y:S02]  /*bbf0*/  UIADD3.X UR11, UR5, UR17, URZ, UP0, !UPT ;  /* 0x00000011050b7290 */ /* 0x000fe400087fe43f */
[----:B------:R-:W-:Y:S01]  /*bc00*/  UISETP.NE.U32.AND UP0, UPT, UR21, 0x1, UPT ;  /* 0x000000011500788c */ /* 0x000fe2000bf05070 */
[----:B------:R-:W-:Y:S01]  /*bc10*/  ULDC.64 UR30, c[0x0][0x2e0] ;  /* 0x0000b800001e7ab9 */ /* 0x000fe20000000a00 */
[----:B------:R-:W-:-:S02]  /*bc20*/  UIADD3 UR16, UP1, UR6, UR18, URZ ;  /* 0x0000001206107290 */ /* 0x000fc4000ff3e03f */
[----:B------:R-:W-:Y:S02]  /*bc30*/  UIMAD UR6, UR23, UR30, URZ ;  /* 0x0000001e170672a4 */ /* 0x000fe4000f8e023f */
[----:B------:R-:W-:Y:S01]  /*bc40*/  PLOP3.LUT P1, PT, PT, PT, UP0, 0x80, 0x0 ;  /* 0x000000000000781c */ /* 0x000fe20003f2f008 */
[----:B------:R-:W-:Y:S02]  /*bc50*/  UIMAD.WIDE.U32 UR10, UR29, UR30, UR10 ;  /* 0x0000001e1d0a72a5 */ /* 0x000fe4000f8e000a */
[----:B------:R-:W-:Y:S01]  /*bc60*/  UIMAD UR21, UR29, UR31, UR6 ;  /* 0x0000001f1d1572a4 */ /* 0x000fe2000f8e0206 */
[----:B------:R-:W-:Y:S01]  /*bc70*/  ELECT P0, URZ, PT ;  /* 0x00000000003f782f */ /* 0x000fe20003800000 */
[----:B------:R-:W-:Y:S02]  /*bc80*/  ULEA.HI.X.SX32 UR20, UR18, UR20, 0x1, UP1 ;  /* 0x0000001412147291 */ /* 0x000fe400088f0e3f */
[----:B------:R-:W-:Y:S02]  /*bc90*/  USHF.R.S32.HI UR22, URZ, 0x7, UR22 ;  /* 0x000000073f167899 */ /* 0x000fe40008011416 */
[----:B------:R-:W-:-:S04]  /*bca0*/  UIADD3 UR32, UR11, UR21, URZ ;  /* 0x000000150b207290 */ /* 0x000fc8000fffe03f */
[----:B------:R-:W-:Y:S08]  /*bcb0*/  @P1 BRA `(.L_x_3240) ;  /* 0x0000000400881947 */ /* 0x000ff00003800000 */
        /* <DEDUP_REMOVED lines=18> */
.L_x_3243:
[----:B------:R-:W2:Y:S04]  /*bde0*/  LDG.E.STRONG.GPU R4, desc[UR38][R2.64] ;  /* 0x0000002602047981 */ /* 0x000ea8000c1ef900 */
[----:B--2---:R-:W-:Y:S01]  /*bdf0*/  CCTL.IVALL ;  /* 0x00000000ff00798f */ /* 0x004fe20002000000 */
[----:B------:R-:W-:Y:S05]  /*be00*/  YIELD ;  /* 0x0000000000007946 */ /* 0x000fea0003800000 */
[----:B------:R-:W-:-:S13]  /*be10*/  ISETP.NE.AND P1, PT, R4, R5, PT ;  /* 0x000000050400720c */ /* 0x000fda0003f25270 */
[----:B------:R-:W-:Y:S05]  /*be20*/  @P1 BRA `(.L_x_3243) ;  /* 0xfffffffc00ec1947 */ /* 0x000fea000383ffff */
.L_x_3242:
[----:B------:R-:W-:Y:S05]  /*be30*/  BSYNC B0 ;  /* 0x0000000000007941 */ /* 0x000fea0003800000 */
.L_x_3241:
[----:B------:R-:W-:-:S03]  /*be40*/  UMOV UR6, 0xffffffff ;  /* 0xffffffff00067882 */ /* 0x000fc60000000000 */
[----:B------:R-:W-:Y:S05]  /*be50*/  BRA.DIV UR6, `(.L_x_3244) ;  /* 0x0000003606f47947 */ /* 0x000fea000b800000 */
[----:B------:R-:W-:Y:S01]  /*be60*/  NOP ;  /* 0x0000000000007918 */ /* 0x000fe20000000000 */
.L_x_3319:
        /* <DEDUP_REMOVED lines=22> */
.L_x_3246:
[----:B------:R-:W-:Y:S05]  /*bfd0*/  BSYNC B0 ;  /* 0x0000000000007941 */ /* 0x000fea0003800000 */
.L_x_3245:
        /* <DEDUP_REMOVED lines=9> */
[----:B------:R-:W-:Y:S02]  /*c070*/  UIADD3 UR24, UP0, UR6, UR10, URZ ;  /* 0x0000000a06187290 */ /* 0x000fe4000ff1e03f */
[----:B-1----:R-:W-:Y:S02]  /*c080*/  ULEA UR23, UR23, UR7, 0x18 ;  /* 0x0000000717177291 */ /* 0x002fe4000f8ec03f */
[----:B------:R-:W-:Y:S02]  /*c090*/  ULEA.HI.X.SX32 UR7, UR6, UR32, 0x1, UP0 ;  /* 0x0000002006077291 */ /* 0x000fe400080f0e3f */
        /* <DEDUP_REMOVED lines=8> */
.L_x_3248:
[----:B------:R-:W-:Y:S05]  /*c120*/  BSYNC B0 ;  /* 0x0000000000007941 */ /* 0x000fea0003800000 */
.L_x_3247:
[----:B------:R-:W-:Y:S06]  /*c130*/  BAR.ARV 0xa, 0xa0 ;  /* 0x0282800000007b1d */ /* 0x000fec0000002000 */
[----:B------:R-:W-:Y:S04]  /*c140*/  BSSY B0, `(.L_x_3249) ;  /* 0x0000003000007945 */ /* 0x000fe80003800000 */
[----:B------:R-:W-:Y:S05]  /*c150*/  @!P0 BRA `(.L_x_3250) ;  /* 0x0000000000048947 */ /* 0x000fea0003800000 */
[----:B------:R-:W-:-:S04]  /*c160*/  DEPBAR.LE SB0, 0x0 ;  /* 0x000080000000791a */ /* 0x000fc80000000000 */
.L_x_3250:
[----:B------:R-:W-:Y:S05]  /*c170*/  BSYNC B0 ;  /* 0x0000000000007941 */ /* 0x000fea0003800000 */
.L_x_3249:
        /* <DEDUP_REMOVED lines=19> */
.L_x_3252:
[----:B------:R-:W-:Y:S05]  /*c2b0*/  BSYNC B0 ;  /* 0x0000000000007941 */ /* 0x000fea0003800000 */
.L_x_3251:
[----:B------:R-:W-:Y:S01]  /*c2c0*/  UIADD3 UR7, UR13, 0x1, URZ ;  /* 0x000000010d077890 */ /* 0x000fe2000fffe03f */
[----:B------:R-:W-:Y:S11]  /*c2d0*/  BRA `(.L_x_3253) ;  /* 0x0000000000047947 */ /* 0x000ff60003800000 */
.L_x_3240:
[----:B------:R-:W-:-:S05]  /*c2e0*/  UMOV UR7, UR13 ;  /* 0x0000000d00077c82 */ /* 0x000fca0008000000 */
.L_x_3253:
[----:B------:R-:W-:-:S04]  /*c2f0*/  UIADD3 UR6, UR13, 0x1, URZ ;  /* 0x000000010d067890 */ /* 0x000fc8000fffe03f */
[----:B------:R-:W-:-:S06]  /*c300*/  UISETP.NE.AND UP0, UPT, UR12, UR6, UPT ;  /* 0x000000060c00728c */ /* 0x000fcc000bf05270 */
[----:B------:R-:W-:-:S13]  /*c310*/  PLOP3.LUT P1, PT, PT, PT, UP0, 0x80, 0x0 ;  /* 0x000000000000781c */ /* 0x000fda0003f2f008 */
[----:B------:R-:W-:Y:S05]  /*c320*/  @!P1 BRA `(.L_x_3163) ;  /* 0x0000003000389947 */ /* 0x000fea0003800000 */
[----:B------:R-:W-:Y:S01]  /*c330*/  UMOV UR18, UR8 ;  /* 0x0000000800127c82 */ /* 0x000fe20008000000 */
[----:B------:R-:W-:Y:S01]  /*c340*/  UMOV UR19, UR17 ;  /* 0x0000001100137c82 */ /* 0x000fe20008000000 */
[----:B------:R-:W-:Y:S01]  /*c350*/  ULDC.64 UR24, c[0x0][0x2c0] ;  /* 0x0000b00000187ab9 */ /* 0x000fe20000000a00 */
[----:B------:R-:W-:Y:S01]  /*c360*/  UIMAD.WIDE.U32 UR18, UR29, UR30, UR18 ;  /* 0x0000001e1d1272a5 */ /* 0x000fe2000f8e0012 */
[----:B------:R-:W-:Y:S01]  /*c370*/  UMOV UR23, UR7 ;  /* 0x0000000700177c82 */ /* 0x000fe20008000000 */
[----:B------:R-:W-:Y:S02]  /*c380*/  UMOV UR6, URZ ;  /* 0x0000003f00067c82 */ /* 0x000fe40008000000 */
[----:B------:R-:W-:-:S04]  /*c390*/  UIADD3 UR27, UP0, UR4, UR18, URZ ;  /* 0x00000012041b7290 */ /* 0x000fc8000ff1e03f */
[----:B------:R-:W-:Y:S02]  /*c3a0*/  UIADD3.X UR18, UR5, UR21, UR19, UP0, !UPT ;  /* 0x0000001505127290 */ /* 0x000fe400087fe413 */
[----:B------:R-:W-:-:S04]  /*c3b0*/  ULEA UR26, UP0, UR27, UR24, 0x2 ;  /* 0x000000181b1a7291 */ /* 0x000fc8000f80103f */
[----:B------:R-:W-:Y:S02]  /*c3c0*/  ULEA.HI.X UR27, UR27, UR25, UR18, 0x2, UP0 ;  /* 0x000000191b1b7291 */ /* 0x000fe400080f1412 */
[----:B------:R-:W-:-:S04]  /*c3d0*/  UIADD3 UR26, UP0, UR26, 0x4000, URZ ;  /* 0x000040001a1a7890 */ /* 0x000fc8000ff1e03f */
[----:B------:R-:W-:-:S12]  /*c3e0*/  UIADD3.X UR27, URZ, UR27, URZ, UP0, !UPT ;  /* 0x0000001b3f1b7290 */ /* 0x000fd800087fe43f */
.L_x_3278:
        /* <DEDUP_REMOVED lines=18> */
.L_x_3256:
[----:B------:R-:W2:Y:S04]  /*c510*/  LDG.E.STRONG.GPU R4, desc[UR38][R2.64] ;  /* 0x0000002602047981 */ /* 0x000ea8000c1ef900 */
[----:B--2---:R-:W-:Y:S01]  /*c520*/  CCTL.IVALL ;  /* 0x00000000ff00798f */ /* 0x004fe20002000000 */
[----:B------:R-:W-:Y:S05]  /*c530*/  YIELD ;  /* 0x0000000000007946 */ /* 0x000fea0003800000 */
[----:B------:R-:W-:-:S13]  /*c540*/  ISETP.NE.AND P1, PT, R4, R5, PT ;  /* 0x000000050400720c */ /* 0x000fda0003f25270 */
[----:B------:R-:W-:Y:S05]  /*c550*/  @P1 BRA `(.L_x_3256) ;  /* 0xfffffffc00ec1947 */ /* 0x000fea000383ffff */
.L_x_3255:
[----:B------:R-:W-:Y:S05]  /*c560*/  BSYNC B0 ;  /* 0x0000000000007941 */ /* 0x000fea0003800000 */
.L_x_3254:
[----:B------:R-:W-:-:S03]  /*c570*/  UMOV UR24, 0xffffffff ;  /* 0xffffffff00187882 */ /* 0x000fc60000000000 */
[----:B------:R-:W-:Y:S05]  /*c580*/  BRA.DIV UR24, `(.L_x_3257) ;  /* 0x0000003218447947 */ /* 0x000fea000b800000 */
[----:B------:R-:W-:Y:S01]  /*c590*/  NOP ;  /* 0x0000000000007918 */ /* 0x000fe20000000000 */
.L_x_3322:
        /* <DEDUP_REMOVED lines=19> */
.L_x_3259:
[----:B------:R-:W-:Y:S05]  /*c6d0*/  BSYNC B0 ;  /* 0x0000000000007941 */ /* 0x000fea0003800000 */
.L_x_3258:
        /* <DEDUP_REMOVED lines=15> */
.L_x_3261:
[----:B------:R-:W-:Y:S05]  /*c7d0*/  BSYNC B0 ;  /* 0x0000000000007941 */ /* 0x000fea0003800000 */
.L_x_3260:
[----:B------:R-:W-:Y:S06]  /*c7e0*/  BAR.ARV 0xa, 0xa0 ;  /* 0x0282800000007b1d */ /* 0x000fec0000002000 */
[----:B------:R-:W-:Y:S04]  /*c7f0*/  BSSY B0, `(.L_x_3262) ;  /* 0x0000003000007945 */ /* 0x000fe80003800000 */
[----:B------:R-:W-:Y:S05]  /*c800*/  @!P0 BRA `(.L_x_3263) ;  /* 0x0000000000048947 */ /* 0x000fea0003800000 */
[----:B------:R-:W-:-:S04]  /*c810*/  DEPBAR.LE SB0, 0x0 ;  /* 0x000080000000791a */ /* 0x000fc80000000000 */
.L_x_3263:
[----:B------:R-:W-:Y:S05]  /*c820*/  BSYNC B0 ;  /* 0x0000000000007941 */ /* 0x000fea0003800000 */
.L_x_3262:
        /* <DEDUP_REMOVED lines=19> */
.L_x_3265:
[----:B------:R-:W-:Y:S05]  /*c960*/  BSYNC B0 ;  /* 0x0000000000007941 */ /* 0x000fea0003800000 */
.L_x_3264:
        /* <DEDUP_REMOVED lines=17> */
.L_x_3268:
[----:B------:R-:W2:Y:S04]  /*ca80*/  LDG.E.STRONG.GPU R4, desc[UR38][R2.64] ;  /* 0x0000002602047981 */ /* 0x000ea8000c1ef900 */
[----:B--2---:R-:W-:Y:S01]  /*ca90*/  CCTL.IVALL ;  /* 0x00000000ff00798f */ /* 0x004fe20002000000 */
[----:B------:R-:W-:Y:S05]  /*caa0*/  YIELD ;  /* 0x0000000000007946 */ /* 0x000fea0003800000 */
[----:B------:R-:W-:-:S13]  /*cab0*/  ISETP.NE.AND P1, PT, R4, R5, PT ;  /* 0x000000050400720c */ /* 0x000fda0003f25270 */
[----:B------:R-:W-:Y:S05]  /*cac0*/  @P1 BRA `(.L_x_3268) ;  /* 0xfffffffc00ec1947 */ /* 0x000fea000383ffff */
.L_x_3267:
[----:B------:R-:W-:Y:S05]  /*cad0*/  BSYNC B0 ;  /* 0x0000000000007941 */ /* 0x000fea0003800000 */
.L_x_3266:
[----:B------:R-:W-:-:S03]  /*cae0*/  UMOV UR18, 0xffffffff ;  /* 0xffffffff00127882 */ /* 0x000fc60000000000 */
[----:B------:R-:W-:Y:S05]  /*caf0*/  BRA.DIV UR18, `(.L_x_3269) ;  /* 0x0000002e12047947 */ /* 0x000fea000b800000 */
[----:B------:R-:W-:Y:S01]  /*cb00*/  NOP ;  /* 0x0000000000007918 */ /* 0x000fe20000000000 */
.L_x_3325:
        /* <DEDUP_REMOVED lines=15> */
.L_x_3271:
[----:B------:R-:W-:Y:S05]  /*cc00*/  BSYNC B0 ;  /* 0x0000000000007941 */ /* 0x000fea0003800000 */
.L_x_3270:
        /* <DEDUP_REMOVED lines=15> */
.L_x_3273:
[----:B------:R-:W-:Y:S05]  /*cd00*/  BSYNC B0 ;  /* 0x0000000000007941 */ /* 0x000fea0003800000 */
.L_x_3272:
[----:B------:R-:W-:Y:S06]  /*cd10*/  BAR.ARV 0xa, 0xa0 ;  /* 0x0282800000007b1d */ /* 0x000fec0000002000 */
[----:B------:R-:W-:Y:S04]  /*cd20*/  BSSY B0, `(.L_x_3274) ;  /* 0x0000003000007945 */ /* 0x000fe80003800000 */
[----:B------:R-:W-:Y:S05]  /*cd30*/  @!P0 BRA `(.L_x_3275) ;  /* 0x0000000000048947 */ /* 0x000fea0003800000 */
[----:B------:R-:W-:-:S04]  /*cd40*/  DEPBAR.LE SB0, 0x0 ;  /* 0x000080000000791a */ /* 0x000fc80000000000 */
.L_x_3275:
[----:B------:R-:W-:Y:S05]  /*cd50*/  BSYNC B0 ;  /* 0x0000000000007941 */ /* 0x000fea0003800000 */
.L_x_3274:
        /* <DEDUP_REMOVED lines=19> */
.L_x_3277:
[----:B------:R-:W-:Y:S05]  /*ce90*/  BSYNC B0 ;  /* 0x0000000000007941 */ /* 0x000fea0003800000 */
.L_x_3276:
[----:B------:R-:W-:Y:S02]  /*cea0*/  UIADD3 UR7, UR7, 0x2, URZ ;  /* 0x0000000207077890 */ /* 0x000fe4000fffe03f */
[----:B------:R-:W-:Y:S02]  /*ceb0*/  UIADD3 UR6, UR6, 0x4000, URZ ;  /* 0x0000400006067890 */ /* 0x000fe4000fffe03f */
[----:B------:R-:W-:-:S06]  /*cec0*/  UISETP.GE.AND UP0, UPT, UR7, UR12, UPT ;  /* 0x0000000c0700728c */ /* 0x000fcc000bf06270 */
[----:B------:R-:W-:-:S13]  /*ced0*/  PLOP3.LUT P1, PT, PT, PT, UP0, 0x80, 0x0 ;  /* 0x000000000000781c */ /* 0x000fda0003f2f008 */
[----:B------:R-:W-:Y:S05]  /*cee0*/  @!P1 BRA `(.L_x_3278) ;  /* 0xfffffff400409947 */ /* 0x000fea000383ffff */
[----:B------:R-:W-:Y:S05]  /*cef0*/  BRA `(.L_x_3163) ;  /* 0x0000002400447947 */ /* 0x000fea0003800000 */
.L_x_3231:
[----:B------:R-:W1:Y:S01]  /*cf00*/  LDC R5, c[0x0][0x8d0] ;  /* 0x00023400ff057b82 */ /* 0x000e620000000800 */
[----:B------:R-:W2:Y:S01]  /*cf10*/  S2R R3, SR_CTAID.X ;  /* 0x0000000000037919 */ /* 0x000ea20000002500 */
[----:B------:R-:W-:Y:S01]  /*cf20*/  ULDC UR4, c[0x0][0x8e8] ;  /* 0x00023a0000047ab9 */ /* 0x000fe20000000800 */
[----:B-1----:R-:W-:Y:S01]  /*cf30*/  ISETP.NE.AND P0, PT, R5, 0x1, PT ;  /* 0x000000010500780c */ /* 0x002fe20003f05270 */
[----:B--2---:R-:W-:-:S12]  /*cf40*/  IMAD.MOV.U32 R2, RZ, RZ, R3 ;  /* 0x000000ffff027224 */ /* 0x004fd800078e0003 */
[----:B------:R-:W1:Y:S08]  /*cf50*/  @P0 LDC R0, c[0x0][0x8d4] ;  /* 0x00023500ff000b82 */ /* 0x000e700000000800 */
[----:B------:R-:W2:Y:S01]  /*cf60*/  @P0 LDC R7, c[0x0][0x8d8] ;  /* 0x00023600ff070b82 */ /* 0x000ea20000000800 */
[----:B-1----:R-:W-:-:S05]  /*cf70*/  @P0 IMAD.HI.U32 R0, R3, R0, RZ ;  /* 0x0000000003000227 */ /* 0x002fca00078e00ff */
[----:B--2---:R-:W-:-:S04]  /*cf80*/  @P0 SHF.R.U32.HI R2, RZ, R7, R0 ;  /* 0x00000007ff020219 */ /* 0x004fc80000011600 */
[----:B------:R-:W-:Y:S01]  /*cf90*/  ISETP.GE.AND P0, PT, R2, UR4, PT ;  /* 0x0000000402007c0c */ /* 0x000fe2000bf06270 */
[----:B------:R-:W-:-:S04]  /*cfa0*/  IMAD.MOV R0, RZ, RZ, -R2 ;  /* 0x000000ffff007224 */ /* 0x000fc800078e0a02 */
[----:B------:R-:W-:-:S08]  /*cfb0*/  IMAD R5, R5, R0, R3 ;  /* 0x0000000005057224 */ /* 0x000fd000078e0203 */
[----:B------:R-:W-:Y:S05]  /*cfc0*/  @!P0 BRA `(.L_x_3279) ;  /* 0x0000000000208947 */ /* 0x000fea0003800000 */
[----:B------:R-:W1:Y:S01]  /*cfd0*/  LDC R3, c[0x0][0x8dc] ;  /* 0x00023700ff037b82 */ /* 0x000e620000000800 */
[----:B------:R-:W-:Y:S01]  /*cfe0*/  IMAD.MOV.U32 R0, RZ, RZ, R5 ;  /* 0x000000ffff007224 */ /* 0x000fe200078e0005 */
[----:B-1----:R-:W-:-:S13]  /*cff0*/  ISETP.NE.AND P0, PT, R3, 0x1, PT ;  /* 0x000000010300780c */ /* 0x002fda0003f05270 */
[----:B------:R-:W1:Y:S02]  /*d000*/  @P0 LDC.64 R6, c[0x0][0x8e0] ;  /* 0x00023800ff060b82 */ /* 0x000e640000000a00 */
[----:B-1----:R-:W-:-:S05]  /*d010*/  @P0 IMAD.HI.U32 R4, R5, R6, RZ ;  /* 0x0000000605040227 */ /* 0x002fca00078e00ff */
[----:B------:R-:W-:-:S05]  /*d020*/  @P0 SHF.R.U32.HI R0, RZ, R7, R4 ;  /* 0x00000007ff000219 */ /* 0x000fca0000011604 */
[----:B------:R-:W-:Y:S01]  /*d030*/  IMAD R3, R0, R3, RZ ;  /* 0x0000000300037224 */ /* 0x000fe200078e02ff */
[----:B------:R-:W-:Y:S06]  /*d040*/  BRA `(.L_x_3280) ;  /* 0x00000000001c7947 */ /* 0x000fec0003800000 */
.L_x_3279:
[----:B------:R-:W1:Y:S01]  /*d050*/  LDC R3, c[0x0][0x8c4] ;  /* 0x00023100ff037b82 */ /* 0x000e620000000800 */
[----:B------:R-:W-:Y:S01]  /*d060*/  IMAD.MOV.U32 R0, RZ, RZ, R5 ;  /* 0x000000ffff007224 */ /* 0x000fe200078e0005 */
[----:B-1----:R-:W-:-:S13]  /*d070*/  ISETP.NE.AND P0, PT, R3, 0x1, PT ;  /* 0x000000010300780c */ /* 0x002fda0003f05270 */
[----:B------:R-:W1:Y:S02]  /*d080*/  @P0 LDC.64 R6, c[0x0][0x8c8] ;  /* 0x00023200ff060b82 */ /* 0x000e640000000a00 */
[----:B-1----:R-:W-:-:S05]  /*d090*/  @P0 IMAD.HI.U32 R4, R5, R6, RZ ;  /* 0x0000000605040227 */ /* 0x002fca00078e00ff */
[----:B------:R-:W-:-:S05]  /*d0a0*/  @P0 SHF.R.U32.HI R0, RZ, R7, R4 ;  /* 0x00000007ff000219 */ /* 0x000fca0000011604 */
[----:B------:R-:W-:-:S07]  /*d0b0*/  IMAD R3, R0, R3, RZ ;  /* 0x0000000300037224 */ /* 0x000fce00078e02ff */
.L_x_3280:
[----:B------:R-:W1:Y:S01]  /*d0c0*/  LDC R8, c[0x0][0x8b8] ;  /* 0x00022e00ff087b82 */ /* 0x000e620000000800 */
[----:B------:R-:W-:Y:S01]  /*d0d0*/  IMAD.IADD R3, R5, 0x1, -R3 ;  /* 0x0000000105037824 */ /* 0x000fe200078e0a03 */
[----:B------:R-:W-:-:S06]  /*d0e0*/  ULDC.64 UR6, c[0x0][0x8f8] ;  /* 0x00023e0000067ab9 */ /* 0x000fcc0000000a00 */
[----:B------:R-:W2:Y:S01]  /*d0f0*/  LDC R4, c[0x0][0x8c4] ;  /* 0x00023100ff047b82 */ /* 0x000ea20000000800 */
[C---:B-1----:R-:W-:Y:S02]  /*d100*/  ISETP.NE.AND P0, PT, R8.reuse, 0x1, PT ;  /* 0x000000010800780c */ /* 0x042fe40003f05270 */
[----:B------:R-:W-:Y:S01]  /*d110*/  R2UR UR20, R8 ;  /* 0x00000000081472ca */ /* 0x000fe200000e0000 */
[----:B--2---:R-:W-:-:S04]  /*d120*/  IMAD R3, R2, R4, R3 ;  /* 0x0000000402037224 */ /* 0x004fc800078e0203 */
[----:B------:R-:W-:-:S06]  /*d130*/  IMAD.MOV.U32 R11, RZ, RZ, R3 ;  /* 0x000000ffff0b7224 */ /* 0x000fcc00078e0003 */
[----:B------:R-:W1:Y:S01]  /*d140*/  @P0 LDC R6, c[0x0][0x8bc] ;  /* 0x00022f00ff060b82 */ /* 0x000e620000000800 */
[----:B------:R-:W-:-:S07]  /*d150*/  R2UR UR5, R3 ;  /* 0x00000000030572ca */ /* 0x000fce00000e0000 */
[----:B------:R-:W2:Y:S01]  /*d160*/  @P0 LDC R7, c[0x0][0x8c0] ;  /* 0x00023000ff070b82 */ /* 0x000ea20000000800 */
[----:B-1----:R-:W-:-:S05]  /*d170*/  @P0 IMAD.HI.U32 R2, R3, R6, RZ ;  /* 0x0000000603020227 */ /* 0x002fca00078e00ff */
[----:B--2---:R-:W-:Y:S02]  /*d180*/  @P0 SHF.R.U32.HI R11, RZ, R7, R2 ;  /* 0x00000007ff0b0219 */ /* 0x004fe40000011602 */
[----:B------:R-:W-:-:S03]  /*d190*/  ISETP.NE.U32.AND P0, PT, RZ, UR6, PT ;  /* 0x00000006ff007c0c */ /* 0x000fc6000bf05070 */
[----:B------:R-:W-:Y:S01]  /*d1a0*/  IMAD.MOV R2, RZ, RZ, -R11 ;  /* 0x000000ffff027224 */ /* 0x000fe200078e0a0b */
[----:B------:R-:W-:-:S04]  /*d1b0*/  ISETP.NE.AND.EX P0, PT, RZ, UR7, PT, P0 ;  /* 0x00000007ff007c0c */ /* 0x000fc8000bf05300 */
[----:B------:R-:W-:-:S13]  /*d1c0*/  R2UR UR4, R2 ;  /* 0x00000000020472ca */ /* 0x000fda00000e0000 */
[----:B------:R-:W-:Y:S01]  /*d1d0*/  UIMAD UR20, UR20, UR4, UR5 ;  /* 0x00000004141472a4 */ /* 0x000fe2000f8e0205 */
[----:B------:R-:W-:Y:S11]  /*d1e0*/  @!P0 BRA `(.L_x_3281) ;  /* 0x0000000000108947 */ /* 0x000ff60003800000 */
[----:B------:R-:W1:Y:S02]  /*d1f0*/  LDC.64 R2, c[0x0][0x8f8] ;  /* 0x00023e00ff027b82 */ /* 0x000e640000000a00 */
[----:B-1----:R-:W-:-:S05]  /*d200*/  IMAD.WIDE R2, R11, 0x4, R2 ;  /* 0x000000040b027825 */ /* 0x002fca00078e0202 */
[----:B------:R2:W5:Y:S01]  /*d210*/  LDG.E R4, desc[UR38][R2.64] ;  /* 0x0000002602047981 */ /* 0x000562000c1e1900 */
[----:B------:R-:W-:Y:S05]  /*d220*/  BRA `(.L_x_3282) ;  /* 0x00000000002c7947 */ /* 0x000fea0003800000 */
.L_x_3281:
        /* <DEDUP_REMOVED lines=10> */
.L_x_3283:
[----:B------:R-:W1:Y:S02]  /*d2d0*/  LDC R4, c[0x0][0x8ec] ;  /* 0x00023b00ff047b82 */ /* 0x000e640000000800 */
.L_x_3282:
[----:B-1---5:R-:W-:Y:S01]  /*d2e0*/  VIADD R4, R4, 0x7f ;  /* 0x0000007f04047836 */ /* 0x022fe20000000000 */
[----:B------:R-:W-:Y:S01]  /*d2f0*/  LOP3.LUT R12, R0, 0x1ffffff, RZ, 0x3c, !PT ;  /* 0x01ffffff000c7812 */ /* 0x000fe200078e3cff */
[----:B------:R-:W-:Y:S02]  /*d300*/  IMAD.MOV.U32 R10, RZ, RZ, 0x1 ;  /* 0x00000001ff0a7424 */ /* 0x000fe400078e00ff */
[----:B--2---:R-:W-:Y:S01]  /*d310*/  IMAD.MOV.U32 R2, RZ, RZ, RZ ;  /* 0x000000ffff027224 */ /* 0x004fe200078e00ff */
[----:B------:R-:W-:-:S04]  /*d320*/  SHF.R.S32.HI R3, RZ, 0x1f, R4 ;  /* 0x0000001fff037819 */ /* 0x000fc80000011404 */
[----:B------:R-:W-:-:S04]  /*d330*/  LEA.HI R3, R3, R4, RZ, 0x7 ;  /* 0x0000000403037211 */ /* 0x000fc800078f38ff */
[----:B------:R-:W-:-:S04]  /*d340*/  SHF.R.S32.HI R3, RZ, 0x7, R3 ;  /* 0x00000007ff037819 */ /* 0x000fc80000011403 */
[C---:B------:R-:W-:Y:S01]  /*d350*/  ISETP.GT.AND P0, PT, R3.reuse, R0, PT ;  /* 0x000000000300720c */ /* 0x040fe20003f04270 */
[----:B------:R-:W-:-:S03]  /*d360*/  IMAD.IADD R12, R3, 0x1, R12 ;  /* 0x00000001030c7824 */ /* 0x000fc600078e020c */
[----:B------:R-:W-:-:S04]  /*d370*/  SEL R11, R11, 0xffffffff, P0 ;  /* 0xffffffff0b0b7807 */ /* 0x000fc80000000000 */
[----:B------:R-:W-:-:S13]  /*d380*/  ISETP.GE.AND P0, PT, R11, RZ, PT ;  /* 0x000000ff0b00720c */ /* 0x000fda0003f06270 */
[----:B------:R-:W-:Y:S05]  /*d390*/  @!P0 BRA `(.L_x_3284) ;  /* 0x0000001c00888947 */ /* 0x000fea0003800000 */
[----:B------:R-:W1:Y:S08]  /*d3a0*/  LDC.64 R8, c[0x0][0x770] ;  /* 0x0001dc00ff087b82 */ /* 0x000e700000000a00 */
[----:B------:R-:W2:Y:S08]  /*d3b0*/  LDC.64 R2, c[0x0][0x780] ;  /* 0x0001e000ff027b82 */ /* 0x000eb00000000a00 */
[----:B------:R-:W3:Y:S01]  /*d3c0*/  LDC.64 R6, c[0x0][0x778] ;  /* 0x0001de00ff067b82 */ /* 0x000ee20000000a00 */
[----:B-1----:R-:W-:-:S07]  /*d3d0*/  ISETP.NE.U32.AND P0, PT, R8, RZ, PT ;  /* 0x000000ff0800720c */ /* 0x002fce0003f05070 */
[----:B------:R-:W1:Y:S01]  /*d3e0*/  LDC.64 R14, c[0x0][0x778] ;  /* 0x0001de00ff0e7b82 */ /* 0x000e620000000a00 */
[----:B------:R-:W-:Y:S02]  /*d3f0*/  ISETP.NE.AND.EX P0, PT, R9, RZ, PT, P0 ;  /* 0x000000ff0900720c */ /* 0x000fe40003f05300 */
[----:B--2---:R-:W-:-:S05]  /*d400*/  ISETP.NE.U32.AND P1, PT, R2, RZ, PT ;  /* 0x000000ff0200720c */ /* 0x004fca0003f25070 */
[----:B------:R-:W2:Y:S01]  /*d410*/  LDC.64 R4, c[0x0][0x770] ;  /* 0x0001dc00ff047b82 */ /* 0x000ea20000000a00 */
[----:B------:R-:W-:-:S05]  /*d420*/  ISETP.NE.AND.EX P1, PT, R3, RZ, PT, P1 ;  /* 0x000000ff0300720c */ /* 0x000fca0003f25310 */
[----:B------:R-:W-:Y:S01]  /*d430*/  VOTEU.ANY UP0, P0 ;  /* 0x00000000003f7886 */ /* 0x000fe20000000100 */
[----:B---3--:R-:W-:Y:S02]  /*d440*/  ISETP.NE.U32.AND P0, PT, R6, RZ, PT ;  /* 0x000000ff0600720c */ /* 0x008fe40003f05070 */
[----:B------:R-:W-:Y:S02]  /*d450*/  PLOP3.LUT P2, PT, PT, PT, UP0, 0x80, 0x0 ;  /* 0x000000000000781c */ /* 0x000fe40003f4f008 */
[----:B------:R-:W-:-:S03]  /*d460*/  ISETP.NE.AND.EX P0, PT, R7, RZ, PT, P0 ;  /* 0x000000ff0700720c */ /* 0x000fc60003f05300 */
[----:B------:R-:W3:Y:S01]  /*d470*/  @P1 LDC.64 R6, c[0x0][0x780] ;  /* 0x0001e000ff061b82 */ /* 0x000ee20000000a00 */
[----:B-1----:R-:W-:-:S07]  /*d480*/  IMAD.WIDE R2, R11, 0x4, R14 ;  /* 0x000000040b027825 */ /* 0x002fce00078e020e */
[----:B------:R-:W1:Y:S01]  /*d490*/  LDC R15, c[0x0][0x280] ;  /* 0x0000a000ff0f7b82 */ /* 0x000e620000000800 */
[----:B--2---:R-:W-:-:S05]  /*d4a0*/  IMAD.WIDE R4, R11, 0x4, R4 ;  /* 0x000000040b047825 */ /* 0x004fca00078e0204 */
[----:B------:R-:W2:Y:S01]  /*d4b0*/  @P2 LDG.E R16, desc[UR38][R4.64] ;  /* 0x0000002604102981 */ /* 0x000ea2000c1e1900 */
[----:B------:R-:W-:-:S03]  /*d4c0*/  IMAD.MOV.U32 R13, RZ, RZ, RZ ;  /* 0x000000ffff0d7224 */ /* 0x000fc600078e00ff */
[----:B------:R4:W5:Y:S04]  /*d4d0*/  @P2 LDG.E R0, desc[UR38][R4.64] ;  /* 0x0000002604002981 */ /* 0x000968000c1e1900 */
[----:B------:R4:W5:Y:S01]  /*d4e0*/  @P0 LDG.E R13, desc[UR38][R2.64] ;  /* 0x00000026020d0981 */ /* 0x000962000c1e1900 */
[----:B---3--:R-:W-:-:S05]  /*d4f0*/  @P1 IMAD.WIDE R6, R11, 0x4, R6 ;  /* 0x000000040b061825 */ /* 0x008fca00078e0206 */
[----:B-1----:R4:W5:Y:S01]  /*d500*/  @P1 LDG.E R15, desc[UR38][R6.64] ;  /* 0x00000026060f1981 */ /* 0x002962000c1e1900 */
[----:B--2---:R-:W-:-:S05]  /*d510*/  @P2 IMAD R16, R11, 0x80, R16 ;  /* 0x000000800b102824 */ /* 0x004fca00078e0210 */
[----:B------:R-:W-:Y:S01]  /*d520*/  @P2 R2UR UR4, R16 ;  /* 0x00000000100422ca */ /* 0x000fe200000e0000 */
[----:B----4-:R-:W-:-:S14]  /*d530*/  @P1 BRA `(.L_x_3285) ;  /* 0x0000000000101947 */ /* 0x010fdc0003800000 */
[----:B------:R-:W-:Y:S05]  /*d540*/  @!P2 BRA `(.L_x_3285) ;  /* 0x00000000000ca947 */ /* 0x000fea0003800000 */
[----:B------:R-:W2:Y:S04]  /*d550*/  LDG.E R6, desc[UR38][R4.64] ;  /* 0x0000002604067981 */ /* 0x000ea8000c1e1900 */
[----:B-----5:R-:W2:Y:S02]  /*d560*/  LDG.E R15, desc[UR38][R4.64+0x4] ;  /* 0x00000426040f7981 */ /* 0x020ea4000c1e1900 */
[----:B--2---:R-:W-:-:S07]  /*d570*/  IMAD.IADD R15, R15, 0x1, -R6 ;  /* 0x000000010f0f7824 */ /* 0x004fce00078e0a06 */
.L_x_3285:
[----:B------:R-:W-:Y:S01]  /*d580*/  @UP0 USHF.R.S32.HI UR5, URZ, 0x1f, UR4 ;  /* 0x0000001f3f050899 */ /* 0x000fe20008011404 */
[----:B------:R-:W-:Y:S01]  /*d590*/  ULDC.64 UR8, c[0x0][0x788] ;  /* 0x0001e20000087ab9 */ /* 0x000fe20000000a00 */
[----:B------:R-:W-:Y:S01]  /*d5a0*/  UMOV UR6, URZ ;  /* 0x0000003f00067c82 */ /* 0x000fe20008000000 */
[----:B------:R-:W-:Y:S01]  /*d5b0*/  ISETP.NE.U32.AND P1, PT, RZ, UR8, PT ;  /* 0x00000008ff007c0c */ /* 0x000fe2000bf25070 */
[----:B------:R-:W-:Y:S01]  /*d5c0*/  @UP0 ULEA.HI UR5, UR5, UR4, URZ, 0x7 ;  /* 0x0000000405050291 */ /* 0x000fe2000f8f383f */
[----:B-----5:R-:W-:Y:S02]  /*d5d0*/  @P2 R2UR UR6, R0 ;  /* 0x00000000000622ca */ /* 0x020fe400000e0000 */
[----:B------:R-:W-:Y:S01]  /*d5e0*/  ISETP.NE.AND.EX P1, PT, RZ, UR9, PT, P1 ;  /* 0x00000009ff007c0c */ /* 0x000fe2000bf25310 */
[----:B------:R-:W-:Y:S01]  /*d5f0*/  @UP0 ULOP3.LUT UR7, UR5, 0xffffff80, URZ, 0xc0, !UPT ;  /* 0xffffff8005070892 */ /* 0x000fe2000f8ec03f */
[----:B------:R-:W-:Y:S01]  /*d600*/  ULDC UR9, c[0x0][0x290] ;  /* 0x0000a40000097ab9 */ /* 0x000fe20000000800 */
[----:B------:R-:W-:-:S02]  /*d610*/  UMOV UR4, URZ ;  /* 0x0000003f00047c82 */ /* 0x000fc40008000000 */
[----:B------:R-:W-:Y:S01]  /*d620*/  @UP0 USHF.R.S32.HI UR8, URZ, 0x1f, UR7 ;  /* 0x0000001f3f080899 */ /* 0x000fe20008011407 */
[----:B------:R-:W-:Y:S01]  /*d630*/  IMAD.U32 R0, RZ, RZ, UR9 ;  /* 0x00000009ff007e24 */ /* 0x000fe2000f8e00ff */
[----:B------:R-:W-:Y:S01]  /*d640*/  UMOV UR5, URZ ;  /* 0x0000003f00057c82 */ /* 0x000fe20008000000 */
[----:B------:R-:W-:-:S04]  /*d650*/  @UP0 UMOV UR4, UR7 ;  /* 0x0000000700040c82 */ /* 0x000fc80008000000 */
[----:B------:R-:W-:Y:S01]  /*d660*/  @UP0 UMOV UR5, UR8 ;  /* 0x0000000800050c82 */ /* 0x000fe20008000000 */
[----:B------:R-:W-:Y:S05]  /*d670*/  @!P1 BRA `(.L_x_3286) ;  /* 0x0000000000109947 */ /* 0x000fea0003800000 */
[----:B------:R-:W1:Y:S02]  /*d680*/  LDC.64 R2, c[0x0][0x788] ;  /* 0x0001e200ff027b82 */ /* 0x000e640000000a00 */
[----:B-1----:R-:W-:-:S05]  /*d690*/  IMAD.WIDE R2, R11, 0x4, R2 ;  /* 0x000000040b027825 */ /* 0x002fca00078e0202 */
[----:B------:R1:W5:Y:S01]  /*d6a0*/  LDG.E R0, desc[UR38][R2.64] ;  /* 0x0000002602007981 */ /* 0x000362000c1e1900 */
[----:B------:R-:W-:Y:S05]  /*d6b0*/  BRA `(.L_x_3287) ;  /* 0x0000000000107947 */ /* 0x000fea0003800000 */
.L_x_3286:
[----:B------:R-:W-:Y:S05]  /*d6c0*/  @!P0 BRA `(.L_x_3287) ;  /* 0x00000000000c8947 */ /* 0x000fea0003800000 */
[----:B------:R-:W2:Y:S04]  /*d6d0*/  LDG.E R5, desc[UR38][R2.64] ;  /* 0x0000002602057981 */ /* 0x000ea8000c1e1900 */
[----:B------:R-:W2:Y:S02]  /*d6e0*/  LDG.E R0, desc[UR38][R2.64+0x4] ;  /* 0x0000042602007981 */ /* 0x000ea4000c1e1900 */
[----:B--2---:R-:W-:-:S07]  /*d6f0*/  IMAD.IADD R0, R0, 0x1, -R5 ;  /* 0x0000000100007824 */ /* 0x004fce00078e0a05 */
.L_x_3287:
[----:B-1----:R-:W-:Y:S01]  /*d700*/  IMAD R3, R12, 0x80, R15 ;  /* 0x000000800c037824 */ /* 0x002fe200078e020f */
[----:B------:R-:W-:Y:S01]  /*d710*/  ULDC UR7, c[0x0][0x74c] ;  /* 0x0001d30000077ab9 */ /* 0x000fe20000000800 */
[----:B------:R-:W-:Y:S02]  /*d720*/  VIADD R15, R15, 0x7f ;  /* 0x0000007f0f0f7836 */ /* 0x000fe40000000000 */
[----:B------:R-:W-:Y:S01]  /*d730*/  IMAD.MOV.U32 R2, RZ, RZ, RZ ;  /* 0x000000ffff027224 */ /* 0x000fe200078e00ff */
[----:B-----5:R-:W-:-:S04]  /*d740*/  IADD3 R0, R3, -UR7, -R0 ;  /* 0x8000000703007c10 */ /* 0x020fc8000fffe800 */
[----:B------:R-:W-:-:S04]  /*d750*/  SHF.R.S32.HI R3, RZ, 0x1f, R0 ;  /* 0x0000001fff037819 */ /* 0x000fc80000011400 */
[----:B------:R-:W-:Y:S02]  /*d760*/  LEA.HI R3, R3, R0, RZ, 0x7 ;  /* 0x0000000003037211 */ /* 0x000fe400078f38ff */
[----:B------:R-:W-:Y:S02]  /*d770*/  SHF.R.S32.HI R0, RZ, 0x1f, R15 ;  /* 0x0000001fff007819 */ /* 0x000fe4000001140f */
[----:B------:R-:W-:Y:S02]  /*d780*/  SHF.R.S32.HI R3, RZ, 0x7, R3 ;  /* 0x00000007ff037819 */ /* 0x000fe40000011403 */
[----:B------:R-:W-:Y:S02]  /*d790*/  LEA.HI R0, R0, R15, RZ, 0x7 ;  /* 0x0000000f00007211 */ /* 0x000fe400078f38ff */
[----:B------:R-:W-:Y:S02]  /*d7a0*/  VIMNMX R4, RZ, R3, !PT ;  /* 0x00000003ff047248 */ /* 0x000fe40007fe0100 */
[----:B------:R-:W-:-:S04]  /*d7b0*/  SHF.R.S32.HI R0, RZ, 0x7, R0 ;  /* 0x00000007ff007819 */ /* 0x000fc80000011400 */
[----:B------:R-:W-:-:S13]  /*d7c0*/  ISETP.GT.AND P1, PT, R0, R4, PT ;  /* 0x000000040000720c */ /* 0x000fda0003f24270 */
[----:B------:R-:W-:Y:S05]  /*d7d0*/  @!P1 BRA `(.L_x_3284) ;  /* 0x0000001800789947 */ /* 0x000fea0003800000 */
[----:B------:R-:W-:Y:S01]  /*d7e0*/  ISETP.NE.U32.AND P1, PT, R8, RZ, PT ;  /* 0x000000ff0800720c */ /* 0x000fe20003f25070 */
[----:B------:R-:W-:Y:S01]  /*d7f0*/  USHF.R.S32.HI UR7, URZ, 0x1f, UR20 ;  /* 0x0000001f3f077899 */ /* 0x000fe20008011414 */
[----:B------:R-:W-:Y:S01]  /*d800*/  SHF.R.S32.HI R2, RZ, 0x1f, R11 ;  /* 0x0000001fff027819 */ /* 0x000fe2000001140b */
[----:B------:R-:W-:Y:S01]  /*d810*/  ULDC.64 UR10, c[0x0][0x718] ;  /* 0x0001c600000a7ab9 */ /* 0x000fe20000000a00 */
[----:B------:R-:W-:Y:S01]  /*d820*/  ISETP.NE.AND.EX P1, PT, R9, RZ, PT, P1 ;  /* 0x000000ff0900720c */ /* 0x000fe20003f25310 */
[----:B------:R-:W-:Y:S01]  /*d830*/  UMOV UR8, UR4 ;  /* 0x0000000400087c82 */ /* 0x000fe20008000000 */
[----:B------:R-:W-:Y:S01]  /*d840*/  UMOV UR9, UR5 ;  /* 0x0000000500097c82 */ /* 0x000fe20008000000 */
[----:B------:R-:W-:Y:S01]  /*d850*/  R2UR UR21, R11 ;  /* 0x000000000b1572ca */ /* 0x000fe200000e0000 */
[----:B------:R-:W-:Y:S01]  /*d860*/  UIMAD.WIDE.U32 UR4, UR20, UR10, UR8 ;  /* 0x0000000a140472a5 */ /* 0x000fe2000f8e0008 */
[----:B------:R-:W-:Y:S01]  /*d870*/  SEL R2, R2, RZ, !P1 ;  /* 0x000000ff02027207 */ /* 0x000fe20004800000 */
[----:B------:R-:W-:Y:S01]  /*d880*/  UIMAD UR10, UR7, UR10, URZ ;  /* 0x0000000a070a72a4 */ /* 0x000fe2000f8e023f */
[----:B------:R-:W-:Y:S01]  /*d890*/  R2UR UR18, R12 ;  /* 0x000000000c1272ca */ /* 0x000fe200000e0000 */
[----:B------:R-:W-:Y:S01]  /*d8a0*/  ULDC.64 UR14, c[0x0][0x730] ;  /* 0x0001cc00000e7ab9 */ /* 0x000fe20000000a00 */
[----:B------:R-:W-:Y:S01]  /*d8b0*/  R2UR UR12, R2 ;  /* 0x00000000020c72ca */ /* 0x000fe200000e0000 */
[----:B------:R-:W-:Y:S01]  /*d8c0*/  UIMAD UR7, UR7, UR14, URZ ;  /* 0x0000000e070772a4 */ /* 0x000fe2000f8e023f */
[----:B------:R-:W-:Y:S01]  /*d8d0*/  R2UR UR19, R13 ;  /* 0x000000000d1372ca */ /* 0x000fe200000e0000 */
[----:B------:R-:W-:Y:S01]  /*d8e0*/  UIMAD UR10, UR20, UR11, UR10 ;  /* 0x0000000b140a72a4 */ /* 0x000fe2000f8e020a */
[----:B------:R-:W-:Y:S01]  /*d8f0*/  SEL R11, R11, RZ, !P0 ;  /* 0x000000ff0b0b7207 */ /* 0x000fe20004000000 */
[----:B------:R-:W-:Y:S01]  /*d900*/  UIMAD.WIDE.U32 UR8, UR20, UR14, UR8 ;  /* 0x0000000e140872a5 */ /* 0x000fe2000f8e0008 */
[----:B------:R-:W-:Y:S01]  /*d910*/  BSSY B0, `(.L_x_3284) ;  /* 0x000018a000007945 */ /* 0x000fe20003800000 */
[----:B------:R-:W-:Y:S01]  /*d920*/  ULDC UR11, c[0x0][0x2e8] ;  /* 0x0000ba00000b7ab9 */ /* 0x000fe20000000800 */
[----:B------:R-:W-:Y:S01]  /*d930*/  UIMAD UR7, UR20, UR15, UR7 ;  /* 0x0000000f140772a4 */ /* 0x000fe2000f8e0207 */
[----:B------:R-:W-:Y:S01]  /*d940*/  R2UR UR13, R11 ;  /* 0x000000000b0d72ca */ /* 0x000fe200000e0000 */
[----:B------:R-:W-:Y:S01]  /*d950*/  UISETP.NE.AND UP0, UPT, UR11, 0x1, UPT ;  /* 0x000000010b00788c */ /* 0x000fe2000bf05270 */
[----:B------:R-:W-:Y:S01]  /*d960*/  IMAD.MOV.U32 R2, RZ, RZ, RZ ;  /* 0x000000ffff027224 */ /* 0x000fe200078e00ff */
[----:B------:R-:W-:Y:S01]  /*d970*/  ULDC.64 UR14, c[0x0][0x720] ;  /* 0x0001c800000e7ab9 */ /* 0x000fe20000000a00 */
[----:B------:R-:W-:Y:S01]  /*d980*/  VOTEU.ANY UP1, P1 ;  /* 0x00000000003f7886 */ /* 0x000fe20000820100 */
[----:B------:R-:W-:-:S02]  /*d990*/  UIADD3 UR5, UR5, UR10, URZ ;  /* 0x0000000a05057290 */ /* 0x000fc4000fffe03f */
[----:B------:R-:W-:Y:S02]  /*d9a0*/  UIADD3 UR9, UR9, UR7, URZ ;  /* 0x0000000709097290 */ /* 0x000fe4000fffe03f */
[----:B------:R-:W-:Y:S02]  /*d9b0*/  USEL UR21, UR21, URZ, !UP1 ;  /* 0x0000003f15157287 */ /* 0x000fe4000c800000 */
[----:B------:R-:W-:Y:S01]  /*d9c0*/  UIMAD UR7, UR12, UR14, URZ ;  /* 0x0000000e0c0772a4 */ /* 0x000fe2000f8e023f */
[----:B------:R-:W-:Y:S01]  /*d9d0*/  ELECT P0, URZ, PT ;  /* 0x00000000003f782f */ /* 0x000fe20003800000 */
[----:B------:R-:W-:Y:S01]  /*d9e0*/  ULDC.64 UR16, c[0x0][0x738] ;  /* 0x0001ce0000107ab9 */ /* 0x000fe20000000a00 */
[----:B------:R-:W-:Y:S02]  /*d9f0*/  UIMAD.WIDE.U32 UR22, UR14, UR21, UR4 ;  /* 0x000000150e1672a5 */ /* 0x000fe4000f8e0004 */
[----:B------:R-:W-:Y:S02]  /*da00*/  UIMAD UR5, UR15, UR21, UR7 ;  /* 0x000000150f0572a4 */ /* 0x000fe4000f8e0207 */
[----:B------:R-:W-:-:S02]  /*da10*/  UIMAD.WIDE.U32 UR14, UR16, UR21, UR8 ;  /* 0x00000015100e72a5 */ /* 0x000fc4000f8e0008 */
[----:B------:R-:W-:Y:S01]  /*da20*/  UIMAD UR10, UR12, UR16, URZ ;  /* 0x000000100c0a72a4 */ /* 0x000fe2000f8e023f */
[----:B------:R-:W-:Y:S01]  /*da30*/  @UP0 ULDC UR8, c[0x0][0x2ec] ;  /* 0x0000bb0000080ab9 */ /* 0x000fe20000000800 */
[----:B------:R-:W-:Y:S01]  /*da40*/  @UP0 ULDC UR7, c[0x0][0x2f0] ;  /* 0x0000bc0000070ab9 */ /* 0x000fe20000000800 */
[----:B------:R-:W-:Y:S02]  /*da50*/  UIMAD.WIDE.U32 UR8, UR20, UR8, URZ ;  /* 0x00000008140872a5 */ /* 0x000fe4000f8e003f */
[----:B------:R-:W-:Y:S01]  /*da60*/  UMOV UR12, UR20 ;  /* 0x00000014000c7c82 */ /* 0x000fe20008000000 */
[----:B------:R-:W-:Y:S02]  /*da70*/  UIMAD UR4, UR17, UR21, UR10 ;  /* 0x00000015110472a4 */ /* 0x000fe4000f8e020a */
[----:B------:R-:W-:Y:S02]  /*da80*/  ULEA UR11, UR18, UR19, 0x7 ;  /* 0x00000013120b7291 */ /* 0x000fe4000f8e383f */
        /* <DEDUP_REMOVED lines=9> */
.L_x_3326:
        /* <DEDUP_REMOVED lines=15> */
.L_x_3290:
        /* <DEDUP_REMOVED lines=72> */
.L_x_3301:
[----:B-123--:R-:W-:-:S04]  /*e090*/  SHF.L.U32 R18, R10, 0x1f, RZ ;  /* 0x0000001f0a127819 */ /* 0x00efc800000006ff */
[----:B------:R-:W3:Y:S02]  /*e0a0*/  SYNCS.PHASECHK.TRANS64.TRYWAIT P1, [R15+URZ+0x30c40], R18 ;  /* 0x030c40120f0075a7 */ /* 0x000ee4000802017f */
[----:B---3--:R-:W-:Y:S05]  /*e0b0*/  @!P1 BRA `(.L_x_3293) ;  /* 0x0000001400c49947 */ /* 0x008fea0003800000 */
.L_x_3327:
        /* <DEDUP_REMOVED lines=8> */
.L_x_3294:
        /* <DEDUP_REMOVED lines=30> */
.L_x_3328:
        /* <DEDUP_REMOVED lines=8> */
.L_x_3296:
        /* <DEDUP_REMOVED lines=30> */
.L_x_3329:
        /* <DEDUP_REMOVED lines=8> */
.L_x_3298:
        /* <DEDUP_REMOVED lines=24> */
.L_x_3331:
        /* <DEDUP_REMOVED lines=8> */
.L_x_3300:
        /* <DEDUP_REMOVED lines=30> */
.L_x_3292:
[----:B------:R-:W4:Y:S02]  /*e9e0*/  LDL.LU R4, [R1+0x8] ;  /* 0x0000080001047983 */ /* 0x000f240000300800 */
[----:B----4-:R-:W-:Y:S02]  /*e9f0*/  ISETP.NE.AND P1, PT, R4, RZ, PT ;  /* 0x000000ff0400720c */ /* 0x010fe40003f25270 */
[----:B------:R4:W5:Y:S11]  /*ea00*/  LDL R4, [R1+0x4] ;  /* 0x0000040001047983 */ /* 0x0009760000100800 */
[----:B----4-:R-:W-:Y:S05]  /*ea10*/  @!P1 BRA `(.L_x_3291) ;  /* 0x0000000400249947 */ /* 0x010fea0003800000 */
[----:B-1----:R-:W-:-:S04]  /*ea20*/  SHF.L.U32 R12, R10, 0x1f, RZ ;  /* 0x0000001f0a0c7819 */ /* 0x002fc800000006ff */
[----:B------:R-:W1:Y:S02]  /*ea30*/  SYNCS.PHASECHK.TRANS64.TRYWAIT P1, [R15+URZ+0x30c40], R12 ;  /* 0x030c400c0f0075a7 */ /* 0x000e64000802017f */
[----:B-1----:R-:W-:Y:S05]  /*ea40*/  @!P1 BRA `(.L_x_3302) ;  /* 0x0000000c00b49947 */ /* 0x002fea0003800000 */
.L_x_3332:
        /* <DEDUP_REMOVED lines=8> */
.L_x_3303:
        /* <DEDUP_REMOVED lines=27> */
.L_x_3333:
        /* <DEDUP_REMOVED lines=8> */
.L_x_3305:
        /* <DEDUP_REMOVED lines=27> */
.L_x_3291:
[----:B------:R-:W4:Y:S01]  /*eeb0*/  S2R R0, SR_TID.X ;  /* 0x0000000000007919 */ /* 0x000f220000002100 */
[----:B------:R-:W-:Y:S01]  /*eec0*/  IMAD R3, R16, 0x8, R15 ;  /* 0x0000000810037824 */ /* 0x000fe200078e020f */
[----:B----4-:R-:W-:Y:S02]  /*eed0*/  LOP3.LUT R2, R0, 0x7f, RZ, 0xc0, !PT ;  /* 0x0000007f00027812 */ /* 0x010fe400078ec0ff */
[----:B------:R-:W-:Y:S02]  /*eee0*/  SHF.L.U32 R0, R10, 0x1f, RZ ;  /* 0x0000001f0a007819 */ /* 0x000fe400000006ff */
[----:B------:R-:W-:Y:S02]  /*eef0*/  ISETP.NE.AND P1, PT, R2, RZ, PT ;  /* 0x000000ff0200720c */ /* 0x000fe40003f25270 */
[----:B------:R-:W4:Y:S02]  /*ef00*/  SYNCS.PHASECHK.TRANS64.TRYWAIT P0, [R3+URZ+0x30c40], R0 ;  /* 0x030c4000030075a7 */ /* 0x000f24000800017f */
[----:B----4-:R-:W-:Y:S09]  /*ef10*/  @!P0 BRA `(.L_x_3306) ;  /* 0x0000000800a88947 */ /* 0x010ff20003800000 */
.L_x_3334:
[----:B------:R-:W-:Y:S05]  /*ef20*/  @P1 BRA `(.L_x_3307) ;  /* 0x0000000000181947 */ /* 0x000fea0003800000 */
[----:B------:R-:W1:Y:S01]  /*ef30*/  S2R R2, SR_TID.X ;  /* 0x0000000000027919 */ /* 0x000e620000002100 */
[----:B----4-:R-:W-:-:S04]  /*ef40*/  IMAD.MOV.U32 R0, RZ, RZ, 0x4200 ;  /* 0x00004200ff007424 */ /* 0x010fc800078e00ff */
[----:B------:R4:W-:Y:S01]  /*ef50*/  SYNCS.ARRIVE.TRANS64 RZ, [R3+URZ+0x30c30], R0 ;  /* 0x030c300003ff79a7 */ /* 0x0009e2000800003f */
[----:B-1----:R-:W-:-:S13]  /*ef60*/  LOP3.LUT P0, RZ, R2, 0x1f, RZ, 0xc0, !PT ;  /* 0x0000001f02ff7812 */ /* 0x002fda000780c0ff */
[----:B----4-:R-:W-:Y:S05]  /*ef70*/  @!P0 BRA `(.L_x_3307) ;  /* 0x0000000000048947 */ /* 0x010fea0003800000 */
[----:B------:R-:W-:Y:S01]  /*ef80*/  BPT.TRAP 0x1 ;  /* 0x000000040000795c */ /* 0x000fe20000300000 */
.L_x_3307:
        /* <DEDUP_REMOVED lines=34> */
.L_x_3288:
[----:B------:R-:W-:Y:S05]  /*f1b0*/  BSYNC B0 ;  /* 0x0000000000007941 */ /* 0x000fea0003800000 */
.L_x_3284:
[----:B------:R-:W-:-:S03]  /*f1c0*/  UMOV UR7, 0xffffffff ;  /* 0xffffffff00077882 */ /* 0x000fc60000000000 */
[----:B------:R-:W-:Y:S05]  /*f1d0*/  BRA.DIV UR7, `(.L_x_3308) ;  /* 0x0000000a070c7947 */ /* 0x000fea000b800000 */
[----:B------:R-:W-:-:S13]  /*f1e0*/  ELECT P6, URZ, PT ;  /* 0x00000000003f782f */ /* 0x000fda00038c0000 */
.L_x_3337:
[----:B------:R-:W-:Y:S05]  /*f1f0*/  @!P6 BRA `(.L_x_3163) ;  /* 0x000000000084e947 */ /* 0x000fea0003800000 */
[----:B------:R-:W-:-:S06]  /*f200*/  ULOP3.LUT UR7, UR36, 0x2, URZ, 0xfc, !UPT ;  /* 0x0000000224077892 */ /* 0x000fcc000f8efc3f */
[----:B------:R-:W-:-:S05]  /*f210*/  IMAD.U32 R0, RZ, RZ, UR7 ;  /* 0x00000007ff007e24 */ /* 0x000fca000f8e00ff */
[----:B------:R-:W-:-:S13]  /*f220*/  ISETP.NE.AND P2, PT, R0, 0x3, PT ;  /* 0x000000030000780c */ /* 0x000fda0003f45270 */
[----:B------:R-:W-:Y:S05]  /*f230*/  @!P2 BRA `(.L_x_3309) ;  /* 0x000000000004a947 */ /* 0x000fea0003800000 */
[----:B------:R-:W-:Y:S01]  /*f240*/  BPT.TRAP 0x1 ;  /* 0x000000040000795c */ /* 0x000fe20000300000 */
.L_x_3309:
        /* <DEDUP_REMOVED lines=15> */
.L_x_3338:
[----:B------:R-:W2:Y:S02]  /*f340*/  SYNCS.PHASECHK.TRANS64.TRYWAIT P0, [R3+URZ], R0 ;  /* 0x00000000030075a7 */ /* 0x000ea4000800017f */
[----:B--2---:R-:W-:Y:S05]  /*f350*/  @!P0 BRA `(.L_x_3311) ;  /* 0x0000000400e08947 */ /* 0x004fea0003800000 */
.L_x_3339:
[----:B------:R-:W-:Y:S05]  /*f360*/  @!P2 BRA `(.L_x_3312) ;  /* 0x000000000004a947 */ /* 0x000fea0003800000 */
[----:B------:R-:W-:Y:S01]  /*f370*/  BPT.TRAP 0x1 ;  /* 0x000000040000795c */ /* 0x000fe20000300000 */
.L_x_3312:
[----:B--2---:R-:W-:-:S04]  /*f380*/  VIADD R3, R8, 0x30c40 ;  /* 0x00030c4008037836 */ /* 0x004fc80000000000 */
[----:B------:R-:W-:-:S04]  /*f390*/  IMAD R5, R2, 0x8, R3 ;  /* 0x0000000802057824 */ /* 0x000fc800078e0203 */
[----:B------:R-:W2:Y:S02]  /*f3a0*/  SYNCS.PHASECHK.TRANS64.TRYWAIT P0, [R5+URZ], R4 ;  /* 0x00000004050075a7 */ /* 0x000ea4000800017f */
[----:B--2---:R-:W-:Y:S05]  /*f3b0*/  @!P0 BRA `(.L_x_3313) ;  /* 0x0000000400dc8947 */ /* 0x004fea0003800000 */
.L_x_3340:
[----:B------:R-:W-:-:S07]  /*f3c0*/  IMAD R3, R6, 0x8, R3 ;  /* 0x0000000806037824 */ /* 0x000fce00078e0203 */
.L_x_3314:
[----:B---3--:R3:W4:Y:S02]  /*f3d0*/  SYNCS.PHASECHK.TRANS64.TRYWAIT P0, [R3+URZ], R0 ;  /* 0x00000000030075a7 */ /* 0x008724000800017f */
[----:B----4-:R-:W-:Y:S05]  /*f3e0*/  @!P0 NANOSLEEP.SYNCS 0x989680 ;  /* 0x009896800000895d */ /* 0x010fea0003900000 */
[----:B------:R-:W4:Y:S02]  /*f3f0*/  @!P0 SYNCS.PHASECHK.TRANS64 P0, [R3+URZ], R0 ;  /* 0x00000000030085a7 */ /* 0x000f24000800007f */
[----:B----4-:R-:W-:Y:S05]  /*f400*/  @!P0 BRA `(.L_x_3314) ;  /* 0xfffffffc00f08947 */ /* 0x010fea000383ffff */
.L_x_3163:
[----:B------:R-:W-:Y:S05]  /*f410*/  BSYNC B6 ;  /* 0x0000000000067941 */ /* 0x000fea0003800000 */
.L_x_3155:
[----:B------:R-:W-:Y:S05]  /*f420*/  EXIT ;  /* 0x000000000000794d */ /* 0x000fea0003800000 */
.L_x_3173:
[----:B------:R-:W-:Y:S02]  /*f430*/  IMAD.MOV.U32 R12, RZ, RZ, RZ ;  /* 0x000000ffff0c7224 */ /* 0x000fe400078e00ff */
[----:B------:R-:W-:Y:S02]  /*f440*/  IMAD.MOV.U32 R11, RZ, RZ, 0x1f ;  /* 0x0000001fff0b7424 */ /* 0x000fe400078e00ff */
[----:B------:R-:W-:-:S07]  /*f450*/  IMAD.MOV.U32 R15, RZ, RZ, -0x1 ;  /* 0xffffffffff0f7424 */ /* 0x000fce00078e00ff */
[----:B------:R-:W-:Y:S05]  /*f460*/  WARPSYNC.COLLECTIVE R15, `(.L_x_3315) ;  /* 0x000000000f087348 */ /* 0x000fea0003c00000 */
[----:B------:R1:W2:Y:S02]  /*f470*/  SHFL.IDX P6, R14, R13, R12, R11 ;  /* 0x0000000c0d0e7389 */ /* 0x0002a400000c000b */
[----:B-12---:R-:W-:Y:S01]  /*f480*/  ENDCOLLECTIVE ;  /* 0x000000000000791b */ /* 0x006fe20003800000 */
.L_x_3315:
[----:B------:R-:W-:Y:S05]  /*f490*/  BRA `(.L_x_3316) ;  /* 0xffffff2000687947 */ /* 0x000fea000383ffff */
.L_x_3175:
[----:B--2---:R2:W3:Y:S02]  /*f4a0*/  SYNCS.PHASECHK.TRANS64.TRYWAIT P0, [R236+URZ+0x30c00], R15 ;  /* 0x030c000fec0075a7 */ /* 0x0044e4000800017f */
[----:B---3--:R-:W-:Y:S05]  /*f4b0*/  @!P0 NANOSLEEP.SYNCS 0x989680 ;  /* 0x009896800000895d */ /* 0x008fea0003900000 */
[----:B------:R-:W3:Y:S02]  /*f4c0*/  @!P0 SYNCS.PHASECHK.TRANS64 P0, [R236+URZ+0x30c00], R15 ;  /* 0x030c000fec0085a7 */ /* 0x000ee4000800007f */
[----:B---3--:R-:W-:Y:S05]  /*f4d0*/  @!P0 BRA `(.L_x_3175) ;  /* 0xfffffffc00f08947 */ /* 0x008fea000383ffff */
[----:B------:R-:W-:Y:S05]  /*f4e0*/  BRA `(.L_x_3174) ;  /* 0xffffff2000b47947 */ /* 0x000fea000383ffff */
.L_x_3180:
[----:B--2---:R2:W3:Y:S02]  /*f4f0*/  SYNCS.PHASECHK.TRANS64.TRYWAIT P1, [R6+URZ+0x30c10], R21 ;  /* 0x030c1015060075a7 */ /* 0x0044e4000802017f */
[----:B---3--:R-:W-:Y:S05]  /*f500*/  @!P1 NANOSLEEP.SYNCS 0x989680 ;  /* 0x009896800000995d */ /* 0x008fea0003900000 */
[----:B------:R-:W3:Y:S02]  /*f510*/  @!P1 SYNCS.PHASECHK.TRANS64 P1, [R6+URZ+0x30c10], R21 ;  /* 0x030c1015060095a7 */ /* 0x000ee4000802007f */
[----:B---3--:R-:W-:Y:S05]  /*f520*/  @!P1 BRA `(.L_x_3180) ;  /* 0xfffffffc00f09947 */ /* 0x008fea000383ffff */
[----:B------:R-:W-:Y:S05]  /*f530*/  BRA `(.L_x_3179) ;  /* 0xffffff2800e07947 */ /* 0x000fea000383ffff */
.L_x_3184:
[----:B------:R1:W1:Y:S02]  /*f540*/  SYNCS.PHASECHK.TRANS64.TRYWAIT P1, [R6+URZ+0x30c30], R21 ;  /* 0x030c3015060075a7 */ /* 0x000264000802017f */
[----:B-1----:R-:W-:Y:S05]  /*f550*/  @!P1 NANOSLEEP.SYNCS 0x989680 ;  /* 0x009896800000995d */ /* 0x002fea0003900000 */
[----:B------:R-:W1:Y:S02]  /*f560*/  @!P1 SYNCS.PHASECHK.TRANS64 P1, [R6+URZ+0x30c30], R21 ;  /* 0x030c3015060095a7 */ /* 0x000e64000802007f */
[----:B-1----:R-:W-:Y:S05]  /*f570*/  @!P1 BRA `(.L_x_3184) ;  /* 0xfffffffc00f09947 */ /* 0x002fea000383ffff */
[----:B------:R-:W-:Y:S05]  /*f580*/  BRA `(.L_x_3183) ;  /* 0xffffff2c00f47947 */ /* 0x000fea000383ffff */
.L_x_3192:
[----:B--2---:R2:W3:Y:S02]  /*f590*/  SYNCS.PHASECHK.TRANS64.TRYWAIT P1, [R7+URZ+0x30c10], R18 ;  /* 0x030c1012070075a7 */ /* 0x0044e4000802017f */
[----:B---3--:R-:W-:Y:S05]  /*f5a0*/  @!P1 NANOSLEEP.SYNCS 0x989680 ;  /* 0x009896800000995d */ /* 0x008fea0003900000 */
[----:B------:R-:W3:Y:S02]  /*f5b0*/  @!P1 SYNCS.PHASECHK.TRANS64 P1, [R7+URZ+0x30c10], R18 ;  /* 0x030c1012070095a7 */ /* 0x000ee4000802007f */
[----:B---3--:R-:W-:Y:S05]  /*f5c0*/  @!P1 BRA `(.L_x_3192) ;  /* 0xfffffffc00f09947 */ /* 0x008fea000383ffff */
[----:B------:R-:W-:Y:S05]  /*f5d0*/  BRA `(.L_x_3191) ;  /* 0xffffff6400fc7947 */ /* 0x000fea000383ffff */
.L_x_3196:
[----:B------:R1:W1:Y:S02]  /*f5e0*/  SYNCS.PHASECHK.TRANS64.TRYWAIT P1, [R7+URZ+0x30c30], R18 ;  /* 0x030c3012070075a7 */ /* 0x000264000802017f */
[----:B-1----:R-:W-:Y:S05]  /*f5f0*/  @!P1 NANOSLEEP.SYNCS 0x989680 ;  /* 0x009896800000995d */ /* 0x002fea0003900000 */
[----:B------:R-:W1:Y:S02]  /*f600*/  @!P1 SYNCS.PHASECHK.TRANS64 P1, [R7+URZ+0x30c30], R18 ;  /* 0x030c3012070095a7 */ /* 0x000e64000802007f */
[----:B-1----:R-:W-:Y:S05]  /*f610*/  @!P1 BRA `(.L_x_3196) ;  /* 0xfffffffc00f09947 */ /* 0x002fea000383ffff */
[----:B------:R-:W-:Y:S05]  /*f620*/  BRA `(.L_x_3195) ;  /* 0xffffff6c00107947 */ /* 0x000fea000383ffff */
.L_x_3244:
[----:B------:R-:W-:Y:S01]  /*f630*/  BSSY B0, `(.L_x_3317) ;  /* 0x0000005000007945 */ /* 0x000fe20003800000 */
[----:B------:R-:W-:-:S07]  /*f640*/  IMAD.MOV.U32 R15, RZ, RZ, -0x1 ;  /* 0xffffffffff0f7424 */ /* 0x000fce00078e00ff */
[----:B------:R-:W-:Y:S05]  /*f650*/  WARPSYNC.COLLECTIVE R15, `(.L_x_3318) ;  /* 0x000000000f087348 */ /* 0x000fea0003c00000 */
[----:B------:R-:W-:Y:S01]  /*f660*/  NOP ;  /* 0x0000000000007918 */ /* 0x000fe20000000000 */
[----:B------:R-:W-:Y:S01]  /*f670*/  ENDCOLLECTIVE ;  /* 0x000000000000791b */ /* 0x000fe20003800000 */
.L_x_3318:
[----:B------:R-:W-:Y:S05]  /*f680*/  BSYNC B0 ;  /* 0x0000000000007941 */ /* 0x000fea0003800000 */
.L_x_3317:
[----:B------:R-:W-:Y:S05]  /*f690*/  BRA `(.L_x_3319) ;  /* 0xffffffc400f47947 */ /* 0x000fea000383ffff */
.L_x_3257:
[----:B------:R-:W-:Y:S01]  /*f6a0*/  BSSY B0, `(.L_x_3320) ;  /* 0x0000005000007945 */ /* 0x000fe20003800000 */
[----:B------:R-:W-:-:S07]  /*f6b0*/  IMAD.MOV.U32 R15, RZ, RZ, -0x1 ;  /* 0xffffffffff0f7424 */ /* 0x000fce00078e00ff */
[----:B------:R-:W-:Y:S05]  /*f6c0*/  WARPSYNC.COLLECTIVE R15, `(.L_x_3321) ;  /* 0x000000000f087348 */ /* 0x000fea0003c00000 */
[----:B------:R-:W-:Y:S01]  /*f6d0*/  NOP ;  /* 0x0000000000007918 */ /* 0x000fe20000000000 */
[----:B------:R-:W-:Y:S01]  /*f6e0*/  ENDCOLLECTIVE ;  /* 0x000000000000791b */ /* 0x000fe20003800000 */
.L_x_3321:
[----:B------:R-:W-:Y:S05]  /*f6f0*/  BSYNC B0 ;  /* 0x0000000000007941 */ /* 0x000fea0003800000 */
.L_x_3320:
[----:B------:R-:W-:Y:S05]  /*f700*/  BRA `(.L_x_3322) ;  /* 0xffffffcc00a47947 */ /* 0x000fea000383ffff */
.L_x_3269:
[----:B------:R-:W-:Y:S01]  /*f710*/  BSSY B0, `(.L_x_3323) ;  /* 0x0000005000007945 */ /* 0x000fe20003800000 */
[----:B------:R-:W-:-:S07]  /*f720*/  IMAD.MOV.U32 R15, RZ, RZ, -0x1 ;  /* 0xffffffffff0f7424 */ /* 0x000fce00078e00ff */
[----:B------:R-:W-:Y:S05]  /*f730*/  WARPSYNC.COLLECTIVE R15, `(.L_x_3324) ;  /* 0x000000000f087348 */ /* 0x000fea0003c00000 */
[----:B------:R-:W-:Y:S01]  /*f740*/  NOP ;  /* 0x0000000000007918 */ /* 0x000fe20000000000 */
[----:B------:R-:W-:Y:S01]  /*f750*/  ENDCOLLECTIVE ;  /* 0x000000000000791b */ /* 0x000fe20003800000 */
.L_x_3324:
[----:B------:R-:W-:Y:S05]  /*f760*/  BSYNC B0 ;  /* 0x0000000000007941 */ /* 0x000fea0003800000 */
.L_x_3323:
[----:B------:R-:W-:Y:S05]  /*f770*/  BRA `(.L_x_3325) ;  /* 0xffffffd000e47947 */ /* 0x000fea000383ffff */
.L_x_3289:
[----:B-1----:R1:W2:Y:S02]  /*f780*/  SYNCS.PHASECHK.TRANS64.TRYWAIT P0, [R15+URZ+0x30c20], R2 ;  /* 0x030c20020f0075a7 */ /* 0x0022a4000800017f */
[----:B--2---:R-:W-:Y:S05]  /*f790*/  @!P0 NANOSLEEP.SYNCS 0x989680 ;  /* 0x009896800000895d */ /* 0x004fea0003900000 */
[----:B------:R-:W2:Y:S02]  /*f7a0*/  @!P0 SYNCS.PHASECHK.TRANS64 P0, [R15+URZ+0x30c20], R2 ;  /* 0x030c20020f0085a7 */ /* 0x000ea4000800007f */
[----:B--2---:R-:W-:Y:S05]  /*f7b0*/  @!P0 BRA `(.L_x_3289) ;  /* 0xfffffffc00f08947 */ /* 0x004fea000383ffff */
[----:B------:R-:W-:Y:S05]  /*f7c0*/  BRA `(.L_x_3326) ;  /* 0xffffffe000d47947 */ /* 0x000fea000383ffff */
.L_x_3293:
[----:B---3--:R3:W4:Y:S02]  /*f7d0*/  SYNCS.PHASECHK.TRANS64.TRYWAIT P1, [R15+URZ+0x30c40], R18 ;  /* 0x030c40120f0075a7 */ /* 0x008724000802017f */
[----:B----4-:R-:W-:Y:S05]  /*f7e0*/  @!P1 NANOSLEEP.SYNCS 0x989680 ;  /* 0x009896800000995d */ /* 0x010fea0003900000 */
[----:B------:R-:W4:Y:S02]  /*f7f0*/  @!P1 SYNCS.PHASECHK.TRANS64 P1, [R15+URZ+0x30c40], R18 ;  /* 0x030c40120f0095a7 */ /* 0x000f24000802007f */
[----:B----4-:R-:W-:Y:S05]  /*f800*/  @!P1 BRA `(.L_x_3293) ;  /* 0xfffffffc00f09947 */ /* 0x010fea000383ffff */
[----:B------:R-:W-:Y:S05]  /*f810*/  BRA `(.L_x_3327) ;  /* 0xffffffe800287947 */ /* 0x000fea000383ffff */
.L_x_3295:
[----:B-1----:R1:W2:Y:S02]  /*f820*/  SYNCS.PHASECHK.TRANS64.TRYWAIT P1, [R15+URZ+0x30c28], R18 ;  /* 0x030c28120f0075a7 */ /* 0x0022a4000802017f */
[----:B--2---:R-:W-:Y:S05]  /*f830*/  @!P1 NANOSLEEP.SYNCS 0x989680 ;  /* 0x009896800000995d */ /* 0x004fea0003900000 */
[----:B------:R-:W2:Y:S02]  /*f840*/  @!P1 SYNCS.PHASECHK.TRANS64 P1, [R15+URZ+0x30c28], R18 ;  /* 0x030c28120f0095a7 */ /* 0x000ea4000802007f */
[----:B--2---:R-:W-:Y:S05]  /*f850*/  @!P1 BRA `(.L_x_3295) ;  /* 0xfffffffc00f09947 */ /* 0x004fea000383ffff */
[----:B------:R-:W-:Y:S05]  /*f860*/  BRA `(.L_x_3328) ;  /* 0xffffffe800ac7947 */ /* 0x000fea000383ffff */
.L_x_3297:
[----:B--2---:R2:W4:Y:S02]  /*f870*/  SYNCS.PHASECHK.TRANS64.TRYWAIT P1, [R15+URZ+0x30c48], R18 ;  /* 0x030c48120f0075a7 */ /* 0x004524000802017f */
[----:B----4-:R-:W-:Y:S05]  /*f880*/  @!P1 NANOSLEEP.SYNCS 0x989680 ;  /* 0x009896800000995d */ /* 0x010fea0003900000 */
[----:B------:R-:W4:Y:S02]  /*f890*/  @!P1 SYNCS.PHASECHK.TRANS64 P1, [R15+URZ+0x30c48], R18 ;  /* 0x030c48120f0095a7 */ /* 0x000f24000802007f */
[----:B----4-:R-:W-:Y:S05]  /*f8a0*/  @!P1 BRA `(.L_x_3297) ;  /* 0xfffffffc00f09947 */ /* 0x010fea000383ffff */
[----:B------:R-:W-:Y:S05]  /*f8b0*/  BRA `(.L_x_3329) ;  /* 0xffffffec00307947 */ /* 0x000fea000383ffff */
.L_x_3299:
[----:B------:R-:W-:-:S07]  /*f8c0*/  SHF.L.U32 R4, R10, 0x1f, RZ ;  /* 0x0000001f0a047819 */ /* 0x000fce00000006ff */
.L_x_3330:
[----:B----4-:R4:W1:Y:S02]  /*f8d0*/  SYNCS.PHASECHK.TRANS64.TRYWAIT P1, [R15+URZ+0x30c20], R4 ;  /* 0x030c20040f0075a7 */ /* 0x010864000802017f */
[----:B-1----:R-:W-:Y:S05]  /*f8e0*/  @!P1 NANOSLEEP.SYNCS 0x989680 ;  /* 0x009896800000995d */ /* 0x002fea0003900000 */
[----:B------:R-:W1:Y:S02]  /*f8f0*/  @!P1 SYNCS.PHASECHK.TRANS64 P1, [R15+URZ+0x30c20], R4 ;  /* 0x030c20040f0095a7 */ /* 0x000e64000802007f */
[----:B-1----:R-:W-:Y:S05]  /*f900*/  @!P1 BRA `(.L_x_3330) ;  /* 0xfffffffc00f09947 */ /* 0x002fea000383ffff */
[----:B------:R-:W-:Y:S05]  /*f910*/  BRA `(.L_x_3331) ;  /* 0xffffffec00987947 */ /* 0x000fea000383ffff */
.L_x_3302:
[----:B-1----:R1:W4:Y:S02]  /*f920*/  SYNCS.PHASECHK.TRANS64.TRYWAIT P1, [R15+URZ+0x30c40], R12 ;  /* 0x030c400c0f0075a7 */ /* 0x002324000802017f */
[----:B----4-:R-:W-:Y:S05]  /*f930*/  @!P1 NANOSLEEP.SYNCS 0x989680 ;  /* 0x009896800000995d */ /* 0x010fea0003900000 */
[----:B------:R-:W4:Y:S02]  /*f940*/  @!P1 SYNCS.PHASECHK.TRANS64 P1, [R15+URZ+0x30c40], R12 ;  /* 0x030c400c0f0095a7 */ /* 0x000f24000802007f */
[----:B----4-:R-:W-:Y:S05]  /*f950*/  @!P1 BRA `(.L_x_3302) ;  /* 0xfffffffc00f09947 */ /* 0x010fea000383ffff */
[----:B------:R-:W-:Y:S05]  /*f960*/  BRA `(.L_x_3332) ;  /* 0xfffffff000387947 */ /* 0x000fea000383ffff */
.L_x_3304:
[----:B--2---:R2:W4:Y:S02]  /*f970*/  SYNCS.PHASECHK.TRANS64.TRYWAIT P1, [R15+URZ+0x30c28], R12 ;  /* 0x030c280c0f0075a7 */ /* 0x004524000802017f */
[----:B----4-:R-:W-:Y:S05]  /*f980*/  @!P1 NANOSLEEP.SYNCS 0x989680 ;  /* 0x009896800000995d */ /* 0x010fea0003900000 */
[----:B------:R-:W4:Y:S02]  /*f990*/  @!P1 SYNCS.PHASECHK.TRANS64 P1, [R15+URZ+0x30c28], R12 ;  /* 0x030c280c0f0095a7 */ /* 0x000f24000802007f */
[----:B----4-:R-:W-:Y:S05]  /*f9a0*/  @!P1 BRA `(.L_x_3304) ;  /* 0xfffffffc00f09947 */ /* 0x010fea000383ffff */
[----:B------:R-:W-:Y:S05]  /*f9b0*/  BRA `(.L_x_3333) ;  /* 0xfffffff000b07947 */ /* 0x000fea000383ffff */
.L_x_3306:
[----:B----4-:R4:W1:Y:S02]  /*f9c0*/  SYNCS.PHASECHK.TRANS64.TRYWAIT P0, [R3+URZ+0x30c40], R0 ;  /* 0x030c4000030075a7 */ /* 0x010864000800017f */
[----:B-1----:R-:W-:Y:S05]  /*f9d0*/  @!P0 NANOSLEEP.SYNCS 0x989680 ;  /* 0x009896800000895d */ /* 0x002fea0003900000 */
[----:B------:R-:W1:Y:S02]  /*f9e0*/  @!P0 SYNCS.PHASECHK.TRANS64 P0, [R3+URZ+0x30c40], R0 ;  /* 0x030c4000030085a7 */ /* 0x000e64000800007f */
[----:B-1----:R-:W-:Y:S05]  /*f9f0*/  @!P0 BRA `(.L_x_3306) ;  /* 0xfffffffc00f08947 */ /* 0x002fea000383ffff */
[----:B------:R-:W-:Y:S05]  /*fa00*/  BRA `(.L_x_3334) ;  /* 0xfffffff400447947 */ /* 0x000fea000383ffff */
.L_x_3308:
[----:B------:R-:W-:Y:S01]  /*fa10*/  BSSY B0, `(.L_x_3335) ;  /* 0x0000006000007945 */ /* 0x000fe20003800000 */
[----:B------:R-:W-:-:S07]  /*fa20*/  IMAD.MOV.U32 R15, RZ, RZ, -0x1 ;  /* 0xffffffffff0f7424 */ /* 0x000fce00078e00ff */
[----:B------:R-:W-:Y:S05]  /*fa30*/  WARPSYNC.COLLECTIVE R15, `(.L_x_3336) ;  /* 0x000000000f0c7348 */ /* 0x000fea0003c00000 */
[----:B------:R-:W-:Y:S02]  /*fa40*/  ELECT P6, UR62, PT ;  /* 0x00000000003e782f */ /* 0x000fe400038c0000 */
[----:B------:R-:W-:Y:S01]  /*fa50*/  MOV R14, UR62 ;  /* 0x0000003e000e7c02 */ /* 0x000fe20008000f00 */
[----:B------:R-:W-:Y:S10]  /*fa60*/  ENDCOLLECTIVE ;  /* 0x000000000000791b */ /* 0x000ff40003800000 */
.L_x_3336:
[----:B------:R-:W-:Y:S05]  /*fa70*/  BSYNC B0 ;  /* 0x0000000000007941 */ /* 0x000fea0003800000 */
.L_x_3335:
[----:B------:R-:W-:Y:S05]  /*fa80*/  BRA `(.L_x_3337) ;  /* 0xfffffff400d87947 */ /* 0x000fea000383ffff */
.L_x_3310:
[----:B-1----:R1:W2:Y:S02]  /*fa90*/  SYNCS.PHASECHK.TRANS64.TRYWAIT P0, [R7+URZ], R4 ;  /* 0x00000004070075a7 */ /* 0x0022a4000800017f */
[----:B--2---:R-:W-:Y:S05]  /*faa0*/  @!P0 NANOSLEEP.SYNCS 0x989680 ;  /* 0x009896800000895d */ /* 0x004fea0003900000 */
[----:B------:R-:W2:Y:S02]  /*fab0*/  @!P0 SYNCS.PHASECHK.TRANS64 P0, [R7+URZ], R4 ;  /* 0x00000004070085a7 */ /* 0x000ea4000800007f */
[----:B--2---:R-:W-:Y:S05]  /*fac0*/  @!P0 BRA `(.L_x_3310) ;  /* 0xfffffffc00f08947 */ /* 0x004fea000383ffff */
[----:B------:R-:W-:Y:S05]  /*fad0*/  BRA `(.L_x_3338) ;  /* 0xfffffff800187947 */ /* 0x000fea000383ffff */
.L_x_3311:
[----:B--2---:R2:W3:Y:S02]  /*fae0*/  SYNCS.PHASECHK.TRANS64.TRYWAIT P0, [R3+URZ], R0 ;  /* 0x00000000030075a7 */ /* 0x0044e4000800017f */
[----:B---3--:R-:W-:Y:S05]  /*faf0*/  @!P0 NANOSLEEP.SYNCS 0x989680 ;  /* 0x009896800000895d */ /* 0x008fea0003900000 */
[----:B------:R-:W3:Y:S02]  /*fb00*/  @!P0 SYNCS.PHASECHK.TRANS64 P0, [R3+URZ], R0 ;  /* 0x00000000030085a7 */ /* 0x000ee4000800007f */
[----:B---3--:R-:W-:Y:S05]  /*fb10*/  @!P0 BRA `(.L_x_3311) ;  /* 0xfffffffc00f08947 */ /* 0x008fea000383ffff */
[----:B------:R-:W-:Y:S05]  /*fb20*/  BRA `(.L_x_3339) ;  /* 0xfffffff8000c7947 */ /* 0x000fea000383ffff */
.L_x_3313:
[----:B--2---:R2:W3:Y:S02]  /*fb30*/  SYNCS.PHASECHK.TRANS64.TRYWAIT P0, [R5+URZ], R4 ;  /* 0x00000004050075a7 */ /* 0x0044e4000800017f */
[----:B---3--:R-:W-:Y:S05]  /*fb40*/  @!P0 NANOSLEEP.SYNCS 0x989680 ;  /* 0x009896800000895d */ /* 0x008fea0003900000 */
[----:B------:R-:W3:Y:S02]  /*fb50*/  @!P0 SYNCS.PHASECHK.TRANS64 P0, [R5+URZ], R4 ;  /* 0x00000004050085a7 */ /* 0x000ee4000800007f */
[----:B---3--:R-:W-:Y:S05]  /*fb60*/  @!P0 BRA `(.L_x_3313) ;  /* 0xfffffffc00f08947 */ /* 0x008fea000383ffff */
[----:B------:R-:W-:Y:S05]  /*fb70*/  BRA `(.L_x_3340) ;  /* 0xfffffff800107947 */ /* 0x000fea000383ffff */
.L_x_3341:
        /* <DEDUP_REMOVED lines=16> */
.L_x_3715:


//--------------------- .text._ZN7cutlass13device_kernelIN5flash11enable_sm90INS1_16FlashAttnBwdSm90INS1_25CollectiveMainloopBwdSm90ILi2ELi2ELi2EN4cute5tupleIJNS5_1CILi1EEES8_S8_EEENS6_IJNS7_ILi128EEESA_NS7_ILi64EEEEEENS_6half_tEfNS_4arch4Sm90ELb1ELb0ELb0ELb1ELb0ELb1ELb0ELb0ELi2ELi1ELi2ELi2ELb0EEENS1_24CollectiveEpilogueBwdGQAISC_fSF_Li256ELb1ELb0EEENS1_25SingleTileBwdLPTSchedulerILb1ELi128ELb0EEEEEEEEEvNT_6ParamsE --------------------------
	.section	.text._ZN7cutlass13device_kernelIN5flash11enable_sm90INS1_16FlashAttnBwdSm90INS1_25CollectiveMainloopBwdSm90ILi2ELi2ELi2EN4cute5tupleIJNS5_1CILi1EEES8_S8_EEENS6_IJNS7_ILi128EEESA_NS7_ILi64EEEEEENS_6half_tEfNS_4arch4Sm90ELb1ELb0ELb0ELb1ELb0ELb1ELb0ELb0ELi2ELi1ELi2ELi2ELb0EEENS1_24CollectiveEpilogueBwdGQAISC_fSF_Li256ELb1ELb0EEENS1_25SingleTileBwdLPTSchedulerILb1ELi128ELb0EEEEEEEEEvNT_6ParamsE,"ax",@progbits
	.align	128
.text._ZN7cutlass13device_kernelIN5flash11enable_sm90INS1_16FlashAttnBwdSm90INS1_25CollectiveMainloopBwdSm90ILi2ELi2ELi2EN4cute5tupleIJNS5_1CILi1EEES8_S8_EEENS6_IJNS7_ILi128EEESA_NS7_ILi64EEEEEENS_6half_tEfNS_4arch4Sm90ELb1ELb0ELb0ELb1ELb0ELb1ELb0ELb0ELi2ELi1ELi2ELi2ELb0EEENS1_24CollectiveEpilogueBwdGQAISC_fSF_Li256ELb1ELb0EEENS1_25SingleTileBwdLPTSchedulerILb1ELi128ELb0EEEEEEEEEvNT_6ParamsE:
        .type           _ZN7cutlass13device_kernelIN5flash11enable_sm90INS1_16FlashAttnBwdSm90INS1_25CollectiveMainloopBwdSm90ILi2ELi2ELi2EN4cute5tupleIJNS5_1CILi1EEES8_S8_EEENS6_IJNS7_ILi128EEESA_NS7_ILi64EEEEEENS_6half_tEfNS_4arch4Sm90ELb1ELb0ELb0ELb1ELb0ELb1ELb0ELb0ELi2ELi1ELi2ELi2ELb0EEENS1_24CollectiveEpilogueBwdGQAISC_fSF_Li256ELb1ELb0EEENS1_25SingleTileBwdLPTSchedulerILb1ELi128ELb0EEEEEEEEEvNT_6ParamsE,@function
        .size           _ZN7cutlass13device_kernelIN5flash11enable_sm90INS1_16FlashAttnBwdSm90INS1_25CollectiveMainloopBwdSm90ILi2ELi2ELi2EN4cute5tupleIJNS5_1CILi1EEES8_S8_EEENS6_IJNS7_ILi128EEESA_NS7_ILi64EEEEEENS_6half_tEfNS_4arch4Sm90ELb1ELb0ELb0ELb1ELb0ELb1ELb0ELb0ELi2ELi1ELi2ELi2ELb0EEENS1_24CollectiveEpilogueBwdGQAISC_fSF_Li256ELb1ELb0EEENS1_25SingleTileBwdLPTSchedulerILb1ELi128ELb0EEEEEEEEEvNT_6ParamsE,(.L_x_3716 - _ZN7cutlass13device_kernelIN5flash11enable_sm90INS1_16FlashAttnBwdSm90INS1_25CollectiveMainloopBwdSm90ILi2ELi2ELi2EN4cute5tupleIJNS5_1CILi1EEES8_S8_EEENS6_IJNS7_ILi128EEESA_NS7_ILi64EEEEEENS_6half_tEfNS_4arch4Sm90ELb1ELb0ELb0ELb1ELb0ELb1ELb0ELb0ELi2ELi1ELi2ELi2ELb0EEENS1_24CollectiveEpilogueBwdGQAISC_fSF_Li256ELb1ELb0EEENS1_25SingleTileBwdLPTSchedulerILb1ELi128ELb0EEEEEEEEEvNT_6ParamsE)
        .other          _ZN7cutlass13device_kernelIN5flash11enable_sm90INS1_16FlashAttnBwdSm90INS1_25CollectiveMainloopBwdSm90ILi2ELi2ELi2EN4cute5tupleIJNS5_1CILi1EEES8_S8_EEENS6_IJNS7_ILi128EEESA_NS7_ILi64EEEEEENS_6half_tEfNS_4arch4Sm90ELb1ELb0ELb0ELb1ELb0ELb1ELb0ELb0ELi2ELi1ELi2ELi2ELb0EEENS1_24CollectiveEpilogueBwdGQAISC_fSF_Li256ELb1ELb0EEENS1_25SingleTileBwdLPTSchedulerILb1ELi128ELb0EEEEEEEEEvNT_6ParamsE,@"STO_CUDA_ENTRY STV_DEFAULT"
_ZN7cutlass13device_kernelIN5flash11enable_sm90INS1_16FlashAttnBwdSm90INS1_25CollectiveMainloopBwdSm90ILi2ELi2ELi2EN4cute5tupleIJNS5_1CILi1EEES8_S8_EEENS6_IJNS7_ILi128EEESA_NS7_ILi64EEEEEENS_6half_tEfNS_4arch4Sm90ELb1ELb0ELb0ELb1ELb0ELb1ELb0ELb0ELi2ELi1ELi2ELi2ELb0EEENS1_24CollectiveEpilogueBwdGQAISC_fSF_Li256ELb1ELb0EEENS1_25SingleTileBwdLPTSchedulerILb1ELi128ELb0EEEEEEEEEvNT_6ParamsE:
        /* <DEDUP_REMOVED lines=24> */
.L_x_3343:
[----:B------:R-:W-:Y:S05]  /*0180*/  BSYNC B0 ;  /* 0x0000000000007941 */ /* 0x000fea0003800000 */
.L_x_3342:
        /* <DEDUP_REMOVED lines=37> */
.L_x_3344:
        /* <DEDUP_REMOVED lines=22> */
.L_x_3345:
[----:B------:R-:W-:Y:S01]  /*0540*/  PLOP3.LUT P0, PT, PT, PT, UP0, 0x80, 0x0 ;  /* 0x000000000000781c */ /* 0x000fe20003f0f008 */
[----:B------:R-:W-:Y:S01]  /*0550*/  NOP ;  /* 0x0000000000007918 */ /* 0x000fe20000000000 */
[----:B------:R-:W-:Y:S01]  /*0560*/  ULDC.64 UR38, c[0x0][0x208] ;  /* 0x0000820000267ab9 */ /* 0x000fe20000000a00 */
[----:B------:R-:W-:Y:S01]  /*0570*/  BSSY B6, `(.L_x_3346) ;  /* 0x0000d12000067945 */ /* 0x000fe20003800000 */
[----:B-12-4-:R-:W-:Y:S09]  /*0580*/  BAR.SYNC.DEFER_BLOCKING 0x0 ;  /* 0x0000000000007b1d */ /* 0x016ff20000010000 */
[----:B------:R-:W-:Y:S05]  /*0590*/  @!P0 BRA `(.L_x_3347) ;  /* 0x0000009400988947 */ /* 0x000fea0003800000 */
.L_x_3348:
        /* <DEDUP_REMOVED lines=32> */
.L_x_3349:
[----:B------:R-:W-:Y:S01]  /*07a0*/  ULDC UR7, c[0x0][0x8cc] ;  /* 0x0002330000077ab9 */ /* 0x000fe20000000800 */
[----:B------:R-:W-:Y:S01]  /*07b0*/  UMOV UR37, UR10 ;  /* 0x0000000a00257c82 */ /* 0x000fe20008000000 */
[----:B------:R-:W-:-:S11]  /*07c0*/  UISETP.NE.AND UP0, UPT, UR7, 0x1, UPT ;  /* 0x000000010700788c */ /* 0x000fd6000bf05270 */
[----:B------:R-:W-:Y:S02]  /*07d0*/  @UP0 ULDC.64 UR8, c[0x0][0x8d0] ;  /* 0x0002340000080ab9 */ /* 0x000fe40000000a00 */
[----:B------:R-:W-:-:S04]  /*07e0*/  UIMAD.WIDE.U32 UR4, UR10, UR8, URZ ;  /* 0x000000080a0472a5 */ /* 0x000fc8000f8e003f */
[----:B------:R-:W-:-:S04]  /*07f0*/  @UP0 USHF.R.U32.HI UR37, URZ, UR9, UR5 ;  /* 0x000000093f250299 */ /* 0x000fc80008011605 */
[----:B------:R-:W-:-:S12]  /*0800*/  UIMAD UR4, UR37, UR7, URZ ;  /* 0x00000007250472a4 */ /* 0x000fd8000f8e023f */
.L_x_3350:
        /* <DEDUP_REMOVED lines=14> */
[----:B------:R-:W-:-:S06]  /*08f0*/  UIMAD UR4, UR7, UR4, UR6 ;  /* 0x00000004070472a4 */ /* 0x000fcc000f8e0206 */
[----:B------:R-:W-:-:S05]  /*0900*/  IMAD.U32 R0, RZ, RZ, UR4 ;  /* 0x00000004ff007e24 */ /* 0x000fca000f8e00ff */
[----:B------:R1:W-:Y:S01]  /*0910*/  STL [R1+0x3c], R0 ;  /* 0x00003c0001007387 */ /* 0x0003e20000100800 */
        /* <DEDUP_REMOVED lines=8> */
.L_x_3351:
        /* <DEDUP_REMOVED lines=9> */
[----:B-1----:R-:W3:Y:S01]  /*0a30*/  LDG.E R0, desc[UR38][R2.64+0x4] ;  /* 0x0000042602007981 */ /* 0x002ee2000c1e1900 */
[----:B--2---:R-:W-:Y:S02]  /*0a40*/  R2UR UR4, R4 ;  /* 0x00000000040472ca */ /* 0x004fe400000e0000 */
[----:B---3--:R-:W-:-:S13]  /*0a50*/  R2UR UR5, R0 ;  /* 0x00000000000572ca */ /* 0x008fda00000e0000 */
[----:B------:R-:W-:Y:S01]  /*0a60*/  UIADD3 UR4, -UR4, UR5, URZ ;  /* 0x0000000504047290 */ /* 0x000fe2000fffe13f */
[----:B------:R-:W-:Y:S11]  /*0a70*/  BRA `(.L_x_3352) ;  /* 0x0000000000047947 */ /* 0x000ff60003800000 */
.L_x_3353:
[----:B------:R-:W-:-:S05]  /*0a80*/  ULDC UR4, c[0x0][0x8f4] ;  /* 0x00023d0000047ab9 */ /* 0x000fca0000000800 */
.L_x_3352:
        /* <DEDUP_REMOVED lines=8> */
[----:B-1----:R-:W1:Y:S01]  /*0b10*/  S2R R0, SR_TID.X ;  /* 0x0000000000007919 */ /* 0x002e620000002100 */
        /* <DEDUP_REMOVED lines=13> */
.L_x_3355:
        /* <DEDUP_REMOVED lines=14> */
.L_x_3356:
        /* <DEDUP_REMOVED lines=11> */
.L_x_3357:
        /* <DEDUP_REMOVED lines=13> */
.L_x_3358:
        /* <DEDUP_REMOVED lines=68> */
.L_x_3361:
        /* <DEDUP_REMOVED lines=15> */
.L_x_3360:
        /* <DEDUP_REMOVED lines=22> */
.L_x_3363:
        /* <DEDUP_REMOVED lines=15> */
.L_x_3362:
[----:B------:R-:W-:Y:S01]  /*15d0*/  SHF.R.S32.HI R5, RZ, 0x1f, R16 ;  /* 0x0000001fff057819 */ /* 0x000fe20000011410 */
[----:B------:R-:W-:-:S03]  /*15e0*/  UMOV UR4, 0xffffffff ;  /* 0xffffffff00047882 */ /* 0x000fc60000000000 */
[----:B------:R-:W-:-:S04]  /*15f0*/  LEA.HI R0, R5, R16, RZ, 0x7 ;  /* 0x0000001005007211 */ /* 0x000fc800078f38ff */
[----:B------:R-:W-:Y:S01]  /*1600*/  SHF.R.S32.HI R13, RZ, 0x7, R0 ;  /* 0x00000007ff0d7819 */ /* 0x000fe20000011400 */
[----:B------:R-:W-:Y:S06]  /*1610*/  BRA.DIV UR4, `(.L_x_3364) ;  /* 0x000000c204247947 */ /* 0x000fec000b800000 */
[----:B------:R1:W2:Y:S02]  /*1620*/  SHFL.IDX PT, R14, R13, RZ, 0x1f ;  /* 0x00001fff0d0e7589 */ /* 0x0002a400000e0000 */
.L_x_3462:
        /* <DEDUP_REMOVED lines=24> */
.L_x_3365:
        /* <DEDUP_REMOVED lines=159> */
.L_x_3378:
[----:B------:R-:W-:-:S06]  /*21a0*/  ULOP3.LUT UR4, UR36, 0x1, URZ, 0xfc, !UPT ;  /* 0x0000000124047892 */ /* 0x000fcc000f8efc3f */
[----:B---3--:R-:W-:-:S05]  /*21b0*/  IMAD.U32 R5, RZ, RZ, UR4 ;  /* 0x00000004ff057e24 */ /* 0x008fca000f8e00ff */
[----:B------:R-:W-:-:S13]  /*21c0*/  ISETP.NE.AND P0, PT, R5, 0x3, PT ;  /* 0x000000030500780c */ /* 0x000fda0003f05270 */
[----:B------:R-:W-:Y:S05]  /*21d0*/  @!P0 BRA `(.L_x_3368) ;  /* 0x0000000000048947 */ /* 0x000fea0003800000 */
[----:B------:R-:W-:Y:S01]  /*21e0*/  BPT.TRAP 0x1 ;  /* 0x000000040000795c */ /* 0x000fe20000300000 */
.L_x_3368:
[----:B------:R-:W-:Y:S01]  /*21f0*/  IMAD R6, R0, 0x8, R236 ;  /* 0x0000000800067824 */ /* 0x000fe200078e02ec */
[----:B------:R-:W-:-:S04]  /*2200*/  SHF.L.U32 R21, R4, 0x1f, RZ ;  /* 0x0000001f04157819 */ /* 0x000fc800000006ff */
[----:B------:R1:W2:Y:S01]  /*2210*/  SYNCS.PHASECHK.TRANS64.TRYWAIT P1, [R6+URZ+0x30c10], R21 ;  /* 0x030c1015060075a7 */ /* 0x0002a2000802017f */
[----:B------:R-:W-:Y:S05]  /*2220*/  @!P0 BRA `(.L_x_3369) ;  /* 0x0000000000048947 */ /* 0x000fea0003800000 */
[----:B------:R-:W-:Y:S01]  /*2230*/  BPT.TRAP 0x1 ;  /* 0x000000040000795c */ /* 0x000fe20000300000 */
.L_x_3369:
[----:B------:R-:W-:-:S05]  /*2240*/  VIADD R5, R236, 0x10000 ;  /* 0x00010000ec057836 */ /* 0x000fca0000000000 */
[----:B------:R-:W-:-:S04]  /*2250*/  SHF.R.U32.HI R5, RZ, 0x4, R5 ;  /* 0x00000004ff057819 */ /* 0x000fc80000011605 */
[----:B------:R-:W-:Y:S01]  /*2260*/  LOP3.LUT R5, R5, 0x3fff, RZ, 0xc0, !PT ;  /* 0x00003fff05057812 */ /* 0x000fe200078ec0ff */
[----:B--2---:R-:W-:Y:S06]  /*2270*/  @P1 BRA `(.L_x_3370) ;  /* 0x0000000000081947 */ /* 0x004fec0003800000 */
[----:B------:R-:W2:Y:S02]  /*2280*/  SYNCS.PHASECHK.TRANS64.TRYWAIT P1, [R6+URZ+0x30c10], R21 ;  /* 0x030c1015060075a7 */ /* 0x000ea4000802017f */
[----:B--2---:R-:W-:Y:S05]  /*2290*/  @!P1 BRA `(.L_x_3371) ;  /* 0x000000b400349947 */ /* 0x004fea0003800000 */
.L_x_3370:
        /* <DEDUP_REMOVED lines=64> */
.L_x_3372:
[----:B------:R1:W1:Y:S01]  /*26a0*/  SYNCS.PHASECHK.TRANS64.TRYWAIT P1, [R6+URZ+0x30c30], R21 ;  /* 0x030c3015060075a7 */ /* 0x000262000802017f */
[----:B------:R-:W-:Y:S05]  /*26b0*/  @!P0 BRA `(.L_x_3373) ;  /* 0x0000000000048947 */ /* 0x000fea0003800000 */
[----:B------:R-:W-:Y:S01]  /*26c0*/  BPT.TRAP 0x1 ;  /* 0x000000040000795c */ /* 0x000fe20000300000 */
.L_x_3373:
[----:B------:R-:W-:-:S05]  /*26d0*/  VIADD R15, R236, 0x18000 ;  /* 0x00018000ec0f7836 */ /* 0x000fca0000000000 */
[----:B------:R-:W-:-:S04]  /*26e0*/  SHF.R.U32.HI R15, RZ, 0x4, R15 ;  /* 0x00000004ff0f7819 */ /* 0x000fc8000001160f */
[----:B------:R-:W-:-:S04]  /*26f0*/  LOP3.LUT R15, R15, 0x3fff, RZ, 0xc0, !PT ;  /* 0x00003fff0f0f7812 */ /* 0x000fc800078ec0ff */
[----:B------:R-:W-:Y:S01]  /*2700*/  LOP3.LUT R17, R15, 0x10000, RZ, 0xfc, !PT ;  /* 0x000100000f117812 */ /* 0x000fe200078efcff */
[----:B-1----:R-:W-:Y:S06]  /*2710*/  @P1 BRA `(.L_x_3374) ;  /* 0x0000000000081947 */ /* 0x002fec0003800000 */
[----:B------:R-:W1:Y:S02]  /*2720*/  SYNCS.PHASECHK.TRANS64.TRYWAIT P1, [R6+URZ+0x30c30], R21 ;  /* 0x030c3015060075a7 */ /* 0x000e64000802017f */
[----:B-1----:R-:W-:Y:S05]  /*2730*/  @!P1 BRA `(.L_x_3375) ;  /* 0x000000b000209947 */ /* 0x002fea0003800000 */
.L_x_3374:
        /* <DEDUP_REMOVED lines=21> */
[----:B--2---:R-:W1:Y:S01]  /*2890*/  SHFL.IDX PT, R19, R10, R237, 0x1f ;  /* 0x00001fed0a137589 */ /* 0x004e6200000e0000 */
[----:B------:R-:W-:Y:S01]  /*28a0*/  HGMMA.64x128x16.F32 R24, gdesc[UR4], RZ, !UPT, gsb0 ;  /* 0x01e00000041879f0 */ /* 0x000fe2000c0008ff */
[----:B------:R-:W-:Y:S01]  /*28b0*/  UIADD3 UR6, UR8, 0x2, URZ ;  /* 0x0000000208067890 */ /* 0x000fe2000fffe03f */
[C---:B------:R-:W-:Y:S01]  /*28c0*/  ISETP.GT.AND P5, PT, R18.reuse, RZ, PT ;  /* 0x000000ff1200720c */ /* 0x040fe20003fa4270 */
[----:B------:R-:W-:Y:S01]  /*28d0*/  UIADD3 UR4, UR9, 0x2, URZ ;  /* 0x0000000209047890 */ /* 0x000fe2000fffe03f */
[----:B------:R-:W-:Y:S01]  /*28e0*/  ISETP.GT.AND P6, PT, R18, 0x1, PT ;  /* 0x000000011200780c */ /* 0x000fe20003fc4270 */
[----:B------:R-:W-:Y:S01]  /*28f0*/  UMOV UR7, 0x40000040 ;  /* 0x4000004000077882 */ /* 0x000fe20000000000 */
[----:B------:R-:W-:Y:S01]  /*2900*/  UMOV UR5, 0x40000040 ;  /* 0x4000004000057882 */ /* 0x000fe20000000000 */
[----:B------:R-:W-:Y:S01]  /*2910*/  FSEL R88, R88, -INF , !P5 ;  /* 0xff80000058587808 */ /* 0x000fe20006800000 */
[----:B------:R-:W2:Y:S01]  /*2920*/  SHFL.IDX PT, R222, R10, R233, 0x1f ;  /* 0x00001fe90ade7589 */ /* 0x000ea200000e0000 */
[----:B------:R-:W-:Y:S01]  /*2930*/  FSEL R89, R89, -INF , !P6 ;  /* 0xff80000059597808 */ /* 0x000fe20007000000 */
[----:B------:R-:W-:Y:S01]  /*2940*/  VIADD R232, R8, 0x14 ;  /* 0x0000001408e87836 */ /* 0x000fe20000000000 */
        /* <DEDUP_REMOVED lines=11> */
[----:B------:R-:W-:Y:S01]  /*2a00*/  SHFL.IDX PT, R221, R10, R234, 0x1f ;  /* 0x00001fea0add7589 */ /* 0x000fe200000e0000 */
[----:B------:R-:W-:Y:S01]  /*2a10*/  FSEL R92, R92, -INF , !P1 ;  /* 0xff8000005c5c7808 */ /* 0x000fe20004800000 */
[----:B-1----:R-:W-:Y:S01]  /*2a20*/  FFMA.FTZ R219, R89, UR10, -R19 ;  /* 0x0000000a59db7c23 */ /* 0x002fe20008010813 */
[----:B------:R-:W-:Y:S01]  /*2a30*/  FSEL R93, R93, -INF , !P2 ;  /* 0xff8000005d5d7808 */ /* 0x000fe20005000000 */
[----:B------:R-:W1:Y:S01]  /*2a40*/  SHFL.IDX PT, R89, R10, R232, 0x1f ;  /* 0x00001fe80a597589 */ /* 0x000e6200000e0000 */
[----:B------:R-:W-:-:S02]  /*2a50*/  FSEL R96, R96, -INF , !P3 ;  /* 0xff80000060607808 */ /* 0x000fc40005800000 */
[----:B------:R-:W-:Y:S01]  /*2a60*/  FSEL R97, R97, -INF , !P4 ;  /* 0xff80000061617808 */ /* 0x000fe20006000000 */
[----:B---3--:R-:W-:Y:S01]  /*2a70*/  SHFL.IDX PT, R223, R14, R230, 0x1f ;  /* 0x00001fe60edf7589 */ /* 0x008fe200000e0000 */
[----:B------:R-:W-:Y:S01]  /*2a80*/  FSEL R100, R100, -INF , !P5 ;  /* 0xff80000064647808 */ /* 0x000fe20006800000 */
[----:B--2---:R-:W-:Y:S01]  /*2a90*/  FFMA.FTZ R21, R96, UR10, -R222 ;  /* 0x0000000a60157c23 */ /* 0x004fe200080108de */
[----:B------:R-:W-:Y:S01]  /*2aa0*/  FSEL R101, R101, -INF , !P6 ;  /* 0xff80000065657808 */ /* 0x000fe20007000000 */
[----:B------:R-:W-:Y:S01]  /*2ab0*/  SHFL.IDX PT, R96, R14, R235, 0x1f ;  /* 0x00001feb0e607589 */ /* 0x000fe200000e0000 */
[----:B------:R-:W-:Y:S01]  /*2ac0*/  ISETP.GT.AND P1, PT, R18, 0x20, PT ;  /* 0x000000201200780c */ /* 0x000fe20003f24270 */
[----:B------:R-:W-:Y:S01]  /*2ad0*/  IMAD R15, R0, 0x400, R15 ;  /* 0x00000400000f7824 */ /* 0x000fe200078e020f */
[C---:B------:R-:W-:Y:S01]  /*2ae0*/  ISETP.GT.AND P2, PT, R18.reuse, 0x21, PT ;  /* 0x000000211200780c */ /* 0x040fe20003f44270 */
[----:B------:R-:W-:Y:S01]  /*2af0*/  SHFL.IDX PT, R225, R11, R235, 0x1f ;  /* 0x00001feb0be17589 */ /* 0x000fe200000e0000 */
[C---:B------:R-:W-:Y:S01]  /*2b00*/  ISETP.GT.AND P3, PT, R18.reuse, 0x28, PT ;  /* 0x000000281200780c */ /* 0x040fe20003f64270 */
[----:B------:R-:W-:Y:S01]  /*2b10*/  MUFU.EX2 R219, R219 ;  /* 0x000000db00db7308 */ /* 0x000fe20000000800 */
[C---:B------:R-:W-:Y:S01]  /*2b20*/  ISETP.GT.AND P4, PT, R18.reuse, 0x29, PT ;  /* 0x000000291200780c */ /* 0x040fe20003f84270 */
[----:B------:R-:W-:Y:S01]  /*2b30*/  SHFL.IDX PT, R226, R11, R234, 0x1f ;  /* 0x00001fea0be27589 */ /* 0x000fe200000e0000 */
[----:B------:R-:W-:-:S02]  /*2b40*/  ISETP.GT.AND P5, PT, R18, 0x30, PT ;  /* 0x000000301200780c */ /* 0x000fc40003fa4270 */
[----:B------:R-:W-:Y:S01]  /*2b50*/  ISETP.GT.AND P6, PT, R18, 0x31, PT ;  /* 0x000000311200780c */ /* 0x000fe20003fc4270 */
[----:B------:R-:W-:Y:S01]  /*2b60*/  SHFL.IDX PT, R227, R13, R231, 0x1f ;  /* 0x00001fe70de37589 */ /* 0x000fe200000e0000 */
        /* <DEDUP_REMOVED lines=38> */
[----:B------:R-:W2:Y:S01]  /*2dd0*/  SHFL.IDX PT, R17, R10, R8, 0x1f ;  /* 0x00001f080a117589 */ /* 0x000ea200000e0000 */
[----:B------:R-:W-:Y:S02]  /*2de0*/  ISETP.GT.AND P1, PT, R7, 0x8, PT ;  /* 0x000000080700780c */ /* 0x000fe40003f24270 */
[----:B------:R-:W-:Y:S02]  /*2df0*/  FSEL R149, R149, -INF , !P6 ;  /* 0xff80000095957808 */ /* 0x000fe40007000000 */
[----:B------:R-:W-:Y:S02]  /*2e00*/  SEL R18, R18, 0x80, P1 ;  /* 0x0000008012127807 */ /* 0x000fe40000800000 */
[----:B------:R-:W-:-:S02]  /*2e10*/  FSEL R141, R141, -INF , !P2 ;  /* 0xff8000008d8d7808 */ /* 0x000fc40005000000 */
[C---:B------:R-:W-:Y:S02]  /*2e20*/  ISETP.GT.AND P1, PT, R18.reuse, 0x1, PT ;  /* 0x000000011200780c */ /* 0x040fe40003f24270 */
[----:B------:R-:W-:Y:S02]  /*2e30*/  ISETP.GT.AND P6, PT, R18, RZ, PT ;  /* 0x000000ff1200720c */ /* 0x000fe40003fc4270 */
[----:B------:R-:W-:Y:S01]  /*2e40*/  FSEL R218, R91, -INF , !P1 ;  /* 0xff8000005bda7808 */ /* 0x000fe20004800000 */
[----:B------:R-:W-:Y:S02]  /*2e50*/  WARPGROUP.DEPBAR.LE gsb0, 0x0 ;  /* 0x00008000000079c5 */ /* 0x000fe40000010000 */
[----:B------:R-:W-:Y:S01]  /*2e60*/  WARPGROUP.ARRIVE ;  /* 0x00000000000079c5 */ /* 0x000fe20000000000 */
[----:B------:R-:W3:Y:S01]  /*2e70*/  SHFL.IDX PT, R91, R10, R231, 0x1f ;  /* 0x00001fe70a5b7589 */ /* 0x000ee200000e0000 */
[----:B------:R-:W-:Y:S01]  /*2e80*/  FFMA.FTZ R218, R218, UR10, -R19 ;  /* 0x0000000adada7c23 */ /* 0x000fe20008010813 */
[----:B-1----:R-:W-:Y:S01]  /*2e90*/  FFMA.FTZ R19, R97, UR10, -R89 ;  /* 0x0000000a61137c23 */ /* 0x002fe20008010859 */
[----:B------:R-:W-:Y:S01]  /*2ea0*/  FSEL R144, R144, -INF , !P3 ;  /* 0xff80000090907808 */ /* 0x000fe20005800000 */
[----:B------:R-:W-:Y:S01]  /*2eb0*/  SHFL.IDX PT, R97, R14, R234, 0x1f ;  /* 0x00001fea0e617589 */ /* 0x000fe200000e0000 */
[----:B------:R-:W-:Y:S01]  /*2ec0*/  HGMMA.64x128x16.F32 R24, gdesc[UR4], R24, gsb0 ;  /* 0x01e00000041879f0 */ /* 0x000fe20008000818 */
[----:B------:R-:W-:Y:S01]  /*2ed0*/  FSEL R145, R145, -INF , !P4 ;  /* 0xff80000091917808 */ /* 0x000fe20006000000 */
[--C-:B--2---:R-:W-:Y:S01]  /*2ee0*/  FFMA.FTZ R88, R88, UR10, -R17.reuse ;  /* 0x0000000a58587c23 */ /* 0x104fe20008010811 */
[----:B------:R-:W-:Y:S01]  /*2ef0*/  FSEL R148, R148, -INF , !P5 ;  /* 0xff80000094947808 */ /* 0x000fe20006800000 */
[----:B------:R-:W-:Y:S01]  /*2f00*/  UIADD3 UR6, UR8, 0x4, URZ ;  /* 0x0000000408067890 */ /* 0x000fe2000fffe03f */
[----:B------:R-:W-:Y:S01]  /*2f10*/  FSEL R217, R90, -INF , !P6 ;  /* 0xff8000005ad97808 */ /* 0x000fe20007000000 */
[----:B------:R1:W2:Y:S01]  /*2f20*/  MUFU.EX2 R216, R88 ;  /* 0x0000005800d87308 */ /* 0x0002a20000000800 */
[C---:B------:R-:W-:Y:S01]  /*2f30*/  ISETP.GT.AND P2, PT, R18.reuse, 0x8, PT ;  /* 0x000000081200780c */ /* 0x040fe20003f44270 */
[----:B------:R-:W4:Y:S01]  /*2f40*/  SHFL.IDX PT, R90, R10, R230, 0x1f ;  /* 0x00001fe60a5a7589 */ /* 0x000f2200000e0000 */
[C---:B------:R-:W-:Y:S01]  /*2f50*/  ISETP.GT.AND P3, PT, R18.reuse, 0x9, PT ;  /* 0x000000091200780c */ /* 0x040fe20003f64270 */
[----:B------:R-:W-:Y:S01]  /*2f60*/  FFMA.FTZ R217, R217, UR10, -R17 ;  /* 0x0000000ad9d97c23 */ /* 0x000fe20008010811 */
[----:B------:R-:W-:Y:S01]  /*2f70*/  ISETP.GT.AND P4, PT, R18, 0x10, PT ;  /* 0x000000101200780c */ /* 0x000fe20003f84270 */
[----:B------:R-:W-:Y:S01]  /*2f80*/  FFMA.FTZ R17, R92, UR10, -R20 ;  /* 0x0000000a5c117c23 */ /* 0x000fe20008010814 */
[----:B------:R-:W-:Y:S01]  /*2f90*/  ISETP.GT.AND P5, PT, R18, 0x11, PT ;  /* 0x000000111200780c */ /* 0x000fe20003fa4270 */
[----:B------:R-:W5:Y:S01]  /*2fa0*/  SHFL.IDX PT, R92, R14, R8, 0x1f ;  /* 0x00001f080e5c7589 */ /* 0x000f6200000e0000 */
[----:B-1----:R-:W-:Y:S01]  /*2fb0*/  FFMA.FTZ R88, R108, UR10, -R96 ;  /* 0x0000000a6c587c23 */ /* 0x002fe20008010860 */
[C---:B------:R-:W-:Y:S01]  /*2fc0*/  ISETP.GT.AND P6, PT, R18.reuse, 0x18, PT ;  /* 0x000000181200780c */ /* 0x040fe20003fc4270 */
[----:B------:R-:W-:Y:S01]  /*2fd0*/  UIADD3 UR4, UR9, 0x4, URZ ;  /* 0x0000000409047890 */ /* 0x000fe2000fffe03f */
[----:B------:R-:W-:Y:S01]  /*2fe0*/  ISETP.GT.AND P1, PT, R18, 0x19, PT ;  /* 0x000000191200780c */ /* 0x000fe20003f24270 */
[----:B------:R-:W-:Y:S01]  /*2ff0*/  SHFL.IDX PT, R108, R14, R231, 0x1f ;  /* 0x00001fe70e6c7589 */ /* 0x000fe200000e0000 */
[----:B------:R-:W-:Y:S01]  /*3000*/  FSEL R220, R94, -INF , !P2 ;  /* 0xff8000005edc7808 */ /* 0x000fe20005000000 */
[----:B------:R-:W-:Y:S01]  /*3010*/  UMOV UR7, 0x40000040 ;  /* 0x4000004000077882 */ /* 0x000fe20000000000 */
[----:B------:R-:W-:Y:S01]  /*3020*/  FSEL R95, R95, -INF , !P3 ;  /* 0xff8000005f5f7808 */ /* 0x000fe20005800000 */
[----:B------:R-:W1:Y:S01]  /*3030*/  SHFL.IDX PT, R94, R14, R237, 0x1f ;  /* 0x00001fed0e5e7589 */ /* 0x000e6200000e0000 */
[----:B------:R-:W-:Y:S01]  /*3040*/  FSEL R98, R98, -INF , !P4 ;  /* 0xff80000062627808 */ /* 0x000fe20006000000 */
[----:B------:R-:W-:Y:S01]  /*3050*/  FFMA.FTZ R220, R220, UR10, -R20 ;  /* 0x0000000adcdc7c23 */ /* 0x000fe20008010814 */
[----:B------:R-:W-:Y:S01]  /*3060*/  FSEL R99, R99, -INF , !P5 ;  /* 0xff80000063637808 */ /* 0x000fe20006800000 */
[----:B---3--:R-:W-:Y:S01]  /*3070*/  FFMA.FTZ R20, R100, UR10, -R91 ;  /* 0x0000000a64147c23 */ /* 0x008fe2000801085b */
[----:B------:R-:W-:Y:S01]  /*3080*/  FSEL R102, R102, -INF , !P6 ;  /* 0xff80000066667808 */ /* 0x000fe20007000000 */
[----:B------:R-:W-:Y:S01]  /*3090*/  FFMA.FTZ R222, R98, UR10, -R222 ;  /* 0x0000000a62de7c23 */ /* 0x000fe200080108de */
[----:B------:R-:W-:Y:S01]  /*30a0*/  FSEL R103, R103, -INF , !P1 ;  /* 0xff80000067677808 */ /* 0x000fe20004800000 */
[----:B------:R-:W3:Y:S01]  /*30b0*/  SHFL.IDX PT, R98, R14, R233, 0x1f ;  /* 0x00001fe90e627589 */ /* 0x000ee200000e0000 */
[C---:B------:R-:W-:Y:S01]  /*30c0*/  ISETP.GT.AND P2, PT, R18.reuse, 0x20, PT ;  /* 0x000000201200780c */ /* 0x040fe20003f44270 */
[----:B------:R-:W-:Y:S01]  /*30d0*/  UMOV UR5, 0x40000040 ;  /* 0x4000004000057882 */ /* 0x000fe20000000000 */
[C---:B------:R-:W-:Y:S01]  /*30e0*/  ISETP.GT.AND P3, PT, R18.reuse, 0x21, PT ;  /* 0x000000211200780c */ /* 0x040fe20003f64270 */
[----:B------:R3:W2:Y:S01]  /*30f0*/  SHFL.IDX PT, R100, R14, R232, 0x1f ;  /* 0x00001fe80e647589 */ /* 0x0006a200000e0000 */
[C---:B------:R-:W-:Y:S01]  /*3100*/  ISETP.GT.AND P4, PT, R18.reuse, 0x28, PT ;  /* 0x000000281200780c */ /* 0x040fe20003f84270 */
[----:B----4-:R-:W-:Y:S01]  /*3110*/  FFMA.FTZ R101, R101, UR10, -R90 ;  /* 0x0000000a65657c23 */ /* 0x010fe2000801085a */
[----:B------:R-:W-:Y:S01]  /*3120*/  ISETP.GT.AND P5, PT, R18, 0x29, PT ;  /* 0x000000291200780c */ /* 0x000fe20003fa4270 */
[----:B-----5:R-:W-:Y:S01]  /*3130*/  FFMA.FTZ R22, R104, UR10, -R92 ;  /* 0x0000000a68167c23 */ /* 0x020fe2000801085c */
[C---:B------:R-:W-:Y:S01]  /*3140*/  ISETP.GT.AND P6, PT, R18.reuse, 0x30, PT ;  /* 0x000000301200780c */ /* 0x040fe20003fc4270 */
[----:B------:R-:W-:Y:S01]  /*3150*/  MUFU.EX2 R10, R21 ;  /* 0x00000015000a7308 */ /* 0x000fe20000000800 */
[----:B------:R-:W-:-:S02]  /*3160*/  ISETP.GT.AND P1, PT, R18, 0x31, PT ;  /* 0x000000311200780c */ /* 0x000fc40003f24270 */
[----:B------:R-:W-:Y:S02]  /*3170*/  FSEL R106, R106, -INF , !P2 ;  /* 0xff8000006a6a7808 */ /* 0x000fe40005000000 */
[----:B------:R-:W-:Y:S01]  /*3180*/  FSEL R107, R107, -INF , !P3 ;  /* 0xff8000006b6b7808 */ /* 0x000fe20005800000 */
[--C-:B-1----:R-:W-:Y:S01]  /*3190*/  FFMA.FTZ R23, R105, UR10, -R94.reuse ;  /* 0x0000000a69177c23 */ /* 0x102fe2000801085e */
[----:B------:R-:W-:Y:S01]  /*31a0*/  FSEL R110, R110, -INF , !P4 ;  /* 0xff8000006e6e7808 */ /* 0x000fe20006000000 */
[----:B------:R-:W-:Y:S01]  /*31b0*/  MUFU.EX2 R21, R101 ;  /* 0x0000006500157308 */ /* 0x000fe20000000800 */
[----:B------:R-:W-:Y:S01]  /*31c0*/  FSEL R111, R111, -INF , !P5 ;  /* 0xff8000006f6f7808 */ /* 0x000fe20006800000 */
[----:B------:R-:W-:Y:S01]  /*31d0*/  FFMA.FTZ R107, R107, UR10, -R94 ;  /* 0x0000000a6b6b7c23 */ /* 0x000fe2000801085e */
[----:B------:R-:W-:Y:S01]  /*31e0*/  FSEL R114, R114, -INF , !P6 ;  /* 0xff80000072727808 */ /* 0x000fe20007000000 */
[----:B------:R-:W-:Y:S01]  /*31f0*/  FFMA.FTZ R110, R110, UR10, -R96 ;  /* 0x0000000a6e6e7c23 */ /* 0x000fe20008010860 */
[----:B------:R-:W-:Y:S01]  /*3200*/  FSEL R115, R115, -INF , !P1 ;  /* 0xff80000073737808 */ /* 0x000fe20004800000 */
[----:B---3--:R-:W-:Y:S01]  /*3210*/  FFMA.FTZ R14, R112, UR10, -R98 ;  /* 0x0000000a700e7c23 */ /* 0x008fe20008010862 */
[----:B------:R-:W-:Y:S01]  /*3220*/  ISETP.GT.AND P2, PT, R18, 0x38, PT ;  /* 0x000000381200780c */ /* 0x000fe20003f44270 */
[----:B------:R-:W-:Y:S01]  /*3230*/  FFMA.FTZ R112, R102, UR10, -R91 ;  /* 0x0000000a66707c23 */ /* 0x000fe2000801085b */
[C---:B------:R-:W-:Y:S01]  /*3240*/  ISETP.GT.AND P3, PT, R18.reuse, 0x39, PT ;  /* 0x000000391200780c */ /* 0x040fe20003f64270 */
[----:B--2---:R-:W-:Y:S01]  /*3250*/  FFMA.FTZ R91, R113, UR10, -R100 ;  /* 0x0000000a715b7c23 */ /* 0x004fe20008010864 */
[C---:B------:R-:W-:Y:S01]  /*3260*/  ISETP.GT.AND P4, PT, R18.reuse, 0x40, PT ;  /* 0x000000401200780c */ /* 0x040fe20003f84270 */
[----:B------:R-:W-:Y:S01]  /*3270*/  FFMA.FTZ R113, R103, UR10, -R90 ;  /* 0x0000000a67717c23 */ /* 0x000fe2000801085a */
[C---:B------:R-:W-:Y:S01]  /*3280*/  ISETP.GT.AND P5, PT, R18.reuse, 0x41, PT ;  /* 0x000000411200780c */ /* 0x040fe20003fa4270 */
[----:B------:R-:W-:Y:S01]  /*3290*/  MUFU.EX2 R90, R91 ;  /* 0x0000005b005a7308 */ /* 0x000fe20000000800 */
[----:B------:R-:W-:Y:S01]  /*32a0*/  ISETP.GT.AND P6, PT, R18, 0x48, PT ;  /* 0x000000481200780c */ /* 0x000fe20003fc4270 */
[----:B------:R-:W-:Y:S01]  /*32b0*/  FFMA.FTZ R114, R114, UR10, -R98 ;  /* 0x0000000a72727c23 */ /* 0x000fe20008010862 */
[----:B------:R-:W-:Y:S01]  /*32c0*/  ISETP.GT.AND P1, PT, R18, 0x49, PT ;  /* 0x000000491200780c */ /* 0x000fe20003f24270 */
[----:B------:R-:W-:Y:S01]  /*32d0*/  FFMA.FTZ R111, R111, UR10, -R97 ;  /* 0x0000000a6f6f7c23 */ /* 0x000fe20008010861 */
[----:B------:R-:W-:Y:S01]  /*32e0*/  FSEL R118, R118, -INF , !P2 ;  /* 0xff80000076767808 */ /* 0x000fe20005000000 */
[----:B------:R-:W-:Y:S01]  /*32f0*/  FFMA.FTZ R115, R115, UR10, -R100 ;  /* 0x0000000a73737c23 */ /* 0x000fe20008010864 */
        /* <DEDUP_REMOVED lines=13> */
[----:B------:R-:W-:Y:S02]  /*33d0*/  ISETP.GT.AND P1, PT, R18, 0x61, PT ;  /* 0x000000611200780c */ /* 0x000fe40003f24270 */
[----:B------:R-:W-:Y:S02]  /*33e0*/  FSEL R130, R130, -INF , !P2 ;  /* 0xff80000082827808 */ /* 0x000fe40005000000 */
[----:B------:R-:W-:Y:S01]  /*33f0*/  FSEL R131, R131, -INF , !P3 ;  /* 0xff80000083837808 */ /* 0x000fe20005800000 */
[----:B------:R-:W-:Y:S02]  /*3400*/  WARPGROUP.DEPBAR.LE gsb0, 0x0 ;  /* 0x00008000000079c5 */ /* 0x000fe40000010000 */
[----:B------:R-:W-:Y:S01]  /*3410*/  FSEL R134, R134, -INF , !P4 ;  /* 0xff80000086867808 */ /* 0x000fe20006000000 */
[----:B------:R-:W-:Y:S01]  /*3420*/  WARPGROUP.ARRIVE ;  /* 0x00000000000079c5 */ /* 0x000fe20000000000 */
[----:B------:R-:W-:Y:S01]  /*3430*/  FSEL R135, R135, -INF , !P5 ;  /* 0xff80000087877808 */ /* 0x000fe20006800000 */
[----:B------:R-:W-:Y:S01]  /*3440*/  MUFU.EX2 R217, R217 ;  /* 0x000000d900d97308 */ /* 0x000fe20000000800 */
[----:B------:R-:W-:-:S02]  /*3450*/  FSEL R138, R138, -INF , !P6 ;  /* 0xff8000008a8a7808 */ /* 0x000fc40007000000 */
[----:B------:R-:W-:Y:S01]  /*3460*/  FSEL R139, R139, -INF , !P1 ;  /* 0xff8000008b8b7808 */ /* 0x000fe20004800000 */
[----:B------:R-:W-:Y:S01]  /*3470*/  HGMMA.64x128x16.F32 R24, gdesc[UR4], R24, gsb0 ;  /* 0x01e00000041879f0 */ /* 0x000fe20008000818 */
[C---:B------:R-:W-:Y:S01]  /*3480*/  ISETP.GT.AND P2, PT, R18.reuse, 0x68, PT ;  /* 0x000000681200780c */ /* 0x040fe20003f44270 */
[----:B------:R-:W-:Y:S01]  /*3490*/  UIADD3 UR6, UR8, 0x6, URZ ;  /* 0x0000000608067890 */ /* 0x000fe2000fffe03f */
[C---:B------:R-:W-:Y:S01]  /*34a0*/  ISETP.GT.AND P3, PT, R18.reuse, 0x69, PT ;  /* 0x000000691200780c */ /* 0x040fe20003f64270 */
[----:B------:R-:W-:Y:S01]  /*34b0*/  UIADD3 UR4, UR9, 0x6, URZ ;  /* 0x0000000609047890 */ /* 0x000fe2000fffe03f */
[C---:B------:R-:W-:Y:S01]  /*34c0*/  ISETP.GT.AND P4, PT, R18.reuse, 0x70, PT ;  /* 0x000000701200780c */ /* 0x040fe20003f84270 */
[----:B------:R-:W-:Y:S01]  /*34d0*/  UMOV UR7, 0x40000040 ;  /* 0x4000004000077882 */ /* 0x000fe20000000000 */
[C---:B------:R-:W-:Y:S01]  /*34e0*/  ISETP.GT.AND P5, PT, R18.reuse, 0x71, PT ;  /* 0x000000711200780c */ /* 0x040fe20003fa4270 */
[----:B------:R-:W-:Y:S01]  /*34f0*/  UMOV UR5, 0x40000040 ;  /* 0x4000004000057882 */ /* 0x000fe20000000000 */
[C---:B------:R-:W-:Y:S01]  /*3500*/  ISETP.GT.AND P6, PT, R18.reuse, 0x78, PT ;  /* 0x000000781200780c */ /* 0x040fe20003fc4270 */
[----:B------:R-:W-:Y:S01]  /*3510*/  MUFU.EX2 R220, R220 ;  /* 0x000000dc00dc7308 */ /* 0x000fe20000000800 */
[----:B------:R-:W-:Y:S01]  /*3520*/  ISETP.GT.AND P1, PT, R18, 0x79, PT ;  /* 0x000000791200780c */ /* 0x000fe20003f24270 */
[----:B------:R-:W-:Y:S01]  /*3530*/  FFMA.FTZ R18, R93, UR10, -R221 ;  /* 0x0000000a5d127c23 */ /* 0x000fe200080108dd */
[----:B------:R-:W-:Y:S01]  /*3540*/  FFMA.FTZ R93, R109, UR10, -R97 ;  /* 0x0000000a6d5d7c23 */ /* 0x000fe20008010861 */
[----:B------:R-:W-:Y:S01]  /*3550*/  FFMA.FTZ R221, R95, UR10, -R221 ;  /* 0x0000000a5fdd7c23 */ /* 0x000fe200080108dd */
[----:B------:R-:W-:Y:S01]  /*3560*/  FFMA.FTZ R95, R116, UR10, -R108 ;  /* 0x0000000a745f7c23 */ /* 0x000fe2000801086c */
[----:B------:R-:W-:Y:S01]  /*3570*/  FFMA.FTZ R109, R99, UR10, -R89 ;  /* 0x0000000a636d7c23 */ /* 0x000fe20008010859 */
[----:B------:R-:W1:Y:S01]  /*3580*/  SHFL.IDX PT, R116, R11, R237, 0x1f ;  /* 0x00001fed0b747589 */ /* 0x000e6200000e0000 */
[----:B------:R2:W-:Y:S01]  /*3590*/  MUFU.EX2 R89, R93 ;  /* 0x0000005d00597308 */ /* 0x0005e20000000800 */
[----:B------:R-:W-:-:S02]  /*35a0*/  FFMA.FTZ R99, R125, UR10, -R226 ;  /* 0x0000000a7d637c23 */ /* 0x000fc400080108e2 */
[----:B------:R-:W-:Y:S05]  /*35b0*/  SHFL.IDX PT, R125, R11, R230, 0x1f ;  /* 0x00001fe60b7d7589 */ /* 0x000fea00000e0000 */
[----:B------:R3:W-:Y:S01]  /*35c0*/  MUFU.EX2 R91, R95 ;  /* 0x0000005f005b7308 */ /* 0x0007e20000000800 */
[----:B--2---:R-:W-:Y:S01]  /*35d0*/  FFMA.FTZ R93, R117, UR10, -R223 ;  /* 0x0000000a755d7c23 */ /* 0x004fe200080108df */
[----:B------:R-:W-:-:S06]  /*35e0*/  FFMA.FTZ R117, R106, UR10, -R92 ;  /* 0x0000000a6a757c23 */ /* 0x000fcc000801085c */
[----:B------:R2:W-:Y:S01]  /*35f0*/  MUFU.EX2 R92, R93 ;  /* 0x0000005d005c7308 */ /* 0x0005e20000000800 */
[----:B---3--:R-:W-:Y:S02]  /*3600*/  FFMA.FTZ R95, R124, UR10, -R225 ;  /* 0x0000000a7c5f7c23 */ /* 0x008fe400080108e1 */
[----:B------:R-:W3:Y:S01]  /*3610*/  SHFL.IDX PT, R124, R11, R231, 0x1f ;  /* 0x00001fe70b7c7589 */ /* 0x000ee200000e0000 */
[----:B-1----:R-:W-:-:S04]  /*3620*/  FFMA.FTZ R121, R121, UR10, -R116 ;  /* 0x0000000a79797c23 */ /* 0x002fc80008010874 */
[----:B------:R-:W-:Y:S01]  /*3630*/  MUFU.EX2 R20, R20 ;  /* 0x0000001400147308 */ /* 0x000fe20000000800 */
[----:B--2---:R-:W-:Y:S02]  /*3640*/  FFMA.FTZ R93, R120, UR10, -R224 ;  /* 0x0000000a785d7c23 */ /* 0x004fe400080108e0 */
[----:B------:R-:W1:Y:S05]  /*3650*/  SHFL.IDX PT, R120, R11, R233, 0x1f ;  /* 0x00001fe90b787589 */ /* 0x000e6a00000e0000 */
[----:B------:R2:W-:Y:S01]  /*3660*/  MUFU.EX2 R94, R121 ;  /* 0x00000079005e7308 */ /* 0x0005e20000000800 */
[----:B------:R-:W-:-:S07]  /*3670*/  FFMA.FTZ R105, R148, UR10, -R227 ;  /* 0x0000000a94697c23 */ /* 0x000fce00080108e3 */
[----:B------:R-:W-:Y:S01]  /*3680*/  MUFU.EX2 R222, R222 ;  /* 0x000000de00de7308 */ /* 0x000fe20000000800 */
[----:B--2---:R2:W4:Y:S01]  /*3690*/  SHFL.IDX PT, R121, R11, R232, 0x1f ;  /* 0x00001fe80b797589 */ /* 0x00452200000e0000 */
[----:B---3--:R-:W-:-:S03]  /*36a0*/  FFMA.FTZ R98, R132, UR10, -R124 ;  /* 0x0000000a84627c23 */ /* 0x008fc6000801087c */
[----:B------:R-:W3:Y:S03]  /*36b0*/  SHFL.IDX PT, R132, R13, R235, 0x1f ;  /* 0x00001feb0d847589 */ /* 0x000ee600000e0000 */
[----:B------:R-:W-:Y:S01]  /*36c0*/  MUFU.EX2 R22, R22 ;  /* 0x0000001600167308 */ /* 0x000fe20000000800 */
[----:B-1----:R-:W-:Y:S02]  /*36d0*/  FFMA.FTZ R96, R128, UR10, -R120 ;  /* 0x0000000a80607c23 */ /* 0x002fe40008010878 */
[----:B------:R-:W1:Y:S05]  /*36e0*/  SHFL.IDX PT, R128, R13, R8, 0x1f ;  /* 0x00001f080d807589 */ /* 0x000e6a00000e0000 */
[----:B--2---:R2:W-:Y:S08]  /*36f0*/  MUFU.EX2 R11, R99 ;  /* 0x00000063000b7308 */ /* 0x0045f00000000800 */
[----:B------:R-:W-:Y:S01]  /*3700*/  MUFU.EX2 R23, R23 ;  /* 0x0000001700177308 */ /* 0x000fe20000000800 */
[----:B----4-:R-:W-:Y:S01]  /*3710*/  FFMA.FTZ R97, R129, UR10, -R121 ;  /* 0x0000000a81617c23 */ /* 0x010fe20008010879 */
[----:B--2---:R-:W-:Y:S01]  /*3720*/  FFMA.FTZ R99, R133, UR10, -R125 ;  /* 0x0000000a85637c23 */ /* 0x004fe2000801087d */
[----:B------:R-:W2:Y:S01]  /*3730*/  SHFL.IDX PT, R129, R13, R237, 0x1f ;  /* 0x00001fed0d817589 */ /* 0x000ea200000e0000 */
[----:B---3--:R-:W-:-:S03]  /*3740*/  FFMA.FTZ R102, R140, UR10, -R132 ;  /* 0x0000000a8c667c23 */ /* 0x008fc60008010884 */
[----:B------:R-:W-:Y:S01]  /*3750*/  SHFL.IDX PT, R133, R13, R233, 0x1f ;  /* 0x00001fe90d857589 */ /* 0x000fe200000e0000 */
[----:B------:R-:W-:Y:S03]  /*3760*/  MUFU.EX2 R88, R88 ;  /* 0x0000005800587308 */ /* 0x000fe60000000800 */
[----:B------:R-:W-:Y:S01]  /*3770*/  SHFL.IDX PT, R140, R13, R230, 0x1f ;  /* 0x00001fe60d8c7589 */ /* 0x000fe200000e0000 */
[----:B-1----:R-:W-:-:S03]  /*3780*/  FFMA.FTZ R100, R136, UR10, -R128 ;  /* 0x0000000a88647c23 */ /* 0x002fc60008010880 */
[----:B------:R-:W1:Y:S01]  /*3790*/  SHFL.IDX PT, R136, R13, R234, 0x1f ;  /* 0x00001fea0d887589 */ /* 0x000e6200000e0000 */
[----:B------:R-:W-:Y:S08]  /*37a0*/  MUFU.EX2 R107, R107 ;  /* 0x0000006b006b7308 */ /* 0x000ff00000000800 */
[----:B------:R-:W-:Y:S01]  /*37b0*/  MUFU.EX2 R110, R110 ;  /* 0x0000006e006e7308 */ /* 0x000fe20000000800 */
[----:B--2---:R-:W-:-:S02]  /*37c0*/  FFMA.FTZ R101, R137, UR10, -R129 ;  /* 0x0000000a89657c23 */ /* 0x004fc40008010881 */
[----:B------:R2:W3:Y:S05]  /*37d0*/  SHFL.IDX PT, R137, R13, R232, 0x1f ;  /* 0x00001fe80d897589 */ /* 0x0004ea00000e0000 */
[----:B------:R-:W-:Y:S08]  /*37e0*/  MUFU.EX2 R14, R14 ;  /* 0x0000000e000e7308 */ /* 0x000ff00000000800 */
[----:B--2---:R1:W-:Y:S01]  /*37f0*/  MUFU.EX2 R13, R102 ;  /* 0x00000066000d7308 */ /* 0x0043e20000000800 */
[----:B------:R-:W-:-:S02]  /*3800*/  WARPGROUP.DEPBAR.LE gsb0, 0x0 ;  /* 0x00008000000079c5 */ /* 0x000fc40000010000 */
[----:B-1----:R-:W-:Y:S01]  /*3810*/  FFMA.FTZ R102, R141, UR10, -R136 ;  /* 0x0000000a8d667c23 */ /* 0x002fe20008010888 */
[----:B------:R-:W-:Y:S01]  /*3820*/  WARPGROUP.ARRIVE ;  /* 0x00000000000079c5 */ /* 0x000fe20000000000 */
[----:B------:R-:W2:Y:S01]  /*3830*/  LDL R141, [R1+0x28] ;  /* 0x00002800018d7983 */ /* 0x000ea20000100800 */
[----:B------:R-:W-:Y:S01]  /*3840*/  FFMA.FTZ R118, R118, UR10, -R108 ;  /* 0x0000000a76767c23 */ /* 0x000fe2000801086c */
[----:B------:R-:W-:Y:S01]  /*3850*/  FFMA.FTZ R135, R135, UR10, -R125 ;  /* 0x0000000a87877c23 */ /* 0x000fe2000801087d */
[----:B------:R-:W-:Y:S01]  /*3860*/  FFMA.FTZ R123, R123, UR10, -R116 ;  /* 0x0000000a7b7b7c23 */ /* 0x000fe20008010874 */
[----:B------:R-:W-:Y:S01]  /*3870*/  FFMA.FTZ R131, R131, UR10, -R121 ;  /* 0x0000000a83837c23 */ /* 0x000fe20008010879 */
[----:B------:R-:W-:Y:S01]  /*3880*/  HGMMA.64x128x16.F32 R24, gdesc[UR4], R24, gsb0 ;  /* 0x01e00000041879f0 */ /* 0x000fe20008000818 */
[----:B------:R-:W-:Y:S01]  /*3890*/  R2UR UR4, R15 ;  /* 0x000000000f0472ca */ /* 0x000fe200000e0000 */
[----:B------:R-:W-:Y:S01]  /*38a0*/  FFMA.FTZ R134, R134, UR10, -R124 ;  /* 0x0000000a86867c23 */ /* 0x000fe2000801087c */
[----:B------:R-:W-:Y:S01]  /*38b0*/  FSEL R108, R147, -INF , !P5 ;  /* 0xff800000936c7808 */ /* 0x000fe20006800000 */
[----:B------:R-:W-:Y:S01]  /*38c0*/  FFMA.FTZ R130, R130, UR10, -R120 ;  /* 0x0000000a82827c23 */ /* 0x000fe20008010878 */
[----:B------:R-:W-:Y:S01]  /*38d0*/  FSEL R15, R142, -INF , !P2 ;  /* 0xff8000008e0f7808 */ /* 0x000fe20005000000 */
[--C-:B---3--:R-:W-:Y:S01]  /*38e0*/  FFMA.FTZ R104, R145, UR10, -R137.reuse ;  /* 0x0000000a91687c23 */ /* 0x108fe20008010889 */
[----:B------:R-:W1:Y:S01]  /*38f0*/  MUFU.EX2 R97, R97 ;  /* 0x0000006100617308 */ /* 0x000e620000000800 */
[----:B------:R-:W-:-:S02]  /*3900*/  FFMA.FTZ R137, R108, UR10, -R137 ;  /* 0x0000000a6c897c23 */ /* 0x000fc40008010889 */
[----:B------:R-:W-:Y:S01]  /*3910*/  FFMA.FTZ R132, R15, UR10, -R132 ;  /* 0x0000000a0f847c23 */ /* 0x000fe20008010884 */
[----:B------:R-:W-:Y:S01]  /*3920*/  FFMA.FTZ R126, R126, UR10, -R225 ;  /* 0x0000000a7e7e7c23 */ /* 0x000fe200080108e1 */
[----:B------:R-:W-:-:S03]  /*3930*/  FFMA.FTZ R127, R127, UR10, -R226 ;  /* 0x0000000a7f7f7c23 */ /* 0x000fc600080108e2 */
[----:B------:R-:W3:Y:S01]  /*3940*/  MUFU.EX2 R130, R130 ;  /* 0x0000008200827308 */ /* 0x000ee20000000800 */
[----:B------:R-:W-:-:S07]  /*3950*/  FFMA.FTZ R138, R138, UR10, -R128 ;  /* 0x0000000a8a8a7c23 */ /* 0x000fce0008010880 */
[----:B------:R-:W4:Y:S08]  /*3960*/  MUFU.EX2 R18, R18 ;  /* 0x0000001200127308 */ /* 0x000f300000000800 */
[----:B------:R-:W5:Y:S08]  /*3970*/  MUFU.EX2 R98, R98 ;  /* 0x0000006200627308 */ /* 0x000f700000000800 */
        /* <DEDUP_REMOVED lines=14> */
[----:B------:R-:W-:Y:S01]  /*3a60*/  MUFU.EX2 R93, R93 ;  /* 0x0000005d005d7308 */ /* 0x000fe20000000800 */
[----:B------:R-:W-:-:S02]  /*3a70*/  WARPGROUP.DEPBAR.LE gsb0, 0x0 ;  /* 0x00008000000079c5 */ /* 0x000fc40000010000 */
[----:B------:R-:W1:Y:S04]  /*3a80*/  LDS R16, [R16+0x400] ;  /* 0x0004000010107984 */ /* 0x000e680000000800 */
[----:B------:R-:W-:Y:S04]  /*3a90*/  LDS R228, [R228+0x400] ;  /* 0x00040000e4e47984 */ /* 0x000fe80000000800 */
[----:B------:R-:W-:Y:S04]  /*3aa0*/  LDS R12, [R12+0x400] ;  /* 0x000400000c0c7984 */ /* 0x000fe80000000800 */
[----:B------:R-:W-:Y:S04]  /*3ab0*/  LDS R9, [R9+0x400] ;  /* 0x0004000009097984 */ /* 0x000fe80000000800 */
[----:B-1----:R-:W1:Y:S04]  /*3ac0*/  SHFL.IDX PT, R125, R16, R8, 0x1f ;  /* 0x00001f08107d7589 */ /* 0x002e6800000e0000 */
[----:B------:R-:W3:Y:S04]  /*3ad0*/  SHFL.IDX PT, R108, R16, R232, 0x1f ;  /* 0x00001fe8106c7589 */ /* 0x000ee800000e0000 */
[----:B------:R-:W4:Y:S04]  /*3ae0*/  SHFL.IDX PT, R124, R16, R237, 0x1f ;  /* 0x00001fed107c7589 */ /* 0x000f2800000e0000 */
[----:B------:R-:W5:Y:S04]  /*3af0*/  SHFL.IDX PT, R121, R16, R235, 0x1f ;  /* 0x00001feb10797589 */ /* 0x000f6800000e0000 */
[----:B------:R-:W5:Y:S04]  /*3b00*/  SHFL.IDX PT, R116, R16, R233, 0x1f ;  /* 0x00001fe910747589 */ /* 0x000f6800000e0000 */
[----:B------:R-:W5:Y:S04]  /*3b10*/  SHFL.IDX PT, R15, R16, R231, 0x1f ;  /* 0x00001fe7100f7589 */ /* 0x000f6800000e0000 */
[----:B------:R-:W5:Y:S01]  /*3b20*/  SHFL.IDX PT, R120, R16, R234, 0x1f ;  /* 0x00001fea10787589 */ /* 0x000f6200000e0000 */
[--C-:B-1----:R-:W-:Y:S01]  /*3b30*/  FADD.FTZ R24, R24, -R125.reuse ;  /* 0x8000007d18187221 */ /* 0x102fe20000010000 */
[----:B------:R-:W-:-:S02]  /*3b40*/  FADD.FTZ R26, R26, -R125 ;  /* 0x8000007d1a1a7221 */ /* 0x000fc40000010000 */
[----:B------:R-:W-:Y:S01]  /*3b50*/  SHFL.IDX PT, R125, R16, R230, 0x1f ;  /* 0x00001fe6107d7589 */ /* 0x000fe200000e0000 */
[----:B---3--:R-:W-:-:S03]  /*3b60*/  FADD.FTZ R33, R33, -R108 ;  /* 0x8000006c21217221 */ /* 0x008fc60000010000 */
[----:B------:R-:W1:Y:S01]  /*3b70*/  SHFL.IDX PT, R16, R228, R232, 0x1f ;  /* 0x00001fe8e4107589 */ /* 0x000e6200000e0000 */
[----:B------:R-:W-:Y:S01]  /*3b80*/  FADD.FTZ R35, R35, -R108 ;  /* 0x8000006c23237221 */ /* 0x000fe20000010000 */
[--C-:B----4-:R-:W-:Y:S01]  /*3b90*/  FADD.FTZ R25, R25, -R124.reuse ;  /* 0x8000007c19197221 */ /* 0x110fe20000010000 */
[----:B------:R-:W-:Y:S01]  /*3ba0*/  FADD.FTZ R27, R27, -R124 ;  /* 0x8000007c1b1b7221 */ /* 0x000fe20000010000 */
[--C-:B-----5:R-:W-:Y:S01]  /*3bb0*/  FADD.FTZ R28, R28, -R121.reuse ;  /* 0x800000791c1c7221 */ /* 0x120fe20000010000 */
[----:B------:R-:W-:Y:S01]  /*3bc0*/  FADD.FTZ R30, R30, -R121 ;  /* 0x800000791e1e7221 */ /* 0x000fe20000010000 */
[----:B------:R-:W3:Y:S01]  /*3bd0*/  SHFL.IDX PT, R108, R228, R233, 0x1f ;  /* 0x00001fe9e46c7589 */ /* 0x000ee200000e0000 */
[--C-:B------:R-:W-:Y:S01]  /*3be0*/  FADD.FTZ R32, R32, -R116.reuse ;  /* 0x8000007420207221 */ /* 0x100fe20000010000 */
[----:B------:R-:W-:Y:S02]  /*3bf0*/  FADD.FTZ R34, R34, -R116 ;  /* 0x8000007422227221 */ /* 0x000fe40000010000 */
[----:B------:R-:W4:Y:S01]  /*3c00*/  SHFL.IDX PT, R124, R228, R8, 0x1f ;  /* 0x00001f08e47c7589 */ /* 0x000f2200000e0000 */
        /* <DEDUP_REMOVED lines=11> */
[--C-:B---3--:R-:W-:Y:S01]  /*3cc0*/  FADD.FTZ R48, R48, -R108.reuse ;  /* 0x8000006c30307221 */ /* 0x108fe20000010000 */
[----:B------:R-:W-:Y:S02]  /*3cd0*/  FADD.FTZ R50, R50, -R108 ;  /* 0x8000006c32327221 */ /* 0x000fe40000010000 */
[----:B------:R-:W1:Y:S01]  /*3ce0*/  SHFL.IDX PT, R231, R9, R231, 0x1f ;  /* 0x00001fe709e77589 */ /* 0x000e6200000e0000 */
[--C-:B------:R-:W-:Y:S01]  /*3cf0*/  FADD.FTZ R37, R37, -R125.reuse ;  /* 0x8000007d25257221 */ /* 0x100fe20000010000 */
[----:B------:R-:W-:Y:S01]  /*3d00*/  FADD.FTZ R39, R39, -R125 ;  /* 0x8000007d27277221 */ /* 0x000fe20000010000 */
[--C-:B----4-:R-:W-:Y:S01]  /*3d10*/  FADD.FTZ R40, R40, -R124.reuse ;  /* 0x8000007c28287221 */ /* 0x110fe20000010000 */
[----:B------:R-:W-:Y:S01]  /*3d20*/  FADD.FTZ R42, R42, -R124 ;  /* 0x8000007c2a2a7221 */ /* 0x000fe20000010000 */
[--C-:B-----5:R-:W-:Y:S01]  /*3d30*/  FADD.FTZ R44, R44, -R121.reuse ;  /* 0x800000792c2c7221 */ /* 0x120fe20000010000 */
[----:B------:R-:W-:Y:S01]  /*3d40*/  FADD.FTZ R46, R46, -R121 ;  /* 0x800000792e2e7221 */ /* 0x000fe20000010000 */
[----:B------:R-:W3:Y:S01]  /*3d50*/  SHFL.IDX PT, R108, R12, R232, 0x1f ;  /* 0x00001fe80c6c7589 */ /* 0x000ee200000e0000 */
        /* <DEDUP_REMOVED lines=8> */
[----:B------:R-:W4:Y:S04]  /*3de0*/  SHFL.IDX PT, R116, R12, R233, 0x1f ;  /* 0x00001fe90c747589 */ /* 0x000f2800000e0000 */
[----:B------:R-:W5:Y:S01]  /*3df0*/  SHFL.IDX PT, R12, R12, R230, 0x1f ;  /* 0x00001fe60c0c7589 */ /* 0x000f6200000e0000 */
[--C-:B------:R-:W-:Y:S01]  /*3e00*/  FADD.FTZ R41, R41, -R120.reuse ;  /* 0x8000007829297221 */ /* 0x100fe20000010000 */
[----:B------:R-:W-:-:S02]  /*3e10*/  FADD.FTZ R43, R43, -R120 ;  /* 0x800000782b2b7221 */ /* 0x000fc40000010000 */
[----:B------:R-:W-:Y:S04]  /*3e20*/  SHFL.IDX PT, R237, R9, R237, 0x1f ;  /* 0x00001fed09ed7589 */ /* 0x000fe800000e0000 */
[----:B------:R-:W2:Y:S01]  /*3e30*/  SHFL.IDX PT, R120, R9, R8, 0x1f ;  /* 0x00001f0809787589 */ /* 0x000ea200000e0000 */
[----:B------:R-:W5:Y:S01]  /*3e40*/  MUFU.EX2 R126, R126 ;  /* 0x0000007e007e7308 */ /* 0x000f620000000800 */
[----:B-1----:R-:W-:Y:S01]  /*3e50*/  FADD.FTZ R128, R84, -R231 ;  /* 0x800000e754807221 */ /* 0x002fe20000010000 */
[----:B------:R-:W-:Y:S01]  /*3e60*/  FMUL.FTZ R84, R216, R24 ;  /* 0x00000018d8547220 */ /* 0x000fe20000410000 */
[----:B------:R-:W1:Y:S01]  /*3e70*/  SHFL.IDX PT, R228, R228, R230, 0x1f ;  /* 0x00001fe6e4e47589 */ /* 0x000e6200000e0000 */
[----:B------:R-:W-:-:S04]  /*3e80*/  FMUL.FTZ R25, R219, R25 ;  /* 0x00000019db197220 */ /* 0x000fc80000410000 */
[----:B------:R-:W1:Y:S01]  /*3e90*/  MUFU.EX2 R127, R127 ;  /* 0x0000007f007f7308 */ /* 0x000e620000000800 */
[----:B------:R-:W2:Y:S01]  /*3ea0*/  SHFL.IDX PT, R235, R9, R235, 0x1f ;  /* 0x00001feb09eb7589 */ /* 0x000ea200000e0000 */
[----:B---3--:R-:W-:Y:S01]  /*3eb0*/  FADD.FTZ R65, R65, -R108 ;  /* 0x8000006c41417221 */ /* 0x008fe20000010000 */
[----:B----4-:R-:W-:Y:S02]  /*3ec0*/  FADD.FTZ R66, R66, -R116 ;  /* 0x8000007442427221 */ /* 0x010fe40000010000 */
[----:B------:R-:W3:Y:S04]  /*3ed0*/  SHFL.IDX PT, R234, R9, R234, 0x1f ;  /* 0x00001fea09ea7589 */ /* 0x000ee800000e0000 */
[----:B------:R-:W4:Y:S04]  /*3ee0*/  SHFL.IDX PT, R233, R9, R233, 0x1f ;  /* 0x00001fe909e97589 */ /* 0x000f2800000e0000 */
[----:B------:R-:W4:Y:S04]  /*3ef0*/  SHFL.IDX PT, R232, R9, R232, 0x1f ;  /* 0x00001fe809e87589 */ /* 0x000f2800000e0000 */
[----:B------:R5:W4:Y:S01]  /*3f00*/  SHFL.IDX PT, R230, R9, R230, 0x1f ;  /* 0x00001fe609e67589 */ /* 0x000b2200000e0000 */
        /* <DEDUP_REMOVED lines=16> */
[----:B------:R-:W4:Y:S01]  /*4010*/  MUFU.EX2 R112, R112 ;  /* 0x0000007000707308 */ /* 0x000f220000000800 */
[----:B------:R-:W-:Y:S01]  /*4020*/  FADD.FTZ R62, R62, -R121 ;  /* 0x800000793e3e7221 */ /* 0x000fe20000010000 */
[----:B------:R-:W-:Y:S01]  /*4030*/  FADD.FTZ R15, R63, -R15 ;  /* 0x8000000f3f0f7221 */ /* 0x000fe20000010000 */
[----:B------:R-:W-:Y:S01]  /*4040*/  FFMA.FTZ R227, R150, UR10, -R227 ;  /* 0x0000000a96e37c23 */ /* 0x000fe200080108e3 */
[----:B------:R-:W-:-:S04]  /*4050*/  FFMA.FTZ R140, R151, UR10, -R140 ;  /* 0x0000000a978c7c23 */ /* 0x000fc8000801088c */
[----:B------:R-:W4:Y:S01]  /*4060*/  MUFU.EX2 R113, R113 ;  /* 0x0000007100717308 */ /* 0x000f220000000800 */
[----:B------:R-:W-:Y:S01]  /*4070*/  FADD.FTZ R231, R86, -R231 ;  /* 0x800000e756e77221 */ /* 0x000fe20000010000 */
[----:B------:R-:W-:Y:S01]  /*4080*/  F2FP.F16.F32.PACK_AB R86, R29, R28 ;  /* 0x0000001c1d56723e */ /* 0x000fe200000000ff */
[----:B------:R-:W-:-:S05]  /*4090*/  FMUL.FTZ R60, R95, R60 ;  /* 0x0000003c5f3c7220 */ /* 0x000fca0000410000 */
[----:B------:R-:W4:Y:S01]  /*40a0*/  MUFU.EX2 R122, R122 ;  /* 0x0000007a007a7308 */ /* 0x000f220000000800 */
[----:B------:R-:W-:Y:S01]  /*40b0*/  FMUL.FTZ R61, R11, R61 ;  /* 0x0000003d0b3d7220 */ /* 0x000fe20000410000 */
[----:B------:R-:W-:Y:S01]  /*40c0*/  FMUL.FTZ R62, R126, R62 ;  /* 0x0000003e7e3e7220 */ /* 0x000fe20000410000 */
[----:B-1----:R-:W-:-:S05]  /*40d0*/  FMUL.FTZ R15, R127, R15 ;  /* 0x0000000f7f0f7220 */ /* 0x002fca0000410000 */
[----:B------:R-:W1:Y:S01]  /*40e0*/  MUFU.EX2 R123, R123 ;  /* 0x0000007b007b7308 */ /* 0x000e620000000800 */
[----:B------:R-:W-:Y:S01]  /*40f0*/  F2FP.F16.F32.PACK_AB R66, R66, R9 ;  /* 0x000000094242723e */ /* 0x000fe200000000ff */
[----:B------:R-:W-:-:S06]  /*4100*/  FADD.FTZ R67, R67, -R108 ;  /* 0x8000006c43437221 */ /* 0x000fcc0000010000 */
[----:B------:R-:W1:Y:S01]  /*4110*/  MUFU.EX2 R117, R117 ;  /* 0x0000007500757308 */ /* 0x000e620000000800 */
[----:B--2---:R-:W-:Y:S01]  /*4120*/  FADD.FTZ R63, R72, -R120 ;  /* 0x80000078483f7221 */ /* 0x004fe20000010000 */
[----:B------:R-:W-:-:S06]  /*4130*/  FADD.FTZ R108, R73, -R237 ;  /* 0x800000ed496c7221 */ /* 0x000fcc0000010000 */
[----:B------:R-:W2:Y:S01]  /*4140*/  MUFU.EX2 R111, R111 ;  /* 0x0000006f006f7308 */ /* 0x000ea20000000800 */
[----:B------:R-:W-:-:S07]  /*4150*/  FADD.FTZ R12, R71, -R12 ;  /* 0x8000000c470c7221 */ /* 0x000fce0000010000 */
[----:B------:R-:W2:Y:S08]  /*4160*/  MUFU.EX2 R114, R114 ;  /* 0x0000007200727308 */ /* 0x000eb00000000800 */
[----:B------:R-:W2:Y:S08]  /*4170*/  MUFU.EX2 R115, R115 ;  /* 0x0000007300737308 */ /* 0x000eb00000000800 */
[----:B------:R-:W2:Y:S08]  /*4180*/  MUFU.EX2 R118, R118 ;  /* 0x0000007600767308 */ /* 0x000eb00000000800 */
[----:B------:R-:W2:Y:S01]  /*4190*/  MUFU.EX2 R119, R119 ;  /* 0x0000007700777308 */ /* 0x000ea20000000800 */
[----:B------:R-:W-:-:S07]  /*41a0*/  F2FP.F16.F32.PACK_AB R70, R61, R60 ;  /* 0x0000003c3d46723e */ /* 0x000fce00000000ff */
[----:B------:R-:W2:Y:S01]  /*41b0*/  MUFU.EX2 R131, R131 ;  /* 0x0000008300837308 */ /* 0x000ea20000000800 */
[----:B------:R-:W-:-:S07]  /*41c0*/  F2FP.F16.F32.PACK_AB R71, R15, R62 ;  /* 0x0000003e0f47723e */ /* 0x000fce00000000ff */
[----:B------:R-:W2:Y:S01]  /*41d0*/  MUFU.EX2 R134, R134 ;  /* 0x0000008600867308 */ /* 0x000ea20000000800 */
[----:B------:R-:W-:-:S07]  /*41e0*/  FMUL.FTZ R60, R100, R63 ;  /* 0x0000003f643c7220 */ /* 0x000fce0000410000 */
[----:B------:R-:W2:Y:S01]  /*41f0*/  MUFU.EX2 R135, R135 ;  /* 0x0000008700877308 */ /* 0x000ea20000000800 */
[----:B------:R-:W-:-:S07]  /*4200*/  FMUL.FTZ R15, R101, R108 ;  /* 0x0000006c650f7220 */ /* 0x000fce0000410000 */
[----:B------:R-:W-:Y:S01]  /*4210*/  MUFU.EX2 R102, R102 ;  /* 0x0000006600667308 */ /* 0x000fe20000000800 */
[----:B------:R-:W-:-:S07]  /*4220*/  FADD.FTZ R64, R64, -R116 ;  /* 0x8000007440407221 */ /* 0x000fce0000010000 */
[----:B------:R-:W2:Y:S08]  /*4230*/  MUFU.EX2 R138, R138 ;  /* 0x0000008a008a7308 */ /* 0x000eb00000000800 */
[----:B------:R-:W2:Y:S08]  /*4240*/  MUFU.EX2 R139, R139 ;  /* 0x0000008b008b7308 */ /* 0x000eb00000000800 */
[----:B------:R-:W2:Y:S08]  /*4250*/  MUFU.EX2 R132, R132 ;  /* 0x0000008400847308 */ /* 0x000eb00000000800 */
[----:B------:R-:W2:Y:S01]  /*4260*/  MUFU.EX2 R136, R136 ;  /* 0x0000008800887308 */ /* 0x000ea20000000800 */
[----:B------:R-:W-:-:S07]  /*4270*/  FADD.FTZ R56, R56, -R124 ;  /* 0x8000007c38387221 */ /* 0x000fce0000010000 */
[----:B------:R-:W2:Y:S01]  /*4280*/  MUFU.EX2 R103, R103 ;  /* 0x0000006700677308 */ /* 0x000ea20000000800 */
[----:B------:R-:W-:-:S07]  /*4290*/  FADD.FTZ R58, R58, -R124 ;  /* 0x8000007c3a3a7221 */ /* 0x000fce0000010000 */
[----:B------:R-:W-:Y:S01]  /*42a0*/  MUFU.EX2 R104, R104 ;  /* 0x0000006800687308 */ /* 0x000fe20000000800 */
[----:B------:R-:W-:-:S07]  /*42b0*/  FADD.FTZ R57, R57, -R125 ;  /* 0x8000007d39397221 */ /* 0x000fce0000010000 */
[----:B------:R-:W-:Y:S01]  /*42c0*/  MUFU.EX2 R105, R105 ;  /* 0x0000006900697308 */ /* 0x000fe20000000800 */
[----:B------:R-:W-:-:S07]  /*42d0*/  FADD.FTZ R59, R59, -R125 ;  /* 0x8000007d3b3b7221 */ /* 0x000fce0000010000 */
[----:B------:R-:W-:Y:S08]  /*42e0*/  MUFU.EX2 R106, R106 ;  /* 0x0000006a006a7308 */ /* 0x000ff00000000800 */
[----:B------:R-:W2:Y:S08]  /*42f0*/  MUFU.EX2 R133, R133 ;  /* 0x0000008500857308 */ /* 0x000eb00000000800 */
[----:B------:R-:W2:Y:S08]  /*4300*/  MUFU.EX2 R137, R137 ;  /* 0x0000008900897308 */ /* 0x000eb00000000800 */
[----:B------:R-:W2:Y:S08]  /*4310*/  MUFU.EX2 R28, R227 ;  /* 0x000000e3001c7308 */ /* 0x000eb00000000800 */
[----:B------:R-:W2:Y:S01]  /*4320*/  MUFU.EX2 R9, R140 ;  /* 0x0000008c00097308 */ /* 0x000ea20000000800 */
[----:B------:R-:W-:Y:S01]  /*4330*/  FMUL.FTZ R26, R217, R26 ;  /* 0x0000001ad91a7220 */ /* 0x000fe20000410000 */
[----:B------:R-:W-:Y:S01]  /*4340*/  FMUL.FTZ R27, R218, R27 ;  /* 0x0000001bda1b7220 */ /* 0x000fe20000410000 */
[--C-:B------:R-:W-:Y:S01]  /*4350*/  FADD.FTZ R53, R53, -R228.reuse ;  /* 0x800000e435357221 */ /* 0x100fe20000010000 */
[----:B------:R-:W-:Y:S01]  /*4360*/  FADD.FTZ R55, R55, -R228 ;  /* 0x800000e437377221 */ /* 0x000fe20000010000 */
[----:B------:R-:W-:Y:S01]  /*4370*/  FMUL.FTZ R30, R220, R30 ;  /* 0x0000001edc1e7220 */ /* 0x000fe20000410000 */
[----:B------:R-:W-:Y:S01]  /*4380*/  FMUL.FTZ R31, R221, R31 ;  /* 0x0000001fdd1f7220 */ /* 0x000fe20000410000 */
[----:B------:R-:W-:Y:S01]  /*4390*/  FMUL.FTZ R64, R96, R64 ;  /* 0x0000004060407220 */ /* 0x000fe20000410000 */
[----:B------:R-:W-:Y:S01]  /*43a0*/  F2FP.F16.F32.PACK_AB R60, R15, R60 ;  /* 0x0000003c0f3c723e */ /* 0x000fe200000000ff */
[----:B------:R-:W-:Y:S01]  /*43b0*/  FADD.FTZ R116, R76, -R235 ;  /* 0x800000eb4c747221 */ /* 0x000fe20000010000 */
[----:B---3--:R-:W-:Y:S01]  /*43c0*/  FADD.FTZ R124, R77, -R234 ;  /* 0x800000ea4d7c7221 */ /* 0x008fe20000010000 */
[----:B------:R-:W-:Y:S01]  /*43d0*/  FMUL.FTZ R32, R10, R32 ;  /* 0x000000200a207220 */ /* 0x000fe20000410000 */
[----:B------:R-:W-:Y:S01]  /*43e0*/  FMUL.FTZ R33, R19, R33 ;  /* 0x0000002113217220 */ /* 0x000fe20000410000 */
[----:B------:R-:W-:Y:S01]  /*43f0*/  FMUL.FTZ R34, R222, R34 ;  /* 0x00000022de227220 */ /* 0x000fe20000410000 */
[----:B-----5:R-:W-:Y:S01]  /*4400*/  FMUL.FTZ R35, R109, R35 ;  /* 0x000000236d237220 */ /* 0x020fe20000410000 */
[----:B------:R-:W-:Y:S01]  /*4410*/  FMUL.FTZ R36, R20, R36 ;  /* 0x0000002414247220 */ /* 0x000fe20000410000 */
[----:B------:R-:W-:Y:S01]  /*4420*/  FMUL.FTZ R37, R21, R37 ;  /* 0x0000002515257220 */ /* 0x000fe20000410000 */
[----:B----4-:R-:W-:Y:S01]  /*4430*/  FMUL.FTZ R38, R112, R38 ;  /* 0x0000002670267220 */ /* 0x010fe20000410000 */
[----:B------:R-:W-:Y:S01]  /*4440*/  FMUL.FTZ R39, R113, R39 ;  /* 0x0000002771277220 */ /* 0x000fe20000410000 */
[----:B------:R-:W-:Y:S01]  /*4450*/  FMUL.FTZ R56, R93, R56 ;  /* 0x000000385d387220 */ /* 0x000fe20000410000 */
[----:B------:R-:W-:Y:S01]  /*4460*/  FMUL.FTZ R57, R94, R57 ;  /* 0x000000395e397220 */ /* 0x000fe20000410000 */
[----:B------:R-:W-:Y:S01]  /*4470*/  FMUL.FTZ R58, R122, R58 ;  /* 0x0000003a7a3a7220 */ /* 0x000fe20000410000 */
[----:B-1----:R-:W-:Y:S01]  /*4480*/  FMUL.FTZ R59, R123, R59 ;  /* 0x0000003b7b3b7220 */ /* 0x002fe20000410000 */
        /* <DEDUP_REMOVED lines=15> */
[----:B--2---:R-:W-:Y:S01]  /*4580*/  FMUL.FTZ R47, R111, R47 ;  /* 0x0000002f6f2f7220 */ /* 0x004fe20000410000 */
        /* <DEDUP_REMOVED lines=207> */
.L_x_3376:
        /* <DEDUP_REMOVED lines=68> */
.L_x_3377:
        /* <DEDUP_REMOVED lines=12> */
.L_x_3367:
        /* <DEDUP_REMOVED lines=116> */
.L_x_3390:
[----:B------:R-:W-:-:S05]  /*5ec0*/  IMAD.U32 R7, RZ, RZ, UR36 ;  /* 0x00000024ff077e24 */ /* 0x000fca000f8e00ff */
[----:B------:R-:W-:-:S04]  /*5ed0*/  LOP3.LUT R7, R7, 0x1, RZ, 0xfc, !PT ;  /* 0x0000000107077812 */ /* 0x000fc800078efcff */
[----:B------:R-:W-:-:S13]  /*5ee0*/  ISETP.NE.AND P0, PT, R7, 0x3, PT ;  /* 0x000000030700780c */ /* 0x000fda0003f05270 */
[----:B--2---:R-:W-:Y:S05]  /*5ef0*/  @!P0 BRA `(.L_x_3380) ;  /* 0x0000000000048947 */ /* 0x004fea0003800000 */
[----:B------:R-:W-:Y:S01]  /*5f00*/  BPT.TRAP 0x1 ;  /* 0x000000040000795c */ /* 0x000fe20000300000 */
.L_x_3380:
[----:B------:R-:W-:Y:S01]  /*5f10*/  IMAD R7, R0, 0x8, R236 ;  /* 0x0000000800077824 */ /* 0x000fe200078e02ec */
[----:B------:R-:W-:-:S04]  /*5f20*/  SHF.L.U32 R18, R4, 0x1f, RZ ;  /* 0x0000001f04127819 */ /* 0x000fc800000006ff */
[----:B------:R1:W2:Y:S01]  /*5f30*/  SYNCS.PHASECHK.TRANS64.TRYWAIT P1, [R7+URZ+0x30c10], R18 ;  /* 0x030c1012070075a7 */ /* 0x0002a2000802017f */
[----:B------:R-:W-:Y:S05]  /*5f40*/  @!P0 BRA `(.L_x_3381) ;  /* 0x0000000000048947 */ /* 0x000fea0003800000 */
[----:B------:R-:W-:Y:S01]  /*5f50*/  BPT.TRAP 0x1 ;  /* 0x000000040000795c */ /* 0x000fe20000300000 */
.L_x_3381:
[----:B---3--:R-:W-:-:S05]  /*5f60*/  VIADD R8, R236, 0x10000 ;  /* 0x00010000ec087836 */ /* 0x008fca0000000000 */
[----:B------:R-:W-:-:S04]  /*5f70*/  SHF.R.U32.HI R8, RZ, 0x4, R8 ;  /* 0x00000004ff087819 */ /* 0x000fc80000011608 */
[----:B------:R-:W-:-:S04]  /*5f80*/  LOP3.LUT R8, R8, 0x3fff, RZ, 0xc0, !PT ;  /* 0x00003fff08087812 */ /* 0x000fc800078ec0ff */
[----:B------:R-:W-:Y:S01]  /*5f90*/  LOP3.LUT R9, R8, 0x10000, RZ, 0xfc, !PT ;  /* 0x0001000008097812 */ /* 0x000fe200078efcff */
[----:B--2---:R-:W-:Y:S06]  /*5fa0*/  @P1 BRA `(.L_x_3382) ;  /* 0x0000000000081947 */ /* 0x004fec0003800000 */
[----:B------:R-:W2:Y:S02]  /*5fb0*/  SYNCS.PHASECHK.TRANS64.TRYWAIT P1, [R7+URZ+0x30c10], R18 ;  /* 0x030c1012070075a7 */ /* 0x000ea4000802017f */
[----:B--2---:R-:W-:Y:S05]  /*5fc0*/  @!P1 BRA `(.L_x_3383) ;  /* 0x0000007800109947 */ /* 0x004fea0003800000 */
.L_x_3382:
        /* <DEDUP_REMOVED lines=63> */
.L_x_3384:
[----:B------:R1:W1:Y:S01]  /*63c0*/  SYNCS.PHASECHK.TRANS64.TRYWAIT P1, [R7+URZ+0x30c30], R18 ;  /* 0x030c3012070075a7 */ /* 0x000262000802017f */
[----:B------:R-:W-:Y:S05]  /*63d0*/  @!P0 BRA `(.L_x_3385) ;  /* 0x0000000000048947 */ /* 0x000fea0003800000 */
[----:B------:R-:W-:Y:S01]  /*63e0*/  BPT.TRAP 0x1 ;  /* 0x000000040000795c */ /* 0x000fe20000300000 */
.L_x_3385:
        /* <DEDUP_REMOVED lines=8> */
.L_x_3386:
        /* <DEDUP_REMOVED lines=8> */
[----:B---3--:R-:W-:Y:S01]  /*64f0*/  SHFL.IDX PT, R18, R231, R5, 0x1f ;  /* 0x00001f05e7127589 */ /* 0x008fe200000e0000 */
[C---:B------:R-:W-:Y:S01]  /*6500*/  VIADD R13, R5.reuse, 0x10 ;  /* 0x00000010050d7836 */ /* 0x040fe20000000000 */
[----:B------:R-:W-:Y:S01]  /*6510*/  ISETP.GT.AND P2, PT, R6, RZ, PT ;  /* 0x000000ff0600720c */ /* 0x000fe20003f44270 */
[C---:B------:R-:W-:Y:S01]  /*6520*/  VIADD R14, R5.reuse, 0x14 ;  /* 0x00000014050e7836 */ /* 0x040fe20000000000 */
[----:B--2---:R-:W-:Y:S01]  /*6530*/  SHFL.IDX PT, R9, R16, R5, 0x1f ;  /* 0x00001f0510097589 */ /* 0x004fe200000e0000 */
[C---:B------:R-:W-:Y:S01]  /*6540*/  VIADD R15, R5.reuse, 0x18 ;  /* 0x00000018050f7836 */ /* 0x040fe20000000000 */
[----:B------:R-:W-:Y:S01]  /*6550*/  FSEL R104, R104, -INF , P2 ;  /* 0xff80000068687808 */ /* 0x000fe20001000000 */
[C---:B------:R-:W-:Y:S01]  /*6560*/  VIADD R19, R5.reuse, 0x4 ;  /* 0x0000000405137836 */ /* 0x040fe20000000000 */
[----:B------:R-:W-:Y:S01]  /*6570*/  HGMMA.64x128x16.F32 R24, gdesc[UR4], RZ, !UPT, gsb0 ;  /* 0x01e00000041879f0 */ /* 0x000fe2000c0008ff */
[----:B------:R-:W-:Y:S01]  /*6580*/  UIADD3 UR4, UR6, 0x2, URZ ;  /* 0x0000000206047890 */ /* 0x000fe2000fffe03f */
[C---:B------:R-:W-:Y:S01]  /*6590*/  VIADD R17, R5.reuse, 0x8 ;  /* 0x0000000805117836 */ /* 0x040fe20000000000 */
[----:B------:R-:W1:Y:S01]  /*65a0*/  SHFL.IDX PT, R12, R16, R12, 0x1f ;  /* 0x00001f0c100c7589 */ /* 0x000e6200000e0000 */
[----:B------:R-:W-:Y:S01]  /*65b0*/  VIADD R20, R5, 0x1c ;  /* 0x0000001c05147836 */ /* 0x000fe20000000000 */
[----:B------:R-:W-:Y:S01]  /*65c0*/  ISETP.GT.AND P1, PT, R6, 0x8, PT ;  /* 0x000000080600780c */ /* 0x000fe20003f24270 */
[----:B------:R-:W-:Y:S01]  /*65d0*/  ULDC UR5, c[0x0][0x744] ;  /* 0x0001d10000057ab9 */ /* 0x000fe20000000800 */
[----:B------:R-:W-:Y:S01]  /*65e0*/  SHFL.IDX PT, R13, R16, R13, 0x1f ;  /* 0x00001f0d100d7589 */ /* 0x000fe200000e0000 */
[----:B------:R-:W-:Y:S01]  /*65f0*/  UMOV UR10, UR4 ;  /* 0x00000004000a7c82 */ /* 0x000fe20008000000 */
[----:B------:R-:W-:Y:S01]  /*6600*/  UIADD3 UR4, UR6, 0x4, URZ ;  /* 0x0000000406047890 */ /* 0x000fe2000fffe03f */
[----:B------:R-:W-:Y:S01]  /*6610*/  FSEL R101, R101, -INF , P2 ;  /* 0xff80000065657808 */ /* 0x000fe20001000000 */
[----:B------:R-:W-:Y:S01]  /*6620*/  SHFL.IDX PT, R14, R16, R14, 0x1f ;  /* 0x00001f0e100e7589 */ /* 0x000fe200000e0000 */
[----:B------:R-:W-:Y:S01]  /*6630*/  FSEL R93, R93, -INF , P2 ;  /* 0xff8000005d5d7808 */ /* 0x000fe20001000000 */
[----:B------:R-:W-:Y:S01]  /*6640*/  UIADD3 UR6, UR6, 0x6, URZ ;  /* 0x0000000606067890 */ /* 0x000fe2000fffe03f */
[----:B------:R-:W-:Y:S01]  /*6650*/  FSEL R230, R92, -INF , P2 ;  /* 0xff8000005ce67808 */ /* 0x000fe20001000000 */
[----:B------:R-:W2:Y:S01]  /*6660*/  SHFL.IDX PT, R15, R16, R15, 0x1f ;  /* 0x00001f0f100f7589 */ /* 0x000ea200000e0000 */
[----:B------:R-:W-:Y:S01]  /*6670*/  FSEL R94, R94, -INF , P1 ;  /* 0xff8000005e5e7808 */ /* 0x000fe20000800000 */
[----:B------:R-:W-:Y:S01]  /*6680*/  IMAD R217, R0, 0x400, R217 ;  /* 0x0000040000d97824 */ /* 0x000fe200078e02d9 */
[----:B------:R-:W-:Y:S01]  /*6690*/  FSEL R103, R103, -INF , P1 ;  /* 0xff80000067677808 */ /* 0x000fe20000800000 */
[----:B------:R-:W3:Y:S01]  /*66a0*/  SHFL.IDX PT, R22, R231, R17, 0x1f ;  /* 0x00001f11e7167589 */ /* 0x000ee200000e0000 */
[----:B------:R-:W-:-:S02]  /*66b0*/  FSEL R106, R106, -INF , P1 ;  /* 0xff8000006a6a7808 */ /* 0x000fc40000800000 */
        /* <DEDUP_REMOVED lines=10> */
[----:B------:R-:W-:Y:S01]  /*6760*/  FSEL R147, R147, -INF , P1 ;  /* 0xff80000093937808 */ /* 0x000fe20000800000 */
[----:B------:R-:W-:Y:S01]  /*6770*/  FFMA.FTZ R12, R95, UR5, -R12 ;  /* 0x000000055f0c7c23 */ /* 0x000fe2000801080c */
[----:B------:R-:W-:Y:S01]  /*6780*/  FSEL R89, R89, -INF , P2 ;  /* 0xff80000059597808 */ /* 0x000fe20001000000 */
[----:B------:R-:W5:Y:S01]  /*6790*/  MUFU.EX2 R9, R9 ;  /* 0x0000000900097308 */ /* 0x000f620000000800 */
[----:B-1----:R-:W-:Y:S01]  /*67a0*/  VIADD R93, R5, 0x1c ;  /* 0x0000001c055d7836 */ /* 0x002fe20000000000 */
[----:B------:R-:W-:Y:S02]  /*67b0*/  FSEL R91, R91, -INF , P1 ;  /* 0xff8000005b5b7808 */ /* 0x000fe40000800000 */
[----:B------:R-:W-:Y:S02]  /*67c0*/  FSEL R100, R100, -INF , P2 ;  /* 0xff80000064647808 */ /* 0x000fe40001000000 */
[----:B------:R-:W-:-:S02]  /*67d0*/  FSEL R113, R113, -INF , P2 ;  /* 0xff80000071717808 */ /* 0x000fc40001000000 */
[----:B------:R-:W-:Y:S01]  /*67e0*/  FSEL R108, R108, -INF , P2 ;  /* 0xff8000006c6c7808 */ /* 0x000fe20001000000 */
[----:B--2---:R-:W-:Y:S01]  /*67f0*/  FFMA.FTZ R100, R100, UR5, -R15 ;  /* 0x0000000564647c23 */ /* 0x004fe2000801080f */
[----:B------:R-:W-:Y:S01]  /*6800*/  FSEL R110, R110, -INF , P1 ;  /* 0xff8000006e6e7808 */ /* 0x000fe20000800000 */
[----:B------:R-:W-:Y:S01]  /*6810*/  MUFU.EX2 R12, R12 ;  /* 0x0000000c000c7308 */ /* 0x000fe20000000800 */
[----:B------:R-:W-:Y:S01]  /*6820*/  FSEL R112, R112, -INF , P2 ;  /* 0xff80000070707808 */ /* 0x000fe20001000000 */
[--C-:B---3--:R-:W-:Y:S01]  /*6830*/  FFMA.FTZ R21, R108, UR5, -R22.reuse ;  /* 0x000000056c157c23 */ /* 0x108fe20008010816 */
[----:B------:R-:W-:Y:S01]  /*6840*/  FSEL R114, R114, -INF , P1 ;  /* 0xff80000072727808 */ /* 0x000fe20000800000 */
[----:B------:R-:W-:Y:S01]  /*6850*/  FFMA.FTZ R22, R110, UR5, -R22 ;  /* 0x000000056e167c23 */ /* 0x000fe20008010816 */
[----:B------:R-:W-:Y:S02]  /*6860*/  FSEL R96, R96, -INF , P2 ;  /* 0xff80000060607808 */ /* 0x000fe40001000000 */
[----:B------:R-:W-:Y:S01]  /*6870*/  FSEL R98, R98, -INF , P1 ;  /* 0xff80000062627808 */ /* 0x000fe20000800000 */
[----:B------:R-:W-:Y:S01]  /*6880*/  MUFU.EX2 R228, R100 ;  /* 0x0000006400e47308 */ /* 0x000fe20000000800 */
[----:B------:R-:W-:Y:S01]  /*6890*/  FSEL R102, R102, -INF , P1 ;  /* 0xff80000066667808 */ /* 0x000fe20000800000 */
[--C-:B------:R-:W-:Y:S01]  /*68a0*/  FFMA.FTZ R96, R96, UR5, -R13.reuse ;  /* 0x0000000560607c23 */ /* 0x100fe2000801080d */
[----:B------:R-:W-:Y:S01]  /*68b0*/  FSEL R109, R109, -INF , P2 ;  /* 0xff8000006d6d7808 */ /* 0x000fe20001000000 */
[----:B------:R-:W-:Y:S01]  /*68c0*/  FFMA.FTZ R13, R98, UR5, -R13 ;  /* 0x00000005620d7c23 */ /* 0x000fe2000801080d */
[----:B------:R-:W-:Y:S01]  /*68d0*/  FSEL R97, R97, -INF , P2 ;  /* 0xff80000061617808 */ /* 0x000fe20001000000 */
[----:B----4-:R-:W1:Y:S01]  /*68e0*/  SHFL.IDX PT, R98, R223, R5, 0x1f ;  /* 0x00001f05df627589 */ /* 0x010e6200000e0000 */
[----:B------:R-:W-:Y:S01]  /*68f0*/  FFMA.FTZ R15, R102, UR5, -R15 ;  /* 0x00000005660f7c23 */ /* 0x000fe2000801080f */
[----:B------:R-:W-:Y:S01]  /*6900*/  FSEL R99, R99, -INF , P1 ;  /* 0xff80000063637808 */ /* 0x000fe20000800000 */
[----:B------:R-:W-:Y:S01]  /*6910*/  MUFU.EX2 R229, R96 ;  /* 0x0000006000e57308 */ /* 0x000fe20000000800 */
[----:B------:R-:W-:Y:S01]  /*6920*/  FSEL R119, R119, -INF , P1 ;  /* 0xff80000077777808 */ /* 0x000fe20000800000 */
[--C-:B------:R-:W-:Y:S01]  /*6930*/  FFMA.FTZ R97, R97, UR5, -R14.reuse ;  /* 0x0000000561617c23 */ /* 0x100fe2000801080e */
[----:B------:R-:W-:Y:S01]  /*6940*/  FSEL R105, R105, -INF , P2 ;  /* 0xff80000069697808 */ /* 0x000fe20001000000 */
[----:B------:R-:W-:Y:S01]  /*6950*/  FFMA.FTZ R14, R99, UR5, -R14 ;  /* 0x00000005630e7c23 */ /* 0x000fe2000801080e */
[----:B------:R-:W-:-:S02]  /*6960*/  FSEL R107, R107, -INF , P1 ;  /* 0xff8000006b6b7808 */ /* 0x000fc40000800000 */
[----:B------:R-:W-:Y:S01]  /*6970*/  FSEL R99, R121, -INF , P2 ;  /* 0xff80000079637808 */ /* 0x000fe20001000000 */
[----:B------:R1:W-:Y:S01]  /*6980*/  MUFU.EX2 R226, R97 ;  /* 0x0000006100e27308 */ /* 0x0003e20000000800 */
[----:B------:R-:W-:Y:S02]  /*6990*/  FSEL R123, R123, -INF , P1 ;  /* 0xff8000007b7b7808 */ /* 0x000fe40000800000 */
[----:B------:R-:W-:Y:S02]  /*69a0*/  FSEL R134, R134, -INF , P1 ;  /* 0xff80000086867808 */ /* 0x000fe40000800000 */
[----:B------:R-:W-:Y:S02]  /*69b0*/  FSEL R120, R120, -INF , P2 ;  /* 0xff80000078787808 */ /* 0x000fe40001000000 */
[----:B------:R-:W-:Y:S01]  /*69c0*/  FSEL R131, R131, -INF , P1 ;  /* 0xff80000083837808 */ /* 0x000fe20000800000 */
[----:B------:R-:W-:Y:S01]  /*69d0*/  MUFU.EX2 R15, R15 ;  /* 0x0000000f000f7308 */ /* 0x000fe20000000800 */
[----:B------:R-:W-:-:S02]  /*69e0*/  FSEL R111, R111, -INF , P1 ;  /* 0xff8000006f6f7808 */ /* 0x000fc40000800000 */
[----:B------:R-:W-:Y:S01]  /*69f0*/  FSEL R126, R126, -INF , P1 ;  /* 0xff8000007e7e7808 */ /* 0x000fe20000800000 */
[----:B-1----:R-:W-:Y:S01]  /*6a00*/  FFMA.FTZ R97, R120, UR5, -R98 ;  /* 0x0000000578617c23 */ /* 0x002fe20008010862 */
[----:B------:R-:W-:Y:S01]  /*6a10*/  FSEL R120, R144, -INF , P2 ;  /* 0xff80000090787808 */ /* 0x000fe20001000000 */
[----:B------:R-:W-:Y:S01]  /*6a20*/  VIADD R144, R5, 0xc ;  /* 0x0000000c05907836 */ /* 0x000fe20000000000 */
[----:B------:R-:W-:Y:S01]  /*6a30*/  FSEL R130, R130, -INF , P1 ;  /* 0xff80000082827808 */ /* 0x000fe20000800000 */
[----:B------:R-:W-:Y:S01]  /*6a40*/  MUFU.EX2 R222, R222 ;  /* 0x000000de00de7308 */ /* 0x000fe20000000800 */
[----:B------:R-:W-:Y:S02]  /*6a50*/  FSEL R135, R135, -INF , P1 ;  /* 0xff80000087877808 */ /* 0x000fe40000800000 */
[----:B------:R-:W1:Y:S01]  /*6a60*/  SHFL.IDX PT, R121, R218, R144, 0x1f ;  /* 0x00001f90da797589 */ /* 0x000e6200000e0000 */
[----:B------:R-:W-:Y:S02]  /*6a70*/  FSEL R142, R142, -INF , P1 ;  /* 0xff8000008e8e7808 */ /* 0x000fe40000800000 */
[----:B------:R-:W-:-:S02]  /*6a80*/  FSEL R139, R139, -INF , P1 ;  /* 0xff8000008b8b7808 */ /* 0x000fc40000800000 */
        /* <DEDUP_REMOVED lines=9> */
[----:B------:R-:W-:-:S05]  /*6b20*/  FSEL R150, R150, -INF , P1 ;  /* 0xff80000096967808 */ /* 0x000fca0000800000 */
[----:B------:R-:W-:Y:S01]  /*6b30*/  MUFU.EX2 R97, R97 ;  /* 0x0000006100617308 */ /* 0x000fe20000000800 */
[--C-:B-1----:R-:W-:Y:S01]  /*6b40*/  FFMA.FTZ R122, R122, UR5, -R121.reuse ;  /* 0x000000057a7a7c23 */ /* 0x102fe20008010879 */
[----:B------:R-:W-:-:S06]  /*6b50*/  FFMA.FTZ R121, R143, UR5, -R121 ;  /* 0x000000058f797c23 */ /* 0x000fcc0008010879 */
[----:B------:R-:W-:Y:S08]  /*6b60*/  MUFU.EX2 R98, R98 ;  /* 0x0000006200627308 */ /* 0x000ff00000000800 */
[----:B------:R-:W-:Y:S01]  /*6b70*/  MUFU.EX2 R21, R21 ;  /* 0x0000001500157308 */ /* 0x000fe20000000800 */
[----:B------:R-:W-:Y:S02]  /*6b80*/  WARPGROUP.DEPBAR.LE gsb0, 0x0 ;  /* 0x00008000000079c5 */ /* 0x000fe40000010000 */
[----:B------:R-:W-:-:S05]  /*6b90*/  WARPGROUP.ARRIVE ;  /* 0x00000000000079c5 */ /* 0x000fca0000000000 */
[----:B------:R-:W-:Y:S01]  /*6ba0*/  MUFU.EX2 R22, R22 ;  /* 0x0000001600167308 */ /* 0x000fe20000000800 */
[----:B-----5:R-:W-:Y:S02]  /*6bb0*/  R2UR UR8, R10 ;  /* 0x000000000a0872ca */ /* 0x020fe400000e0000 */
[----:B------:R-:W-:Y:S01]  /*6bc0*/  R2UR UR9, R11 ;  /* 0x000000000b0972ca */ /* 0x000fe200000e0000 */
[----:B------:R-:W1:Y:S04]  /*6bd0*/  SHFL.IDX PT, R10, R16, R19, 0x1f ;  /* 0x00001f13100a7589 */ /* 0x000e6800000e0000 */
[----:B------:R2:W3:Y:S04]  /*6be0*/  SHFL.IDX PT, R11, R16, R17, 0x1f ;  /* 0x00001f11100b7589 */ /* 0x0004e800000e0000 */
[----:B------:R-:W4:Y:S04]  /*6bf0*/  SHFL.IDX PT, R16, R16, R20, 0x1f ;  /* 0x00001f1410107589 */ /* 0x000f2800000e0000 */
[----:B------:R-:W-:Y:S01]  /*6c00*/  HGMMA.64x128x16.F32 R24, gdesc[UR8], R24, gsb0 ;  /* 0x01e00000081879f0 */ /* 0x000fe20008000818 */
[----:B------:R-:W-:Y:S01]  /*6c10*/  R2UR UR8, R234 ;  /* 0x00000000ea0872ca */ /* 0x000fe200000e0000 */
[----:B------:R-:W-:Y:S01]  /*6c20*/  UMOV UR10, UR4 ;  /* 0x00000004000a7c82 */ /* 0x000fe20008000000 */
[----:B------:R-:W-:Y:S01]  /*6c30*/  R2UR UR9, R235 ;  /* 0x00000000eb0972ca */ /* 0x000fe200000e0000 */
[----:B------:R-:W-:Y:S01]  /*6c40*/  UMOV UR11, 0x40000040 ;  /* 0x40000040000b7882 */ /* 0x000fe20000000000 */
[----:B--2---:R-:W-:Y:S01]  /*6c50*/  FFMA.FTZ R17, R104, UR5, -R18 ;  /* 0x0000000568117c23 */ /* 0x004fe20008010812 */
[----:B------:R-:W-:-:S02]  /*6c60*/  VIADD R104, R5, 0x18 ;  /* 0x0000001805687836 */ /* 0x000fc40000000000 */
[----:B------:R-:W-:Y:S01]  /*6c70*/  FFMA.FTZ R18, R106, UR5, -R18 ;  /* 0x000000056a127c23 */ /* 0x000fe20008010812 */
[----:B------:R-:W-:Y:S01]  /*6c80*/  VIADD R106, R5, 0x10 ;  /* 0x00000010056a7836 */ /* 0x000fe20000000000 */
[----:B------:R-:W2:Y:S01]  /*6c90*/  SHFL.IDX PT, R20, R231, R19, 0x1f ;  /* 0x00001f13e7147589 */ /* 0x000ea200000e0000 */
[----:B------:R-:W-:Y:S01]  /*6ca0*/  R2UR UR4, R217 ;  /* 0x00000000d90472ca */ /* 0x000fe200000e0000 */
[----:B------:R-:W-:Y:S01]  /*6cb0*/  MUFU.EX2 R17, R17 ;  /* 0x0000001100117308 */ /* 0x000fe20000000800 */
[--C-:B-1----:R-:W-:Y:S01]  /*6cc0*/  FFMA.FTZ R89, R89, UR5, -R10.reuse ;  /* 0x0000000559597c23 */ /* 0x102fe2000801080a */
[----:B------:R-:W1:Y:S01]  /*6cd0*/  SHFL.IDX PT, R90, R231, R106, 0x1f ;  /* 0x00001f6ae75a7589 */ /* 0x000e6200000e0000 */
[----:B------:R-:W-:Y:S01]  /*6ce0*/  FFMA.FTZ R10, R91, UR5, -R10 ;  /* 0x000000055b0a7c23 */ /* 0x000fe2000801080a */
[--C-:B---3--:R-:W-:Y:S01]  /*6cf0*/  FFMA.FTZ R230, R230, UR5, -R11.reuse ;  /* 0x00000005e6e67c23 */ /* 0x108fe2000801080b */
[----:B------:R-:W-:Y:S01]  /*6d00*/  FFMA.FTZ R11, R94, UR5, -R11 ;  /* 0x000000055e0b7c23 */ /* 0x000fe2000801080b */
[----:B------:R-:W-:Y:S02]  /*6d10*/  SHFL.IDX PT, R110, R223, R104, 0x1f ;  /* 0x00001f68df6e7589 */ /* 0x000fe400000e0000 */
[----:B------:R-:W-:Y:S01]  /*6d20*/  MUFU.EX2 R224, R89 ;  /* 0x0000005900e07308 */ /* 0x000fe20000000800 */
[--C-:B----4-:R-:W-:Y:S01]  /*6d30*/  FFMA.FTZ R101, R101, UR5, -R16.reuse ;  /* 0x0000000565657c23 */ /* 0x110fe20008010810 */
[----:B------:R-:W-:Y:S01]  /*6d40*/  FFMA.FTZ R16, R103, UR5, -R16 ;  /* 0x0000000567107c23 */ /* 0x000fe20008010810 */
[----:B------:R3:W-:Y:S01]  /*6d50*/  SHFL.IDX PT, R94, R231, R104, 0x1f ;  /* 0x00001f68e75e7589 */ /* 0x0007e200000e0000 */
[----:B------:R-:W-:-:S03]  /*6d60*/  VIADD R103, R5, 0xc ;  /* 0x0000000c05677836 */ /* 0x000fc60000000000 */
[----:B------:R-:W4:Y:S01]  /*6d70*/  SHFL.IDX PT, R106, R223, R106, 0x1f ;  /* 0x00001f6adf6a7589 */ /* 0x000f2200000e0000 */
[----:B------:R5:W-:Y:S03]  /*6d80*/  MUFU.EX2 R225, R101 ;  /* 0x0000006500e17308 */ /* 0x000be60000000800 */
[----:B------:R-:W4:Y:S01]  /*6d90*/  SHFL.IDX PT, R88, R231, R103, 0x1f ;  /* 0x00001f67e7587589 */ /* 0x000f2200000e0000 */
[----:B---3--:R-:W-:Y:S01]  /*6da0*/  FSEL R104, R127, -INF , P1 ;  /* 0xff8000007f687808 */ /* 0x008fe20000800000 */
[--C-:B--2---:R-:W-:Y:S02]  /*6db0*/  FFMA.FTZ R19, R105, UR5, -R20.reuse ;  /* 0x0000000569137c23 */ /* 0x104fe40008010814 */
[----:B------:R-:W2:Y:S01]  /*6dc0*/  SHFL.IDX PT, R103, R223, R103, 0x1f ;  /* 0x00001f67df677589 */ /* 0x000ea200000e0000 */
[----:B------:R-:W-:Y:S01]  /*6dd0*/  FFMA.FTZ R20, R107, UR5, -R20 ;  /* 0x000000056b147c23 */ /* 0x000fe20008010814 */
[----:B-----5:R-:W-:-:S02]  /*6de0*/  VIADD R101, R5, 0x14 ;  /* 0x0000001405657836 */ /* 0x020fc40000000000 */
[--C-:B-1----:R-:W-:Y:S01]  /*6df0*/  FFMA.FTZ R89, R112, UR5, -R90.reuse ;  /* 0x0000000570597c23 */ /* 0x102fe2000801085a */
[----:B------:R-:W-:Y:S01]  /*6e00*/  FFMA.FTZ R90, R114, UR5, -R90 ;  /* 0x00000005725a7c23 */ /* 0x000fe2000801085a */
[----:B------:R-:W-:Y:S01]  /*6e10*/  VIADD R114, R5, 0x8 ;  /* 0x0000000805727836 */ /* 0x000fe20000000000 */
[----:B------:R-:W-:Y:S01]  /*6e20*/  FSEL R107, R129, -INF , P2 ;  /* 0xff800000816b7808 */ /* 0x000fe20001000000 */
[----:B------:R-:W1:Y:S01]  /*6e30*/  SHFL.IDX PT, R92, R231, R101, 0x1f ;  /* 0x00001f65e75c7589 */ /* 0x000e6200000e0000 */
[----:B------:R-:W-:Y:S01]  /*6e40*/  FSEL R105, R128, -INF , P2 ;  /* 0xff80000080697808 */ /* 0x000fe20001000000 */
[----:B------:R-:W-:Y:S02]  /*6e50*/  MUFU.EX2 R10, R10 ;  /* 0x0000000a000a7308 */ /* 0x000fe40000000800 */
[----:B------:R3:W5:Y:S04]  /*6e60*/  SHFL.IDX PT, R231, R231, R93, 0x1f ;  /* 0x00001f5de7e77589 */ /* 0x00076800000e0000 */
[----:B------:R2:W5:Y:S01]  /*6e70*/  SHFL.IDX PT, R108, R223, R101, 0x1f ;  /* 0x00001f65df6c7589 */ /* 0x00056200000e0000 */
[--C-:B----4-:R-:W-:Y:S01]  /*6e80*/  FFMA.FTZ R105, R105, UR5, -R106.reuse ;  /* 0x0000000569697c23 */ /* 0x110fe2000801086a */
[----:B------:R-:W-:Y:S01]  /*6e90*/  FFMA.FTZ R106, R130, UR5, -R106 ;  /* 0x00000005826a7c23 */ /* 0x000fe2000801086a */
[----:B------:R-:W-:Y:S01]  /*6ea0*/  FSEL R130, R136, -INF , P2 ;  /* 0xff80000088827808 */ /* 0x000fe20001000000 */
[----:B------:R-:W4:Y:S01]  /*6eb0*/  SHFL.IDX PT, R102, R223, R114, 0x1f ;  /* 0x00001f72df667589 */ /* 0x000f2200000e0000 */
[----:B------:R-:W-:Y:S01]  /*6ec0*/  FFMA.FTZ R23, R109, UR5, -R88 ;  /* 0x000000056d177c23 */ /* 0x000fe20008010858 */
[--C-:B---3--:R-:W-:Y:S01]  /*6ed0*/  FFMA.FTZ R93, R116, UR5, -R94.reuse ;  /* 0x00000005745d7c23 */ /* 0x108fe2000801085e */
[----:B------:R-:W-:Y:S01]  /*6ee0*/  FFMA.FTZ R94, R118, UR5, -R94 ;  /* 0x00000005765e7c23 */ /* 0x000fe2000801085e */
[----:B------:R-:W-:Y:S01]  /*6ef0*/  FSEL R118, R145, -INF , P2 ;  /* 0xff80000091767808 */ /* 0x000fe20001000000 */
[----:B------:R-:W-:Y:S01]  /*6f00*/  VIADD R145, R5, 0x14 ;  /* 0x0000001405917836 */ /* 0x000fe20000000000 */
[----:B------:R-:W-:Y:S01]  /*6f10*/  FSEL R109, R125, -INF , P2 ;  /* 0xff8000007d6d7808 */ /* 0x000fe20001000000 */
[--C-:B--2---:R-:W-:Y:S01]  /*6f20*/  FFMA.FTZ R104, R104, UR5, -R103.reuse ;  /* 0x0000000568687c23 */ /* 0x104fe20008010867 */
[----:B------:R-:W-:Y:S01]  /*6f30*/  FSEL R101, R124, -INF , P2 ;  /* 0xff8000007c657808 */ /* 0x000fe20001000000 */
[----:B------:R-:W-:Y:S01]  /*6f40*/  FFMA.FTZ R88, R111, UR5, -R88 ;  /* 0x000000056f587c23 */ /* 0x000fe20008010858 */
[----:B------:R-:W-:Y:S01]  /*6f50*/  FSEL R116, R148, -INF , P2 ;  /* 0xff80000094747808 */ /* 0x000fe20001000000 */
[----:B------:R-:W-:Y:S01]  /*6f60*/  FFMA.FTZ R109, R109, UR5, -R103 ;  /* 0x000000056d6d7c23 */ /* 0x000fe20008010867 */
[----:B-1----:R-:W-:Y:S01]  /*6f70*/  FFMA.FTZ R91, R113, UR5, -R92 ;  /* 0x00000005715b7c23 */ /* 0x002fe2000801085c */
[----:B------:R-:W-:Y:S01]  /*6f80*/  VIADD R113, R5, 0x4 ;  /* 0x0000000405717836 */ /* 0x000fe20000000000 */
[----:B------:R-:W-:Y:S01]  /*6f90*/  FSEL R111, R133, -INF , P2 ;  /* 0xff800000856f7808 */ /* 0x000fe20001000000 */
[----:B------:R1:W-:Y:S01]  /*6fa0*/  MUFU.EX2 R103, R109 ;  /* 0x0000006d00677308 */ /* 0x0003e20000000800 */
[--C-:B-----5:R-:W-:Y:S01]  /*6fb0*/  FFMA.FTZ R95, R117, UR5, -R231.reuse ;  /* 0x00000005755f7c23 */ /* 0x120fe200080108e7 */
[----:B------:R-:W-:Y:S01]  /*6fc0*/  FFMA.FTZ R96, R119, UR5, -R231 ;  /* 0x0000000577607c23 */ /* 0x000fe200080108e7 */
[----:B------:R-:W2:Y:S01]  /*6fd0*/  SHFL.IDX PT, R117, R218, R145, 0x1f ;  /* 0x00001f91da757589 */ /* 0x000ea200000e0000 */
[----:B------:R-:W-:-:S02]  /*6fe0*/  VIADD R231, R5, 0x1c ;  /* 0x0000001c05e77836 */ /* 0x000fc40000000000 */
[--C-:B------:R-:W-:Y:S01]  /*6ff0*/  FFMA.FTZ R107, R107, UR5, -R108.reuse ;  /* 0x000000056b6b7c23 */ /* 0x100fe2000801086c */
[----:B------:R-:W-:Y:S01]  /*7000*/  FFMA.FTZ R108, R131, UR5, -R108 ;  /* 0x00000005836c7c23 */ /* 0x000fe2000801086c */
[----:B------:R-:W3:Y:S01]  /*7010*/  SHFL.IDX PT, R100, R223, R113, 0x1f ;  /* 0x00001f71df647589 */ /* 0x000ee200000e0000 */
[----:B------:R-:W-:Y:S01]  /*7020*/  VIADD R148, R5, 0x10 ;  /* 0x0000001005947836 */ /* 0x000fe20000000000 */
[----:B-1----:R-:W-:Y:S01]  /*7030*/  FSEL R109, R132, -INF , P2 ;  /* 0xff800000846d7808 */ /* 0x002fe20001000000 */
[--C-:B----4-:R-:W-:Y:S01]  /*7040*/  FFMA.FTZ R101, R101, UR5, -R102.reuse ;  /* 0x0000000565657c23 */ /* 0x110fe20008010866 */
[----:B------:R1:W4:Y:S01]  /*7050*/  SHFL.IDX PT, R112, R223, R231, 0x1f ;  /* 0x00001fe7df707589 */ /* 0x00032200000e0000 */
[----:B------:R-:W-:Y:S01]  /*7060*/  FFMA.FTZ R102, R126, UR5, -R102 ;  /* 0x000000057e667c23 */ /* 0x000fe20008010866 */
[----:B------:R-:W-:Y:S01]  /*7070*/  FSEL R125, R140, -INF , P2 ;  /* 0xff8000008c7d7808 */ /* 0x000fe20001000000 */
[--C-:B------:R-:W-:Y:S01]  /*7080*/  FFMA.FTZ R109, R109, UR5, -R110.reuse ;  /* 0x000000056d6d7c23 */ /* 0x100fe2000801086e */
[----:B------:R-:W-:Y:S01]  /*7090*/  FFMA.FTZ R110, R134, UR5, -R110 ;  /* 0x00000005866e7c23 */ /* 0x000fe2000801086e */
[----:B------:R-:W5:Y:S01]  /*70a0*/  SHFL.IDX PT, R131, R218, R5, 0x1f ;  /* 0x00001f05da837589 */ /* 0x000f6200000e0000 */
[----:B------:R-:W-:Y:S01]  /*70b0*/  FFMA.FTZ R92, R115, UR5, -R92 ;  /* 0x00000005735c7c23 */ /* 0x000fe2000801085c */
[----:B------:R-:W5:Y:S02]  /*70c0*/  MUFU.EX2 R11, R11 ;  /* 0x0000000b000b7308 */ /* 0x000f640000000800 */
[----:B------:R3:W5:Y:S01]  /*70d0*/  SHFL.IDX PT, R134, R218, R113, 0x1f ;  /* 0x00001f71da867589 */ /* 0x00076200000e0000 */
[----:B-1----:R-:W-:-:S03]  /*70e0*/  VIADD R223, R5, 0x18 ;  /* 0x0000001805df7836 */ /* 0x002fc60000000000 */
[----:B------:R-:W1:Y:S02]  /*70f0*/  SHFL.IDX PT, R119, R218, R148, 0x1f ;  /* 0x00001f94da777589 */ /* 0x000e6400000e0000 */
[----:B------:R-:W-:Y:S01]  /*7100*/  MUFU.EX2 R107, R107 ;  /* 0x0000006b006b7308 */ /* 0x000fe20000000800 */
[--C-:B--2---:R-:W-:Y:S01]  /*7110*/  FFMA.FTZ R118, R118, UR5, -R117.reuse ;  /* 0x0000000576767c23 */ /* 0x104fe20008010875 */
[----:B------:R-:W-:Y:S01]  /*7120*/  FFMA.FTZ R117, R147, UR5, -R117 ;  /* 0x0000000593757c23 */ /* 0x000fe20008010875 */
[----:B------:R-:W2:Y:S01]  /*7130*/  SHFL.IDX PT, R115, R218, R223, 0x1f ;  /* 0x00001fdfda737589 */ /* 0x000ea200000e0000 */
[----:B---3--:R-:W-:Y:S01]  /*7140*/  FSEL R113, R151, -INF , P1 ;  /* 0xff80000097717808 */ /* 0x008fe20000800000 */
[--C-:B------:R-:W-:Y:S01]  /*7150*/  FFMA.FTZ R99, R99, UR5, -R100.reuse ;  /* 0x0000000563637c23 */ /* 0x100fe20008010864 */
[----:B------:R-:W-:Y:S01]  /*7160*/  FFMA.FTZ R100, R123, UR5, -R100 ;  /* 0x000000057b647c23 */ /* 0x000fe20008010864 */
[----:B------:R-:W3:Y:S01]  /*7170*/  LDL R147, [R1+0x28] ;  /* 0x0000280001937983 */ /* 0x000ee20000100800 */
[----:B------:R-:W-:-:S02]  /*7180*/  VIADD R151, R5, 0x4 ;  /* 0x0000000405977836 */ /* 0x000fc40000000000 */
[--C-:B----4-:R-:W-:Y:S01]  /*7190*/  FFMA.FTZ R111, R111, UR5, -R112.reuse ;  /* 0x000000056f6f7c23 */ /* 0x110fe20008010870 */
[----:B------:R-:W-:Y:S01]  /*71a0*/  FFMA.FTZ R112, R135, UR5, -R112 ;  /* 0x0000000587707c23 */ /* 0x000fe20008010870 */
[----:B------:R4:W2:Y:S01]  /*71b0*/  SHFL.IDX PT, R123, R218, R114, 0x1f ;  /* 0x00001f72da7b7589 */ /* 0x0008a200000e0000 */
[----:B------:R-:W-:Y:S01]  /*71c0*/  FSEL R135, R137, -INF , P2 ;  /* 0xff80000089877808 */ /* 0x000fe20001000000 */
[----:B------:R-:W3:Y:S01]  /*71d0*/  MUFU.EX2 R16, R16 ;  /* 0x0000001000107308 */ /* 0x000ee20000000800 */
[--C-:B-----5:R-:W-:Y:S01]  /*71e0*/  FFMA.FTZ R130, R130, UR5, -R131.reuse ;  /* 0x0000000582827c23 */ /* 0x120fe20008010883 */
[----:B------:R-:W-:Y:S01]  /*71f0*/  FFMA.FTZ R131, R138, UR5, -R131 ;  /* 0x000000058a837c23 */ /* 0x000fe20008010883 */
[----:B------:R-:W5:Y:S01]  /*7200*/  SHFL.IDX PT, R218, R218, R231, 0x1f ;  /* 0x00001fe7dada7589 */ /* 0x000f6200000e0000 */
[--C-:B------:R-:W-:Y:S01]  /*7210*/  FFMA.FTZ R135, R135, UR5, -R134.reuse ;  /* 0x0000000587877c23 */ /* 0x100fe20008010886 */
[----:B------:R-:W-:Y:S01]  /*7220*/  FFMA.FTZ R134, R139, UR5, -R134 ;  /* 0x000000058b867c23 */ /* 0x000fe20008010886 */
[----:B----4-:R-:W-:Y:S01]  /*7230*/  FSEL R114, R149, -INF , P2 ;  /* 0xff80000095727808 */ /* 0x010fe20001000000 */
[----:B------:R-:W-:Y:S01]  /*7240*/  VIADD R149, R5, 0x8 ;  /* 0x0000000805957836 */ /* 0x000fe20000000000 */
[----:B------:R-:W4:Y:S01]  /*7250*/  MUFU.EX2 R101, R101 ;  /* 0x0000006500657308 */ /* 0x000f220000000800 */
[--C-:B-1----:R-:W-:Y:S01]  /*7260*/  FFMA.FTZ R120, R120, UR5, -R119.reuse ;  /* 0x0000000578787c23 */ /* 0x102fe20008010877 */
[----:B------:R-:W-:Y:S01]  /*7270*/  FFMA.FTZ R119, R146, UR5, -R119 ;  /* 0x0000000592777c23 */ /* 0x000fe20008010877 */
[--C-:B--2---:R-:W-:Y:S01]  /*7280*/  FFMA.FTZ R116, R116, UR5, -R115.reuse ;  /* 0x0000000574747c23 */ /* 0x104fe20008010873 */
[----:B------:R-:W-:-:S04]  /*7290*/  FFMA.FTZ R115, R150, UR5, -R115 ;  /* 0x0000000596737c23 */ /* 0x000fc80008010873 */
[----:B------:R-:W1:Y:S01]  /*72a0*/  MUFU.EX2 R105, R105 ;  /* 0x0000006900697308 */ /* 0x000e620000000800 */
[--C-:B------:R-:W-:Y:S01]  /*72b0*/  FFMA.FTZ R125, R125, UR5, -R123.reuse ;  /* 0x000000057d7d7c23 */ /* 0x100fe2000801087b */
[----:B------:R-:W-:-:S06]  /*72c0*/  FFMA.FTZ R123, R142, UR5, -R123 ;  /* 0x000000058e7b7c23 */ /* 0x000fcc000801087b */
        /* <DEDUP_REMOVED lines=44> */
[----:B------:R-:W5:Y:S04]  /*7590*/  SHFL.IDX PT, R127, R216, R144, 0x1f ;  /* 0x00001f90d87f7589 */ /* 0x000f6800000e0000 */
[----:B------:R-:W3:Y:S04]  /*75a0*/  SHFL.IDX PT, R129, R216, R148, 0x1f ;  /* 0x00001f94d8817589 */ /* 0x000ee800000e0000 */
[----:B------:R-:W-:Y:S01]  /*75b0*/  SHFL.IDX PT, R132, R216, R145, 0x1f ;  /* 0x00001f91d8847589 */ /* 0x000fe200000e0000 */
[--C-:B----4-:R-:W-:Y:S01]  /*75c0*/  FADD.FTZ R24, R24, -R124.reuse ;  /* 0x8000007c18187221 */ /* 0x110fe20000010000 */
[----:B------:R-:W-:-:S02]  /*75d0*/  FADD.FTZ R26, R26, -R124 ;  /* 0x8000007c1a1a7221 */ /* 0x000fc40000010000 */
[----:B------:R-:W4:Y:S01]  /*75e0*/  SHFL.IDX PT, R142, R216, R231, 0x1f ;  /* 0x00001fe7d88e7589 */ /* 0x000f2200000e0000 */
[--C-:B-1----:R-:W-:Y:S01]  /*75f0*/  FADD.FTZ R124, R25, -R126.reuse ;  /* 0x8000007e197c7221 */ /* 0x102fe20000010000 */
[----:B------:R-:W-:Y:S02]  /*7600*/  FADD.FTZ R126, R27, -R126 ;  /* 0x8000007e1b7e7221 */ /* 0x000fe40000010000 */
[----:B------:R-:W1:Y:S01]  /*7610*/  SHFL.IDX PT, R139, R220, R149, 0x1f ;  /* 0x00001f95dc8b7589 */ /* 0x000e6200000e0000 */
[--C-:B--2---:R-:W-:Y:S01]  /*7620*/  FADD.FTZ R128, R28, -R133.reuse ;  /* 0x800000851c807221 */ /* 0x104fe20000010000 */
[----:B------:R-:W-:Y:S01]  /*7630*/  FADD.FTZ R25, R30, -R133 ;  /* 0x800000851e197221 */ /* 0x000fe20000010000 */
[----:B------:R2:W1:Y:S01]  /*7640*/  MUFU.EX2 R28, R130 ;  /* 0x00000082001c7308 */ /* 0x0004620000000800 */
[----:B------:R-:W1:Y:S01]  /*7650*/  SHFL.IDX PT, R138, R220, R148, 0x1f ;  /* 0x00001f94dc8a7589 */ /* 0x000e6200000e0000 */
[----:B-----5:R-:W-:-:S03]  /*7660*/  FADD.FTZ R27, R31, -R127 ;  /* 0x8000007f1f1b7221 */ /* 0x020fc60000010000 */
[----:B------:R-:W5:Y:S03]  /*7670*/  SHFL.IDX PT, R137, R220, R144, 0x1f ;  /* 0x00001f90dc897589 */ /* 0x000f6600000e0000 */
[----:B------:R4:W5:Y:S01]  /*7680*/  MUFU.EX2 R30, R135 ;  /* 0x00000087001e7308 */ /* 0x0009620000000800 */
[----:B--2---:R-:W-:Y:S01]  /*7690*/  FADD.FTZ R130, R29, -R127 ;  /* 0x8000007f1d827221 */ /* 0x004fe20000010000 */
[--C-:B---3--:R-:W-:Y:S01]  /*76a0*/  FADD.FTZ R127, R32, -R129.reuse ;  /* 0x80000081207f7221 */ /* 0x108fe20000010000 */
[----:B------:R-:W2:Y:S01]  /*76b0*/  SHFL.IDX PT, R143, R216, R223, 0x1f ;  /* 0x00001fdfd88f7589 */ /* 0x000ea200000e0000 */
[----:B------:R-:W-:-:S03]  /*76c0*/  FADD.FTZ R129, R34, -R129 ;  /* 0x8000008122817221 */ /* 0x000fc60000010000 */
[----:B------:R-:W3:Y:S01]  /*76d0*/  SHFL.IDX PT, R32, R220, R145, 0x1f ;  /* 0x00001f91dc207589 */ /* 0x000ee200000e0000 */
[----:B------:R5:W3:Y:S01]  /*76e0*/  MUFU.EX2 R29, R131 ;  /* 0x00000083001d7308 */ /* 0x000ae20000000800 */
[--C-:B----4-:R-:W-:Y:S01]  /*76f0*/  FADD.FTZ R37, R37, -R142.reuse ;  /* 0x8000008e25257221 */ /* 0x110fe20000010000 */
[----:B------:R-:W-:Y:S01]  /*7700*/  FADD.FTZ R39, R39, -R142 ;  /* 0x8000008e27277221 */ /* 0x000fe20000010000 */
[----:B------:R-:W4:Y:S01]  /*7710*/  SHFL.IDX PT, R135, R219, R5, 0x1f ;  /* 0x00001f05db877589 */ /* 0x000f2200000e0000 */
[--C-:B-1----:R-:W-:Y:S01]  /*7720*/  FADD.FTZ R44, R44, -R139.reuse ;  /* 0x8000008b2c2c7221 */ /* 0x102fe20000010000 */
[----:B------:R-:W-:Y:S02]  /*7730*/  FADD.FTZ R46, R46, -R139 ;  /* 0x8000008b2e2e7221 */ /* 0x000fe40000010000 */
[----:B------:R-:W1:Y:S01]  /*7740*/  SHFL.IDX PT, R136, R220, R223, 0x1f ;  /* 0x00001fdfdc887589 */ /* 0x000e6200000e0000 */
[----:B------:R2:W1:Y:S01]  /*7750*/  MUFU.EX2 R31, R134 ;  /* 0x00000086001f7308 */ /* 0x0004620000000800 */
[--C-:B-----5:R-:W-:Y:S01]  /*7760*/  FADD.FTZ R131, R33, -R132.reuse ;  /* 0x8000008421837221 */ /* 0x120fe20000010000 */
[----:B------:R-:W-:Y:S01]  /*7770*/  FADD.FTZ R132, R35, -R132 ;  /* 0x8000008423847221 */ /* 0x000fe20000010000 */
[--C-:B------:R-:W-:Y:S01]  /*7780*/  FADD.FTZ R48, R48, -R138.reuse ;  /* 0x8000008a30307221 */ /* 0x100fe20000010000 */
[----:B------:R-:W-:Y:S01]  /*7790*/  FADD.FTZ R50, R50, -R138 ;  /* 0x8000008a32327221 */ /* 0x000fe20000010000 */
[----:B------:R-:W5:Y:S01]  /*77a0*/  SHFL.IDX PT, R35, R219, R144, 0x1f ;  /* 0x00001f90db237589 */ /* 0x000f6200000e0000 */
[--C-:B------:R-:W-:Y:S01]  /*77b0*/  FADD.FTZ R45, R45, -R137.reuse ;  /* 0x800000892d2d7221 */ /* 0x100fe20000010000 */
[----:B------:R-:W-:-:S02]  /*77c0*/  FADD.FTZ R47, R47, -R137 ;  /* 0x800000892f2f7221 */ /* 0x000fc40000010000 */
[----:B--2---:R-:W2:Y:S01]  /*77d0*/  SHFL.IDX PT, R134, R219, R145, 0x1f ;  /* 0x00001f91db867589 */ /* 0x004ea200000e0000 */
[----:B------:R-:W-:-:S03]  /*77e0*/  FADD.FTZ R133, R36, -R143 ;  /* 0x8000008f24857221 */ /* 0x000fc60000010000 */
[----:B------:R-:W-:Y:S04]  /*77f0*/  SHFL.IDX PT, R140, R220, R151, 0x1f ;  /* 0x00001f97dc8c7589 */ /* 0x000fe800000e0000 */
[----:B------:R-:W-:Y:S01]  /*7800*/  SHFL.IDX PT, R141, R220, R5, 0x1f ;  /* 0x00001f05dc8d7589 */ /* 0x000fe200000e0000 */
[--C-:B---3--:R-:W-:Y:S01]  /*7810*/  FADD.FTZ R49, R49, -R32.reuse ;  /* 0x8000002031317221 */ /* 0x108fe20000010000 */
[----:B------:R-:W-:Y:S01]  /*7820*/  FADD.FTZ R51, R51, -R32 ;  /* 0x8000002033337221 */ /* 0x000fe20000010000 */
[--C-:B----4-:R-:W-:Y:S01]  /*7830*/  FADD.FTZ R56, R56, -R135.reuse ;  /* 0x8000008738387221 */ /* 0x110fe20000010000 */
[----:B------:R3:W4:Y:S01]  /*7840*/  MUFU.EX2 R32, R125 ;  /* 0x0000007d00207308 */ /* 0x0007220000000800 */
[----:B------:R-:W-:Y:S01]  /*7850*/  FADD.FTZ R58, R58, -R135 ;  /* 0x800000873a3a7221 */ /* 0x000fe20000010000 */
[----:B------:R-:W-:Y:S01]  /*7860*/  SHFL.IDX PT, R142, R221, R145, 0x1f ;  /* 0x00001f91dd8e7589 */ /* 0x000fe200000e0000 */
[--C-:B-1----:R-:W-:Y:S01]  /*7870*/  FADD.FTZ R52, R52, -R136.reuse ;  /* 0x8000008834347221 */ /* 0x102fe20000010000 */
[----:B------:R-:W-:Y:S01]  /*7880*/  FADD.FTZ R54, R54, -R136 ;  /* 0x8000008836367221 */ /* 0x000fe20000010000 */
[----:B------:R-:W-:Y:S01]  /*7890*/  FMUL.FTZ R26, R9, R26 ;  /* 0x0000001a091a7220 */ /* 0x000fe20000410000 */
[----:B------:R-:W-:Y:S01]  /*78a0*/  SHFL.IDX PT, R135, R221, R151, 0x1f ;  /* 0x00001f97dd877589 */ /* 0x000fe200000e0000 */
[----:B------:R-:W-:Y:S01]  /*78b0*/  FMUL.FTZ R25, R11, R25 ;  /* 0x000000190b197220 */ /* 0x000fe20000410000 */
[----:B------:R-:W-:Y:S01]  /*78c0*/  MUFU.EX2 R119, R119 ;  /* 0x0000007700777308 */ /* 0x000fe20000000800 */
[----:B------:R-:W-:Y:S01]  /*78d0*/  FADD.FTZ R38, R38, -R143 ;  /* 0x8000008f26267221 */ /* 0x000fe20000010000 */
[----:B---3--:R-:W-:Y:S04]  /*78e0*/  SHFL.IDX PT, R125, R221, R5, 0x1f ;  /* 0x00001f05dd7d7589 */ /* 0x008fe800000e0000 */
[----:B------:R-:W1:Y:S01]  /*78f0*/  SHFL.IDX PT, R34, R219, R151, 0x1f ;  /* 0x00001f97db227589 */ /* 0x000e6200000e0000 */
[----:B------:R-:W-:Y:S01]  /*7900*/  FMUL.FTZ R37, R225, R37 ;  /* 0x00000025e1257220 */ /* 0x000fe20000410000 */
[--C-:B-----5:R-:W-:Y:S01]  /*7910*/  FADD.FTZ R61, R61, -R35.reuse ;  /* 0x800000233d3d7221 */ /* 0x120fe20000010000 */
[----:B------:R-:W-:Y:S01]  /*7920*/  FADD.FTZ R63, R63, -R35 ;  /* 0x800000233f3f7221 */ /* 0x000fe20000010000 */
[----:B------:R-:W-:Y:S01]  /*7930*/  SHFL.IDX PT, R139, R221, R149, 0x1f ;  /* 0x00001f95dd8b7589 */ /* 0x000fe200000e0000 */
[----:B------:R3:W-:Y:S03]  /*7940*/  MUFU.EX2 R35, R121 ;  /* 0x0000007900237308 */ /* 0x0007e60000000800 */
[----:B------:R-:W-:Y:S04]  /*7950*/  SHFL.IDX PT, R144, R221, R144, 0x1f ;  /* 0x00001f90dd907589 */ /* 0x000fe800000e0000 */
[----:B------:R-:W-:Y:S04]  /*7960*/  SHFL.IDX PT, R138, R221, R148, 0x1f ;  /* 0x00001f94dd8a7589 */ /* 0x000fe800000e0000 */
[----:B------:R-:W5:Y:S04]  /*7970*/  SHFL.IDX PT, R137, R219, R149, 0x1f ;  /* 0x00001f95db897589 */ /* 0x000f6800000e0000 */
[----:B------:R-:W4:Y:S01]  /*7980*/  SHFL.IDX PT, R33, R220, R231, 0x1f ;  /* 0x00001fe7dc217589 */ /* 0x000f2200000e0000 */
[----:B--2---:R-:W-:Y:S01]  /*7990*/  FADD.FTZ R65, R65, -R134 ;  /* 0x8000008641417221 */ /* 0x004fe20000010000 */
[----:B------:R-:W-:Y:S01]  /*79a0*/  MUFU.EX2 R118, R118 ;  /* 0x0000007600767308 */ /* 0x000fe20000000800 */
[----:B------:R-:W-:Y:S01]  /*79b0*/  FMUL.FTZ R39, R16, R39 ;  /* 0x0000002710277220 */ /* 0x000fe20000410000 */
[----:B------:R-:W-:Y:S01]  /*79c0*/  SHFL.IDX PT, R145, R221, R223, 0x1f ;  /* 0x00001fdfdd917589 */ /* 0x000fe200000e0000 */
[--C-:B-1----:R-:W-:Y:S01]  /*79d0*/  FADD.FTZ R57, R57, -R34.reuse ;  /* 0x8000002239397221 */ /* 0x102fe20000010000 */
[----:B------:R-:W-:Y:S01]  /*79e0*/  FADD.FTZ R59, R59, -R34 ;  /* 0x800000223b3b7221 */ /* 0x000fe20000010000 */
[--C-:B------:R-:W-:Y:S01]  /*79f0*/  FADD.FTZ R41, R41, -R140.reuse ;  /* 0x8000008c29297221 */ /* 0x100fe20000010000 */
[----:B------:R-:W1:Y:S01]  /*7a00*/  SHFL.IDX PT, R221, R221, R231, 0x1f ;  /* 0x00001fe7dddd7589 */ /* 0x000e6200000e0000 */
[----:B------:R-:W-:Y:S01]  /*7a10*/  FADD.FTZ R43, R43, -R140 ;  /* 0x8000008c2b2b7221 */ /* 0x000fe20000010000 */
[----:B------:R-:W-:Y:S01]  /*7a20*/  MUFU.EX2 R117, R117 ;  /* 0x0000007500757308 */ /* 0x000fe20000000800 */
[--C-:B------:R-:W-:Y:S01]  /*7a30*/  FADD.FTZ R40, R40, -R141.reuse ;  /* 0x8000008d28287221 */ /* 0x100fe20000010000 */
[----:B------:R-:W2:Y:S01]  /*7a40*/  SHFL.IDX PT, R36, R219, R223, 0x1f ;  /* 0x00001fdfdb247589 */ /* 0x000ea200000e0000 */
[----:B------:R-:W-:-:S03]  /*7a50*/  FADD.FTZ R42, R42, -R141 ;  /* 0x8000008d2a2a7221 */ /* 0x000fc60000010000 */
[----:B------:R-:W2:Y:S01]  /*7a60*/  SHFL.IDX PT, R136, R219, R148, 0x1f ;  /* 0x00001f94db887589 */ /* 0x000ea200000e0000 */
[----:B---3--:R-:W-:Y:S01]  /*7a70*/  FADD.FTZ R121, R67, -R134 ;  /* 0x8000008643797221 */ /* 0x008fe20000010000 */
[----:B------:R-:W-:Y:S02]  /*7a80*/  MUFU.EX2 R34, R122 ;  /* 0x0000007a00227308 */ /* 0x000fe40000000800 */
[----:B------:R-:W3:Y:S01]  /*7a90*/  SHFL.IDX PT, R219, R219, R231, 0x1f ;  /* 0x00001fe7dbdb7589 */ /* 0x000ee200000e0000 */
[--C-:B-----5:R-:W-:Y:S01]  /*7aa0*/  FADD.FTZ R60, R60, -R137.reuse ;  /* 0x800000893c3c7221 */ /* 0x120fe20000010000 */
[----:B------:R-:W-:Y:S01]  /*7ab0*/  FADD.FTZ R62, R62, -R137 ;  /* 0x800000893e3e7221 */ /* 0x000fe20000010000 */
[--C-:B------:R-:W-:Y:S01]  /*7ac0*/  FADD.FTZ R137, R80, -R138.reuse ;  /* 0x8000008a50897221 */ /* 0x100fe20000010000 */
[----:B------:R-:W-:Y:S01]  /*7ad0*/  FADD.FTZ R138, R82, -R138 ;  /* 0x8000008a528a7221 */ /* 0x000fe20000010000 */
[----:B------:R-:W-:Y:S01]  /*7ae0*/  FMUL.FTZ R82, R228, R133 ;  /* 0x00000085e4527220 */ /* 0x000fe20000410000 */
[--C-:B----4-:R-:W-:Y:S01]  /*7af0*/  FADD.FTZ R53, R53, -R33.reuse ;  /* 0x8000002135357221 */ /* 0x110fe20000010000 */
[----:B------:R-:W-:-:S02]  /*7b00*/  FADD.FTZ R55, R55, -R33 ;  /* 0x8000002137377221 */ /* 0x000fc40000010000 */
[----:B------:R4:W5:Y:S01]  /*7b10*/  MUFU.EX2 R33, R123 ;  /* 0x0000007b00217308 */ /* 0x0009620000000800 */
[----:B-1----:R-:W-:Y:S01]  /*7b20*/  FADD.FTZ R146, R85, -R221 ;  /* 0x800000dd55927221 */ /* 0x002fe20000010000 */
[----:B------:R-:W-:Y:S01]  /*7b30*/  FMUL.FTZ R85, R10, R126 ;  /* 0x0000007e0a557220 */ /* 0x000fe20000410000 */
[----:B------:R-:W-:Y:S01]  /*7b40*/  F2FP.F16.F32.PACK_AB R82, R37, R82 ;  /* 0x000000522552723e */ /* 0x000fe200000000ff */
[----:B--2---:R-:W-:-:S03]  /*7b50*/  FADD.FTZ R67, R70, -R36 ;  /* 0x8000002446437221 */ /* 0x004fc60000010000 */
[----:B------:R-:W-:Y:S01]  /*7b60*/  F2FP.F16.F32.PACK_AB R85, R85, R26 ;  /* 0x0000001a5555723e */ /* 0x000fe200000000ff */
[----:B------:R-:W-:Y:S01]  /*7b70*/  FMUL.FTZ R26, R12, R27 ;  /* 0x0000001b0c1a7220 */ /* 0x000fe20000410000 */
[----:B----4-:R-:W-:Y:S01]  /*7b80*/  FADD.FTZ R123, R68, -R36 ;  /* 0x80000024447b7221 */ /* 0x010fe20000010000 */
[----:B------:R-:W-:Y:S01]  /*7b90*/  MUFU.EX2 R116, R116 ;  /* 0x0000007400747308 */ /* 0x000fe20000000800 */
[--C-:B------:R-:W-:Y:S01]  /*7ba0*/  FADD.FTZ R64, R64, -R136.reuse ;  /* 0x8000008840407221 */ /* 0x100fe20000010000 */
[----:B------:R-:W-:Y:S01]  /*7bb0*/  FADD.FTZ R66, R66, -R136 ;  /* 0x8000008842427221 */ /* 0x000fe20000010000 */
[----:B------:R-:W-:Y:S01]  /*7bc0*/  FADD.FTZ R221, R87, -R221 ;  /* 0x800000dd57dd7221 */ /* 0x000fe20000010000 */
[----:B------:R-:W-:-:S04]  /*7bd0*/  F2FP.F16.F32.PACK_AB R87, R26, R25 ;  /* 0x000000191a57723e */ /* 0x000fc800000000ff */
[----:B------:R1:W2:Y:S01]  /*7be0*/  MUFU.EX2 R36, R120 ;  /* 0x0000007800247308 */ /* 0x0002a20000000800 */
[----:B------:R-:W-:Y:S01]  /*7bf0*/  FMUL.FTZ R25, R107, R65 ;  /* 0x000000416b197220 */ /* 0x000fe20000410000 */
[----:B---3--:R-:W-:Y:S01]  /*7c00*/  FADD.FTZ R70, R69, -R219 ;  /* 0x800000db45467221 */ /* 0x008fe20000010000 */
[----:B------:R-:W-:-:S05]  /*7c10*/  FMUL.FTZ R38, R15, R38 ;  /* 0x000000260f267220 */ /* 0x000fca0000410000 */
[----:B------:R-:W3:Y:S01]  /*7c20*/  MUFU.EX2 R115, R115 ;  /* 0x0000007300737308 */ /* 0x000ee20000000800 */
        /* <DEDUP_REMOVED lines=12> */
[----:B-1----:R-:W-:Y:S01]  /*7cf0*/  FADD.FTZ R120, R71, -R219 ;  /* 0x800000db47787221 */ /* 0x002fe20000010000 */
        /* <DEDUP_REMOVED lines=235> */
.L_x_3388:
        /* <DEDUP_REMOVED lines=70> */
.L_x_3389:
        /* <DEDUP_REMOVED lines=12> */
.L_x_3379:
        /* <DEDUP_REMOVED lines=34> */
.L_x_3359:
[----:B------:R-:W-:Y:S05]  /*92f0*/  @P0 BRA `(.L_x_3354) ;  /* 0x0000004000e40947 */ /* 0x000fea0003800000 */
[----:B------:R-:W-:Y:S01]  /*9300*/  ULDC.64 UR4, c[0x0][0x878] ;  /* 0x00021e0000047ab9 */ /* 0x000fe20000000a00 */
[----:B--2---:R-:W2:Y:S01]  /*9310*/  LDL.LU R8, [R1+0x3c] ;  /* 0x00003c0001087983 */ /* 0x004ea20000300800 */
[----:B------:R-:W-:Y:S01]  /*9320*/  UISETP.NE.U32.AND UP0, UPT, UR4, URZ, UPT ;  /* 0x0000003f0400728c */ /* 0x000fe2000bf05070 */
[----:B------:R-:W3:Y:S01]  /*9330*/  LDC R0, c[0x0][0x850] ;  /* 0x00021400ff007b82 */ /* 0x000ee20000000800 */
[----:B------:R-:W1:Y:S02]  /*9340*/  S2R R12, SR_TID.X ;  /* 0x00000000000c7919 */ /* 0x000e640000002100 */
[----:B------:R-:W-:Y:S01]  /*9350*/  UISETP.NE.AND.EX UP0, UPT, UR5, URZ, UPT, UP0 ;  /* 0x0000003f0500728c */ /* 0x000fe2000bf05300 */
[----:B------:R-:W4:Y:S01]  /*9360*/  S2R R7, SR_CgaCtaId ;  /* 0x0000000000077919 */ /* 0x000f220000008800 */
[----:B------:R-:W-:-:S04]  /*9370*/  USHF.L.U32 UR6, UR37, 0xd, URZ ;  /* 0x0000000d25067899 */ /* 0x000fc8000800063f */
[----:B------:R-:W-:Y:S01]  /*9380*/  PLOP3.LUT P1, PT, PT, PT, UP0, 0x80, 0x0 ;  /* 0x000000000000781c */ /* 0x000fe20003f2f008 */
[----:B------:R-:W-:-:S04]  /*9390*/  ULDC.64 UR8, c[0x0][0x818] ;  /* 0x0002060000087ab9 */ /* 0x000fc80000000a00 */
[----:B------:R-:W-:Y:S02]  /*93a0*/  @UP0 ULDC.64 UR4, c[0x0][0x878] ;  /* 0x00021e0000040ab9 */ /* 0x000fe40000000a00 */
[----:B------:R-:W-:-:S06]  /*93b0*/  @UP0 UIMAD.WIDE UR4, UR40, 0x4, UR4 ;  /* 0x00000004280408a5 */ /* 0x000fcc000f8e0204 */
[----:B------:R-:W-:Y:S02]  /*93c0*/  IMAD.U32 R2, RZ, RZ, UR4 ;  /* 0x00000004ff027e24 */ /* 0x000fe4000f8e00ff */
[----:B------:R-:W-:-:S05]  /*93d0*/  IMAD.U32 R3, RZ, RZ, UR5 ;  /* 0x00000005ff037e24 */ /* 0x000fca000f8e00ff */
[----:B------:R-:W5:Y:S01]  /*93e0*/  @P1 LDG.E R2, desc[UR38][R2.64] ;  /* 0x0000002602021981 */ /* 0x000f62000c1e1900 */
[----:B---3--:R-:W-:Y:S01]  /*93f0*/  ISETP.NE.AND P0, PT, R0, 0x1, PT ;  /* 0x000000010000780c */ /* 0x008fe20003f05270 */
[----:B------:R-:W-:Y:S01]  /*9400*/  USEL UR10, UR40, URZ, !UP0 ;  /* 0x0000003f280a7287 */ /* 0x000fe2000c000000 */
[----:B-1----:R-:W-:-:S05]  /*9410*/  VIADD R13, R12, 0xffffff80 ;  /* 0xffffff800c0d7836 */ /* 0x002fca0000000000 */
[----:B------:R-:W-:-:S06]  /*9420*/  SHF.R.S32.HI R6, RZ, 0x1f, R13 ;  /* 0x0000001fff067819 */ /* 0x000fcc000001140d */
[----:B------:R-:W2:Y:S01]  /*9430*/  @P0 LDC R0, c[0x0][0x854] ;  /* 0x00021500ff000b82 */ /* 0x000ea20000000800 */
[----:B------:R-:W-:-:S07]  /*9440*/  LEA.HI R6, R6, R13, RZ, 0x7 ;  /* 0x0000000d06067211 */ /* 0x000fce00078f38ff */
[----:B------:R-:W1:Y:S01]  /*9450*/  @P0 LDC R5, c[0x0][0x858] ;  /* 0x00021600ff050b82 */ /* 0x000e620000000800 */
[----:B--2---:R-:W-:-:S05]  /*9460*/  @P0 IMAD.HI.U32 R0, R8, R0, RZ ;  /* 0x0000000008000227 */ /* 0x004fca00078e00ff */
[----:B-1----:R-:W-:-:S04]  /*9470*/  @P0 SHF.R.U32.HI R8, RZ, R5, R0 ;  /* 0x00000005ff080219 */ /* 0x002fc80000011600 */
[----:B------:R-:W-:Y:S01]  /*9480*/  SHF.R.S32.HI R0, RZ, 0x1f, R8 ;  /* 0x0000001fff007819 */ /* 0x000fe20000011408 */
[----:B------:R1:W-:Y:S01]  /*9490*/  @P0 STL [R1+0x3c], R8 ;  /* 0x00003c0801000387 */ /* 0x0003e20000100800 */
[----:B-----5:R-:W-:Y:S02]  /*94a0*/  @P1 R2UR UR4, R2 ;  /* 0x00000000020412ca */ /* 0x020fe400000e0000 */
[----:B------:R-:W-:-:S04]  /*94b0*/  MOV R2, 0x400 ;  /* 0x0000040000027802 */ /* 0x000fc80000000f00 */
[----:B----4-:R-:W-:Y:S01]  /*94c0*/  LEA R15, R7, R2, 0x18 ;  /* 0x00000002070f7211 */ /* 0x010fe200078ec0ff */
[----:B------:R-:W-:-:S04]  /*94d0*/  IMAD R2, R0, UR8, RZ ;  /* 0x0000000800027c24 */ /* 0x000fc8000f8e02ff */
[----:B------:R-:W-:Y:S02]  /*94e0*/  IMAD R9, R8, UR9, R2 ;  /* 0x0000000908097c24 */ /* 0x000fe4000f8e0202 */
[----:B------:R-:W-:-:S04]  /*94f0*/  @UP0 ULEA UR4, UR40, UR4, 0x7 ;  /* 0x0000000428040291 */ /* 0x000fc8000f8e383f */
[----:B------:R-:W-:-:S04]  /*9500*/  @UP0 USHF.R.S32.HI UR5, URZ, 0x1f, UR4 ;  /* 0x0000001f3f050899 */ /* 0x000fc80008011404 */
[----:B------:R-:W-:-:S04]  /*9510*/  @UP0 ULEA.HI UR5, UR5, UR4, URZ, 0x7 ;  /* 0x0000000405050291 */ /* 0x000fc8000f8f383f */
[----:B------:R-:W-:-:S04]  /*9520*/  @UP0 USHF.L.U32 UR5, UR5, 0x6, URZ ;  /* 0x0000000605050899 */ /* 0x000fc8000800063f */
[----:B------:R-:W-:-:S04]  /*9530*/  @UP0 ULOP3.LUT UR4, UR5, 0xffffe000, URZ, 0xc0, !UPT ;  /* 0xffffe00005040892 */ /* 0x000fc8000f8ec03f */
[----:B------:R-:W-:-:S03]  /*9540*/  @UP0 USHF.R.S32.HI UR5, URZ, 0x1f, UR4 ;  /* 0x0000001f3f050899 */ /* 0x000fc60008011404 */
[----:B------:R-:W-:Y:S02]  /*9550*/  @!UP0 UMOV UR4, URZ ;  /* 0x0000003f00048c82 */ /* 0x000fe40008000000 */
[----:B------:R-:W-:Y:S02]  /*9560*/  UIADD3 UR7, UP1, UR6, UR4, URZ ;  /* 0x0000000406077290 */ /* 0x000fe4000ff3e03f */
[----:B------:R-:W-:Y:S02]  /*9570*/  @!UP0 UMOV UR5, URZ ;  /* 0x0000003f00058c82 */ /* 0x000fe40008000000 */
[----:B------:R-:W-:Y:S02]  /*9580*/  ULEA.HI.X.SX32 UR4, UR6, UR5, 0x1, UP1 ;  /* 0x0000000506047291 */ /* 0x000fe400088f0e3f */
[----:B------:R-:W-:Y:S01]  /*9590*/  IMAD.U32 R4, RZ, RZ, UR7 ;  /* 0x00000007ff047e24 */ /* 0x000fe2000f8e00ff */
[----:B------:R-:W-:-:S03]  /*95a0*/  ULDC.64 UR6, c[0x0][0x820] ;  /* 0x0002080000067ab9 */ /* 0x000fc60000000a00 */
[----:B------:R-:W-:Y:S01]  /*95b0*/  IMAD.U32 R5, RZ, RZ, UR4 ;  /* 0x00000004ff057e24 */ /* 0x000fe2000f8e00ff */
[----:B------:R-:W-:Y:S02]  /*95c0*/  ULDC.64 UR4, c[0x0][0x840] ;  /* 0x0002100000047ab9 */ /* 0x000fe40000000a00 */
[----:B------:R-:W-:Y:S01]  /*95d0*/  IMAD R7, R0, UR4, RZ ;  /* 0x0000000400077c24 */ /* 0x000fe2000f8e02ff */
[----:B------:R-:W-:Y:S01]  /*95e0*/  LOP3.LUT R0, R6, 0xfffff80, RZ, 0xc0, !PT ;  /* 0x0fffff8006007812 */ /* 0x000fe200078ec0ff */
[----:B------:R-:W-:Y:S01]  /*95f0*/  IMAD.WIDE.U32 R2, R8, UR8, R4 ;  /* 0x0000000808027c25 */ /* 0x000fe2000f8e0004 */
[----:B------:R-:W-:-:S03]  /*9600*/  ULDC.64 UR8, c[0x0][0x848] ;  /* 0x0002120000087ab9 */ /* 0x000fc60000000a00 */
[----:B------:R-:W-:Y:S01]  /*9610*/  IMAD.WIDE.U32 R4, R8, UR4, R4 ;  /* 0x0000000408047c25 */ /* 0x000fe2000f8e0004 */
[----:B------:R-:W-:-:S03]  /*9620*/  USHF.R.S32.HI UR4, URZ, 0x1f, UR40 ;  /* 0x0000001f3f047899 */ /* 0x000fc60008011428 */
[----:B------:R-:W-:Y:S01]  /*9630*/  IMAD.SHL.U32 R6, R6, 0x20, RZ ;  /* 0x0000002006067824 */ /* 0x000fe200078e00ff */
[----:B------:R-:W-:Y:S01]  /*9640*/  USEL UR4, UR4, URZ, !UP0 ;  /* 0x0000003f04047287 */ /* 0x000fe2000c000000 */
[----:B------:R-:W-:Y:S02]  /*9650*/  IMAD R11, R8, UR5, R7 ;  /* 0x00000005080b7c24 */ /* 0x000fe4000f8e0207 */
[----:B------:R-:W-:Y:S01]  /*9660*/  IMAD.IADD R0, R13, 0x1, -R0 ;  /* 0x000000010d007824 */ /* 0x000fe200078e0a00 */
[----:B------:R-:W-:Y:S01]  /*9670*/  LOP3.LUT R7, R6, 0x3ffff000, RZ, 0xc0, !PT ;  /* 0x3ffff00006077812 */ /* 0x000fe200078ec0ff */
[----:B------:R-:W-:Y:S01]  /*9680*/  UIMAD UR5, UR4, UR6, URZ ;  /* 0x00000006040572a4 */ /* 0x000fe2000f8e023f */
[----:B------:R-:W-:Y:S01]  /*9690*/  IMAD.IADD R3, R3, 0x1, R9 ;  /* 0x0000000103037824 */ /* 0x000fe200078e0209 */
[----:B------:R-:W-:Y:S01]  /*96a0*/  UIMAD UR4, UR4, UR8, URZ ;  /* 0x00000008040472a4 */ /* 0x000fe2000f8e023f */
[----:B------:R-:W-:Y:S01]  /*96b0*/  IMAD.IADD R5, R5, 0x1, R11 ;  /* 0x0000000105057824 */ /* 0x000fe200078e020b */
[----:B------:R-:W-:Y:S01]  /*96c0*/  UIMAD UR5, UR10, UR7, UR5 ;  /* 0x000000070a0572a4 */ /* 0x000fe2000f8e0205 */
[----:B------:R-:W-:Y:S01]  /*96d0*/  IMAD R0, R0, 0x4, R7 ;  /* 0x0000000400007824 */ /* 0x000fe200078e0207 */
[----:B------:R-:W-:Y:S01]  /*96e0*/  UIMAD UR4, UR10, UR9, UR4 ;  /* 0x000000090a0472a4 */ /* 0x000fe2000f8e0204 */
[----:B------:R-:W-:-:S02]  /*96f0*/  IMAD.U32 R7, RZ, RZ, UR6 ;  /* 0x00000006ff077e24 */ /* 0x000fc4000f8e00ff */
        /* <DEDUP_REMOVED lines=9> */
[----:B-1----:R-:W1:Y:S01]  /*9790*/  LDC.64 R8, c[0x0][0x800] ;  /* 0x00020000ff087b82 */ /* 0x002e620000000a00 */
        /* <DEDUP_REMOVED lines=29> */
.L_x_3393:
[----:B------:R-:W-:Y:S01]  /*9970*/  @P0 ELECT P1, URZ, PT ;  /* 0x00000000003f082f */ /* 0x000fe20003820000 */
[----:B------:R1:W-:-:S12]  /*9980*/  UBLKRED.G.S.ADD.F32.RN [UR4], [UR6], UR7, desc[UR8] ;  /* 0x00000804060073bb */ /* 0x0003d800080a1407 */
[----:B------:R-:W-:Y:S02]  /*9990*/  @P1 PLOP3.LUT P0, PT, P1, PT, PT, 0x8, 0x0 ;  /* 0x000000000000181c */ /* 0x000fe40000f0e170 */
[----:B------:R-:W-:-:S11]  /*99a0*/  PLOP3.LUT P1, PT, PT, PT, PT, 0x8, 0x0 ;  /* 0x000000000000781c */ /* 0x000fd60003f2e170 */
[----:B-1----:R-:W-:Y:S05]  /*99b0*/  @P0 BRA.U.ANY `(.L_x_3393) ;  /* 0xfffffffd00ec0947 */ /* 0x002fea000393ffff */
[----:B------:R0:W-:Y:S01]  /*99c0*/  UTMACMDFLUSH ;  /* 0x00000000000079b7 */ /* 0x0001e20000000000 */
[----:B------:R-:W-:-:S04]  /*99d0*/  DEPBAR.LE SB0, 0x0 ;  /* 0x000080000000791a */ /* 0x000fc80000000000 */
.L_x_3392:
[----:B------:R-:W-:Y:S05]  /*99e0*/  BSYNC B0 ;  /* 0x0000000000007941 */ /* 0x000fea0003800000 */
.L_x_3391:
        /* <DEDUP_REMOVED lines=25> */
.L_x_3394:
        /* <DEDUP_REMOVED lines=8> */
.L_x_3347:
        /* <DEDUP_REMOVED lines=29> */
.L_x_3396:
[----:B------:R-:W-:Y:S01]  /*9dd0*/  ULDC UR9, c[0x0][0x8cc] ;  /* 0x0002330000097ab9 */ /* 0x000fe20000000800 */
[----:B------:R-:W-:Y:S01]  /*9de0*/  UMOV UR7, UR8 ;  /* 0x0000000800077c82 */ /* 0x000fe20008000000 */
[----:B------:R-:W-:-:S11]  /*9df0*/  UISETP.NE.AND UP0, UPT, UR9, 0x1, UPT ;  /* 0x000000010900788c */ /* 0x000fd6000bf05270 */
[----:B------:R-:W-:Y:S02]  /*9e00*/  @UP0 ULDC.64 UR10, c[0x0][0x8d0] ;  /* 0x00023400000a0ab9 */ /* 0x000fe40000000a00 */
[----:B------:R-:W-:-:S04]  /*9e10*/  UIMAD.WIDE.U32 UR4, UR8, UR10, URZ ;  /* 0x0000000a080472a5 */ /* 0x000fc8000f8e003f */
[----:B------:R-:W-:-:S04]  /*9e20*/  @UP0 USHF.R.U32.HI UR7, URZ, UR11, UR5 ;  /* 0x0000000b3f070299 */ /* 0x000fc80008011605 */
[----:B------:R-:W-:-:S12]  /*9e30*/  UIMAD UR4, UR7, UR9, URZ ;  /* 0x00000009070472a4 */ /* 0x000fd8000f8e023f */
.L_x_3397:
        /* <DEDUP_REMOVED lines=23> */
.L_x_3398:
        /* <DEDUP_REMOVED lines=13> */
.L_x_3400:
[----:B------:R-:W-:-:S05]  /*a080*/  ULDC UR4, c[0x0][0x8f4] ;  /* 0x00023d0000047ab9 */ /* 0x000fca0000000800 */
.L_x_3399:
        /* <DEDUP_REMOVED lines=46> */
.L_x_3401:
        /* <DEDUP_REMOVED lines=13> */
.L_x_3402:
        /* <DEDUP_REMOVED lines=12> */
.L_x_3403:
        /* <DEDUP_REMOVED lines=54> */
.L_x_3406:
[----:B------:R-:W-:Y:S05]  /*a860*/  BSYNC B0 ;  /* 0x0000000000007941 */ /* 0x000fea0003800000 */
.L_x_3405:
        /* <DEDUP_REMOVED lines=19> */
.L_x_3408:
[----:B------:R-:W-:Y:S05]  /*a9a0*/  BSYNC B0 ;  /* 0x0000000000007941 */ /* 0x000fea0003800000 */
.L_x_3407:
[----:B------:R-:W-:Y:S06]  /*a9b0*/  BAR.ARV 0xa, 0xa0 ;  /* 0x0282800000007b1d */ /* 0x000fec0000002000 */
[----:B------:R-:W-:Y:S04]  /*a9c0*/  BSSY B0, `(.L_x_3409) ;  /* 0x0000003000007945 */ /* 0x000fe80003800000 */
[----:B------:R-:W-:Y:S05]  /*a9d0*/  @!P0 BRA `(.L_x_3410) ;  /* 0x0000000000048947 */ /* 0x000fea0003800000 */
[----:B------:R-:W-:-:S04]  /*a9e0*/  DEPBAR.LE SB0, 0x0 ;  /* 0x000080000000791a */ /* 0x000fc80000000000 */
.L_x_3410:
[----:B------:R-:W-:Y:S05]  /*a9f0*/  BSYNC B0 ;  /* 0x0000000000007941 */ /* 0x000fea0003800000 */
.L_x_3409:
[----:B------:R-:W-:Y:S06]  /*aa00*/  BAR.ARV 0xb, 0xa0 ;  /* 0x02c2800000007b1d */ /* 0x000fec0000002000 */
[----:B------:R-:W-:Y:S01]  /*aa10*/  UIADD3 UR18, UR12, 0x1, URZ ;  /* 0x000000010c127890 */ /* 0x000fe2000fffe03f */
[----:B------:R-:W-:Y:S11]  /*aa20*/  BRA `(.L_x_3411) ;  /* 0x0000000000047947 */ /* 0x000ff60003800000 */
.L_x_3404:
[----:B------:R-:W-:-:S05]  /*aa30*/  UMOV UR18, UR12 ;  /* 0x0000000c00127c82 */ /* 0x000fca0008000000 */
.L_x_3411:
        /* <DEDUP_REMOVED lines=22> */
.L_x_3424:
        /* <DEDUP_REMOVED lines=20> */
.L_x_3413:
[----:B------:R-:W-:Y:S05]  /*ace0*/  BSYNC B0 ;  /* 0x0000000000007941 */ /* 0x000fea0003800000 */
.L_x_3412:
        /* <DEDUP_REMOVED lines=13> */
.L_x_3415:
[----:B------:R-:W-:Y:S05]  /*adc0*/  BSYNC B0 ;  /* 0x0000000000007941 */ /* 0x000fea0003800000 */
.L_x_3414:
[----:B------:R-:W-:Y:S06]  /*add0*/  BAR.ARV 0xa, 0xa0 ;  /* 0x0282800000007b1d */ /* 0x000fec0000002000 */
[----:B------:R-:W-:Y:S04]  /*ade0*/  BSSY B0, `(.L_x_3416) ;  /* 0x0000003000007945 */ /* 0x000fe80003800000 */
[----:B------:R-:W-:Y:S05]  /*adf0*/  @!P0 BRA `(.L_x_3417) ;  /* 0x0000000000048947 */ /* 0x000fea0003800000 */
[----:B------:R-:W-:-:S04]  /*ae00*/  DEPBAR.LE SB0, 0x0 ;  /* 0x000080000000791a */ /* 0x000fc80000000000 */
.L_x_3417:
[----:B------:R-:W-:Y:S05]  /*ae10*/  BSYNC B0 ;  /* 0x0000000000007941 */ /* 0x000fea0003800000 */
.L_x_3416:
        /* <DEDUP_REMOVED lines=13> */
.L_x_3419:
[----:B------:R-:W-:Y:S05]  /*aef0*/  BSYNC B0 ;  /* 0x0000000000007941 */ /* 0x000fea0003800000 */
.L_x_3418:
        /* <DEDUP_REMOVED lines=13> */
.L_x_3421:
[----:B------:R-:W-:Y:S05]  /*afd0*/  BSYNC B0 ;  /* 0x0000000000007941 */ /* 0x000fea0003800000 */
.L_x_3420:
[----:B------:R-:W-:Y:S01]  /*afe0*/  UIADD3 UR18, UR18, 0x2, URZ ;  /* 0x0000000212127890 */ /* 0x000fe2000fffe03f */
[----:B------:R-:W-:Y:S06]  /*aff0*/  BAR.ARV 0xa, 0xa0 ;  /* 0x0282800000007b1d */ /* 0x000fec0000002000 */
[----:B------:R-:W-:Y:S01]  /*b000*/  UISETP.GE.AND UP0, UPT, UR18, UR7, UPT ;  /* 0x000000071200728c */ /* 0x000fe2000bf06270 */
[----:B------:R-:W-:Y:S04]  /*b010*/  BSSY B0, `(.L_x_3422) ;  /* 0x0000003000007945 */ /* 0x000fe80003800000 */
[----:B------:R-:W-:Y:S06]  /*b020*/  @!P0 BRA `(.L_x_3423) ;  /* 0x0000000000048947 */ /* 0x000fec0003800000 */
[----:B------:R-:W-:-:S04]  /*b030*/  DEPBAR.LE SB0, 0x0 ;  /* 0x000080000000791a */ /* 0x000fc80000000000 */
.L_x_3423:
[----:B------:R-:W-:Y:S05]  /*b040*/  BSYNC B0 ;  /* 0x0000000000007941 */ /* 0x000fea0003800000 */
.L_x_3422:
[----:B------:R-:W-:Y:S06]  /*b050*/  BAR.ARV 0xb, 0xa0 ;  /* 0x02c2800000007b1d */ /* 0x000fec0000002000 */
[----:B------:R-:W-:Y:S01]  /*b060*/  PLOP3.LUT P1, PT, PT, PT, UP0, 0x80, 0x0 ;  /* 0x000000000000781c */ /* 0x000fe20003f2f008 */
[----:B------:R-:W-:Y:S02]  /*b070*/  UIADD3 UR26, UR26, 0x4000, URZ ;  /* 0x000040001a1a7890 */ /* 0x000fe4000fffe03f */
[----:B------:R-:W-:-:S10]  /*b080*/  UIADD3 UR6, UR6, 0x4000, URZ ;  /* 0x0000400006067890 */ /* 0x000fd4000fffe03f */
[----:B------:R-:W-:Y:S05]  /*b090*/  @!P1 BRA `(.L_x_3424) ;  /* 0xfffffff800c09947 */ /* 0x000fea000383ffff */
[----:B------:R-:W-:Y:S05]  /*b0a0*/  BRA `(.L_x_3354) ;  /* 0x0000002400787947 */ /* 0x000fea0003800000 */
.L_x_3395:
        /* <DEDUP_REMOVED lines=22> */
.L_x_3425:
[----:B------:R-:W-:Y:S01]  /*b210*/  ULDC UR9, c[0x0][0x8cc] ;  /* 0x0002330000097ab9 */ /* 0x000fe20000000800 */
[----:B------:R-:W-:Y:S01]  /*b220*/  UMOV UR7, UR8 ;  /* 0x0000000800077c82 */ /* 0x000fe20008000000 */
[----:B------:R-:W-:-:S11]  /*b230*/  UISETP.NE.AND UP0, UPT, UR9, 0x1, UPT ;  /* 0x000000010900788c */ /* 0x000fd6000bf05270 */
[----:B------:R-:W-:Y:S02]  /*b240*/  @UP0 ULDC.64 UR10, c[0x0][0x8d0] ;  /* 0x00023400000a0ab9 */ /* 0x000fe40000000a00 */
[----:B------:R-:W-:-:S04]  /*b250*/  UIMAD.WIDE.U32 UR4, UR8, UR10, URZ ;  /* 0x0000000a080472a5 */ /* 0x000fc8000f8e003f */
[----:B------:R-:W-:-:S04]  /*b260*/  @UP0 USHF.R.U32.HI UR7, URZ, UR11, UR5 ;  /* 0x0000000b3f070299 */ /* 0x000fc80008011605 */
[----:B------:R-:W-:-:S12]  /*b270*/  UIMAD UR4, UR7, UR9, URZ ;  /* 0x00000009070472a4 */ /* 0x000fd8000f8e023f */
.L_x_3426:
        /* <DEDUP_REMOVED lines=23> */
.L_x_3427:
        /* <DEDUP_REMOVED lines=14> */
.L_x_3429:
[----:B------:R-:W-:-:S05]  /*b4d0*/  ULDC UR4, c[0x0][0x8f4] ;  /* 0x00023d0000047ab9 */ /* 0x000fca0000000800 */
.L_x_3428:
        /* <DEDUP_REMOVED lines=60> */
.L_x_3431:
        /* <DEDUP_REMOVED lines=12> */
.L_x_3432:
[----:B------:R-:W-:Y:S05]  /*b960*/  @!P2 BRA `(.L_x_3433) ;  /* 0x000000000014a947 */ /* 0x000fea0003800000 */
[----:B------:R-:W-:Y:S02]  /*b970*/  IMAD.U32 R2, RZ, RZ, UR14 ;  /* 0x0000000eff027e24 */ /* 0x000fe4000f8e00ff */
[----:B------:R-:W-:-:S05]  /*b980*/  IMAD.U32 R3, RZ, RZ, UR15 ;  /* 0x0000000fff037e24 */ /* 0x000fca000f8e00ff */
[----:B------:R-:W2:Y:S04]  /*b990*/  LDG.E R5, desc[UR38][R2.64] ;  /* 0x0000002602057981 */ /* 0x000ea8000c1e1900 */
[----:B------:R-:W2:Y:S02]  /*b9a0*/  LDG.E R4, desc[UR38][R2.64+0x4] ;  /* 0x0000042602047981 */ /* 0x000ea4000c1e1900 */
[----:B--2---:R-:W-:-:S07]  /*b9b0*/  IMAD.IADD R4, R4, 0x1, -R5 ;  /* 0x0000000104047824 */ /* 0x004fce00078e0a05 */
.L_x_3433:
        /* <DEDUP_REMOVED lines=62> */
.L_x_3463:
        /* <DEDUP_REMOVED lines=15> */
.L_x_3436:
        /* <DEDUP_REMOVED lines=72> */
.L_x_3447:
[----:B-123--:R-:W-:-:S04]  /*c310*/  SHF.L.U32 R18, R10, 0x1f, RZ ;  /* 0x0000001f0a127819 */ /* 0x00efc800000006ff */
[----:B------:R-:W3:Y:S02]  /*c320*/  SYNCS.PHASECHK.TRANS64.TRYWAIT P1, [R15+URZ+0x30c40], R18 ;  /* 0x030c40120f0075a7 */ /* 0x000ee4000802017f */
[----:B---3--:R-:W-:Y:S05]  /*c330*/  @!P1 BRA `(.L_x_3439) ;  /* 0x0000001400709947 */ /* 0x008fea0003800000 */
.L_x_3464:
        /* <DEDUP_REMOVED lines=8> */
.L_x_3440:
        /* <DEDUP_REMOVED lines=30> */
.L_x_3465:
        /* <DEDUP_REMOVED lines=8> */
.L_x_3442:
        /* <DEDUP_REMOVED lines=30> */
.L_x_3466:
        /* <DEDUP_REMOVED lines=8> */
.L_x_3444:
        /* <DEDUP_REMOVED lines=24> */
.L_x_3468:
        /* <DEDUP_REMOVED lines=8> */
.L_x_3446:
        /* <DEDUP_REMOVED lines=30> */
.L_x_3438:
[----:B------:R-:W4:Y:S02]  /*cc60*/  LDL.LU R4, [R1+0x8] ;  /* 0x0000080001047983 */ /* 0x000f240000300800 */
[----:B----4-:R-:W-:Y:S02]  /*cc70*/  ISETP.NE.AND P1, PT, R4, RZ, PT ;  /* 0x000000ff0400720c */ /* 0x010fe40003f25270 */
[----:B------:R4:W5:Y:S11]  /*cc80*/  LDL R4, [R1+0x4] ;  /* 0x0000040001047983 */ /* 0x0009760000100800 */
[----:B----4-:R-:W-:Y:S05]  /*cc90*/  @!P1 BRA `(.L_x_3437) ;  /* 0x0000000400249947 */ /* 0x010fea0003800000 */
[----:B-1----:R-:W-:-:S04]  /*cca0*/  SHF.L.U32 R12, R10, 0x1f, RZ ;  /* 0x0000001f0a0c7819 */ /* 0x002fc800000006ff */
[----:B------:R-:W1:Y:S02]  /*ccb0*/  SYNCS.PHASECHK.TRANS64.TRYWAIT P1, [R15+URZ+0x30c40], R12 ;  /* 0x030c400c0f0075a7 */ /* 0x000e64000802017f */
[----:B-1----:R-:W-:Y:S05]  /*ccc0*/  @!P1 BRA `(.L_x_3448) ;  /* 0x0000000c00609947 */ /* 0x002fea0003800000 */
.L_x_3469:
        /* <DEDUP_REMOVED lines=8> */
.L_x_3449:
        /* <DEDUP_REMOVED lines=27> */
.L_x_3470:
        /* <DEDUP_REMOVED lines=8> */
.L_x_3451:
        /* <DEDUP_REMOVED lines=27> */
.L_x_3437:
[----:B------:R-:W4:Y:S01]  /*d130*/  S2R R0, SR_TID.X ;  /* 0x0000000000007919 */ /* 0x000f220000002100 */
[----:B------:R-:W-:Y:S01]  /*d140*/  IMAD R3, R16, 0x8, R15 ;  /* 0x0000000810037824 */ /* 0x000fe200078e020f */
[----:B----4-:R-:W-:Y:S02]  /*d150*/  LOP3.LUT R2, R0, 0x7f, RZ, 0xc0, !PT ;  /* 0x0000007f00027812 */ /* 0x010fe400078ec0ff */
[----:B------:R-:W-:Y:S02]  /*d160*/  SHF.L.U32 R0, R10, 0x1f, RZ ;  /* 0x0000001f0a007819 */ /* 0x000fe400000006ff */
[----:B------:R-:W-:Y:S02]  /*d170*/  ISETP.NE.AND P1, PT, R2, RZ, PT ;  /* 0x000000ff0200720c */ /* 0x000fe40003f25270 */
[----:B------:R-:W4:Y:S02]  /*d180*/  SYNCS.PHASECHK.TRANS64.TRYWAIT P0, [R3+URZ+0x30c40], R0 ;  /* 0x030c4000030075a7 */ /* 0x000f24000800017f */
[----:B----4-:R-:W-:Y:S09]  /*d190*/  @!P0 BRA `(.L_x_3452) ;  /* 0x0000000800548947 */ /* 0x010ff20003800000 */
.L_x_3471:
[----:B------:R-:W-:Y:S05]  /*d1a0*/  @P1 BRA `(.L_x_3453) ;  /* 0x0000000000181947 */ /* 0x000fea0003800000 */
[----:B------:R-:W1:Y:S01]  /*d1b0*/  S2R R2, SR_TID.X ;  /* 0x0000000000027919 */ /* 0x000e620000002100 */
[----:B----4-:R-:W-:-:S04]  /*d1c0*/  IMAD.MOV.U32 R0, RZ, RZ, 0x4200 ;  /* 0x00004200ff007424 */ /* 0x010fc800078e00ff */
[----:B------:R4:W-:Y:S01]  /*d1d0*/  SYNCS.ARRIVE.TRANS64 RZ, [R3+URZ+0x30c30], R0 ;  /* 0x030c300003ff79a7 */ /* 0x0009e2000800003f */
[----:B-1----:R-:W-:-:S13]  /*d1e0*/  LOP3.LUT P0, RZ, R2, 0x1f, RZ, 0xc0, !PT ;  /* 0x0000001f02ff7812 */ /* 0x002fda000780c0ff */
[----:B----4-:R-:W-:Y:S05]  /*d1f0*/  @!P0 BRA `(.L_x_3453) ;  /* 0x0000000000048947 */ /* 0x010fea0003800000 */
[----:B------:R-:W-:Y:S01]  /*d200*/  BPT.TRAP 0x1 ;  /* 0x000000040000795c */ /* 0x000fe20000300000 */
.L_x_3453:
        /* <DEDUP_REMOVED lines=34> */
.L_x_3434:
[----:B------:R-:W-:Y:S05]  /*d430*/  BSYNC B0 ;  /* 0x0000000000007941 */ /* 0x000fea0003800000 */
.L_x_3430:
[----:B------:R-:W-:-:S03]  /*d440*/  UMOV UR7, 0xffffffff ;  /* 0xffffffff00077882 */ /* 0x000fc60000000000 */
[----:B------:R-:W-:Y:S05]  /*d450*/  BRA.DIV UR7, `(.L_x_3454) ;  /* 0x0000000607b87947 */ /* 0x000fea000b800000 */
[----:B------:R-:W-:-:S13]  /*d460*/  ELECT P6, URZ, PT ;  /* 0x00000000003f782f */ /* 0x000fda00038c0000 */
.L_x_3474:
[----:B------:R-:W-:Y:S05]  /*d470*/  @!P6 BRA `(.L_x_3354) ;  /* 0x000000000084e947 */ /* 0x000fea0003800000 */
[----:B------:R-:W-:-:S06]  /*d480*/  ULOP3.LUT UR7, UR36, 0x2, URZ, 0xfc, !UPT ;  /* 0x0000000224077892 */ /* 0x000fcc000f8efc3f */
[----:B------:R-:W-:-:S05]  /*d490*/  IMAD.U32 R0, RZ, RZ, UR7 ;  /* 0x00000007ff007e24 */ /* 0x000fca000f8e00ff */
[----:B------:R-:W-:-:S13]  /*d4a0*/  ISETP.NE.AND P2, PT, R0, 0x3, PT ;  /* 0x000000030000780c */ /* 0x000fda0003f45270 */
[----:B------:R-:W-:Y:S05]  /*d4b0*/  @!P2 BRA `(.L_x_3455) ;  /* 0x000000000004a947 */ /* 0x000fea0003800000 */
[----:B------:R-:W-:Y:S01]  /*d4c0*/  BPT.TRAP 0x1 ;  /* 0x000000040000795c */ /* 0x000fe20000300000 */
.L_x_3455:
        /* <DEDUP_REMOVED lines=15> */
.L_x_3475:
[----:B------:R-:W2:Y:S02]  /*d5c0*/  SYNCS.PHASECHK.TRANS64.TRYWAIT P0, [R3+URZ], R0 ;  /* 0x00000000030075a7 */ /* 0x000ea4000800017f */
[----:B--2---:R-:W-:Y:S05]  /*d5d0*/  @!P0 BRA `(.L_x_3457) ;  /* 0x00000004008c8947 */ /* 0x004fea0003800000 */
.L_x_3476:
[----:B------:R-:W-:Y:S05]  /*d5e0*/  @!P2 BRA `(.L_x_3458) ;  /* 0x000000000004a947 */ /* 0x000fea0003800000 */
[----:B------:R-:W-:Y:S01]  /*d5f0*/  BPT.TRAP 0x1 ;  /* 0x000000040000795c */ /* 0x000fe20000300000 */
.L_x_3458:
[----:B--2---:R-:W-:-:S04]  /*d600*/  VIADD R3, R8, 0x30c40 ;  /* 0x00030c4008037836 */ /* 0x004fc80000000000 */
[----:B------:R-:W-:-:S04]  /*d610*/  IMAD R5, R2, 0x8, R3 ;  /* 0x0000000802057824 */ /* 0x000fc800078e0203 */
[----:B------:R-:W2:Y:S02]  /*d620*/  SYNCS.PHASECHK.TRANS64.TRYWAIT P0, [R5+URZ], R4 ;  /* 0x00000004050075a7 */ /* 0x000ea4000800017f */
[----:B--2---:R-:W-:Y:S05]  /*d630*/  @!P0 BRA `(.L_x_3459) ;  /* 0x0000000400888947 */ /* 0x004fea0003800000 */
.L_x_3477:
[----:B------:R-:W-:-:S07]  /*d640*/  IMAD R3, R6, 0x8, R3 ;  /* 0x0000000806037824 */ /* 0x000fce00078e0203 */
.L_x_3460:
[----:B---3--:R3:W4:Y:S02]  /*d650*/  SYNCS.PHASECHK.TRANS64.TRYWAIT P0, [R3+URZ], R0 ;  /* 0x00000000030075a7 */ /* 0x008724000800017f */
[----:B----4-:R-:W-:Y:S05]  /*d660*/  @!P0 NANOSLEEP.SYNCS 0x989680 ;  /* 0x009896800000895d */ /* 0x010fea0003900000 */
[----:B------:R-:W4:Y:S02]  /*d670*/  @!P0 SYNCS.PHASECHK.TRANS64 P0, [R3+URZ], R0 ;  /* 0x00000000030085a7 */ /* 0x000f24000800007f */
[----:B----4-:R-:W-:Y:S05]  /*d680*/  @!P0 BRA `(.L_x_3460) ;  /* 0xfffffffc00f08947 */ /* 0x010fea000383ffff */
.L_x_3354:
[----:B------:R-:W-:Y:S05]  /*d690*/  BSYNC B6 ;  /* 0x0000000000067941 */ /* 0x000fea0003800000 */
.L_x_3346:
[----:B------:R-:W-:Y:S05]  /*d6a0*/  EXIT ;  /* 0x000000000000794d */ /* 0x000fea0003800000 */
.L_x_3364:
[----:B------:R-:W-:Y:S02]  /*d6b0*/  IMAD.MOV.U32 R12, RZ, RZ, RZ ;  /* 0x000000ffff0c7224 */ /* 0x000fe400078e00ff */
[----:B------:R-:W-:Y:S02]  /*d6c0*/  IMAD.MOV.U32 R11, RZ, RZ, 0x1f ;  /* 0x0000001fff0b7424 */ /* 0x000fe400078e00ff */
[----:B------:R-:W-:-:S07]  /*d6d0*/  IMAD.MOV.U32 R15, RZ, RZ, -0x1 ;  /* 0xffffffffff0f7424 */ /* 0x000fce00078e00ff */
[----:B------:R-:W-:Y:S05]  /*d6e0*/  WARPSYNC.COLLECTIVE R15, `(.L_x_3461) ;  /* 0x000000000f087348 */ /* 0x000fea0003c00000 */
[----:B------:R1:W2:Y:S02]  /*d6f0*/  SHFL.IDX P6, R14, R13, R12, R11 ;  /* 0x0000000c0d0e7389 */ /* 0x0002a400000c000b */
[----:B-12---:R-:W-:Y:S01]  /*d700*/  ENDCOLLECTIVE ;  /* 0x000000000000791b */ /* 0x006fe20003800000 */
.L_x_3461:
[----:B------:R-:W-:Y:S05]  /*d710*/  BRA `(.L_x_3462) ;  /* 0xffffff3c00c47947 */ /* 0x000fea000383ffff */
.L_x_3366:
[----:B--2---:R2:W3:Y:S02]  /*d720*/  SYNCS.PHASECHK.TRANS64.TRYWAIT P0, [R236+URZ+0x30c00], R15 ;  /* 0x030c000fec0075a7 */ /* 0x0044e4000800017f */
[----:B---3--:R-:W-:Y:S05]  /*d730*/  @!P0 NANOSLEEP.SYNCS 0x989680 ;  /* 0x009896800000895d */ /* 0x008fea0003900000 */
[----:B------:R-:W3:Y:S02]  /*d740*/  @!P0 SYNCS.PHASECHK.TRANS64 P0, [R236+URZ+0x30c00], R15 ;  /* 0x030c000fec0085a7 */ /* 0x000ee4000800007f */
[----:B---3--:R-:W-:Y:S05]  /*d750*/  @!P0 BRA `(.L_x_3366) ;  /* 0xfffffffc00f08947 */ /* 0x008fea000383ffff */
[----:B------:R-:W-:Y:S05]  /*d760*/  BRA `(.L_x_3365) ;  /* 0xffffff4000107947 */ /* 0x000fea000383ffff */
.L_x_3371:
[----:B--2---:R2:W3:Y:S02]  /*d770*/  SYNCS.PHASECHK.TRANS64.TRYWAIT P1, [R6+URZ+0x30c10], R21 ;  /* 0x030c1015060075a7 */ /* 0x0044e4000802017f */
[----:B---3--:R-:W-:Y:S05]  /*d780*/  @!P1 NANOSLEEP.SYNCS 0x989680 ;  /* 0x009896800000995d */ /* 0x008fea0003900000 */
[----:B------:R-:W3:Y:S02]  /*d790*/  @!P1 SYNCS.PHASECHK.TRANS64 P1, [R6+URZ+0x30c10], R21 ;  /* 0x030c1015060095a7 */ /* 0x000ee4000802007f */
[----:B---3--:R-:W-:Y:S05]  /*d7a0*/  @!P1 BRA `(.L_x_3371) ;  /* 0xfffffffc00f09947 */ /* 0x008fea000383ffff */
[----:B------:R-:W-:Y:S05]  /*d7b0*/  BRA `(.L_x_3370) ;  /* 0xffffff4800b87947 */ /* 0x000fea000383ffff */
.L_x_3375:
[----:B------:R1:W1:Y:S02]  /*d7c0*/  SYNCS.PHASECHK.TRANS64.TRYWAIT P1, [R6+URZ+0x30c30], R21 ;  /* 0x030c3015060075a7 */ /* 0x000264000802017f */
[----:B-1----:R-:W-:Y:S05]  /*d7d0*/  @!P1 NANOSLEEP.SYNCS 0x989680 ;  /* 0x009896800000995d */ /* 0x002fea0003900000 */
[----:B------:R-:W1:Y:S02]  /*d7e0*/  @!P1 SYNCS.PHASECHK.TRANS64 P1, [R6+URZ+0x30c30], R21 ;  /* 0x030c3015060095a7 */ /* 0x000e64000802007f */
[----:B-1----:R-:W-:Y:S05]  /*d7f0*/  @!P1 BRA `(.L_x_3375) ;  /* 0xfffffffc00f09947 */ /* 0x002fea000383ffff */
[----:B------:R-:W-:Y:S05]  /*d800*/  BRA `(.L_x_3374) ;  /* 0xffffff4c00cc7947 */ /* 0x000fea000383ffff */
.L_x_3383:
[----:B--2---:R2:W3:Y:S02]  /*d810*/  SYNCS.PHASECHK.TRANS64.TRYWAIT P1, [R7+URZ+0x30c10], R18 ;  /* 0x030c1012070075a7 */ /* 0x0044e4000802017f */
[----:B---3--:R-:W-:Y:S05]  /*d820*/  @!P1 NANOSLEEP.SYNCS 0x989680 ;  /* 0x009896800000995d */ /* 0x008fea0003900000 */
[----:B------:R-:W3:Y:S02]  /*d830*/  @!P1 SYNCS.PHASECHK.TRANS64 P1, [R7+URZ+0x30c10], R18 ;  /* 0x030c1012070095a7 */ /* 0x000ee4000802007f */
[----:B---3--:R-:W-:Y:S05]  /*d840*/  @!P1 BRA `(.L_x_3383) ;  /* 0xfffffffc00f09947 */ /* 0x008fea000383ffff */
[----:B------:R-:W-:Y:S05]  /*d850*/  BRA `(.L_x_3382) ;  /* 0xffffff8400dc7947 */ /* 0x000fea000383ffff */
.L_x_3387:
[----:B------:R1:W1:Y:S02]  /*d860*/  SYNCS.PHASECHK.TRANS64.TRYWAIT P1, [R7+URZ+0x30c30], R18 ;  /* 0x030c3012070075a7 */ /* 0x000264000802017f */
[----:B-1----:R-:W-:Y:S05]  /*d870*/  @!P1 NANOSLEEP.SYNCS 0x989680 ;  /* 0x009896800000995d */ /* 0x002fea0003900000 */
[----:B------:R-:W1:Y:S02]  /*d880*/  @!P1 SYNCS.PHASECHK.TRANS64 P1, [R7+URZ+0x30c30], R18 ;  /* 0x030c3012070095a7 */ /* 0x000e64000802007f */
[----:B-1----:R-:W-:Y:S05]  /*d890*/  @!P1 BRA `(.L_x_3387) ;  /* 0xfffffffc00f09947 */ /* 0x002fea000383ffff */
[----:B------:R-:W-:Y:S05]  /*d8a0*/  BRA `(.L_x_3386) ;  /* 0xffffff8800f07947 */ /* 0x000fea000383ffff */
.L_x_3435:
[----:B-1----:R1:W2:Y:S02]  /*d8b0*/  SYNCS.PHASECHK.TRANS64.TRYWAIT P0, [R15+URZ+0x30c20], R2 ;  /* 0x030c20020f0075a7 */ /* 0x0022a4000800017f */
[----:B--2---:R-:W-:Y:S05]  /*d8c0*/  @!P0 NANOSLEEP.SYNCS 0x989680 ;  /* 0x009896800000895d */ /* 0x004fea0003900000 */
[----:B------:R-:W2:Y:S02]  /*d8d0*/  @!P0 SYNCS.PHASECHK.TRANS64 P0, [R15+URZ+0x30c20], R2 ;  /* 0x030c20020f0085a7 */ /* 0x000ea4000800007f */
[----:B--2---:R-:W-:Y:S05]  /*d8e0*/  @!P0 BRA `(.L_x_3435) ;  /* 0xfffffffc00f08947 */ /* 0x004fea000383ffff */
[----:B------:R-:W-:Y:S05]  /*d8f0*/  BRA `(.L_x_3463) ;  /* 0xffffffe400287947 */ /* 0x000fea000383ffff */
.L_x_3439:
[----:B---3--:R3:W4:Y:S02]  /*d900*/  SYNCS.PHASECHK.TRANS64.TRYWAIT P1, [R15+URZ+0x30c40], R18 ;  /* 0x030c40120f0075a7 */ /* 0x008724000802017f */
[----:B----4-:R-:W-:Y:S05]  /*d910*/  @!P1 NANOSLEEP.SYNCS 0x989680 ;  /* 0x009896800000995d */ /* 0x010fea0003900000 */
[----:B------:R-:W4:Y:S02]  /*d920*/  @!P1 SYNCS.PHASECHK.TRANS64 P1, [R15+URZ+0x30c40], R18 ;  /* 0x030c40120f0095a7 */ /* 0x000f24000802007f */
[----:B----4-:R-:W-:Y:S05]  /*d930*/  @!P1 BRA `(.L_x_3439) ;  /* 0xfffffffc00f09947 */ /* 0x010fea000383ffff */
[----:B------:R-:W-:Y:S05]  /*d940*/  BRA `(.L_x_3464) ;  /* 0xffffffe8007c7947 */ /* 0x000fea000383ffff */
.L_x_3441:
[----:B-1----:R1:W2:Y:S02]  /*d950*/  SYNCS.PHASECHK.TRANS64.TRYWAIT P1, [R15+URZ+0x30c28], R18 ;  /* 0x030c28120f0075a7 */ /* 0x0022a4000802017f */
[----:B--2---:R-:W-:Y:S05]  /*d960*/  @!P1 NANOSLEEP.SYNCS 0x989680 ;  /* 0x009896800000995d */ /* 0x004fea0003900000 */
[----:B------:R-:W2:Y:S02]  /*d970*/  @!P1 SYNCS.PHASECHK.TRANS64 P1, [R15+URZ+0x30c28], R18 ;  /* 0x030c28120f0095a7 */ /* 0x000ea4000802007f */
[----:B--2---:R-:W-:Y:S05]  /*d980*/  @!P1 BRA `(.L_x_3441) ;  /* 0xfffffffc00f09947 */ /* 0x004fea000383ffff */
[----:B------:R-:W-:Y:S05]  /*d990*/  BRA `(.L_x_3465) ;  /* 0xffffffec00007947 */ /* 0x000fea000383ffff */
.L_x_3443:
[----:B--2---:R2:W4:Y:S02]  /*d9a0*/  SYNCS.PHASECHK.TRANS64.TRYWAIT P1, [R15+URZ+0x30c48], R18 ;  /* 0x030c48120f0075a7 */ /* 0x004524000802017f */
[----:B----4-:R-:W-:Y:S05]  /*d9b0*/  @!P1 NANOSLEEP.SYNCS 0x989680 ;  /* 0x009896800000995d */ /* 0x010fea0003900000 */
[----:B------:R-:W4:Y:S02]  /*d9c0*/  @!P1 SYNCS.PHASECHK.TRANS64 P1, [R15+URZ+0x30c48], R18 ;  /* 0x030c48120f0095a7 */ /* 0x000f24000802007f */
[----:B----4-:R-:W-:Y:S05]  /*d9d0*/  @!P1 BRA `(.L_x_3443) ;  /* 0xfffffffc00f09947 */ /* 0x010fea000383ffff */
[----:B------:R-:W-:Y:S05]  /*d9e0*/  BRA `(.L_x_3466) ;  /* 0xffffffec00847947 */ /* 0x000fea000383ffff */
.L_x_3445:
[----:B------:R-:W-:-:S07]  /*d9f0*/  SHF.L.U32 R4, R10, 0x1f, RZ ;  /* 0x0000001f0a047819 */ /* 0x000fce00000006ff */
.L_x_3467:
[----:B----4-:R4:W1:Y:S02]  /*da00*/  SYNCS.PHASECHK.TRANS64.TRYWAIT P1, [R15+URZ+0x30c20], R4 ;  /* 0x030c20040f0075a7 */ /* 0x010864000802017f */
[----:B-1----:R-:W-:Y:S05]  /*da10*/  @!P1 NANOSLEEP.SYNCS 0x989680 ;  /* 0x009896800000995d */ /* 0x002fea0003900000 */
[----:B------:R-:W1:Y:S02]  /*da20*/  @!P1 SYNCS.PHASECHK.TRANS64 P1, [R15+URZ+0x30c20], R4 ;  /* 0x030c20040f0095a7 */ /* 0x000e64000802007f */
[----:B-1----:R-:W-:Y:S05]  /*da30*/  @!P1 BRA `(.L_x_3467) ;  /* 0xfffffffc00f09947 */ /* 0x002fea000383ffff */
[----:B------:R-:W-:Y:S05]  /*da40*/  BRA `(.L_x_3468) ;  /* 0xffffffec00ec7947 */ /* 0x000fea000383ffff */
.L_x_3448:
[----:B-1----:R1:W4:Y:S02]  /*da50*/  SYNCS.PHASECHK.TRANS64.TRYWAIT P1, [R15+URZ+0x30c40], R12 ;  /* 0x030c400c0f0075a7 */ /* 0x002324000802017f */
[----:B----4-:R-:W-:Y:S05]  /*da60*/  @!P1 NANOSLEEP.SYNCS 0x989680 ;  /* 0x009896800000995d */ /* 0x010fea0003900000 */
[----:B------:R-:W4:Y:S02]  /*da70*/  @!P1 SYNCS.PHASECHK.TRANS64 P1, [R15+URZ+0x30c40], R12 ;  /* 0x030c400c0f0095a7 */ /* 0x000f24000802007f */
[----:B----4-:R-:W-:Y:S05]  /*da80*/  @!P1 BRA `(.L_x_3448) ;  /* 0xfffffffc00f09947 */ /* 0x010fea000383ffff */
[----:B------:R-:W-:Y:S05]  /*da90*/  BRA `(.L_x_3469) ;  /* 0xfffffff0008c7947 */ /* 0x000fea000383ffff */
.L_x_3450:
[----:B--2---:R2:W4:Y:S02]  /*daa0*/  SYNCS.PHASECHK.TRANS64.TRYWAIT P1, [R15+URZ+0x30c28], R12 ;  /* 0x030c280c0f0075a7 */ /* 0x004524000802017f */
[----:B----4-:R-:W-:Y:S05]  /*dab0*/  @!P1 NANOSLEEP.SYNCS 0x989680 ;  /* 0x009896800000995d */ /* 0x010fea0003900000 */
[----:B------:R-:W4:Y:S02]  /*dac0*/  @!P1 SYNCS.PHASECHK.TRANS64 P1, [R15+URZ+0x30c28], R12 ;  /* 0x030c280c0f0095a7 */ /* 0x000f24000802007f */
[----:B----4-:R-:W-:Y:S05]  /*dad0*/  @!P1 BRA `(.L_x_3450) ;  /* 0xfffffffc00f09947 */ /* 0x010fea000383ffff */
[----:B------:R-:W-:Y:S05]  /*dae0*/  BRA `(.L_x_3470) ;  /* 0xfffffff400047947 */ /* 0x000fea000383ffff */
.L_x_3452:
[----:B----4-:R4:W1:Y:S02]  /*daf0*/  SYNCS.PHASECHK.TRANS64.TRYWAIT P0, [R3+URZ+0x30c40], R0 ;  /* 0x030c4000030075a7 */ /* 0x010864000800017f */
[----:B-1----:R-:W-:Y:S05]  /*db00*/  @!P0 NANOSLEEP.SYNCS 0x989680 ;  /* 0x009896800000895d */ /* 0x002fea0003900000 */
[----:B------:R-:W1:Y:S02]  /*db10*/  @!P0 SYNCS.PHASECHK.TRANS64 P0, [R3+URZ+0x30c40], R0 ;  /* 0x030c4000030085a7 */ /* 0x000e64000800007f */
[----:B-1----:R-:W-:Y:S05]  /*db20*/  @!P0 BRA `(.L_x_3452) ;  /* 0xfffffffc00f08947 */ /* 0x002fea000383ffff */
[----:B------:R-:W-:Y:S05]  /*db30*/  BRA `(.L_x_3471) ;  /* 0xfffffff400987947 */ /* 0x000fea000383ffff */
.L_x_3454:
[----:B------:R-:W-:Y:S01]  /*db40*/  BSSY B0, `(.L_x_3472) ;  /* 0x0000006000007945 */ /* 0x000fe20003800000 */
[----:B------:R-:W-:-:S07]  /*db50*/  IMAD.MOV.U32 R15, RZ, RZ, -0x1 ;  /* 0xffffffffff0f7424 */ /* 0x000fce00078e00ff */
[----:B------:R-:W-:Y:S05]  /*db60*/  WARPSYNC.COLLECTIVE R15, `(.L_x_3473) ;  /* 0x000000000f0c7348 */ /* 0x000fea0003c00000 */
[----:B------:R-:W-:Y:S02]  /*db70*/  ELECT P6, UR62, PT ;  /* 0x00000000003e782f */ /* 0x000fe400038c0000 */
[----:B------:R-:W-:Y:S01]  /*db80*/  MOV R14, UR62 ;  /* 0x0000003e000e7c02 */ /* 0x000fe20008000f00 */
[----:B------:R-:W-:Y:S10]  /*db90*/  ENDCOLLECTIVE ;  /* 0x000000000000791b */ /* 0x000ff40003800000 */
.L_x_3473:
[----:B------:R-:W-:Y:S05]  /*dba0*/  BSYNC B0 ;  /* 0x0000000000007941 */ /* 0x000fea0003800000 */
.L_x_3472:
[----:B------:R-:W-:Y:S05]  /*dbb0*/  BRA `(.L_x_3474) ;  /* 0xfffffff8002c7947 */ /* 0x000fea000383ffff */
.L_x_3456:
[----:B-1----:R1:W2:Y:S02]  /*dbc0*/  SYNCS.PHASECHK.TRANS64.TRYWAIT P0, [R7+URZ], R4 ;  /* 0x00000004070075a7 */ /* 0x0022a4000800017f */
[----:B--2---:R-:W-:Y:S05]  /*dbd0*/  @!P0 NANOSLEEP.SYNCS 0x989680 ;  /* 0x009896800000895d */ /* 0x004fea0003900000 */
[----:B------:R-:W2:Y:S02]  /*dbe0*/  @!P0 SYNCS.PHASECHK.TRANS64 P0, [R7+URZ], R4 ;  /* 0x00000004070085a7 */ /* 0x000ea4000800007f */
[----:B--2---:R-:W-:Y:S05]  /*dbf0*/  @!P0 BRA `(.L_x_3456) ;  /* 0xfffffffc00f08947 */ /* 0x004fea000383ffff */
[----:B------:R-:W-:Y:S05]  /*dc00*/  BRA `(.L_x_3475) ;  /* 0xfffffff8006c7947 */ /* 0x000fea000383ffff */
.L_x_3457:
[----:B--2---:R2:W3:Y:S02]  /*dc10*/  SYNCS.PHASECHK.TRANS64.TRYWAIT P0, [R3+URZ], R0 ;  /* 0x00000000030075a7 */ /* 0x0044e4000800017f */
[----:B---3--:R-:W-:Y:S05]  /*dc20*/  @!P0 NANOSLEEP.SYNCS 0x989680 ;  /* 0x009896800000895d */ /* 0x008fea0003900000 */
[----:B------:R-:W3:Y:S02]  /*dc30*/  @!P0 SYNCS.PHASECHK.TRANS64 P0, [R3+URZ], R0 ;  /* 0x00000000030085a7 */ /* 0x000ee4000800007f */
[----:B---3--:R-:W-:Y:S05]  /*dc40*/  @!P0 BRA `(.L_x_3457) ;  /* 0xfffffffc00f08947 */ /* 0x008fea000383ffff */
[----:B------:R-:W-:Y:S05]  /*dc50*/  BRA `(.L_x_3476) ;  /* 0xfffffff800607947 */ /* 0x000fea000383ffff */
.L_x_3459:
[----:B--2---:R2:W3:Y:S02]  /*dc60*/  SYNCS.PHASECHK.TRANS64.TRYWAIT P0, [R5+URZ], R4 ;  /* 0x00000004050075a7 */ /* 0x0044e4000800017f */
[----:B---3--:R-:W-:Y:S05]  /*dc70*/  @!P0 NANOSLEEP.SYNCS 0x989680 ;  /* 0x009896800000895d */ /* 0x008fea0003900000 */
[----:B------:R-:W3:Y:S02]  /*dc80*/  @!P0 SYNCS.PHASECHK.TRANS64 P0, [R5+URZ], R4 ;  /* 0x00000004050085a7 */ /* 0x000ee4000800007f */
[----:B---3--:R-:W-:Y:S05]  /*dc90*/  @!P0 BRA `(.L_x_3459) ;  /* 0xfffffffc00f08947 */ /* 0x008fea000383ffff */
[----:B------:R-:W-:Y:S05]  /*dca0*/  BRA `(.L_x_3477) ;  /* 0xfffffff800647947 */ /* 0x000fea000383ffff */
.L_x_3478:
        /* <DEDUP_REMOVED lines=13> */
.L_x_3716:


//--------------------- .text._ZN7cutlass13device_kernelIN5flash32FlashAttnBwdPostprocessConvertdQIN4cute5tupleIJNS3_1CILi128EEENS5_ILi64EEEEEENS_6half_tEfNS_4arch4Sm90ELi256ENS3_8TiledMMAINS3_8MMA_AtomIJNS3_4SM904GMMA25MMA_64x64x16_F32F16F16_RSILNSF_5MajorE0ELSH_1ELNSF_7ScaleInE1ELSI_1EEEEEENS3_6LayoutINS4_IJNS5_ILi2EEENS5_ILi1EEESN_EEENS4_IJSN_NS5_ILi0EEESP_EEEEENS4_IJNS3_10UnderscoreESS_SS_EEEEELb0EEEEEvNT_6ParamsE --------------------------
	.section	.text._ZN7cutlass13device_kernelIN5flash32FlashAttnBwdPostprocessConvertdQIN4cute5tupleIJNS3_1CILi128EEENS5_ILi64EEEEEENS_6half_tEfNS_4arch4Sm90ELi256ENS3_8TiledMMAINS3_8MMA_AtomIJNS3_4SM904GMMA25MMA_64x64x16_F32F16F16_RSILNSF_5MajorE0ELSH_1ELNSF_7ScaleInE1ELSI_1EEEEEENS3_6LayoutINS4_IJNS5_ILi2EEENS5_ILi1EEESN_EEENS4_IJSN_NS5_ILi0EEESP_EEEEENS4_IJNS3_10UnderscoreESS_SS_EEEEELb0EEEEEvNT_6ParamsE,"ax",@progbits
	.align	128
.text._ZN7cutlass13device_kernelIN5flash32FlashAttnBwdPostprocessConvertdQIN4cute5tupleIJNS3_1CILi128EEENS5_ILi64EEEEEENS_6half_tEfNS_4arch4Sm90ELi256ENS3_8TiledMMAINS3_8MMA_AtomIJNS3_4SM904GMMA25MMA_64x64x16_F32F16F16_RSILNSF_5MajorE0ELSH_1ELNSF_7ScaleInE1ELSI_1EEEEEENS3_6LayoutINS4_IJNS5_ILi2EEENS5_ILi1EEESN_EEENS4_IJSN_NS5_ILi0EEESP_EEEEENS4_IJNS3_10UnderscoreESS_SS_EEEEELb0EEEEEvNT_6ParamsE:
        .type           _ZN7cutlass13device_kernelIN5flash32FlashAttnBwdPostprocessConvertdQIN4cute5tupleIJNS3_1CILi128EEENS5_ILi64EEEEEENS_6half_tEfNS_4arch4Sm90ELi256ENS3_8TiledMMAINS3_8MMA_AtomIJNS3_4SM904GMMA25MMA_64x64x16_F32F16F16_RSILNSF_5MajorE0ELSH_1ELNSF_7ScaleInE1ELSI_1EEEEEENS3_6LayoutINS4_IJNS5_ILi2EEENS5_ILi1EEESN_EEENS4_IJSN_NS5_ILi0EEESP_EEEEENS4_IJNS3_10UnderscoreESS_SS_EEEEELb0EEEEEvNT_6ParamsE,@function
        .size           _ZN7cutlass13device_kernelIN5flash32FlashAttnBwdPostprocessConvertdQIN4cute5tupleIJNS3_1CILi128EEENS5_ILi64EEEEEENS_6half_tEfNS_4arch4Sm90ELi256ENS3_8TiledMMAINS3_8MMA_AtomIJNS3_4SM904GMMA25MMA_64x64x16_F32F16F16_RSILNSF_5MajorE0ELSH_1ELNSF_7ScaleInE1ELSI_1EEEEEENS3_6LayoutINS4_IJNS5_ILi2EEENS5_ILi1EEESN_EEENS4_IJSN_NS5_ILi0EEESP_EEEEENS4_IJNS3_10UnderscoreESS_SS_EEEEELb0EEEEEvNT_6ParamsE,(.L_x_3717 - _ZN7cutlass13device_kernelIN5flash32FlashAttnBwdPostprocessConvertdQIN4cute5tupleIJNS3_1CILi128EEENS5_ILi64EEEEEENS_6half_tEfNS_4arch4Sm90ELi256ENS3_8TiledMMAINS3_8MMA_AtomIJNS3_4SM904GMMA25MMA_64x64x16_F32F16F16_RSILNSF_5MajorE0ELSH_1ELNSF_7ScaleInE1ELSI_1EEEEEENS3_6LayoutINS4_IJNS5_ILi2EEENS5_ILi1EEESN_EEENS4_IJSN_NS5_ILi0EEESP_EEEEENS4_IJNS3_10UnderscoreESS_SS_EEEEELb0EEEEEvNT_6ParamsE)
        .other          _ZN7cutlass13device_kernelIN5flash32FlashAttnBwdPostprocessConvertdQIN4cute5tupleIJNS3_1CILi128EEENS5_ILi64EEEEEENS_6half_tEfNS_4arch4Sm90ELi256ENS3_8TiledMMAINS3_8MMA_AtomIJNS3_4SM904GMMA25MMA_64x64x16_F32F16F16_RSILNSF_5MajorE0ELSH_1ELNSF_7ScaleInE1ELSI_1EEEEEENS3_6LayoutINS4_IJNS5_ILi2EEENS5_ILi1EEESN_EEENS4_IJSN_NS5_ILi0EEESP_EEEEENS4_IJNS3_10UnderscoreESS_SS_EEEEELb0EEEEEvNT_6ParamsE,@"STO_CUDA_ENTRY STV_DEFAULT"
_ZN7cutlass13device_kernelIN5flash32FlashAttnBwdPostprocessConvertdQIN4cute5tupleIJNS3_1CILi128EEENS5_ILi64EEEEEENS_6half_tEfNS_4arch4Sm90ELi256ENS3_8TiledMMAINS3_8MMA_AtomIJNS3_4SM904GMMA25MMA_64x64x16_F32F16F16_RSILNSF_5MajorE0ELSH_1ELNSF_7ScaleInE1ELSI_1EEEEEENS3_6LayoutINS4_IJNS5_ILi2EEENS5_ILi1EEESN_EEENS4_IJSN_NS5_ILi0EEESP_EEEEENS4_IJNS3_10UnderscoreESS_SS_EEEEELb0EEEEEvNT_6ParamsE:
[----:B------:R-:W-:Y:S08]  /*0000*/  LDC R1, c[0x0][0x28] ;  /* 0x00000a00ff017b82 */ /* 0x000ff00000000800 */
[----:B------:R-:W0:Y:S01]  /*0010*/  LDC.64 R2, c[0x0][0x278] ;  /* 0x00009e00ff027b82 */ /* 0x000e220000000a00 */
[----:B------:R-:W1:Y:S01]  /*0020*/  S2R R13, SR_CTAID.Z ;  /* 0x00000000000d7919 */ /* 0x000e620000002700 */
[----:B------:R-:W-:-:S06]  /*0030*/  ULDC.64 UR8, c[0x0][0x208] ;  /* 0x0000820000087ab9 */ /* 0x000fcc0000000a00 */
[----:B------:R-:W2:Y:S08]  /*0040*/  LDC.64 R10, c[0x0][0x270] ;  /* 0x00009c00ff0a7b82 */ /* 0x000eb00000000a00 */
[----:B------:R-:W1:Y:S01]  /*0050*/  LDC.64 R4, c[0x0][0x270] ;  /* 0x00009c00ff047b82 */ /* 0x000e620000000a00 */
[----:B0-----:R-:W-:-:S04]  /*0060*/  ISETP.NE.U32.AND P2, PT, R2, RZ, PT ;  /* 0x000000ff0200720c */ /* 0x001fc80003f45070 */
[----:B------:R-:W-:Y:S02]  /*0070*/  ISETP.NE.AND.EX P2, PT, R3, RZ, PT, P2 ;  /* 0x000000ff0300720c */ /* 0x000fe40003f45320 */
[----:B--2---:R-:W-:-:S04]  /*0080*/  ISETP.NE.U32.AND P1, PT, R10, RZ, PT ;  /* 0x000000ff0a00720c */ /* 0x004fc80003f25070 */
[----:B------:R-:W-:Y:S01]  /*0090*/  ISETP.NE.AND.EX P1, PT, R11, RZ, PT, P1 ;  /* 0x000000ff0b00720c */ /* 0x000fe20003f25310 */
[----:B------:R-:W-:Y:S01]  /*00a0*/  ULDC UR4, c[0x0][0x240] ;  /* 0x0000900000047ab9 */ /* 0x000fe20000000800 */
[----:B-1----:R-:W-:-:S05]  /*00b0*/  IMAD.WIDE R4, R13, 0x4, R4 ;  /* 0x000000040d047825 */ /* 0x002fca00078e0204 */
[----:B------:R-:W0:Y:S01]  /*00c0*/  @P2 LDC.64 R6, c[0x0][0x278] ;  /* 0x00009e00ff062b82 */ /* 0x000e220000000a00 */
[----:B------:R-:W-:-:S05]  /*00d0*/  IMAD.U32 R43, RZ, RZ, UR4 ;  /* 0x00000004ff2b7e24 */ /* 0x000fca000f8e00ff */
[----:B------:R1:W5:Y:S01]  /*00e0*/  @P1 LDG.E R9, desc[UR8][R4.64] ;  /* 0x0000000804091981 */ /* 0x000362000c1e1900 */
[----:B0-----:R-:W-:-:S05]  /*00f0*/  @P2 IMAD.WIDE R6, R13, 0x4, R6 ;  /* 0x000000040d062825 */ /* 0x001fca00078e0206 */
[----:B------:R1:W5:Y:S01]  /*0100*/  @P2 LDG.E R43, desc[UR8][R6.64] ;  /* 0x00000008062b2981 */ /* 0x000362000c1e1900 */
[----:B------:R-:W-:Y:S01]  /*0110*/  ISETP.NE.U32.AND P0, PT, R10, RZ, PT ;  /* 0x000000ff0a00720c */ /* 0x000fe20003f05070 */
[----:B------:R-:W0:Y:S03]  /*0120*/  S2R R3, SR_CTAID.X ;  /* 0x0000000000037919 */ /* 0x000e260000002500 */
[----:B------:R-:W-:Y:S01]  /*0130*/  ISETP.NE.AND.EX P0, PT, R11, RZ, PT, P0 ;  /* 0x000000ff0b00720c */ /* 0x000fe20003f05300 */
[----:B0-----:R-:W-:Y:S01]  /*0140*/  IMAD.SHL.U32 R40, R3, 0x80, RZ ;  /* 0x0000008003287824 */ /* 0x001fe200078e00ff */
[----:B-1----:R-:W-:Y:S11]  /*0150*/  @P2 BRA `(.L_x_3479) ;  /* 0x0000000000102947 */ /* 0x002ff60003800000 */
[----:B------:R-:W-:Y:S05]  /*0160*/  @!P1 BRA `(.L_x_3479) ;  /* 0x00000000000c9947 */ /* 0x000fea0003800000 */
[----:B------:R-:W2:Y:S04]  /*0170*/  LDG.E R0, desc[UR8][R4.64] ;  /* 0x0000000804007981 */ /* 0x000ea8000c1e1900 */
[----:B-----5:R-:W2:Y:S02]  /*0180*/  LDG.E R43, desc[UR8][R4.64+0x4] ;  /* 0x00000408042b7981 */ /* 0x020ea4000c1e1900 */
[----:B--2---:R-:W-:-:S07]  /*0190*/  IMAD.IADD R43, R43, 0x1, -R0 ;  /* 0x000000012b2b7824 */ /* 0x004fce00078e0a00 */
.L_x_3479:
[----:B-----5:R-:W-:-:S13]  /*01a0*/  ISETP.LE.AND P2, PT, R43, R40, PT ;  /* 0x000000282b00720c */ /* 0x020fda0003f43270 */
[----:B------:R-:W-:Y:S05]  /*01b0*/  @P0 EXIT P2 ;  /* 0x000000000000094d */ /* 0x000fea0001000000 */
[----:B------:R-:W0:Y:S01]  /*01c0*/  S2R R6, SR_CTAID.Y ;  /* 0x0000000000067919 */ /* 0x000e220000002600 */
[----:B------:R-:W-:Y:S01]  /*01d0*/  @P1 IMAD R0, R13, 0x80, R9 ;  /* 0x000000800d001824 */ /* 0x000fe200078e0209 */
[----:B------:R-:W1:Y:S01]  /*01e0*/  LDC.64 R14, c[0x0][0x228] ;  /* 0x00008a00ff0e7b82 */ /* 0x000e620000000a00 */
[----:B------:R-:W-:Y:S01]  /*01f0*/  CS2R R10, SRZ ;  /* 0x00000000000a7805 */ /* 0x000fe2000001ff00 */
[----:B------:R-:W2:Y:S01]  /*0200*/  S2R R46, SR_TID.X ;  /* 0x00000000002e7919 */ /* 0x000ea20000002100 */
[----:B------:R-:W-:Y:S01]  /*0210*/  IMAD.SHL.U32 R7, R3, 0x2000, RZ ;  /* 0x0000200003077824 */ /* 0x000fe200078e00ff */
[----:B------:R-:W-:Y:S01]  /*0220*/  @P1 SHF.R.S32.HI R5, RZ, 0x1f, R0 ;  /* 0x0000001fff051819 */ /* 0x000fe20000011400 */
[----:B------:R-:W-:Y:S01]  /*0230*/  BSSY B0, `(.L_x_3480) ;  /* 0x0000030000007945 */ /* 0x000fe20003800000 */
[----:B------:R-:W3:Y:S01]  /*0240*/  S2R R2, SR_CgaCtaId ;  /* 0x0000000000027919 */ /* 0x000ee20000008800 */
[----:B------:R-:W-:Y:S01]  /*0250*/  SEL R4, R13, RZ, !P0 ;  /* 0x000000ff0d047207 */ /* 0x000fe20004000000 */
[----:B------:R-:W4:Y:S01]  /*0260*/  LDC.64 R16, c[0x0][0x230] ;  /* 0x00008c00ff107b82 */ /* 0x000f220000000a00 */
[----:B------:R-:W-:-:S05]  /*0270*/  @P1 LEA.HI R5, R5, R0, RZ, 0x7 ;  /* 0x0000000005051211 */ /* 0x000fca00078f38ff */
[----:B------:R-:W-:Y:S02]  /*0280*/  @P1 IMAD.SHL.U32 R5, R5, 0x40, RZ ;  /* 0x0000004005051824 */ /* 0x000fe400078e00ff */
[----:B------:R-:W5:Y:S03]  /*0290*/  LDC.64 R18, c[0x0][0x210] ;  /* 0x00008400ff127b82 */ /* 0x000f660000000a00 */
[----:B------:R-:W-:-:S04]  /*02a0*/  @P1 LOP3.LUT R5, R5, 0xffffe000, RZ, 0xc0, !PT ;  /* 0xffffe00005051812 */ /* 0x000fc800078ec0ff */
[----:B------:R-:W-:Y:S02]  /*02b0*/  @P1 MOV R10, R5 ;  /* 0x00000005000a1202 */ /* 0x000fe40000000f00 */
[----:B------:R-:W-:Y:S02]  /*02c0*/  @P1 SHF.R.S32.HI R11, RZ, 0x1f, R5 ;  /* 0x0000001fff0b1819 */ /* 0x000fe40000011405 */
[C---:B------:R-:W-:Y:S02]  /*02d0*/  IADD3 R10, P2, R7.reuse, R10, RZ ;  /* 0x0000000a070a7210 */ /* 0x040fe40007f5e0ff */
[----:B0-----:R-:W-:Y:S02]  /*02e0*/  SHF.R.S32.HI R5, RZ, 0x1f, R6 ;  /* 0x0000001fff057819 */ /* 0x001fe40000011406 */
[----:B------:R-:W-:Y:S02]  /*02f0*/  LEA.HI.X.SX32 R11, R7, R11, 0x1, P2 ;  /* 0x0000000b070b7211 */ /* 0x000fe400010f0eff */
[----:B------:R-:W-:Y:S01]  /*0300*/  SHF.R.S32.HI R7, RZ, 0x1f, R13 ;  /* 0x0000001fff077819 */ /* 0x000fe2000001140d */
[----:B-1----:R-:W-:-:S02]  /*0310*/  IMAD R0, R5, R14, RZ ;  /* 0x0000000e05007224 */ /* 0x002fc400078e02ff */
[----:B------:R-:W-:Y:S01]  /*0320*/  IMAD.WIDE.U32 R10, R6, R14, R10 ;  /* 0x0000000e060a7225 */ /* 0x000fe200078e000a */
[----:B------:R-:W-:Y:S02]  /*0330*/  SEL R7, R7, RZ, !P0 ;  /* 0x000000ff07077207 */ /* 0x000fe40004000000 */
[----:B--2---:R-:W-:Y:S01]  /*0340*/  ISETP.NE.AND P0, PT, R46, RZ, PT ;  /* 0x000000ff2e00720c */ /* 0x004fe20003f05270 */
[----:B------:R-:W-:Y:S02]  /*0350*/  IMAD R15, R6, R15, R0 ;  /* 0x0000000f060f7224 */ /* 0x000fe400078e0200 */
[----:B----4-:R-:W-:Y:S02]  /*0360*/  IMAD R0, R7, R16, RZ ;  /* 0x0000001007007224 */ /* 0x010fe400078e02ff */
[----:B------:R-:W-:Y:S02]  /*0370*/  IMAD.IADD R11, R11, 0x1, R15 ;  /* 0x000000010b0b7824 */ /* 0x000fe400078e020f */
[----:B------:R-:W-:-:S02]  /*0380*/  IMAD R13, R4, R17, R0 ;  /* 0x00000011040d7224 */ /* 0x000fc400078e0200 */
[----:B------:R-:W-:-:S04]  /*0390*/  IMAD.WIDE.U32 R10, R4, R16, R10 ;  /* 0x00000010040a7225 */ /* 0x000fc800078e000a */
[----:B------:R-:W-:Y:S01]  /*03a0*/  IMAD.IADD R0, R11, 0x1, R13 ;  /* 0x000000010b007824 */ /* 0x000fe200078e020d */
[----:B-----5:R-:W-:-:S04]  /*03b0*/  LEA R18, P2, R10, R18, 0x2 ;  /* 0x000000120a127211 */ /* 0x020fc800078410ff */
[----:B------:R-:W-:Y:S01]  /*03c0*/  LEA.HI.X R0, R10, R19, R0, 0x2, P2 ;  /* 0x000000130a007211 */ /* 0x000fe200010f1400 */
[----:B---3--:R-:W-:Y:S08]  /*03d0*/  @P0 BRA `(.L_x_3481) ;  /* 0x0000000000540947 */ /* 0x008ff00003800000 */
[----:B------:R-:W0:Y:S01]  /*03e0*/  S2UR UR7, SR_CgaCtaId ;  /* 0x00000000000779c3 */ /* 0x000e220000008800 */
[----:B------:R-:W-:Y:S01]  /*03f0*/  UMOV UR6, 0x400 ;  /* 0x0000040000067882 */ /* 0x000fe20000000000 */
[----:B------:R-:W-:Y:S01]  /*0400*/  UMOV UR4, 0x1 ;  /* 0x0000000100047882 */ /* 0x000fe20000000000 */
[----:B------:R-:W-:Y:S01]  /*0410*/  IMAD.MOV.U32 R8, RZ, RZ, 0x8000 ;  /* 0x00008000ff087424 */ /* 0x000fe200078e00ff */
[----:B------:R-:W-:-:S04]  /*0420*/  UIADD3 UR4, -UR4, 0x100000, URZ ;  /* 0x0010000004047890 */ /* 0x000fc8000fffe13f */
[----:B------:R-:W-:Y:S02]  /*0430*/  USHF.L.U32 UR5, UR4, 0xb, URZ ;  /* 0x0000000b04057899 */ /* 0x000fe4000800063f */
[----:B------:R-:W-:Y:S01]  /*0440*/  USHF.L.U32 UR4, UR4, 0x1, URZ ;  /* 0x0000000104047899 */ /* 0x000fe2000800063f */
[----:B------:R-:W-:Y:S01]  /*0450*/  PLOP3.LUT P0, PT, PT, PT, PT, 0x80, 0x0 ;  /* 0x000000000000781c */ /* 0x000fe20003f0f070 */
[----:B------:R-:W-:Y:S01]  /*0460*/  UMOV UR10, 0x800 ;  /* 0x00000800000a7882 */ /* 0x000fe20000000000 */
[----:B0-----:R-:W-:-:S04]  /*0470*/  ULEA UR6, UR7, UR6, 0x18 ;  /* 0x0000000607067291 */ /* 0x001fc8000f8ec03f */
[----:B------:R-:W-:Y:S01]  /*0480*/  UIADD3 UR7, UR6, 0xc000, URZ ;  /* 0x0000c00006077890 */ /* 0x000fe2000fffe03f */
[----:B------:R-:W0:Y:S07]  /*0490*/  FENCE.VIEW.ASYNC.S ;  /* 0x00000000000073c6 */ /* 0x000e2e0000000000 */
[----:B0-----:R0:W1:Y:S02]  /*04a0*/  SYNCS.EXCH.64 URZ, [UR6+0xc000], UR4 ;  /* 0x00c00004063f75b2 */ /* 0x0010640008000100 */
[----:B0-----:R-:W-:-:S02]  /*04b0*/  R2UR UR4, R18 ;  /* 0x00000000120472ca */ /* 0x001fc400000e0000 */
[----:B------:R-:W-:Y:S01]  /*04c0*/  R2UR UR5, R0 ;  /* 0x00000000000572ca */ /* 0x000fe200000e0000 */
[----:B-1----:R0:W-:-:S14]  /*04d0*/  SYNCS.ARRIVE.TRANS64 RZ, [UR6+0xc000], R8 ;  /* 0x00c00008ffff79a7 */ /* 0x0021dc0008000006 */
.L_x_3482:
[----:B------:R-:W-:Y:S01]  /*04e0*/  @P0 ELECT P2, URZ, PT ;  /* 0x00000000003f082f */ /* 0x000fe20003840000 */
[----:B------:R1:W-:-:S12]  /*04f0*/  UBLKCP.S.G [UR6], [UR4], UR10 ;  /* 0x00000006040073ba */ /* 0x0003d8000800020a */
[----:B------:R-:W-:Y:S02]  /*0500*/  @P2 PLOP3.LUT P0, PT, P2, PT, PT, 0x8, 0x0 ;  /* 0x000000000000281c */ /* 0x000fe4000170e170 */
[----:B------:R-:W-:-:S11]  /*0510*/  PLOP3.LUT P2, PT, PT, PT, PT, 0x8, 0x0 ;  /* 0x000000000000781c */ /* 0x000fd60003f4e170 */
[----:B-1----:R-:W-:Y:S05]  /*0520*/  @P0 BRA.U.ANY `(.L_x_3482) ;  /* 0xfffffffd00ec0947 */ /* 0x002fea000393ffff */
.L_x_3481:
[----:B------:R-:W-:Y:S05]  /*0530*/  BSYNC B0 ;  /* 0x0000000000007941 */ /* 0x000fea0003800000 */
.L_x_3480:
[----:B------:R-:W-:Y:S01]  /*0540*/  BAR.SYNC.DEFER_BLOCKING 0x0 ;  /* 0x0000000000007b1d */ /* 0x000fe20000010000 */
[----:B------:R-:W-:Y:S02]  /*0550*/  MOV R41, 0x400 ;  /* 0x0000040000297802 */ /* 0x000fe40000000f00 */
[----:B------:R-:W-:Y:S02]  /*0560*/  CS2R R50, SRZ ;  /* 0x0000000000327805 */ /* 0x000fe4000001ff00 */
[----:B------:R-:W-:Y:S01]  /*0570*/  SHF.L.U32 R0, RZ, 0x1f, RZ ;  /* 0x0000001fff007819 */ /* 0x000fe200000006ff */
[--C-:B------:R-:W-:Y:S01]  /*0580*/  @P1 IMAD.MOV.U32 R50, RZ, RZ, R9.reuse ;  /* 0x000000ffff321224 */ /* 0x100fe200078e0009 */
[----:B------:R-:W-:Y:S02]  /*0590*/  LEA R41, R2, R41, 0x18 ;  /* 0x0000002902297211 */ /* 0x000fe400078ec0ff */
[----:B------:R-:W-:-:S07]  /*05a0*/  @P1 SHF.R.S32.HI R51, RZ, 0x1f, R9 ;  /* 0x0000001fff331819 */ /* 0x000fce0000011409 */
.L_x_3483:
[----:B-1----:R1:W2:Y:S02]  /*05b0*/  SYNCS.PHASECHK.TRANS64.TRYWAIT P0, [R41+URZ+0xc000], R0 ;  /* 0x00c00000290075a7 */ /* 0x0022a4000800017f */
[----:B--2---:R-:W-:Y:S05]  /*05c0*/  @!P0 NANOSLEEP.SYNCS 0x989680 ;  /* 0x009896800000895d */ /* 0x004fea0003900000 */
[----:B------:R-:W2:Y:S02]  /*05d0*/  @!P0 SYNCS.PHASECHK.TRANS64 P0, [R41+URZ+0xc000], R0 ;  /* 0x00c00000290085a7 */ /* 0x000ea4000800007f */
[----:B--2---:R-:W-:Y:S05]  /*05e0*/  @!P0 BRA `(.L_x_3483) ;  /* 0xfffffffc00f08947 */ /* 0x004fea000383ffff */
[----:B------:R-:W-:Y:S01]  /*05f0*/  SHF.R.S32.HI R37, RZ, 0x1f, R46 ;  /* 0x0000001fff257819 */ /* 0x000fe2000001142e */
[----:B------:R-:W-:Y:S01]  /*0600*/  ULDC UR4, c[0x0][0x268] ;  /* 0x00009a0000047ab9 */ /* 0x000fe20000000800 */
[----:B------:R-:W-:Y:S01]  /*0610*/  ULDC.64 UR6, c[0x0][0x258] ;  /* 0x0000960000067ab9 */ /* 0x000fe20000000a00 */
[----:B------:R-:W-:Y:S01]  /*0620*/  VIADDMNMX R43, R43, -R40, 0x80, PT ;  /* 0x000000802b2b7446 */ /* 0x000fe20003800928 */
[----:B------:R-:W-:Y:S01]  /*0630*/  IMAD R5, R5, UR6, RZ ;  /* 0x0000000605057c24 */ /* 0x000fe2000f8e02ff */
[CC--:B-1----:R-:W-:Y:S01]  /*0640*/  LEA.HI R0, R37.reuse, R46.reuse, RZ, 0x7 ;  /* 0x0000002e25007211 */ /* 0x0c2fe200078f38ff */
[----:B------:R-:W-:Y:S01]  /*0650*/  BSSY B0, `(.L_x_3484) ;  /* 0x0000092000007945 */ /* 0x000fe20003800000 */
[----:B------:R-:W-:Y:S02]  /*0660*/  LEA.HI R48, R37, R46, RZ, 0x4 ;  /* 0x0000002e25307211 */ /* 0x000fe400078f20ff */
[C---:B------:R-:W-:Y:S01]  /*0670*/  LOP3.LUT R9, R0.reuse, 0xfffff80, RZ, 0xc0, !PT ;  /* 0x0fffff8000097812 */ /* 0x040fe200078ec0ff */
[----:B------:R-:W-:Y:S01]  /*0680*/  IMAD.SHL.U32 R0, R0, 0x20, RZ ;  /* 0x0000002000007824 */ /* 0x000fe200078e00ff */
[----:B------:R-:W-:-:S02]  /*0690*/  LOP3.LUT R11, R48, 0xfffffff0, RZ, 0xc0, !PT ;  /* 0xfffffff0300b7812 */ /* 0x000fc400078ec0ff */
[-C--:B------:R-:W-:Y:S02]  /*06a0*/  IADD3 R9, -R9, R46.reuse, RZ ;  /* 0x0000002e09097210 */ /* 0x080fe40007ffe1ff */
[----:B------:R-:W-:Y:S01]  /*06b0*/  LOP3.LUT R0, R0, 0x3ffff000, RZ, 0xc0, !PT ;  /* 0x3ffff00000007812 */ /* 0x000fe200078ec0ff */
[----:B------:R-:W-:Y:S01]  /*06c0*/  IMAD.IADD R42, R46, 0x1, -R11 ;  /* 0x000000012e2a7824 */ /* 0x000fe200078e0a0b */
[-C--:B------:R-:W-:Y:S02]  /*06d0*/  LEA.HI R2, R37, R46.reuse, RZ, 0x5 ;  /* 0x0000002e25027211 */ /* 0x080fe400078f28ff */
[----:B------:R-:W-:Y:S01]  /*06e0*/  SHF.R.U32.HI R48, RZ, 0x1, R48 ;  /* 0x00000001ff307819 */ /* 0x000fe20000011630 */
[----:B------:R-:W-:Y:S01]  /*06f0*/  IMAD R0, R9, 0x4, R0 ;  /* 0x0000000409007824 */ /* 0x000fe200078e0200 */
[----:B------:R-:W-:Y:S01]  /*0700*/  SHF.R.S32.HI R45, RZ, 0x1f, R42 ;  /* 0x0000001fff2d7819 */ /* 0x000fe2000001142a */
[----:B------:R-:W-:Y:S02]  /*0710*/  IMAD.SHL.U32 R2, R2, 0x20, RZ ;  /* 0x0000002002027824 */ /* 0x000fe400078e00ff */
[----:B------:R-:W-:Y:S01]  /*0720*/  IMAD R52, R0, 0x4, R41 ;  /* 0x0000000400347824 */ /* 0x000fe200078e0229 */
[----:B------:R-:W-:-:S02]  /*0730*/  LEA.HI R0, R37, R46, RZ, 0x3 ;  /* 0x0000002e25007211 */ /* 0x000fc400078f18ff */
[----:B------:R-:W-:Y:S02]  /*0740*/  LEA.HI R45, R45, R42, RZ, 0x3 ;  /* 0x0000002a2d2d7211 */ /* 0x000fe400078f18ff */
[----:B------:R-:W-:Y:S01]  /*0750*/  LOP3.LUT R23, R0, 0x1ffffff8, RZ, 0xc0, !PT ;  /* 0x1ffffff800177812 */ /* 0x000fe200078ec0ff */
[----:B------:R-:W1:Y:S01]  /*0760*/  LDS.128 R12, [R52+0x800] ;  /* 0x00080000340c7984 */ /* 0x000e620000000c00 */
[----:B------:R-:W-:Y:S02]  /*0770*/  SHF.R.S32.HI R0, RZ, 0x3, R0 ;  /* 0x00000003ff007819 */ /* 0x000fe40000011400 */
[----:B------:R-:W-:Y:S01]  /*0780*/  LOP3.LUT R21, R45, 0xfffffff8, RZ, 0xc0, !PT ;  /* 0xfffffff82d157812 */ /* 0x000fe200078ec0ff */
[----:B------:R-:W-:Y:S01]  /*0790*/  IMAD.IADD R44, R46, 0x1, -R23 ;  /* 0x000000012e2c7824 */ /* 0x000fe200078e0a17 */
[----:B------:R-:W-:Y:S01]  /*07a0*/  SHF.L.U32 R28, R0, 0x6, RZ ;  /* 0x00000006001c7819 */ /* 0x000fe200000006ff */
[----:B0-----:R-:W0:Y:S01]  /*07b0*/  LDS.128 R8, [R52] ;  /* 0x0000000034087984 */ /* 0x001e220000000c00 */
[----:B------:R-:W-:Y:S01]  /*07c0*/  LEA.HI R46, R37, R46, RZ, 0x6 ;  /* 0x0000002e252e7211 */ /* 0x000fe200078f30ff */
[----:B------:R-:W-:Y:S01]  /*07d0*/  IMAD.SHL.U32 R44, R44, 0x8, RZ ;  /* 0x000000082c2c7824 */ /* 0x000fe200078e00ff */
[----:B------:R-:W-:Y:S01]  /*07e0*/  LOP3.LUT R33, R28, 0x1c0, RZ, 0xc0, !PT ;  /* 0x000001c01c217812 */ /* 0x000fe200078ec0ff */
[----:B------:R-:W-:Y:S01]  /*07f0*/  IMAD.IADD R42, R42, 0x1, -R21 ;  /* 0x000000012a2a7824 */ /* 0x000fe200078e0a15 */
[----:B------:R-:W2:Y:S01]  /*0800*/  LDS.128 R24, [R52+0x2000] ;  /* 0x0020000034187984 */ /* 0x000ea20000000c00 */
[----:B------:R-:W-:Y:S01]  /*0810*/  IMAD.SHL.U32 R45, R45, 0x40, RZ ;  /* 0x000000402d2d7824 */ /* 0x000fe200078e00ff */
[----:B------:R-:W-:Y:S01]  /*0820*/  SHF.R.U32.HI R36, RZ, 0x3, R33 ;  /* 0x00000003ff247819 */ /* 0x000fe20000011621 */
[----:B------:R-:W-:Y:S01]  /*0830*/  IMAD.SHL.U32 R49, R42, 0x40, RZ ;  /* 0x000000402a317824 */ /* 0x000fe200078e00ff */
[----:B------:R-:W3:Y:S01]  /*0840*/  LDS.128 R20, [R52+0x1800] ;  /* 0x0018000034147984 */ /* 0x000ee20000000c00 */
[----:B------:R-:W-:Y:S01]  /*0850*/  LOP3.LUT R47, R33, 0x38, R44, 0xf8, !PT ;  /* 0x00000038212f7812 */ /* 0x000fe200078ef82c */
[----:B------:R-:W-:Y:S01]  /*0860*/  IMAD.SHL.U32 R46, R46, 0x8, RZ ;  /* 0x000000082e2e7824 */ /* 0x000fe200078e00ff */
[----:B------:R-:W-:Y:S01]  /*0870*/  LOP3.LUT R45, R45, 0x7ffffe00, RZ, 0xc0, !PT ;  /* 0x7ffffe002d2d7812 */ /* 0x000fe200078ec0ff */
[----:B------:R-:W4:Y:S01]  /*0880*/  LDS.128 R16, [R52+0x1000] ;  /* 0x0010000034107984 */ /* 0x000f220000000c00 */
[----:B------:R-:W-:-:S02]  /*0890*/  LOP3.LUT R47, R47, R36, RZ, 0x3c, !PT ;  /* 0x000000242f2f7212 */ /* 0x000fc400078e3cff */
[----:B------:R-:W-:Y:S01]  /*08a0*/  LOP3.LUT R49, R49, 0x1c0, RZ, 0xc0, !PT ;  /* 0x000001c031317812 */ /* 0x000fe200078ec0ff */
[----:B------:R-:W5:Y:S01]  /*08b0*/  LDS.128 R32, [R52+0x3000] ;  /* 0x0030000034207984 */ /* 0x000f620000000c00 */
[----:B------:R-:W-:Y:S02]  /*08c0*/  R2P PR, R42, 0x6 ;  /* 0x000000062a007804 */ /* 0x000fe40000000000 */
[----:B------:R-:W-:Y:S01]  /*08d0*/  LOP3.LUT R48, R49, 0x8, R48, 0xf8, !PT ;  /* 0x0000000831307812 */ /* 0x000fe200078ef830 */
[----:B------:R-:W5:Y:S01]  /*08e0*/  LDS.128 R28, [R52+0x2800] ;  /* 0x00280000341c7984 */ /* 0x000f620000000c00 */
[----:B------:R-:W-:-:S03]  /*08f0*/  SHF.R.U32.HI R49, RZ, 0x3, R49 ;  /* 0x00000003ff317819 */ /* 0x000fc60000011631 */
[----:B------:R-:W5:Y:S01]  /*0900*/  LDS.128 R36, [R52+0x3800] ;  /* 0x0038000034247984 */ /* 0x000f620000000c00 */
[----:B------:R-:W-:Y:S02]  /*0910*/  LOP3.LUT R48, R48, R49, RZ, 0x3c, !PT ;  /* 0x0000003130307212 */ /* 0x000fe400078e3cff */
[----:B------:R-:W-:Y:S02]  /*0920*/  LOP3.LUT R49, R2, 0x7ffffc00, RZ, 0xc0, !PT ;  /* 0x7ffffc0002317812 */ /* 0x000fe400078ec0ff */
[----:B------:R-:W-:Y:S02]  /*0930*/  LOP3.LUT R2, R47, 0x7ffffe00, R46, 0xf8, !PT ;  /* 0x7ffffe002f027812 */ /* 0x000fe400078ef82e */
[----:B------:R-:W-:Y:S01]  /*0940*/  IADD3 R42, R48, R45, R49 ;  /* 0x0000002d302a7210 */ /* 0x000fe20007ffe031 */
[----:B-1----:R-:W-:Y:S01]  /*0950*/  FMUL.FTZ R48, R15, UR4 ;  /* 0x000000040f307c20 */ /* 0x002fe20008410000 */
[----:B------:R-:W-:Y:S01]  /*0960*/  FMUL.FTZ R13, R13, UR4 ;  /* 0x000000040d0d7c20 */ /* 0x000fe20008410000 */
[----:B0-----:R-:W-:Y:S01]  /*0970*/  FMUL.FTZ R45, R9, UR4 ;  /* 0x00000004092d7c20 */ /* 0x001fe20008410000 */
[----:B------:R-:W-:Y:S01]  /*0980*/  FMUL.FTZ R46, R11, UR4 ;  /* 0x000000040b2e7c20 */ /* 0x000fe20008410000 */
[----:B------:R-:W-:Y:S01]  /*0990*/  FMUL.FTZ R9, R10, UR4 ;  /* 0x000000040a097c20 */ /* 0x000fe20008410000 */
[----:B------:R-:W-:Y:S01]  /*09a0*/  FMUL.FTZ R11, R14, UR4 ;  /* 0x000000040e0b7c20 */ /* 0x000fe20008410000 */
[----:B------:R-:W-:Y:S01]  /*09b0*/  FMUL.FTZ R10, R12, UR4 ;  /* 0x000000040c0a7c20 */ /* 0x000fe20008410000 */
[----:B--2---:R-:W-:Y:S01]  /*09c0*/  FMUL.FTZ R25, R25, UR4 ;  /* 0x0000000419197c20 */ /* 0x004fe20008410000 */
[----:B------:R-:W-:Y:S01]  /*09d0*/  FMUL.FTZ R8, R8, UR4 ;  /* 0x0000000408087c20 */ /* 0x000fe20008410000 */
[----:B------:R-:W-:Y:S01]  /*09e0*/  F2FP.F16.F32.PACK_AB R9, R46, R9 ;  /* 0x000000092e09723e */ /* 0x000fe200000000ff */
[----:B---3--:R-:W-:Y:S01]  /*09f0*/  FMUL.FTZ R15, R20, UR4 ;  /* 0x00000004140f7c20 */ /* 0x008fe20008410000 */
[----:B------:R-:W-:Y:S01]  /*0a00*/  FMUL.FTZ R20, R21, UR4 ;  /* 0x0000000415147c20 */ /* 0x000fe20008410000 */
[----:B------:R-:W-:Y:S01]  /*0a10*/  FMUL.FTZ R21, R26, UR4 ;  /* 0x000000041a157c20 */ /* 0x000fe20008410000 */
[----:B------:R-:W-:Y:S01]  /*0a20*/  FMUL.FTZ R26, R27, UR4 ;  /* 0x000000041b1a7c20 */ /* 0x000fe20008410000 */
[----:B----4-:R-:W-:Y:S01]  /*0a30*/  FMUL.FTZ R14, R18, UR4 ;  /* 0x00000004120e7c20 */ /* 0x010fe20008410000 */
[----:B------:R-:W-:Y:S01]  /*0a40*/  FMUL.FTZ R19, R19, UR4 ;  /* 0x0000000413137c20 */ /* 0x000fe20008410000 */
[----:B------:R-:W-:Y:S01]  /*0a50*/  FMUL.FTZ R18, R24, UR4 ;  /* 0x0000000418127c20 */ /* 0x000fe20008410000 */
[----:B------:R-:W-:Y:S01]  /*0a60*/  FMUL.FTZ R12, R16, UR4 ;  /* 0x00000004100c7c20 */ /* 0x000fe20008410000 */
[----:B-----5:R-:W-:Y:S01]  /*0a70*/  FMUL.FTZ R27, R32, UR4 ;  /* 0x00000004201b7c20 */ /* 0x020fe20008410000 */
[----:B------:R-:W-:Y:S01]  /*0a80*/  FMUL.FTZ R32, R33, UR4 ;  /* 0x0000000421207c20 */ /* 0x000fe20008410000 */
[----:B------:R-:W-:Y:S01]  /*0a90*/  FMUL.FTZ R16, R22, UR4 ;  /* 0x0000000416107c20 */ /* 0x000fe20008410000 */
[----:B------:R-:W-:Y:S01]  /*0aa0*/  FMUL.FTZ R23, R23, UR4 ;  /* 0x0000000417177c20 */ /* 0x000fe20008410000 */
[----:B------:R-:W-:Y:S01]  /*0ab0*/  FMUL.FTZ R24, R30, UR4 ;  /* 0x000000041e187c20 */ /* 0x000fe20008410000 */
[----:B------:R-:W-:Y:S01]  /*0ac0*/  FMUL.FTZ R31, R31, UR4 ;  /* 0x000000041f1f7c20 */ /* 0x000fe20008410000 */
[----:B------:R-:W-:Y:S01]  /*0ad0*/  F2FP.F16.F32.PACK_AB R10, R13, R10 ;  /* 0x0000000a0d0a723e */ /* 0x000fe200000000ff */
[----:B------:R-:W-:Y:S01]  /*0ae0*/  FMUL.FTZ R22, R28, UR4 ;  /* 0x000000041c167c20 */ /* 0x000fe20008410000 */
[----:B------:R-:W-:Y:S01]  /*0af0*/  FMUL.FTZ R33, R38, UR4 ;  /* 0x0000000426217c20 */ /* 0x000fe20008410000 */
[----:B------:R-:W-:Y:S01]  /*0b00*/  FMUL.FTZ R38, R39, UR4 ;  /* 0x0000000427267c20 */ /* 0x000fe20008410000 */
[----:B------:R-:W-:Y:S01]  /*0b10*/  IADD3 R39, R41, 0x8000, RZ ;  /* 0x0000800029277810 */ /* 0x000fe20007ffe0ff */
[----:B------:R-:W-:Y:S01]  /*0b20*/  FMUL.FTZ R29, R29, UR4 ;  /* 0x000000041d1d7c20 */ /* 0x000fe20008410000 */
[----:B------:R-:W-:Y:S01]  /*0b30*/  F2FP.F16.F32.PACK_AB R13, R19, R14 ;  /* 0x0000000e130d723e */ /* 0x000fe200000000ff */
[----:B------:R-:W-:Y:S01]  /*0b40*/  FMUL.FTZ R30, R36, UR4 ;  /* 0x00000004241e7c20 */ /* 0x000fe20008410000 */
[----:B------:R-:W-:Y:S01]  /*0b50*/  F2FP.F16.F32.PACK_AB R19, R31, R24 ;  /* 0x000000181f13723e */ /* 0x000fe200000000ff */
[----:B------:R-:W-:Y:S01]  /*0b60*/  IMAD.MOV.U32 R24, RZ, RZ, 0x20 ;  /* 0x00000020ff187424 */ /* 0x000fe200078e00ff */
[----:B------:R-:W-:Y:S01]  /*0b70*/  F2FP.F16.F32.PACK_AB R14, R20, R15 ;  /* 0x0000000f140e723e */ /* 0x000fe200000000ff */
[----:B------:R-:W-:Y:S01]  /*0b80*/  FMUL.FTZ R37, R37, UR4 ;  /* 0x0000000425257c20 */ /* 0x000fe20008410000 */
[----:B------:R-:W-:Y:S01]  /*0b90*/  F2FP.F16.F32.PACK_AB R15, R23, R16 ;  /* 0x00000010170f723e */ /* 0x000fe200000000ff */
[----:B------:R-:W-:-:S02]  /*0ba0*/  IMAD R23, R42, 0x2, R39 ;  /* 0x000000022a177824 */ /* 0x000fc400078e0227 */
[----:B------:R-:W-:Y:S01]  /*0bb0*/  FMUL.FTZ R17, R17, UR4 ;  /* 0x0000000411117c20 */ /* 0x000fe20008410000 */
[----:B------:R-:W-:Y:S01]  /*0bc0*/  SEL R24, R24, 0xffffffe0, !P1 ;  /* 0xffffffe018187807 */ /* 0x000fe20004800000 */
[----:B------:R-:W-:Y:S01]  /*0bd0*/  FMUL.FTZ R28, R34, UR4 ;  /* 0x00000004221c7c20 */ /* 0x000fe20008410000 */
[----:B------:R-:W-:Y:S01]  /*0be0*/  FMUL.FTZ R35, R35, UR4 ;  /* 0x0000000423237c20 */ /* 0x000fe20008410000 */
[----:B------:R-:W-:Y:S01]  /*0bf0*/  F2FP.F16.F32.PACK_AB R16, R25, R18 ;  /* 0x000000121910723e */ /* 0x000fe200000000ff */
[----:B------:R-:W-:Y:S01]  /*0c00*/  VIADD R31, R23, 0x40 ;  /* 0x00000040171f7836 */ /* 0x000fe20000000000 */
[----:B------:R-:W-:Y:S01]  /*0c10*/  F2FP.F16.F32.PACK_AB R18, R29, R22 ;  /* 0x000000161d12723e */ /* 0x000fe200000000ff */
[----:B------:R-:W-:Y:S01]  /*0c20*/  @P2 VIADD R31, R23, 0xffffffc0 ;  /* 0xffffffc0171f2836 */ /* 0x000fe20000000000 */
[----:B------:R-:W-:Y:S01]  /*0c30*/  F2FP.F16.F32.PACK_AB R8, R45, R8 ;  /* 0x000000082d08723e */ /* 0x000fe200000000ff */
[--C-:B------:R-:W-:Y:S01]  /*0c40*/  IMAD R42, R42, 0x2, R41.reuse ;  /* 0x000000022a2a7824 */ /* 0x100fe200078e0229 */
[----:B------:R-:W-:Y:S01]  /*0c50*/  F2FP.F16.F32.PACK_AB R11, R48, R11 ;  /* 0x0000000b300b723e */ /* 0x000fe200000000ff */
[----:B------:R-:W-:Y:S01]  /*0c60*/  IMAD R41, R2, 0x2, R41 ;  /* 0x0000000202297824 */ /* 0x000fe200078e0229 */
[----:B------:R-:W-:Y:S01]  /*0c70*/  F2FP.F16.F32.PACK_AB R22, R37, R30 ;  /* 0x0000001e2516723e */ /* 0x000fe200000000ff */
[----:B------:R-:W-:Y:S01]  /*0c80*/  ULDC UR4, c[0x0][0x244] ;  /* 0x0000910000047ab9 */ /* 0x000fe20000000800 */
[----:B------:R-:W-:Y:S01]  /*0c90*/  F2FP.F16.F32.PACK_AB R12, R17, R12 ;  /* 0x0000000c110c723e */ /* 0x000fe200000000ff */
[----:B------:R0:W-:Y:S01]  /*0ca0*/  STSM.16.M88.4 [R42+0x8000], R8 ;  /* 0x008000082a007844 */ /* 0x0001e20000000200 */
[----:B------:R-:W-:-:S02]  /*0cb0*/  IADD3 R30, R23, R24, RZ ;  /* 0x00000018171e7210 */ /* 0x000fc40007ffe0ff */
[----:B------:R-:W-:Y:S02]  /*0cc0*/  F2FP.F16.F32.PACK_AB R17, R26, R21 ;  /* 0x000000151a11723e */ /* 0x000fe400000000ff */
[----:B------:R-:W-:Y:S01]  /*0cd0*/  F2FP.F16.F32.PACK_AB R20, R32, R27 ;  /* 0x0000001b2014723e */ /* 0x000fe200000000ff */
[----:B------:R-:W-:Y:S01]  /*0ce0*/  IMAD.IADD R32, R24, 0x1, R31 ;  /* 0x0000000118207824 */ /* 0x000fe200078e021f */
[----:B------:R-:W-:Y:S01]  /*0cf0*/  F2FP.F16.F32.PACK_AB R21, R35, R28 ;  /* 0x0000001c2315723e */ /* 0x000fe200000000ff */
[----:B------:R1:W-:Y:S01]  /*0d00*/  STSM.16.M88.4 [R30], R12 ;  /* 0x0000000c1e007844 */ /* 0x0003e20000000200 */
[----:B------:R-:W-:Y:S02]  /*0d10*/  F2FP.F16.F32.PACK_AB R23, R38, R33 ;  /* 0x000000212617723e */ /* 0x000fe400000000ff */
[----:B------:R-:W-:Y:S01]  /*0d20*/  IADD3 R28, P0, R0, R50, RZ ;  /* 0x00000032001c7210 */ /* 0x000fe20007f1e0ff */
[----:B------:R1:W-:Y:S01]  /*0d30*/  STSM.16.M88.4 [R31], R16 ;  /* 0x000000101f007844 */ /* 0x0003e20000000200 */
[----:B------:R-:W-:-:S02]  /*0d40*/  SHF.R.S32.HI R45, RZ, 0x1f, R44 ;  /* 0x0000001fff2d7819 */ /* 0x000fc4000001142c */
[----:B------:R-:W-:Y:S01]  /*0d50*/  LEA.HI.X.SX32 R29, R0, R51, 0x1, P0 ;  /* 0x00000033001d7211 */ /* 0x000fe200000f0eff */
[----:B------:R1:W-:Y:S01]  /*0d60*/  STSM.16.M88.4 [R32], R20 ;  /* 0x0000001420007844 */ /* 0x0003e20000000200 */
[----:B------:R-:W-:Y:S01]  /*0d70*/  BAR.SYNC.DEFER_BLOCKING 0x0 ;  /* 0x0000000000007b1d */ /* 0x000fe20000010000 */
[----:B------:R-:W-:Y:S01]  /*0d80*/  ISETP.GE.AND P0, PT, R44, UR4, PT ;  /* 0x000000042c007c0c */ /* 0x000fe2000bf06270 */
[C---:B0-----:R-:W-:Y:S02]  /*0d90*/  IMAD R9, R6.reuse, UR7, R5 ;  /* 0x0000000706097c24 */ /* 0x041fe4000f8e0205 */
[----:B------:R-:W-:Y:S01]  /*0da0*/  IMAD.WIDE.U32 R44, R6, UR6, R44 ;  /* 0x00000006062c7c25 */ /* 0x000fe2000f8e002c */
[C---:B------:R-:W-:Y:S01]  /*0db0*/  ISETP.GE.OR P3, PT, R0.reuse, R43, P0 ;  /* 0x0000002b0000720c */ /* 0x040fe20000766670 */
[----:B------:R-:W-:Y:S02]  /*0dc0*/  ULDC.64 UR4, c[0x0][0x260] ;  /* 0x0000980000047ab9 */ /* 0x000fe40000000a00 */
[----:B------:R-:W-:Y:S01]  /*0dd0*/  VIADD R5, R0, 0x20 ;  /* 0x0000002000057836 */ /* 0x000fe20000000000 */
[----:B------:R-:W-:Y:S01]  /*0de0*/  IADD3 R45, R45, R9, RZ ;  /* 0x000000092d2d7210 */ /* 0x000fe20007ffe0ff */
[----:B------:R-:W-:-:S02]  /*0df0*/  IMAD R7, R7, UR4, RZ ;  /* 0x0000000407077c24 */ /* 0x000fc4000f8e02ff */
[C---:B------:R-:W-:Y:S01]  /*0e00*/  VIADD R6, R0.reuse, 0x40 ;  /* 0x0000004000067836 */ /* 0x040fe20000000000 */
[-C--:B------:R-:W-:Y:S01]  /*0e10*/  ISETP.GE.OR P2, PT, R5, R43.reuse, P0 ;  /* 0x0000002b0500720c */ /* 0x080fe20000746670 */
[----:B------:R-:W-:Y:S02]  /*0e20*/  VIADD R0, R0, 0x60 ;  /* 0x0000006000007836 */ /* 0x000fe40000000000 */
[----:B------:R-:W-:Y:S01]  /*0e30*/  IMAD R9, R4, UR5, R7 ;  /* 0x0000000504097c24 */ /* 0x000fe2000f8e0207 */
[-C--:B------:R-:W-:Y:S01]  /*0e40*/  ISETP.GE.OR P1, PT, R6, R43.reuse, P0 ;  /* 0x0000002b0600720c */ /* 0x080fe20000726670 */
[----:B------:R-:W-:Y:S01]  /*0e50*/  IMAD.WIDE.U32 R4, R4, UR4, R44 ;  /* 0x0000000404047c25 */ /* 0x000fe2000f8e002c */
[----:B------:R-:W-:-:S03]  /*0e60*/  ISETP.GE.OR P0, PT, R0, R43, P0 ;  /* 0x0000002b0000720c */ /* 0x000fc60000706670 */
[----:B------:R-:W-:Y:S01]  /*0e70*/  IMAD.WIDE R6, R3, 0x80, R28 ;  /* 0x0000008003067825 */ /* 0x000fe200078e021c */
[----:B------:R1:W0:Y:S03]  /*0e80*/  LDS.128 R24, [R41+0xb000] ;  /* 0x00b0000029187984 */ /* 0x0002260000000c00 */
[----:B------:R-:W-:Y:S02]  /*0e90*/  IMAD R8, R2, 0x2, R39 ;  /* 0x0000000202087824 */ /* 0x000fe400078e0227 */
[----:B------:R-:W-:Y:S01]  /*0ea0*/  IMAD.IADD R3, R5, 0x1, R9 ;  /* 0x0000000105037824 */ /* 0x000fe200078e0209 */
[----:B------:R-:W-:Y:S06]  /*0eb0*/  @P3 BRA `(.L_x_3485) ;  /* 0x00000000002c3947 */ /* 0x000fec0003800000 */
[----:B------:R-:W2:Y:S01]  /*0ec0*/  LDS.128 R8, [R8] ;  /* 0x0000000008087984 */ /* 0x000ea20000000c00 */
[----:B------:R-:W-:Y:S01]  /*0ed0*/  ULDC.64 UR4, c[0x0][0x250] ;  /* 0x0000940000047ab9 */ /* 0x000fe20000000a00 */
[----:B------:R-:W-:Y:S02]  /*0ee0*/  IMAD.MOV.U32 R2, RZ, RZ, R4 ;  /* 0x000000ffff027224 */ /* 0x000fe400078e0004 */
[----:B-1----:R-:W-:Y:S02]  /*0ef0*/  IMAD R15, R7, UR4, RZ ;  /* 0x00000004070f7c24 */ /* 0x002fe4000f8e02ff */
[----:B------:R-:W-:-:S04]  /*0f00*/  IMAD.WIDE.U32 R12, R6, UR4, R2 ;  /* 0x00000004060c7c25 */ /* 0x000fc8000f8e0002 */
[----:B------:R-:W-:Y:S01]  /*0f10*/  IMAD R15, R6, UR5, R15 ;  /* 0x00000005060f7c24 */ /* 0x000fe2000f8e020f */
[----:B------:R-:W-:Y:S02]  /*0f20*/  ULDC.64 UR4, c[0x0][0x238] ;  /* 0x00008e0000047ab9 */ /* 0x000fe40000000a00 */
[----:B------:R-:W-:Y:S01]  /*0f30*/  LEA R14, P3, R12, UR4, 0x1 ;  /* 0x000000040c0e7c11 */ /* 0x000fe2000f8608ff */
[----:B------:R-:W-:-:S05]  /*0f40*/  IMAD.IADD R13, R13, 0x1, R15 ;  /* 0x000000010d0d7824 */ /* 0x000fca00078e020f */
[----:B------:R-:W-:-:S05]  /*0f50*/  LEA.HI.X R15, R12, UR5, R13, 0x1, P3 ;  /* 0x000000050c0f7c11 */ /* 0x000fca00098f0c0d */
[----:B--2---:R2:W-:Y:S02]  /*0f60*/  STG.E.128 desc[UR8][R14.64], R8 ;  /* 0x000000080e007986 */ /* 0x0045e4000c101d08 */
.L_x_3485:
[----:B------:R-:W-:Y:S05]  /*0f70*/  BSYNC B0 ;  /* 0x0000000000007941 */ /* 0x000fea0003800000 */
.L_x_3484:
[----:B--2---:R2:W3:Y:S01]  /*0f80*/  LDS.128 R8, [R41+0x9000] ;  /* 0x0090000029087984 */ /* 0x0044e20000000c00 */
[----:B------:R-:W-:Y:S04]  /*0f90*/  BSSY B0, `(.L_x_3486) ;  /* 0x000000f000007945 */ /* 0x000fe80003800000 */
[----:B------:R-:W-:Y:S05]  /*0fa0*/  @P2 BRA `(.L_x_3487) ;  /* 0x0000000000342947 */ /* 0x000fea0003800000 */
[----:B-1----:R-:W-:Y:S01]  /*0fb0*/  IADD3 R15, P2, R6, 0x20, RZ ;  /* 0x00000020060f7810 */ /* 0x002fe20007f5e0ff */
[----:B------:R-:W-:Y:S01]  /*0fc0*/  ULDC.64 UR4, c[0x0][0x250] ;  /* 0x0000940000047ab9 */ /* 0x000fe20000000a00 */
[----:B------:R-:W-:Y:S01]  /*0fd0*/  MOV R12, R4 ;  /* 0x00000004000c7202 */ /* 0x000fe20000000f00 */
        /* <DEDUP_REMOVED lines=10> */
.L_x_3487:
[----:B------:R-:W-:Y:S05]  /*1080*/  BSYNC B0 ;  /* 0x0000000000007941 */ /* 0x000fea0003800000 */
.L_x_3486:
[----:B---34-:R3:W4:Y:S01]  /*1090*/  LDS.128 R8, [R41+0xa000] ;  /* 0x00a0000029087984 */ /* 0x0187220000000c00 */
        /* <DEDUP_REMOVED lines=11> */
[----:B------:R-:W-:Y:S02]  /*1150*/  LEA R14, P1, R12, UR4, 0x1 ;  /* 0x000000040c0e7c11 */ /* 0x000fe4000f8208ff */
[----:B------:R-:W-:-:S04]  /*1160*/  IADD3 R13, R13, R15, RZ ;  /* 0x0000000f0d0d7210 */ /* 0x000fc80007ffe0ff */
[----:B------:R-:W-:-:S05]  /*1170*/  LEA.HI.X R15, R12, UR5, R13, 0x1, P1 ;  /* 0x000000050c0f7c11 */ /* 0x000fca00088f0c0d */
[----:B----4-:R1:W-:Y:S02]  /*1180*/  STG.E.128 desc[UR8][R14.64], R8 ;  /* 0x000000080e007986 */ /* 0x0103e4000c101d08 */
.L_x_3489:
[----:B------:R-:W-:Y:S05]  /*1190*/  BSYNC B0 ;  /* 0x0000000000007941 */ /* 0x000fea0003800000 */
.L_x_3488:
[----:B------:R-:W-:Y:S05]  /*11a0*/  @P0 EXIT ;  /* 0x000000000000094d */ /* 0x000fea0003800000 */
        /* <DEDUP_REMOVED lines=11> */
[----:B0-----:R-:W-:Y:S01]  /*1260*/  STG.E.128 desc[UR8][R4.64], R24 ;  /* 0x0000001804007986 */ /* 0x001fe2000c101d08 */
[----:B------:R-:W-:Y:S05]  /*1270*/  EXIT ;  /* 0x000000000000794d */ /* 0x000fea0003800000 */
.L_x_3490:
        /* <DEDUP_REMOVED lines=16> */
.L_x_3717:


//--------------------- .text._ZN7cutlass13device_kernelIN5flash32FlashAttnBwdPostprocessConvertdQIN4cute5tupleIJNS3_1CILi128EEENS5_ILi64EEEEEENS_6half_tEfNS_4arch4Sm90ELi256ENS3_8TiledMMAINS3_8MMA_AtomIJNS3_4SM904GMMA25MMA_64x64x16_F32F16F16_SSILNSF_5MajorE0ELSH_1ELNSF_7ScaleInE1ELSI_1EEEEEENS3_6LayoutINS4_IJNS5_ILi2EEENS5_ILi1EEESN_EEENS4_IJSN_NS5_ILi0EEESP_EEEEENS4_IJNS3_10UnderscoreESS_SS_EEEEELb0EEEEEvNT_6ParamsE --------------------------
	.section	.text._ZN7cutlass13device_kernelIN5flash32FlashAttnBwdPostprocessConvertdQIN4cute5tupleIJNS3_1CILi128EEENS5_ILi64EEEEEENS_6half_tEfNS_4arch4Sm90ELi256ENS3_8TiledMMAINS3_8MMA_AtomIJNS3_4SM904GMMA25MMA_64x64x16_F32F16F16_SSILNSF_5MajorE0ELSH_1ELNSF_7ScaleInE1ELSI_1EEEEEENS3_6LayoutINS4_IJNS5_ILi2EEENS5_ILi1EEESN_EEENS4_IJSN_NS5_ILi0EEESP_EEEEENS4_IJNS3_10UnderscoreESS_SS_EEEEELb0EEEEEvNT_6ParamsE,"ax",@progbits
	.align	128
.text._ZN7cutlass13device_kernelIN5flash32FlashAttnBwdPostprocessConvertdQIN4cute5tupleIJNS3_1CILi128EEENS5_ILi64EEEEEENS_6half_tEfNS_4arch4Sm90ELi256ENS3_8TiledMMAINS3_8MMA_AtomIJNS3_4SM904GMMA25MMA_64x64x16_F32F16F16_SSILNSF_5MajorE0ELSH_1ELNSF_7ScaleInE1ELSI_1EEEEEENS3_6LayoutINS4_IJNS5_ILi2EEENS5_ILi1EEESN_EEENS4_IJSN_NS5_ILi0EEESP_EEEEENS4_IJNS3_10UnderscoreESS_SS_EEEEELb0EEEEEvNT_6ParamsE:
        .type           _ZN7cutlass13device_kernelIN5flash32FlashAttnBwdPostprocessConvertdQIN4cute5tupleIJNS3_1CILi128EEENS5_ILi64EEEEEENS_6half_tEfNS_4arch4Sm90ELi256ENS3_8TiledMMAINS3_8MMA_AtomIJNS3_4SM904GMMA25MMA_64x64x16_F32F16F16_SSILNSF_5MajorE0ELSH_1ELNSF_7ScaleInE1ELSI_1EEEEEENS3_6LayoutINS4_IJNS5_ILi2EEENS5_ILi1EEESN_EEENS4_IJSN_NS5_ILi0EEESP_EEEEENS4_IJNS3_10UnderscoreESS_SS_EEEEELb0EEEEEvNT_6ParamsE,@function
        .size           _ZN7cutlass13device_kernelIN5flash32FlashAttnBwdPostprocessConvertdQIN4cute5tupleIJNS3_1CILi128EEENS5_ILi64EEEEEENS_6half_tEfNS_4arch4Sm90ELi256ENS3_8TiledMMAINS3_8MMA_AtomIJNS3_4SM904GMMA25MMA_64x64x16_F32F16F16_SSILNSF_5MajorE0ELSH_1ELNSF_7ScaleInE1ELSI_1EEEEEENS3_6LayoutINS4_IJNS5_ILi2EEENS5_ILi1EEESN_EEENS4_IJSN_NS5_ILi0EEESP_EEEEENS4_IJNS3_10UnderscoreESS_SS_EEEEELb0EEEEEvNT_6ParamsE,(.L_x_3718 - _ZN7cutlass13device_kernelIN5flash32FlashAttnBwdPostprocessConvertdQIN4cute5tupleIJNS3_1CILi128EEENS5_ILi64EEEEEENS_6half_tEfNS_4arch4Sm90ELi256ENS3_8TiledMMAINS3_8MMA_AtomIJNS3_4SM904GMMA25MMA_64x64x16_F32F16F16_SSILNSF_5MajorE0ELSH_1ELNSF_7ScaleInE1ELSI_1EEEEEENS3_6LayoutINS4_IJNS5_ILi2EEENS5_ILi1EEESN_EEENS4_IJSN_NS5_ILi0EEESP_EEEEENS4_IJNS3_10UnderscoreESS_SS_EEEEELb0EEEEEvNT_6ParamsE)
        .other          _ZN7cutlass13device_kernelIN5flash32FlashAttnBwdPostprocessConvertdQIN4cute5tupleIJNS3_1CILi128EEENS5_ILi64EEEEEENS_6half_tEfNS_4arch4Sm90ELi256ENS3_8TiledMMAINS3_8MMA_AtomIJNS3_4SM904GMMA25MMA_64x64x16_F32F16F16_SSILNSF_5MajorE0ELSH_1ELNSF_7ScaleInE1ELSI_1EEEEEENS3_6LayoutINS4_IJNS5_ILi2EEENS5_ILi1EEESN_EEENS4_IJSN_NS5_ILi0EEESP_EEEEENS4_IJNS3_10UnderscoreESS_SS_EEEEELb0EEEEEvNT_6ParamsE,@"STO_CUDA_ENTRY STV_DEFAULT"
_ZN7cutlass13device_kernelIN5flash32FlashAttnBwdPostprocessConvertdQIN4cute5tupleIJNS3_1CILi128EEENS5_ILi64EEEEEENS_6half_tEfNS_4arch4Sm90ELi256ENS3_8TiledMMAINS3_8MMA_AtomIJNS3_4SM904GMMA25MMA_64x64x16_F32F16F16_SSILNSF_5MajorE0ELSH_1ELNSF_7ScaleInE1ELSI_1EEEEEENS3_6LayoutINS4_IJNS5_ILi2EEENS5_ILi1EEESN_EEENS4_IJSN_NS5_ILi0EEESP_EEEEENS4_IJNS3_10UnderscoreESS_SS_EEEEELb0EEEEEvNT_6ParamsE:
        /* <DEDUP_REMOVED lines=26> */
.L_x_3491:
        /* <DEDUP_REMOVED lines=52> */
.L_x_3494:
[----:B------:R-:W-:Y:S01]  /*04e0*/  @P0 ELECT P2, URZ, PT ;  /* 0x00000000003f082f */ /* 0x000fe20003840000 */
[----:B------:R1:W-:-:S12]  /*04f0*/  UBLKCP.S.G [UR6], [UR4], UR10 ;  /* 0x00000006040073ba */ /* 0x0003d8000800020a */
[----:B------:R-:W-:Y:S02]  /*0500*/  @P2 PLOP3.LUT P0, PT, P2, PT, PT, 0x8, 0x0 ;  /* 0x000000000000281c */ /* 0x000fe4000170e170 */
[----:B------:R-:W-:-:S11]  /*0510*/  PLOP3.LUT P2, PT, PT, PT, PT, 0x8, 0x0 ;  /* 0x000000000000781c */ /* 0x000fd60003f4e170 */
[----:B-1----:R-:W-:Y:S05]  /*0520*/  @P0 BRA.U.ANY `(.L_x_3494) ;  /* 0xfffffffd00ec0947 */ /* 0x002fea000393ffff */
.L_x_3493:
[----:B------:R-:W-:Y:S05]  /*0530*/  BSYNC B0 ;  /* 0x0000000000007941 */ /* 0x000fea0003800000 */
.L_x_3492:
[----:B------:R-:W-:Y:S01]  /*0540*/  BAR.SYNC.DEFER_BLOCKING 0x0 ;  /* 0x0000000000007b1d */ /* 0x000fe20000010000 */
[----:B------:R-:W-:Y:S02]  /*0550*/  MOV R41, 0x400 ;  /* 0x0000040000297802 */ /* 0x000fe40000000f00 */
[----:B------:R-:W-:Y:S02]  /*0560*/  CS2R R50, SRZ ;  /* 0x0000000000327805 */ /* 0x000fe4000001ff00 */
[----:B------:R-:W-:Y:S01]  /*0570*/  SHF.L.U32 R0, RZ, 0x1f, RZ ;  /* 0x0000001fff007819 */ /* 0x000fe200000006ff */
[--C-:B------:R-:W-:Y:S01]  /*0580*/  @P1 IMAD.MOV.U32 R50, RZ, RZ, R9.reuse ;  /* 0x000000ffff321224 */ /* 0x100fe200078e0009 */
[----:B------:R-:W-:Y:S02]  /*0590*/  LEA R41, R2, R41, 0x18 ;  /* 0x0000002902297211 */ /* 0x000fe400078ec0ff */
[----:B------:R-:W-:-:S07]  /*05a0*/  @P1 SHF.R.S32.HI R51, RZ, 0x1f, R9 ;  /* 0x0000001fff331819 */ /* 0x000fce0000011409 */
.L_x_3495:
        /* <DEDUP_REMOVED lines=156> */
.L_x_3497:
[----:B------:R-:W-:Y:S05]  /*0f70*/  BSYNC B0 ;  /* 0x0000000000007941 */ /* 0x000fea0003800000 */
.L_x_3496:
        /* <DEDUP_REMOVED lines=16> */
.L_x_3499:
[----:B------:R-:W-:Y:S05]  /*1080*/  BSYNC B0 ;  /* 0x0000000000007941 */ /* 0x000fea0003800000 */
.L_x_3498:
        /* <DEDUP_REMOVED lines=16> */
.L_x_3501:
[----:B------:R-:W-:Y:S05]  /*1190*/  BSYNC B0 ;  /* 0x0000000000007941 */ /* 0x000fea0003800000 */
.L_x_3500:
        /* <DEDUP_REMOVED lines=14> */
.L_x_3502:
        /* <DEDUP_REMOVED lines=16> */
.L_x_3718:


//--------------------- .text._ZN7cutlass13device_kernelIN5flash11enable_sm90INS1_16FlashAttnBwdSm90INS1_25CollectiveMainloopBwdSm90ILi2ELi2ELi2EN4cute5tupleIJNS5_1CILi1EEES8_S8_EEENS6_IJNS7_ILi128EEESA_NS7_ILi64EEEEEENS_6half_tEfNS_4arch4Sm90ELb1ELb0ELb0ELb1ELb1ELb1ELb0ELb0ELi2ELi1ELi2ELi2ELb0EEENS1_24CollectiveEpilogueBwdGQAISC_fSF_Li256ELb1ELb1EEENS1_25SingleTileBwdLPTSchedulerILb1ELi128ELb1EEEEEEEEEvNT_6ParamsE --------------------------
	.section	.text._ZN7cutlass13device_kernelIN5flash11enable_sm90INS1_16FlashAttnBwdSm90INS1_25CollectiveMainloopBwdSm90ILi2ELi2ELi2EN4cute5tupleIJNS5_1CILi1EEES8_S8_EEENS6_IJNS7_ILi128EEESA_NS7_ILi64EEEEEENS_6half_tEfNS_4arch4Sm90ELb1ELb0ELb0ELb1ELb1ELb1ELb0ELb0ELi2ELi1ELi2ELi2ELb0EEENS1_24CollectiveEpilogueBwdGQAISC_fSF_Li256ELb1ELb1EEENS1_25SingleTileBwdLPTSchedulerILb1ELi128ELb1EEEEEEEEEvNT_6ParamsE,"ax",@progbits
	.align	128
.text._ZN7cutlass13device_kernelIN5flash11enable_sm90INS1_16FlashAttnBwdSm90INS1_25CollectiveMainloopBwdSm90ILi2ELi2ELi2EN4cute5tupleIJNS5_1CILi1EEES8_S8_EEENS6_IJNS7_ILi128EEESA_NS7_ILi64EEEEEENS_6half_tEfNS_4arch4Sm90ELb1ELb0ELb0ELb1ELb1ELb1ELb0ELb0ELi2ELi1ELi2ELi2ELb0EEENS1_24CollectiveEpilogueBwdGQAISC_fSF_Li256ELb1ELb1EEENS1_25SingleTileBwdLPTSchedulerILb1ELi128ELb1EEEEEEEEEvNT_6ParamsE:
        .type           _ZN7cutlass13device_kernelIN5flash11enable_sm90INS1_16FlashAttnBwdSm90INS1_25CollectiveMainloopBwdSm90ILi2ELi2ELi2EN4cute5tupleIJNS5_1CILi1EEES8_S8_EEENS6_IJNS7_ILi128EEESA_NS7_ILi64EEEEEENS_6half_tEfNS_4arch4Sm90ELb1ELb0ELb0ELb1ELb1ELb1ELb0ELb0ELi2ELi1ELi2ELi2ELb0EEENS1_24CollectiveEpilogueBwdGQAISC_fSF_Li256ELb1ELb1EEENS1_25SingleTileBwdLPTSchedulerILb1ELi128ELb1EEEEEEEEEvNT_6ParamsE,@function
        .size           _ZN7cutlass13device_kernelIN5flash11enable_sm90INS1_16FlashAttnBwdSm90INS1_25CollectiveMainloopBwdSm90ILi2ELi2ELi2EN4cute5tupleIJNS5_1CILi1EEES8_S8_EEENS6_IJNS7_ILi128EEESA_NS7_ILi64EEEEEENS_6half_tEfNS_4arch4Sm90ELb1ELb0ELb0ELb1ELb1ELb1ELb0ELb0ELi2ELi1ELi2ELi2ELb0EEENS1_24CollectiveEpilogueBwdGQAISC_fSF_Li256ELb1ELb1EEENS1_25SingleTileBwdLPTSchedulerILb1ELi128ELb1EEEEEEEEEvNT_6ParamsE,(.L_x_3719 - _ZN7cutlass13device_kernelIN5flash11enable_sm90INS1_16FlashAttnBwdSm90INS1_25CollectiveMainloopBwdSm90ILi2ELi2ELi2EN4cute5tupleIJNS5_1CILi1EEES8_S8_EEENS6_IJNS7_ILi128EEESA_NS7_ILi64EEEEEENS_6half_tEfNS_4arch4Sm90ELb1ELb0ELb0ELb1ELb1ELb1ELb0ELb0ELi2ELi1ELi2ELi2ELb0EEENS1_24CollectiveEpilogueBwdGQAISC_fSF_Li256ELb1ELb1EEENS1_25SingleTileBwdLPTSchedulerILb1ELi128ELb1EEEEEEEEEvNT_6ParamsE)
        .other          _ZN7cutlass13device_kernelIN5flash11enable_sm90INS1_16FlashAttnBwdSm90INS1_25CollectiveMainloopBwdSm90ILi2ELi2ELi2EN4cute5tupleIJNS5_1CILi1EEES8_S8_EEENS6_IJNS7_ILi128EEESA_NS7_ILi64EEEEEENS_6half_tEfNS_4arch4Sm90ELb1ELb0ELb0ELb1ELb1ELb1ELb0ELb0ELi2ELi1ELi2ELi2ELb0EEENS1_24CollectiveEpilogueBwdGQAISC_fSF_Li256ELb1ELb1EEENS1_25SingleTileBwdLPTSchedulerILb1ELi128ELb1EEEEEEEEEvNT_6ParamsE,@"STO_CUDA_ENTRY STV_DEFAULT"
_ZN7cutlass13device_kernelIN5flash11enable_sm90INS1_16FlashAttnBwdSm90INS1_25CollectiveMainloopBwdSm90ILi2ELi2ELi2EN4cute5tupleIJNS5_1CILi1EEES8_S8_EEENS6_IJNS7_ILi128EEESA_NS7_ILi64EEEEEENS_6half_tEfNS_4arch4Sm90ELb1ELb0ELb0ELb1ELb1ELb1ELb0ELb0ELi2ELi1ELi2ELi2ELb0EEENS1_24CollectiveEpilogueBwdGQAISC_fSF_Li256ELb1ELb1EEENS1_25SingleTileBwdLPTSchedulerILb1ELi128ELb1EEEEEEEEEvNT_6ParamsE:
        /* <DEDUP_REMOVED lines=24> */
.L_x_3504:
[----:B------:R-:W-:Y:S05]  /*0180*/  BSYNC B0 ;  /* 0x0000000000007941 */ /* 0x000fea0003800000 */
.L_x_3503:
        /* <DEDUP_REMOVED lines=37> */
.L_x_3505:
        /* <DEDUP_REMOVED lines=22> */
.L_x_3506:
[----:B------:R-:W-:Y:S01]  /*0540*/  PLOP3.LUT P0, PT, PT, PT, UP0, 0x80, 0x0 ;  /* 0x000000000000781c */ /* 0x000fe20003f0f008 */
[----:B------:R-:W-:Y:S01]  /*0550*/  NOP ;  /* 0x0000000000007918 */ /* 0x000fe20000000000 */
[----:B------:R-:W-:Y:S01]  /*0560*/  ULDC.64 UR38, c[0x0][0x208] ;  /* 0x0000820000267ab9 */ /* 0x000fe20000000a00 */
[----:B------:R-:W-:Y:S01]  /*0570*/  BSSY B6, `(.L_x_3507) ;  /* 0x0000df3000067945 */ /* 0x000fe20003800000 */
[----:B-12-4-:R-:W-:Y:S09]  /*0580*/  BAR.SYNC.DEFER_BLOCKING 0x0 ;  /* 0x0000000000007b1d */ /* 0x016ff20000010000 */
[----:B------:R-:W-:Y:S05]  /*0590*/  @!P0 BRA `(.L_x_3508) ;  /* 0x0000009800dc8947 */ /* 0x000fea0003800000 */
.L_x_3509:
        /* <DEDUP_REMOVED lines=32> */
.L_x_3510:
[----:B------:R-:W-:Y:S01]  /*07a0*/  ULDC UR8, c[0x0][0x8cc] ;  /* 0x0002330000087ab9 */ /* 0x000fe20000000800 */
[----:B------:R-:W-:Y:S01]  /*07b0*/  UMOV UR7, UR9 ;  /* 0x0000000900077c82 */ /* 0x000fe20008000000 */
[----:B------:R-:W-:-:S11]  /*07c0*/  UISETP.NE.AND UP0, UPT, UR8, 0x1, UPT ;  /* 0x000000010800788c */ /* 0x000fd6000bf05270 */
[----:B------:R-:W-:Y:S02]  /*07d0*/  @UP0 ULDC.64 UR10, c[0x0][0x8d0] ;  /* 0x00023400000a0ab9 */ /* 0x000fe40000000a00 */
[----:B------:R-:W-:-:S04]  /*07e0*/  UIMAD.WIDE.U32 UR4, UR9, UR10, URZ ;  /* 0x0000000a090472a5 */ /* 0x000fc8000f8e003f */
[----:B------:R-:W-:-:S04]  /*07f0*/  @UP0 USHF.R.U32.HI UR7, URZ, UR11, UR5 ;  /* 0x0000000b3f070299 */ /* 0x000fc80008011605 */
[----:B------:R-:W-:-:S12]  /*0800*/  UIMAD UR4, UR7, UR8, URZ ;  /* 0x00000008070472a4 */ /* 0x000fd8000f8e023f */
.L_x_3511:
        /* <DEDUP_REMOVED lines=23> */
.L_x_3512:
        /* <DEDUP_REMOVED lines=14> */
.L_x_3514:
[----:B------:R-:W-:-:S05]  /*0a60*/  ULDC UR4, c[0x0][0x8f4] ;  /* 0x00023d0000047ab9 */ /* 0x000fca0000000800 */
.L_x_3513:
        /* <DEDUP_REMOVED lines=24> */
.L_x_3516:
        /* <DEDUP_REMOVED lines=14> */
.L_x_3517:
        /* <DEDUP_REMOVED lines=11> */
.L_x_3518:
        /* <DEDUP_REMOVED lines=13> */
.L_x_3519:
        /* <DEDUP_REMOVED lines=68> */
.L_x_3522:
        /* <DEDUP_REMOVED lines=15> */
.L_x_3521:
        /* <DEDUP_REMOVED lines=22> */
.L_x_3524:
        /* <DEDUP_REMOVED lines=15> */
.L_x_3523:
[----:B------:R-:W-:Y:S01]  /*15d0*/  SHF.R.S32.HI R5, RZ, 0x1f, R16 ;  /* 0x0000001fff057819 */ /* 0x000fe20000011410 */
[----:B------:R-:W-:-:S03]  /*15e0*/  UMOV UR4, 0xffffffff ;  /* 0xffffffff00047882 */ /* 0x000fc60000000000 */
[----:B------:R-:W-:-:S04]  /*15f0*/  LEA.HI R0, R5, R16, RZ, 0x7 ;  /* 0x0000001005007211 */ /* 0x000fc800078f38ff */
[----:B------:R-:W-:Y:S01]  /*1600*/  SHF.R.S32.HI R13, RZ, 0x7, R0 ;  /* 0x00000007ff0d7819 */ /* 0x000fe20000011400 */
[----:B------:R-:W-:Y:S06]  /*1610*/  BRA.DIV UR4, `(.L_x_3525) ;  /* 0x000000ce04a87947 */ /* 0x000fec000b800000 */
[----:B------:R1:W2:Y:S02]  /*1620*/  SHFL.IDX PT, R14, R13, RZ, 0x1f ;  /* 0x00001fff0d0e7589 */ /* 0x0002a400000e0000 */
.L_x_3653:
        /* <DEDUP_REMOVED lines=24> */
.L_x_3526:
        /* <DEDUP_REMOVED lines=159> */
.L_x_3539:
[----:B------:R-:W-:-:S06]  /*21a0*/  ULOP3.LUT UR4, UR36, 0x1, URZ, 0xfc, !UPT ;  /* 0x0000000124047892 */ /* 0x000fcc000f8efc3f */
[----:B---3--:R-:W-:-:S05]  /*21b0*/  IMAD.U32 R5, RZ, RZ, UR4 ;  /* 0x00000004ff057e24 */ /* 0x008fca000f8e00ff */
[----:B------:R-:W-:-:S13]  /*21c0*/  ISETP.NE.AND P0, PT, R5, 0x3, PT ;  /* 0x000000030500780c */ /* 0x000fda0003f05270 */
[----:B------:R-:W-:Y:S05]  /*21d0*/  @!P0 BRA `(.L_x_3529) ;  /* 0x0000000000048947 */ /* 0x000fea0003800000 */
[----:B------:R-:W-:Y:S01]  /*21e0*/  BPT.TRAP 0x1 ;  /* 0x000000040000795c */ /* 0x000fe20000300000 */
.L_x_3529:
[----:B------:R-:W-:Y:S01]  /*21f0*/  IMAD R6, R0, 0x8, R236 ;  /* 0x0000000800067824 */ /* 0x000fe200078e02ec */
[----:B------:R-:W-:-:S04]  /*2200*/  SHF.L.U32 R21, R4, 0x1f, RZ ;  /* 0x0000001f04157819 */ /* 0x000fc800000006ff */
[----:B------:R1:W2:Y:S01]  /*2210*/  SYNCS.PHASECHK.TRANS64.TRYWAIT P1, [R6+URZ+0x30c10], R21 ;  /* 0x030c1015060075a7 */ /* 0x0002a2000802017f */
[----:B------:R-:W-:Y:S05]  /*2220*/  @!P0 BRA `(.L_x_3530) ;  /* 0x0000000000048947 */ /* 0x000fea0003800000 */
[----:B------:R-:W-:Y:S01]  /*2230*/  BPT.TRAP 0x1 ;  /* 0x000000040000795c */ /* 0x000fe20000300000 */
.L_x_3530:
[----:B------:R-:W-:-:S05]  /*2240*/  VIADD R5, R236, 0x10000 ;  /* 0x00010000ec057836 */ /* 0x000fca0000000000 */
[----:B------:R-:W-:-:S04]  /*2250*/  SHF.R.U32.HI R5, RZ, 0x4, R5 ;  /* 0x00000004ff057819 */ /* 0x000fc80000011605 */
[----:B------:R-:W-:Y:S01]  /*2260*/  LOP3.LUT R5, R5, 0x3fff, RZ, 0xc0, !PT ;  /* 0x00003fff05057812 */ /* 0x000fe200078ec0ff */
[----:B--2---:R-:W-:Y:S06]  /*2270*/  @P1 BRA `(.L_x_3531) ;  /* 0x0000000000081947 */ /* 0x004fec0003800000 */
[----:B------:R-:W2:Y:S02]  /*2280*/  SYNCS.PHASECHK.TRANS64.TRYWAIT P1, [R6+URZ+0x30c10], R21 ;  /* 0x030c1015060075a7 */ /* 0x000ea4000802017f */
[----:B--2---:R-:W-:Y:S05]  /*2290*/  @!P1 BRA `(.L_x_3532) ;  /* 0x000000c000b89947 */ /* 0x004fea0003800000 */
.L_x_3531:
        /* <DEDUP_REMOVED lines=64> */
.L_x_3533:
[----:B------:R1:W1:Y:S01]  /*26a0*/  SYNCS.PHASECHK.TRANS64.TRYWAIT P1, [R6+URZ+0x30c30], R21 ;  /* 0x030c3015060075a7 */ /* 0x000262000802017f */
[----:B------:R-:W-:Y:S05]  /*26b0*/  @!P0 BRA `(.L_x_3534) ;  /* 0x0000000000048947 */ /* 0x000fea0003800000 */
[----:B------:R-:W-:Y:S01]  /*26c0*/  BPT.TRAP 0x1 ;  /* 0x000000040000795c */ /* 0x000fe20000300000 */
.L_x_3534:
[----:B------:R-:W-:-:S05]  /*26d0*/  VIADD R15, R236, 0x18000 ;  /* 0x00018000ec0f7836 */ /* 0x000fca0000000000 */
[----:B------:R-:W-:-:S04]  /*26e0*/  SHF.R.U32.HI R15, RZ, 0x4, R15 ;  /* 0x00000004ff0f7819 */ /* 0x000fc8000001160f */
[----:B------:R-:W-:-:S04]  /*26f0*/  LOP3.LUT R15, R15, 0x3fff, RZ, 0xc0, !PT ;  /* 0x00003fff0f0f7812 */ /* 0x000fc800078ec0ff */
[----:B------:R-:W-:Y:S01]  /*2700*/  LOP3.LUT R17, R15, 0x10000, RZ, 0xfc, !PT ;  /* 0x000100000f117812 */ /* 0x000fe200078efcff */
[----:B-1----:R-:W-:Y:S06]  /*2710*/  @P1 BRA `(.L_x_3535) ;  /* 0x0000000000081947 */ /* 0x002fec0003800000 */
[----:B------:R-:W1:Y:S02]  /*2720*/  SYNCS.PHASECHK.TRANS64.TRYWAIT P1, [R6+URZ+0x30c30], R21 ;  /* 0x030c3015060075a7 */ /* 0x000e64000802017f */
[----:B-1----:R-:W-:Y:S05]  /*2730*/  @!P1 BRA `(.L_x_3536) ;  /* 0x000000bc00a49947 */ /* 0x002fea0003800000 */
.L_x_3535:
        /* <DEDUP_REMOVED lines=50> */
[----:B---3--:R-:W-:Y:S01]  /*2a60*/  SHFL.IDX PT, R223, R14, R230, 0x1f ;  /* 0x00001fe60edf7589 */ /* 0x008fe200000e0000 */
[----:B------:R-:W-:Y:S02]  /*2a70*/  FSEL R100, R100, -INF , !P5 ;  /* 0xff80000064647808 */ /* 0x000fe40006800000 */
[----:B------:R-:W-:Y:S01]  /*2a80*/  FSEL R101, R101, -INF , !P6 ;  /* 0xff80000065657808 */ /* 0x000fe20007000000 */
[----:B------:R-:W-:Y:S01]  /*2a90*/  SHFL.IDX PT, R226, R11, R234, 0x1f ;  /* 0x00001fea0be27589 */ /* 0x000fe200000e0000 */
        /* <DEDUP_REMOVED lines=60> */
[----:B------:R-:W2:Y:S01]  /*2e60*/  SHFL.IDX PT, R90, R10, R230, 0x1f ;  /* 0x00001fe60a5a7589 */ /* 0x000ea200000e0000 */
        /* <DEDUP_REMOVED lines=11> */
[----:B------:R1:W3:Y:S01]  /*2f20*/  MUFU.EX2 R216, R88 ;  /* 0x0000005800d87308 */ /* 0x0002e20000000800 */
[----:B------:R-:W-:Y:S01]  /*2f30*/  FSEL R144, R144, -INF , !P3 ;  /* 0xff80000090907808 */ /* 0x000fe20005800000 */
[----:B------:R-:W-:Y:S01]  /*2f40*/  FFMA.FTZ R222, R98, UR10, -R222 ;  /* 0x0000000a62de7c23 */ /* 0x000fe200080108de */
[----:B------:R-:W-:Y:S01]  /*2f50*/  FSEL R148, R148, -INF , !P5 ;  /* 0xff80000094947808 */ /* 0x000fe20006800000 */
[----:B------:R-:W-:Y:S01]  /*2f60*/  SHFL.IDX PT, R98, R14, R233, 0x1f ;  /* 0x00001fe90e627589 */ /* 0x000fe200000e0000 */
[----:B------:R-:W-:Y:S01]  /*2f70*/  FSEL R218, R91, -INF , !P1 ;  /* 0xff8000005bda7808 */ /* 0x000fe20004800000 */
[----:B------:R-:W-:Y:S01]  /*2f80*/  UIADD3 UR6, UR8, 0x4, URZ ;  /* 0x0000000408067890 */ /* 0x000fe2000fffe03f */
[C---:B------:R-:W-:Y:S01]  /*2f90*/  ISETP.GT.AND P3, PT, R18.reuse, 0x9, PT ;  /* 0x000000091200780c */ /* 0x040fe20003f64270 */
[----:B------:R4:W5:Y:S01]  /*2fa0*/  SHFL.IDX PT, R91, R10, R231, 0x1f ;  /* 0x00001fe70a5b7589 */ /* 0x00096200000e0000 */
[C---:B------:R-:W-:Y:S01]  /*2fb0*/  ISETP.GT.AND P5, PT, R18.reuse, 0x11, PT ;  /* 0x000000111200780c */ /* 0x040fe20003fa4270 */
[----:B------:R-:W-:Y:S01]  /*2fc0*/  UIADD3 UR4, UR9, 0x4, URZ ;  /* 0x0000000409047890 */ /* 0x000fe2000fffe03f */
[C---:B------:R-:W-:Y:S01]  /*2fd0*/  ISETP.GT.AND P6, PT, R18.reuse, 0x18, PT ;  /* 0x000000181200780c */ /* 0x040fe20003fc4270 */
[----:B--2---:R-:W-:Y:S01]  /*2fe0*/  FFMA.FTZ R101, R101, UR10, -R90 ;  /* 0x0000000a65657c23 */ /* 0x004fe2000801085a */
[----:B------:R-:W-:Y:S01]  /*2ff0*/  ISETP.GT.AND P1, PT, R18, 0x19, PT ;  /* 0x000000191200780c */ /* 0x000fe20003f24270 */
[----:B------:R-:W2:Y:S01]  /*3000*/  SHFL.IDX PT, R94, R14, R237, 0x1f ;  /* 0x00001fed0e5e7589 */ /* 0x000ea200000e0000 */
[----:B------:R-:W-:Y:S01]  /*3010*/  FSEL R95, R95, -INF , !P3 ;  /* 0xff8000005f5f7808 */ /* 0x000fe20005800000 */
[----:B------:R-:W-:Y:S01]  /*3020*/  UMOV UR7, 0x40000040 ;  /* 0x4000004000077882 */ /* 0x000fe20000000000 */
[----:B------:R-:W-:Y:S01]  /*3030*/  FSEL R99, R99, -INF , !P5 ;  /* 0xff80000063637808 */ /* 0x000fe20006800000 */
[----:B----4-:R-:W-:Y:S01]  /*3040*/  MUFU.EX2 R10, R21 ;  /* 0x00000015000a7308 */ /* 0x010fe20000000800 */
[----:B------:R-:W-:Y:S01]  /*3050*/  FSEL R102, R102, -INF , !P6 ;  /* 0xff80000066667808 */ /* 0x000fe20007000000 */
[----:B------:R-:W-:Y:S01]  /*3060*/  UMOV UR5, 0x40000040 ;  /* 0x4000004000057882 */ /* 0x000fe20000000000 */
[----:B------:R-:W-:Y:S01]  /*3070*/  FSEL R103, R103, -INF , !P1 ;  /* 0xff80000067677808 */ /* 0x000fe20004800000 */
[----:B-1----:R-:W-:Y:S01]  /*3080*/  FFMA.FTZ R88, R108, UR10, -R96 ;  /* 0x0000000a6c587c23 */ /* 0x002fe20008010860 */
[C---:B------:R-:W-:Y:S01]  /*3090*/  ISETP.GT.AND P2, PT, R18.reuse, 0x20, PT ;  /* 0x000000201200780c */ /* 0x040fe20003f44270 */
[----:B------:R-:W-:Y:S01]  /*30a0*/  SHFL.IDX PT, R108, R14, R231, 0x1f ;  /* 0x00001fe70e6c7589 */ /* 0x000fe200000e0000 */
[C---:B------:R-:W-:Y:S01]  /*30b0*/  ISETP.GT.AND P3, PT, R18.reuse, 0x21, PT ;  /* 0x000000211200780c */ /* 0x040fe20003f64270 */
[----:B------:R1:W-:Y:S01]  /*30c0*/  MUFU.EX2 R21, R101 ;  /* 0x0000006500157308 */ /* 0x0003e20000000800 */
[----:B------:R-:W-:Y:S01]  /*30d0*/  ISETP.GT.AND P4, PT, R18, 0x28, PT ;  /* 0x000000281200780c */ /* 0x000fe20003f84270 */
[----:B------:R-:W-:Y:S01]  /*30e0*/  FFMA.FTZ R218, R218, UR10, -R19 ;  /* 0x0000000adada7c23 */ /* 0x000fe20008010813 */
[C---:B------:R-:W-:Y:S01]  /*30f0*/  ISETP.GT.AND P5, PT, R18.reuse, 0x29, PT ;  /* 0x000000291200780c */ /* 0x040fe20003fa4270 */
[----:B------:R-:W-:Y:S01]  /*3100*/  FFMA.FTZ R19, R97, UR10, -R89 ;  /* 0x0000000a61137c23 */ /* 0x000fe20008010859 */
[----:B------:R-:W-:Y:S01]  /*3110*/  ISETP.GT.AND P6, PT, R18, 0x30, PT ;  /* 0x000000301200780c */ /* 0x000fe20003fc4270 */
[----:B-----5:R-:W-:Y:S01]  /*3120*/  FFMA.FTZ R20, R100, UR10, -R91 ;  /* 0x0000000a64147c23 */ /* 0x020fe2000801085b */
[----:B------:R-:W-:Y:S01]  /*3130*/  ISETP.GT.AND P1, PT, R18, 0x31, PT ;  /* 0x000000311200780c */ /* 0x000fe20003f24270 */
[----:B------:R-:W4:Y:S01]  /*3140*/  SHFL.IDX PT, R97, R14, R234, 0x1f ;  /* 0x00001fea0e617589 */ /* 0x000f2200000e0000 */
[----:B------:R-:W-:Y:S01]  /*3150*/  FSEL R106, R106, -INF , !P2 ;  /* 0xff8000006a6a7808 */ /* 0x000fe20005000000 */
[----:B-1----:R-:W-:Y:S01]  /*3160*/  FFMA.FTZ R101, R120, UR10, -R224 ;  /* 0x0000000a78657c23 */ /* 0x002fe200080108e0 */
[----:B------:R-:W-:Y:S01]  /*3170*/  FSEL R107, R107, -INF , !P3 ;  /* 0xff8000006b6b7808 */ /* 0x000fe20005800000 */
[----:B------:R-:W1:Y:S01]  /*3180*/  SHFL.IDX PT, R120, R11, R233, 0x1f ;  /* 0x00001fe90b787589 */ /* 0x000e6200000e0000 */
[----:B------:R-:W-:Y:S01]  /*3190*/  FSEL R110, R110, -INF , !P4 ;  /* 0xff8000006e6e7808 */ /* 0x000fe20006000000 */
[--C-:B--2---:R-:W-:Y:S01]  /*31a0*/  FFMA.FTZ R23, R105, UR10, -R94.reuse ;  /* 0x0000000a69177c23 */ /* 0x104fe2000801085e */
[----:B------:R-:W-:Y:S01]  /*31b0*/  FSEL R111, R111, -INF , !P5 ;  /* 0xff8000006f6f7808 */ /* 0x000fe20006800000 */
[----:B------:R-:W-:Y:S01]  /*31c0*/  SHFL.IDX PT, R92, R14, R8, 0x1f ;  /* 0x00001f080e5c7589 */ /* 0x000fe200000e0000 */
[----:B------:R-:W-:Y:S01]  /*31d0*/  FSEL R114, R114, -INF , !P6 ;  /* 0xff80000072727808 */ /* 0x000fe20007000000 */
[----:B------:R-:W-:Y:S01]  /*31e0*/  FFMA.FTZ R107, R107, UR10, -R94 ;  /* 0x0000000a6b6b7c23 */ /* 0x000fe2000801085e */
[----:B------:R-:W-:Y:S01]  /*31f0*/  FSEL R115, R115, -INF , !P1 ;  /* 0xff80000073737808 */ /* 0x000fe20004800000 */
[----:B------:R-:W2:Y:S01]  /*3200*/  SHFL.IDX PT, R100, R14, R232, 0x1f ;  /* 0x00001fe80e647589 */ /* 0x000ea200000e0000 */
[----:B------:R-:W-:Y:S01]  /*3210*/  ISETP.GT.AND P2, PT, R18, 0x38, PT ;  /* 0x000000381200780c */ /* 0x000fe20003f44270 */
[----:B------:R-:W-:Y:S01]  /*3220*/  FFMA.FTZ R110, R110, UR10, -R96 ;  /* 0x0000000a6e6e7c23 */ /* 0x000fe20008010860 */
[----:B------:R-:W-:Y:S01]  /*3230*/  ISETP.GT.AND P3, PT, R18, 0x39, PT ;  /* 0x000000391200780c */ /* 0x000fe20003f64270 */
[----:B------:R-:W-:Y:S01]  /*3240*/  FFMA.FTZ R114, R114, UR10, -R98 ;  /* 0x0000000a72727c23 */ /* 0x000fe20008010862 */
[C---:B------:R-:W-:Y:S01]  /*3250*/  ISETP.GT.AND P4, PT, R18.reuse, 0x40, PT ;  /* 0x000000401200780c */ /* 0x040fe20003f84270 */
[----:B------:R-:W-:Y:S01]  /*3260*/  MUFU.EX2 R17, R17 ;  /* 0x0000001100117308 */ /* 0x000fe20000000800 */
[----:B------:R-:W-:-:S02]  /*3270*/  ISETP.GT.AND P5, PT, R18, 0x41, PT ;  /* 0x000000411200780c */ /* 0x000fc40003fa4270 */
[C---:B------:R-:W-:Y:S02]  /*3280*/  ISETP.GT.AND P6, PT, R18.reuse, 0x48, PT ;  /* 0x000000481200780c */ /* 0x040fe40003fc4270 */
[----:B------:R-:W-:Y:S01]  /*3290*/  ISETP.GT.AND P1, PT, R18, 0x49, PT ;  /* 0x000000491200780c */ /* 0x000fe20003f24270 */
[----:B----4-:R-:W-:Y:S01]  /*32a0*/  FFMA.FTZ R111, R111, UR10, -R97 ;  /* 0x0000000a6f6f7c23 */ /* 0x010fe20008010861 */
[----:B------:R-:W-:Y:S01]  /*32b0*/  FSEL R118, R118, -INF , !P2 ;  /* 0xff80000076767808 */ /* 0x000fe20005000000 */
[----:B------:R-:W-:Y:S02]  /*32c0*/  WARPGROUP.DEPBAR.LE gsb0, 0x0 ;  /* 0x00008000000079c5 */ /* 0x000fe40000010000 */
[----:B------:R-:W-:Y:S01]  /*32d0*/  FSEL R119, R119, -INF , !P3 ;  /* 0xff80000077777808 */ /* 0x000fe20005800000 */
[----:B------:R-:W-:Y:S01]  /*32e0*/  WARPGROUP.ARRIVE ;  /* 0x00000000000079c5 */ /* 0x000fe20000000000 */
[----:B------:R-:W-:Y:S01]  /*32f0*/  FSEL R122, R122, -INF , !P4 ;  /* 0xff8000007a7a7808 */ /* 0x000fe20006000000 */
[----:B-1----:R-:W-:Y:S01]  /*3300*/  FFMA.FTZ R96, R128, UR10, -R120 ;  /* 0x0000000a80607c23 */ /* 0x002fe20008010878 */
[----:B------:R-:W-:Y:S01]  /*3310*/  FSEL R123, R123, -INF , !P5 ;  /* 0xff8000007b7b7808 */ /* 0x000fe20006800000 */
[----:B------:R-:W1:Y:S01]  /*3320*/  SHFL.IDX PT, R128, R13, R8, 0x1f ;  /* 0x00001f080d807589 */ /* 0x000e6200000e0000 */
[----:B------:R-:W-:Y:S01]  /*3330*/  FSEL R126, R126, -INF , !P6 ;  /* 0xff8000007e7e7808 */ /* 0x000fe20007000000 */
[----:B------:R-:W-:Y:S01]  /*3340*/  HGMMA.64x128x16.F32 R24, gdesc[UR4], R24, gsb0 ;  /* 0x01e00000041879f0 */ /* 0x000fe20008000818 */
[----:B------:R-:W-:Y:S01]  /*3350*/  FSEL R127, R127, -INF , !P1 ;  /* 0xff8000007f7f7808 */ /* 0x000fe20004800000 */
[----:B--2---:R-:W-:Y:S01]  /*3360*/  FFMA.FTZ R115, R115, UR10, -R100 ;  /* 0x0000000a73737c23 */ /* 0x004fe20008010864 */
[----:B------:R-:W-:Y:S01]  /*3370*/  ISETP.GT.AND P2, PT, R18, 0x50, PT ;  /* 0x000000501200780c */ /* 0x000fe20003f44270 */
[----:B------:R-:W-:Y:S01]  /*3380*/  FFMA.FTZ R22, R104, UR10, -R92 ;  /* 0x0000000a68167c23 */ /* 0x000fe2000801085c */
        /* <DEDUP_REMOVED lines=8> */
[----:B------:R-:W-:Y:S01]  /*3410*/  ISETP.GT.AND P1, PT, R18, 0x61, PT ;  /* 0x000000611200780c */ /* 0x000fe20003f24270 */
[----:B------:R-:W-:Y:S01]  /*3420*/  FFMA.FTZ R118, R118, UR10, -R108 ;  /* 0x0000000a76767c23 */ /* 0x000fe2000801086c */
[----:B------:R-:W-:Y:S01]  /*3430*/  FSEL R130, R130, -INF , !P2 ;  /* 0xff80000082827808 */ /* 0x000fe20005000000 */
        /* <DEDUP_REMOVED lines=8> */
[C---:B------:R-:W-:Y:S01]  /*34c0*/  ISETP.GT.AND P2, PT, R18.reuse, 0x68, PT ;  /* 0x000000681200780c */ /* 0x040fe20003f44270 */
[----:B------:R-:W-:Y:S01]  /*34d0*/  MUFU.EX2 R218, R218 ;  /* 0x000000da00da7308 */ /* 0x000fe20000000800 */
[C---:B------:R-:W-:Y:S02]  /*34e0*/  ISETP.GT.AND P3, PT, R18.reuse, 0x69, PT ;  /* 0x000000691200780c */ /* 0x040fe40003f64270 */
[C---:B------:R-:W-:Y:S02]  /*34f0*/  ISETP.GT.AND P4, PT, R18.reuse, 0x70, PT ;  /* 0x000000701200780c */ /* 0x040fe40003f84270 */
[----:B------:R-:W-:-:S02]  /*3500*/  ISETP.GT.AND P5, PT, R18, 0x71, PT ;  /* 0x000000711200780c */ /* 0x000fc40003fa4270 */
[C---:B------:R-:W-:Y:S01]  /*3510*/  ISETP.GT.AND P6, PT, R18.reuse, 0x78, PT ;  /* 0x000000781200780c */ /* 0x040fe20003fc4270 */
[----:B------:R-:W-:Y:S01]  /*3520*/  MUFU.EX2 R96, R96 ;  /* 0x0000006000607308 */ /* 0x000fe20000000800 */
[----:B------:R-:W-:Y:S01]  /*3530*/  ISETP.GT.AND P1, PT, R18, 0x79, PT ;  /* 0x000000791200780c */ /* 0x000fe20003f24270 */
[--C-:B------:R-:W-:Y:S01]  /*3540*/  FFMA.FTZ R18, R93, UR10, -R221.reuse ;  /* 0x0000000a5d127c23 */ /* 0x100fe200080108dd */
[----:B------:R-:W-:Y:S01]  /*3550*/  FFMA.FTZ R221, R95, UR10, -R221 ;  /* 0x0000000a5fdd7c23 */ /* 0x000fe200080108dd */
[----:B------:R-:W-:Y:S01]  /*3560*/  FFMA.FTZ R95, R112, UR10, -R98 ;  /* 0x0000000a705f7c23 */ /* 0x000fe20008010862 */
[----:B------:R-:W-:Y:S01]  /*3570*/  FFMA.FTZ R112, R102, UR10, -R91 ;  /* 0x0000000a66707c23 */ /* 0x000fe2000801085b */
[----:B------:R-:W-:Y:S01]  /*3580*/  FFMA.FTZ R91, R116, UR10, -R108 ;  /* 0x0000000a745b7c23 */ /* 0x000fe2000801086c */
[----:B------:R-:W-:Y:S01]  /*3590*/  FFMA.FTZ R93, R109, UR10, -R97 ;  /* 0x0000000a6d5d7c23 */ /* 0x000fe20008010861 */
[----:B------:R-:W2:Y:S01]  /*35a0*/  SHFL.IDX PT, R116, R11, R237, 0x1f ;  /* 0x00001fed0b747589 */ /* 0x000ea200000e0000 */
[----:B------:R4:W-:Y:S01]  /*35b0*/  MUFU.EX2 R14, R95 ;  /* 0x0000005f000e7308 */ /* 0x0009e20000000800 */
[----:B------:R-:W-:Y:S01]  /*35c0*/  FFMA.FTZ R109, R99, UR10, -R89 ;  /* 0x0000000a636d7c23 */ /* 0x000fe20008010859 */
[----:B------:R-:W-:Y:S01]  /*35d0*/  FFMA.FTZ R99, R113, UR10, -R100 ;  /* 0x0000000a71637c23 */ /* 0x000fe20008010864 */
[----:B------:R-:W-:Y:S01]  /*35e0*/  FFMA.FTZ R113, R103, UR10, -R90 ;  /* 0x0000000a67717c23 */ /* 0x000fe2000801085a */
[----:B-1----:R-:W-:-:S02]  /*35f0*/  FFMA.FTZ R100, R136, UR10, -R128 ;  /* 0x0000000a88647c23 */ /* 0x002fc40008010880 */
[----:B------:R-:W-:Y:S02]  /*3600*/  SHFL.IDX PT, R136, R13, R234, 0x1f ;  /* 0x00001fea0d887589 */ /* 0x000fe400000e0000 */
[----:B------:R1:W-:Y:S01]  /*3610*/  MUFU.EX2 R90, R99 ;  /* 0x00000063005a7308 */ /* 0x0003e20000000800 */
[----:B----4-:R-:W-:Y:S02]  /*3620*/  FFMA.FTZ R95, R124, UR10, -R225 ;  /* 0x0000000a7c5f7c23 */ /* 0x010fe400080108e1 */
[----:B------:R-:W4:Y:S05]  /*3630*/  SHFL.IDX PT, R124, R11, R231, 0x1f ;  /* 0x00001fe70b7c7589 */ /* 0x000f2a00000e0000 */
[----:B------:R5:W-:Y:S01]  /*3640*/  MUFU.EX2 R89, R93 ;  /* 0x0000005d00597308 */ /* 0x000be20000000800 */
[----:B-1----:R-:W-:-:S02]  /*3650*/  FFMA.FTZ R99, R125, UR10, -R226 ;  /* 0x0000000a7d637c23 */ /* 0x002fc400080108e2 */
[----:B------:R-:W-:Y:S01]  /*3660*/  SHFL.IDX PT, R125, R11, R230, 0x1f ;  /* 0x00001fe60b7d7589 */ /* 0x000fe200000e0000 */
[----:B--2---:R-:W-:-:S04]  /*3670*/  FFMA.FTZ R121, R121, UR10, -R116 ;  /* 0x0000000a79797c23 */ /* 0x004fc80008010874 */
[----:B------:R-:W-:Y:S01]  /*3680*/  MUFU.EX2 R220, R220 ;  /* 0x000000dc00dc7308 */ /* 0x000fe20000000800 */
[----:B-----5:R-:W-:Y:S01]  /*3690*/  FFMA.FTZ R93, R117, UR10, -R223 ;  /* 0x0000000a755d7c23 */ /* 0x020fe200080108df */
[----:B------:R-:W-:-:S06]  /*36a0*/  FFMA.FTZ R117, R106, UR10, -R92 ;  /* 0x0000000a6a757c23 */ /* 0x000fcc000801085c */
[----:B------:R1:W-:Y:S01]  /*36b0*/  MUFU.EX2 R94, R121 ;  /* 0x00000079005e7308 */ /* 0x0003e20000000800 */
[----:B----4-:R-:W-:Y:S02]  /*36c0*/  FFMA.FTZ R98, R132, UR10, -R124 ;  /* 0x0000000a84627c23 */ /* 0x010fe4000801087c */
[----:B------:R-:W2:Y:S05]  /*36d0*/  SHFL.IDX PT, R132, R13, R235, 0x1f ;  /* 0x00001feb0d847589 */ /* 0x000eaa00000e0000 */
[----:B------:R-:W-:Y:S01]  /*36e0*/  MUFU.EX2 R92, R93 ;  /* 0x0000005d005c7308 */ /* 0x000fe20000000800 */
[----:B-1----:R1:W4:Y:S07]  /*36f0*/  SHFL.IDX PT, R121, R11, R232, 0x1f ;  /* 0x00001fe80b797589 */ /* 0x00232e00000e0000 */
[----:B------:R-:W-:Y:S08]  /*3700*/  MUFU.EX2 R93, R101 ;  /* 0x00000065005d7308 */ /* 0x000ff00000000800 */
[----:B-1----:R1:W-:Y:S01]  /*3710*/  MUFU.EX2 R11, R99 ;  /* 0x00000063000b7308 */ /* 0x0023e20000000800 */
[----:B--2---:R-:W-:-:S02]  /*3720*/  FFMA.FTZ R102, R140, UR10, -R132 ;  /* 0x0000000a8c667c23 */ /* 0x004fc40008010884 */
[----:B------:R-:W-:Y:S05]  /*3730*/  SHFL.IDX PT, R140, R13, R230, 0x1f ;  /* 0x00001fe60d8c7589 */ /* 0x000fea00000e0000 */
[----:B------:R-:W-:Y:S01]  /*3740*/  MUFU.EX2 R19, R19 ;  /* 0x0000001300137308 */ /* 0x000fe20000000800 */
[----:B----4-:R-:W-:Y:S01]  /*3750*/  FFMA.FTZ R97, R129, UR10, -R121 ;  /* 0x0000000a81617c23 */ /* 0x010fe20008010879 */
[----:B-1----:R-:W-:Y:S01]  /*3760*/  FFMA.FTZ R99, R133, UR10, -R125 ;  /* 0x0000000a85637c23 */ /* 0x002fe2000801087d */
[----:B------:R-:W1:Y:S04]  /*3770*/  SHFL.IDX PT, R129, R13, R237, 0x1f ;  /* 0x00001fed0d817589 */ /* 0x000e6800000e0000 */
[----:B------:R-:W-:Y:S01]  /*3780*/  SHFL.IDX PT, R133, R13, R233, 0x1f ;  /* 0x00001fe90d857589 */ /* 0x000fe200000e0000 */
[----:B------:R-:W-:Y:S01]  /*3790*/  MUFU.EX2 R20, R20 ;  /* 0x0000001400147308 */ /* 0x000fe20000000800 */
[----:B------:R-:W-:-:S07]  /*37a0*/  FFMA.FTZ R105, R148, UR10, -R227 ;  /* 0x0000000a94697c23 */ /* 0x000fce00080108e3 */
[----:B------:R-:W-:Y:S08]  /*37b0*/  MUFU.EX2 R222, R222 ;  /* 0x000000de00de7308 */ /* 0x000ff00000000800 */
[----:B------:R-:W-:Y:S01]  /*37c0*/  MUFU.EX2 R23, R23 ;  /* 0x0000001700177308 */ /* 0x000fe20000000800 */
[----:B------:R-:W-:Y:S02]  /*37d0*/  WARPGROUP.DEPBAR.LE gsb0, 0x0 ;  /* 0x00008000000079c5 */ /* 0x000fe40000010000 */
[----:B-1----:R-:W-:Y:S01]  /*37e0*/  FFMA.FTZ R101, R137, UR10, -R129 ;  /* 0x0000000a89657c23 */ /* 0x002fe20008010881 */
[----:B------:R-:W-:Y:S01]  /*37f0*/  WARPGROUP.ARRIVE ;  /* 0x00000000000079c5 */ /* 0x000fe20000000000 */
[----:B------:R1:W2:Y:S01]  /*3800*/  SHFL.IDX PT, R137, R13, R232, 0x1f ;  /* 0x00001fe80d897589 */ /* 0x0002a200000e0000 */
[----:B------:R-:W-:Y:S01]  /*3810*/  FFMA.FTZ R135, R135, UR10, -R125 ;  /* 0x0000000a87877c23 */ /* 0x000fe2000801087d */
[----:B------:R-:W-:Y:S01]  /*3820*/  FSEL R108, R147, -INF , !P5 ;  /* 0xff800000936c7808 */ /* 0x000fe20006800000 */
[----:B------:R-:W-:Y:S01]  /*3830*/  FFMA.FTZ R123, R123, UR10, -R116 ;  /* 0x0000000a7b7b7c23 */ /* 0x000fe20008010874 */
[----:B------:R-:W-:Y:S01]  /*3840*/  FFMA.FTZ R131, R131, UR10, -R121 ;  /* 0x0000000a83837c23 */ /* 0x000fe20008010879 */
[----:B------:R-:W-:Y:S01]  /*3850*/  HGMMA.64x128x16.F32 R24, gdesc[UR4], R24, gsb0 ;  /* 0x01e00000041879f0 */ /* 0x000fe20008000818 */
[----:B------:R-:W-:Y:S01]  /*3860*/  FFMA.FTZ R134, R134, UR10, -R124 ;  /* 0x0000000a86867c23 */ /* 0x000fe2000801087c */
[----:B------:R-:W-:Y:S01]  /*3870*/  FFMA.FTZ R130, R130, UR10, -R120 ;  /* 0x0000000a82827c23 */ /* 0x000fe20008010878 */
[----:B------:R-:W4:Y:S08]  /*3880*/  MUFU.EX2 R97, R97 ;  /* 0x0000006100617308 */ /* 0x000f300000000800 */
[----:B-1----:R1:W-:Y:S01]  /*3890*/  MUFU.EX2 R13, R102 ;  /* 0x00000066000d7308 */ /* 0x0023e20000000800 */
[----:B------:R-:W-:Y:S01]  /*38a0*/  FFMA.FTZ R126, R126, UR10, -R225 ;  /* 0x0000000a7e7e7c23 */ /* 0x000fe200080108e1 */
[----:B------:R-:W-:-:S06]  /*38b0*/  FFMA.FTZ R127, R127, UR10, -R226 ;  /* 0x0000000a7f7f7c23 */ /* 0x000fcc00080108e2 */
[----:B------:R-:W-:Y:S01]  /*38c0*/  MUFU.EX2 R18, R18 ;  /* 0x0000001200127308 */ /* 0x000fe20000000800 */
[----:B-1----:R-:W-:Y:S02]  /*38d0*/  FFMA.FTZ R102, R141, UR10, -R136 ;  /* 0x0000000a8d667c23 */ /* 0x002fe40008010888 */
[----:B------:R-:W5:Y:S01]  /*38e0*/  LDL R141, [R1+0x28] ;  /* 0x00002800018d7983 */ /* 0x000f620000100800 */
[----:B------:R-:W-:Y:S02]  /*38f0*/  R2UR UR6, R15 ;  /* 0x000000000f0672ca */ /* 0x000fe400000e0000 */
[----:B------:R-:W-:Y:S01]  /*3900*/  FSEL R15, R142, -INF , !P2 ;  /* 0xff8000008e0f7808 */ /* 0x000fe20005000000 */
[--C-:B--2---:R-:W-:Y:S01]  /*3910*/  FFMA.FTZ R104, R145, UR10, -R137.reuse ;  /* 0x0000000a91687c23 */ /* 0x104fe20008010889 */
[----:B------:R-:W-:Y:S01]  /*3920*/  FFMA.FTZ R137, R108, UR10, -R137 ;  /* 0x0000000a6c897c23 */ /* 0x000fe20008010889 */
[----:B------:R-:W-:Y:S02]  /*3930*/  MUFU.EX2 R98, R98 ;  /* 0x0000006200627308 */ /* 0x000fe40000000800 */
[----:B------:R-:W-:-:S06]  /*3940*/  FFMA.FTZ R132, R15, UR10, -R132 ;  /* 0x0000000a0f847c23 */ /* 0x000fcc0008010884 */
[----:B------:R-:W-:Y:S01]  /*3950*/  MUFU.EX2 R99, R99 ;  /* 0x0000006300637308 */ /* 0x000fe20000000800 */
[----:B------:R-:W-:Y:S01]  /*3960*/  FFMA.FTZ R138, R138, UR10, -R128 ;  /* 0x0000000a8a8a7c23 */ /* 0x000fe20008010880 */
[----:B------:R-:W-:-:S06]  /*3970*/  FSEL R143, R143, -INF , !P3 ;  /* 0xff8000008f8f7808 */ /* 0x000fcc0005800000 */
[----:B------:R-:W-:Y:S01]  /*3980*/  MUFU.EX2 R95, R95 ;  /* 0x0000005f005f7308 */ /* 0x000fe20000000800 */
[----:B------:R-:W-:Y:S02]  /*3990*/  FSEL R146, R146, -INF , !P4 ;  /* 0xff80000092927808 */ /* 0x000fe40006000000 */
        /* <DEDUP_REMOVED lines=21> */
[----:B------:R-:W2:Y:S04]  /*3af0*/  SHFL.IDX PT, R108, R16, R232, 0x1f ;  /* 0x00001fe8106c7589 */ /* 0x000ea800000e0000 */
[----:B------:R-:W3:Y:S04]  /*3b00*/  SHFL.IDX PT, R124, R16, R237, 0x1f ;  /* 0x00001fed107c7589 */ /* 0x000ee800000e0000 */
[----:B------:R-:W4:Y:S04]  /*3b10*/  SHFL.IDX PT, R121, R16, R235, 0x1f ;  /* 0x00001feb10797589 */ /* 0x000f2800000e0000 */
[----:B------:R-:W4:Y:S04]  /*3b20*/  SHFL.IDX PT, R116, R16, R233, 0x1f ;  /* 0x00001fe910747589 */ /* 0x000f2800000e0000 */
[----:B------:R-:W4:Y:S04]  /*3b30*/  SHFL.IDX PT, R15, R16, R231, 0x1f ;  /* 0x00001fe7100f7589 */ /* 0x000f2800000e0000 */
[----:B------:R-:W4:Y:S01]  /*3b40*/  SHFL.IDX PT, R120, R16, R234, 0x1f ;  /* 0x00001fea10787589 */ /* 0x000f2200000e0000 */
[--C-:B-1----:R-:W-:Y:S01]  /*3b50*/  FADD.FTZ R24, R24, -R125.reuse ;  /* 0x8000007d18187221 */ /* 0x102fe20000010000 */
[----:B------:R-:W-:-:S02]  /*3b60*/  FADD.FTZ R26, R26, -R125 ;  /* 0x8000007d1a1a7221 */ /* 0x000fc40000010000 */
[----:B------:R-:W-:Y:S01]  /*3b70*/  SHFL.IDX PT, R125, R16, R230, 0x1f ;  /* 0x00001fe6107d7589 */ /* 0x000fe200000e0000 */
[----:B--2---:R-:W-:-:S03]  /*3b80*/  FADD.FTZ R33, R33, -R108 ;  /* 0x8000006c21217221 */ /* 0x004fc60000010000 */
[----:B------:R-:W1:Y:S01]  /*3b90*/  SHFL.IDX PT, R16, R228, R232, 0x1f ;  /* 0x00001fe8e4107589 */ /* 0x000e6200000e0000 */
[----:B------:R-:W-:Y:S01]  /*3ba0*/  FADD.FTZ R35, R35, -R108 ;  /* 0x8000006c23237221 */ /* 0x000fe20000010000 */
[--C-:B---3--:R-:W-:Y:S01]  /*3bb0*/  FADD.FTZ R25, R25, -R124.reuse ;  /* 0x8000007c19197221 */ /* 0x108fe20000010000 */
[----:B------:R-:W-:Y:S01]  /*3bc0*/  FADD.FTZ R27, R27, -R124 ;  /* 0x8000007c1b1b7221 */ /* 0x000fe20000010000 */
[--C-:B----4-:R-:W-:Y:S01]  /*3bd0*/  FADD.FTZ R28, R28, -R121.reuse ;  /* 0x800000791c1c7221 */ /* 0x110fe20000010000 */
[----:B------:R-:W-:Y:S01]  /*3be0*/  FADD.FTZ R30, R30, -R121 ;  /* 0x800000791e1e7221 */ /* 0x000fe20000010000 */
[----:B------:R-:W2:Y:S01]  /*3bf0*/  SHFL.IDX PT, R108, R228, R233, 0x1f ;  /* 0x00001fe9e46c7589 */ /* 0x000ea200000e0000 */
[--C-:B------:R-:W-:Y:S01]  /*3c00*/  FADD.FTZ R32, R32, -R116.reuse ;  /* 0x8000007420207221 */ /* 0x100fe20000010000 */
[----:B------:R-:W-:Y:S02]  /*3c10*/  FADD.FTZ R34, R34, -R116 ;  /* 0x8000007422227221 */ /* 0x000fe40000010000 */
[----:B------:R-:W3:Y:S01]  /*3c20*/  SHFL.IDX PT, R124, R228, R8, 0x1f ;  /* 0x00001f08e47c7589 */ /* 0x000ee200000e0000 */
[--C-:B------:R-:W-:Y:S01]  /*3c30*/  FADD.FTZ R36, R36, -R15.reuse ;  /* 0x8000000f24247221 */ /* 0x100fe20000010000 */
[----:B------:R-:W-:-:S02]  /*3c40*/  FADD.FTZ R38, R38, -R15 ;  /* 0x8000000f26267221 */ /* 0x000fc40000010000 */
[----:B------:R-:W4:Y:S04]  /*3c50*/  SHFL.IDX PT, R121, R228, R235, 0x1f ;  /* 0x00001febe4797589 */ /* 0x000f2800000e0000 */
[----:B------:R-:W4:Y:S04]  /*3c60*/  SHFL.IDX PT, R116, R228, R234, 0x1f ;  /* 0x00001feae4747589 */ /* 0x000f2800000e0000 */
[----:B------:R-:W4:Y:S01]  /*3c70*/  SHFL.IDX PT, R15, R228, R231, 0x1f ;  /* 0x00001fe7e40f7589 */ /* 0x000f2200000e0000 */
[--C-:B------:R-:W-:Y:S01]  /*3c80*/  FADD.FTZ R29, R29, -R120.reuse ;  /* 0x800000781d1d7221 */ /* 0x100fe20000010000 */
[----:B------:R-:W-:-:S02]  /*3c90*/  FADD.FTZ R31, R31, -R120 ;  /* 0x800000781f1f7221 */ /* 0x000fc40000010000 */
[----:B------:R-:W4:Y:S01]  /*3ca0*/  SHFL.IDX PT, R120, R228, R237, 0x1f ;  /* 0x00001fede4787589 */ /* 0x000f2200000e0000 */
        /* <DEDUP_REMOVED lines=10> */
[--C-:B----4-:R-:W-:Y:S01]  /*3d50*/  FADD.FTZ R44, R44, -R121.reuse ;  /* 0x800000792c2c7221 */ /* 0x110fe20000010000 */
        /* <DEDUP_REMOVED lines=11> */
[----:B------:R-:W4:Y:S01]  /*3e10*/  SHFL.IDX PT, R12, R12, R230, 0x1f ;  /* 0x00001fe60c0c7589 */ /* 0x000f2200000e0000 */
[--C-:B------:R-:W-:Y:S01]  /*3e20*/  FADD.FTZ R41, R41, -R120.reuse ;  /* 0x8000007829297221 */ /* 0x100fe20000010000 */
[----:B------:R-:W-:Y:S01]  /*3e30*/  FADD.FTZ R43, R43, -R120 ;  /* 0x800000782b2b7221 */ /* 0x000fe20000010000 */
[----:B------:R-:W4:Y:S01]  /*3e40*/  MUFU.EX2 R130, R130 ;  /* 0x0000008200827308 */ /* 0x000f220000000800 */
[----:B------:R-:W-:Y:S04]  /*3e50*/  SHFL.IDX PT, R237, R9, R237, 0x1f ;  /* 0x00001fed09ed7589 */ /* 0x000fe800000e0000 */
[----:B------:R-:W5:Y:S03]  /*3e60*/  SHFL.IDX PT, R120, R9, R8, 0x1f ;  /* 0x00001f0809787589 */ /* 0x000f6600000e0000 */
[----:B------:R-:W5:Y:S01]  /*3e70*/  MUFU.EX2 R126, R126 ;  /* 0x0000007e007e7308 */ /* 0x000f620000000800 */
[----:B------:R-:W5:Y:S01]  /*3e80*/  SHFL.IDX PT, R228, R228, R230, 0x1f ;  /* 0x00001fe6e4e47589 */ /* 0x000f6200000e0000 */
[----:B-1----:R-:W-:Y:S01]  /*3e90*/  FADD.FTZ R128, R84, -R231 ;  /* 0x800000e754807221 */ /* 0x002fe20000010000 */
[----:B------:R-:W-:Y:S01]  /*3ea0*/  FMUL.FTZ R84, R216, R24 ;  /* 0x00000018d8547220 */ /* 0x000fe20000410000 */
[----:B------:R-:W-:-:S04]  /*3eb0*/  FMUL.FTZ R25, R219, R25 ;  /* 0x00000019db197220 */ /* 0x000fc80000410000 */
[----:B------:R-:W1:Y:S01]  /*3ec0*/  MUFU.EX2 R127, R127 ;  /* 0x0000007f007f7308 */ /* 0x000e620000000800 */
        /* <DEDUP_REMOVED lines=10> */
[----:B----4-:R-:W-:Y:S01]  /*3f70*/  FMUL.FTZ R65, R130, R66 ;  /* 0x0000004282417220 */ /* 0x010fe20000410000 */
[--C-:B-1----:R-:W-:Y:S01]  /*3f80*/  FADD.FTZ R9, R68, -R16.reuse ;  /* 0x8000001044097221 */ /* 0x102fe20000010000 */
[----:B------:R-:W-:Y:S01]  /*3f90*/  FADD.FTZ R16, R70, -R16 ;  /* 0x8000001046107221 */ /* 0x000fe20000010000 */
[----:B------:R-:W-:Y:S01]  /*3fa0*/  FADD.FTZ R70, R69, -R12 ;  /* 0x8000000c45467221 */ /* 0x000fe20000010000 */
[--C-:B------:R-:W-:Y:S01]  /*3fb0*/  FFMA.FTZ R106, R149, UR10, -R140.reuse ;  /* 0x0000000a956a7c23 */ /* 0x100fe2000801088c */
[----:B------:R-:W1:Y:S01]  /*3fc0*/  MUFU.EX2 R109, R109 ;  /* 0x0000006d006d7308 */ /* 0x000e620000000800 */
        /* <DEDUP_REMOVED lines=12> */
[----:B------:R-:W3:Y:S01]  /*4090*/  MUFU.EX2 R123, R123 ;  /* 0x0000007b007b7308 */ /* 0x000ee20000000800 */
[----:B------:R-:W-:Y:S01]  /*40a0*/  FADD.FTZ R231, R86, -R231 ;  /* 0x800000e756e77221 */ /* 0x000fe20000010000 */
[----:B------:R-:W-:Y:S01]  /*40b0*/  F2FP.F16.F32.PACK_AB R86, R29, R28 ;  /* 0x0000001c1d56723e */ /* 0x000fe200000000ff */
[----:B------:R-:W-:Y:S01]  /*40c0*/  FMUL.FTZ R60, R95, R60 ;  /* 0x0000003c5f3c7220 */ /* 0x000fe20000410000 */
[----:B------:R-:W-:-:S04]  /*40d0*/  FMUL.FTZ R61, R11, R61 ;  /* 0x0000003d0b3d7220 */ /* 0x000fc80000410000 */
[----:B------:R-:W3:Y:S01]  /*40e0*/  MUFU.EX2 R117, R117 ;  /* 0x0000007500757308 */ /* 0x000ee20000000800 */
[----:B-----5:R-:W-:Y:S01]  /*40f0*/  FMUL.FTZ R62, R126, R62 ;  /* 0x0000003e7e3e7220 */ /* 0x020fe20000410000 */
[----:B------:R-:W-:Y:S01]  /*4100*/  FMUL.FTZ R15, R127, R15 ;  /* 0x0000000f7f0f7220 */ /* 0x000fe20000410000 */
[----:B------:R-:W-:Y:S01]  /*4110*/  F2FP.F16.F32.PACK_AB R66, R66, R9 ;  /* 0x000000094242723e */ /* 0x000fe200000000ff */
[----:B------:R-:W-:-:S04]  /*4120*/  FADD.FTZ R67, R67, -R108 ;  /* 0x8000006c43437221 */ /* 0x000fc80000010000 */
[----:B------:R-:W5:Y:S01]  /*4130*/  MUFU.EX2 R114, R114 ;  /* 0x0000007200727308 */ /* 0x000f620000000800 */
[----:B------:R-:W-:Y:S01]  /*4140*/  FADD.FTZ R63, R72, -R120 ;  /* 0x80000078483f7221 */ /* 0x000fe20000010000 */
[----:B------:R-:W-:-:S06]  /*4150*/  FADD.FTZ R108, R73, -R237 ;  /* 0x800000ed496c7221 */ /* 0x000fcc0000010000 */
[----:B------:R-:W5:Y:S01]  /*4160*/  MUFU.EX2 R115, R115 ;  /* 0x0000007300737308 */ /* 0x000f620000000800 */
[----:B------:R-:W-:-:S07]  /*4170*/  FADD.FTZ R12, R71, -R12 ;  /* 0x8000000c470c7221 */ /* 0x000fce0000010000 */
[----:B------:R-:W5:Y:S08]  /*4180*/  MUFU.EX2 R118, R118 ;  /* 0x0000007600767308 */ /* 0x000f700000000800 */
[----:B------:R-:W5:Y:S01]  /*4190*/  MUFU.EX2 R119, R119 ;  /* 0x0000007700777308 */ /* 0x000f620000000800 */
[----:B------:R-:W-:-:S07]  /*41a0*/  F2FP.F16.F32.PACK_AB R70, R61, R60 ;  /* 0x0000003c3d46723e */ /* 0x000fce00000000ff */
[----:B------:R-:W5:Y:S01]  /*41b0*/  MUFU.EX2 R131, R131 ;  /* 0x0000008300837308 */ /* 0x000f620000000800 */
[----:B------:R-:W-:-:S07]  /*41c0*/  F2FP.F16.F32.PACK_AB R71, R15, R62 ;  /* 0x0000003e0f47723e */ /* 0x000fce00000000ff */
[----:B------:R-:W5:Y:S01]  /*41d0*/  MUFU.EX2 R134, R134 ;  /* 0x0000008600867308 */ /* 0x000f620000000800 */
[----:B------:R-:W-:-:S07]  /*41e0*/  FMUL.FTZ R60, R100, R63 ;  /* 0x0000003f643c7220 */ /* 0x000fce0000410000 */
[----:B------:R-:W5:Y:S01]  /*41f0*/  MUFU.EX2 R135, R135 ;  /* 0x0000008700877308 */ /* 0x000f620000000800 */
[----:B------:R-:W-:-:S07]  /*4200*/  FMUL.FTZ R15, R101, R108 ;  /* 0x0000006c650f7220 */ /* 0x000fce0000410000 */
[----:B------:R-:W-:Y:S01]  /*4210*/  MUFU.EX2 R102, R102 ;  /* 0x0000006600667308 */ /* 0x000fe20000000800 */
[----:B------:R-:W-:-:S07]  /*4220*/  FADD.FTZ R64, R64, -R116 ;  /* 0x8000007440407221 */ /* 0x000fce0000010000 */
[----:B------:R-:W5:Y:S08]  /*4230*/  MUFU.EX2 R138, R138 ;  /* 0x0000008a008a7308 */ /* 0x000f700000000800 */
[----:B------:R-:W5:Y:S08]  /*4240*/  MUFU.EX2 R139, R139 ;  /* 0x0000008b008b7308 */ /* 0x000f700000000800 */
[----:B------:R-:W5:Y:S08]  /*4250*/  MUFU.EX2 R132, R132 ;  /* 0x0000008400847308 */ /* 0x000f700000000800 */
[----:B------:R-:W5:Y:S01]  /*4260*/  MUFU.EX2 R136, R136 ;  /* 0x0000008800887308 */ /* 0x000f620000000800 */
[----:B------:R-:W-:-:S07]  /*4270*/  FADD.FTZ R56, R56, -R124 ;  /* 0x8000007c38387221 */ /* 0x000fce0000010000 */
[----:B------:R-:W5:Y:S01]  /*4280*/  MUFU.EX2 R103, R103 ;  /* 0x0000006700677308 */ /* 0x000f620000000800 */
[----:B------:R-:W-:-:S07]  /*4290*/  FADD.FTZ R58, R58, -R124 ;  /* 0x8000007c3a3a7221 */ /* 0x000fce0000010000 */
[----:B------:R-:W-:Y:S01]  /*42a0*/  MUFU.EX2 R104, R104 ;  /* 0x0000006800687308 */ /* 0x000fe20000000800 */
[----:B------:R-:W-:-:S07]  /*42b0*/  FADD.FTZ R57, R57, -R125 ;  /* 0x8000007d39397221 */ /* 0x000fce0000010000 */
[----:B------:R-:W-:Y:S01]  /*42c0*/  MUFU.EX2 R105, R105 ;  /* 0x0000006900697308 */ /* 0x000fe20000000800 */
[----:B------:R-:W-:-:S07]  /*42d0*/  FADD.FTZ R59, R59, -R125 ;  /* 0x8000007d3b3b7221 */ /* 0x000fce0000010000 */
[----:B------:R-:W-:Y:S08]  /*42e0*/  MUFU.EX2 R106, R106 ;  /* 0x0000006a006a7308 */ /* 0x000ff00000000800 */
[----:B------:R-:W5:Y:S08]  /*42f0*/  MUFU.EX2 R133, R133 ;  /* 0x0000008500857308 */ /* 0x000f700000000800 */
[----:B------:R-:W5:Y:S08]  /*4300*/  MUFU.EX2 R137, R137 ;  /* 0x0000008900897308 */ /* 0x000f700000000800 */
[----:B------:R-:W5:Y:S08]  /*4310*/  MUFU.EX2 R28, R227 ;  /* 0x000000e3001c7308 */ /* 0x000f700000000800 */
[----:B------:R-:W5:Y:S01]  /*4320*/  MUFU.EX2 R9, R140 ;  /* 0x0000008c00097308 */ /* 0x000f620000000800 */
        /* <DEDUP_REMOVED lines=13> */
[----:B-1----:R-:W-:Y:S01]  /*4400*/  FMUL.FTZ R35, R109, R35 ;  /* 0x000000236d237220 */ /* 0x002fe20000410000 */
[----:B------:R-:W-:Y:S01]  /*4410*/  FMUL.FTZ R36, R20, R36 ;  /* 0x0000002414247220 */ /* 0x000fe20000410000 */
[----:B------:R-:W-:Y:S01]  /*4420*/  FMUL.FTZ R37, R21, R37 ;  /* 0x0000002515257220 */ /* 0x000fe20000410000 */
[----:B------:R-:W-:Y:S01]  /*4430*/  FMUL.FTZ R38, R112, R38 ;  /* 0x0000002670267220 */ /* 0x000fe20000410000 */
[----:B----4-:R-:W-:Y:S01]  /*4440*/  FMUL.FTZ R39, R113, R39 ;  /* 0x0000002771277220 */ /* 0x010fe20000410000 */
[----:B------:R-:W-:Y:S01]  /*4450*/  FMUL.FTZ R56, R93, R56 ;  /* 0x000000385d387220 */ /* 0x000fe20000410000 */
[----:B------:R-:W-:Y:S01]  /*4460*/  FMUL.FTZ R57, R94, R57 ;  /* 0x000000395e397220 */ /* 0x000fe20000410000 */
[----:B------:R-:W-:Y:S01]  /*4470*/  FMUL.FTZ R58, R122, R58 ;  /* 0x0000003a7a3a7220 */ /* 0x000fe20000410000 */
[----:B---3--:R-:W-:Y:S01]  /*4480*/  FMUL.FTZ R59, R123, R59 ;  /* 0x0000003b7b3b7220 */ /* 0x008fe20000410000 */
        /* <DEDUP_REMOVED lines=22> */
[----:B-----5:R-:W-:Y:S01]  /*45f0*/  FMUL.FTZ R50, R114, R50 ;  /* 0x0000003272327220 */ /* 0x020fe20000410000 */
        /* <DEDUP_REMOVED lines=61> */
[----:B------:R-:W-:-:S05]  /*49d0*/  UMOV UR7, 0x40000040 ;  /* 0x4000004000077882 */ /* 0x000fca0000000000 */
        /* <DEDUP_REMOVED lines=141> */
.L_x_3537:
        /* <DEDUP_REMOVED lines=68> */
.L_x_3538:
        /* <DEDUP_REMOVED lines=12> */
.L_x_3528:
        /* <DEDUP_REMOVED lines=116> */
.L_x_3551:
[----:B------:R-:W-:-:S05]  /*5ef0*/  IMAD.U32 R7, RZ, RZ, UR36 ;  /* 0x00000024ff077e24 */ /* 0x000fca000f8e00ff */
[----:B------:R-:W-:-:S04]  /*5f00*/  LOP3.LUT R7, R7, 0x1, RZ, 0xfc, !PT ;  /* 0x0000000107077812 */ /* 0x000fc800078efcff */
[----:B------:R-:W-:-:S13]  /*5f10*/  ISETP.NE.AND P0, PT, R7, 0x3, PT ;  /* 0x000000030700780c */ /* 0x000fda0003f05270 */
[----:B--2---:R-:W-:Y:S05]  /*5f20*/  @!P0 BRA `(.L_x_3541) ;  /* 0x0000000000048947 */ /* 0x004fea0003800000 */
[----:B------:R-:W-:Y:S01]  /*5f30*/  BPT.TRAP 0x1 ;  /* 0x000000040000795c */ /* 0x000fe20000300000 */
.L_x_3541:
[----:B------:R-:W-:Y:S01]  /*5f40*/  IMAD R7, R0, 0x8, R236 ;  /* 0x0000000800077824 */ /* 0x000fe200078e02ec */
[----:B------:R-:W-:-:S04]  /*5f50*/  SHF.L.U32 R18, R4, 0x1f, RZ ;  /* 0x0000001f04127819 */ /* 0x000fc800000006ff */
[----:B------:R1:W2:Y:S01]  /*5f60*/  SYNCS.PHASECHK.TRANS64.TRYWAIT P1, [R7+URZ+0x30c10], R18 ;  /* 0x030c1012070075a7 */ /* 0x0002a2000802017f */
[----:B------:R-:W-:Y:S05]  /*5f70*/  @!P0 BRA `(.L_x_3542) ;  /* 0x0000000000048947 */ /* 0x000fea0003800000 */
[----:B------:R-:W-:Y:S01]  /*5f80*/  BPT.TRAP 0x1 ;  /* 0x000000040000795c */ /* 0x000fe20000300000 */
.L_x_3542:
[----:B---3--:R-:W-:-:S05]  /*5f90*/  VIADD R8, R236, 0x10000 ;  /* 0x00010000ec087836 */ /* 0x008fca0000000000 */
[----:B------:R-:W-:-:S04]  /*5fa0*/  SHF.R.U32.HI R8, RZ, 0x4, R8 ;  /* 0x00000004ff087819 */ /* 0x000fc80000011608 */
[----:B------:R-:W-:-:S04]  /*5fb0*/  LOP3.LUT R8, R8, 0x3fff, RZ, 0xc0, !PT ;  /* 0x00003fff08087812 */ /* 0x000fc800078ec0ff */
[----:B------:R-:W-:Y:S01]  /*5fc0*/  LOP3.LUT R9, R8, 0x10000, RZ, 0xfc, !PT ;  /* 0x0001000008097812 */ /* 0x000fe200078efcff */
[----:B--2---:R-:W-:Y:S06]  /*5fd0*/  @P1 BRA `(.L_x_3543) ;  /* 0x0000000000081947 */ /* 0x004fec0003800000 */
[----:B------:R-:W2:Y:S02]  /*5fe0*/  SYNCS.PHASECHK.TRANS64.TRYWAIT P1, [R7+URZ+0x30c10], R18 ;  /* 0x030c1012070075a7 */ /* 0x000ea4000802017f */
[----:B--2---:R-:W-:Y:S05]  /*5ff0*/  @!P1 BRA `(.L_x_3544) ;  /* 0x0000008400889947 */ /* 0x004fea0003800000 */
.L_x_3543:
        /* <DEDUP_REMOVED lines=63> */
.L_x_3545:
[----:B------:R1:W1:Y:S01]  /*63f0*/  SYNCS.PHASECHK.TRANS64.TRYWAIT P1, [R7+URZ+0x30c30], R18 ;  /* 0x030c3012070075a7 */ /* 0x000262000802017f */
[----:B------:R-:W-:Y:S05]  /*6400*/  @!P0 BRA `(.L_x_3546) ;  /* 0x0000000000048947 */ /* 0x000fea0003800000 */
[----:B------:R-:W-:Y:S01]  /*6410*/  BPT.TRAP 0x1 ;  /* 0x000000040000795c */ /* 0x000fe20000300000 */
.L_x_3546:
        /* <DEDUP_REMOVED lines=8> */
.L_x_3547:
        /* <DEDUP_REMOVED lines=131> */
[----:B------:R-:W-:Y:S01]  /*6cd0*/  MUFU.EX2 R17, R17 ;  /* 0x0000001100117308 */ /* 0x000fe20000000800 */
[--C-:B-1----:R-:W-:Y:S02]  /*6ce0*/  FFMA.FTZ R89, R89, UR5, -R10.reuse ;  /* 0x0000000559597c23 */ /* 0x102fe4000801080a */
[----:B------:R-:W1:Y:S01]  /*6cf0*/  SHFL.IDX PT, R90, R231, R106, 0x1f ;  /* 0x00001f6ae75a7589 */ /* 0x000e6200000e0000 */
[----:B------:R-:W-:Y:S01]  /*6d00*/  FFMA.FTZ R10, R91, UR5, -R10 ;  /* 0x000000055b0a7c23 */ /* 0x000fe2000801080a */
[--C-:B---3--:R-:W-:Y:S01]  /*6d10*/  FFMA.FTZ R230, R230, UR5, -R11.reuse ;  /* 0x00000005e6e67c23 */ /* 0x108fe2000801080b */
[----:B------:R-:W-:Y:S01]  /*6d20*/  FFMA.FTZ R11, R94, UR5, -R11 ;  /* 0x000000055e0b7c23 */ /* 0x000fe2000801080b */
[----:B------:R-:W-:Y:S01]  /*6d30*/  SHFL.IDX PT, R110, R223, R104, 0x1f ;  /* 0x00001f68df6e7589 */ /* 0x000fe200000e0000 */
        /* <DEDUP_REMOVED lines=101> */
[----:B------:R-:W-:Y:S01]  /*7390*/  UMOV UR11, 0x40000040 ;  /* 0x40000040000b7882 */ /* 0x000fe20000000000 */
[----:B------:R-:W-:Y:S02]  /*73a0*/  R2UR UR6, R217 ;  /* 0x00000000d90672ca */ /* 0x000fe400000e0000 */
        /* <DEDUP_REMOVED lines=230> */
[----:B------:R-:W-:Y:S01]  /*8210*/  UMOV UR7, 0x40000040 ;  /* 0x4000004000077882 */ /* 0x000fe20000000000 */
[----:B------:R-:W-:Y:S01]  /*8220*/  F2FP.F16.F32.PACK_AB R73, R51, R50 ;  /* 0x000000323349723e */ /* 0x000fe200000000ff */
[----:B------:R-:W-:Y:S01]  /*8230*/  UIADD3 UR4, UR6, 0x80, URZ ;  /* 0x0000008006047890 */ /* 0x000fe2000fffe03f */
[----:B------:R-:W-:Y:S01]  /*8240*/  F2FP.F16.F32.PACK_AB R74, R53, R52 ;  /* 0x00000034354a723e */ /* 0x000fe200000000ff */
[----:B------:R-:W-:Y:S01]  /*8250*/  UMOV UR11, 0x40000040 ;  /* 0x40000040000b7882 */ /* 0x000fe20000000000 */
        /* <DEDUP_REMOVED lines=17> */
[----:B------:R-:W-:-:S03]  /*8370*/  F2FP.F16.F32.PACK_AB R27, R12, R11 ;  /* 0x0000000b0c1b723e */ /* 0x000fc600000000ff */
[----:B------:R-:W-:Y:S04]  /*8380*/  STSM.16.MT88.4 [R39+0x23c00], R60 ;  /* 0x023c003c27007844 */ /* 0x000fe80000004200 */
[----:B------:R1:W-:Y:S01]  /*8390*/  STSM.16.MT88.4 [R39+0x24400], R56 ;  /* 0x0244003827007844 */ /* 0x0003e20000004200 */
[----:B------:R-:W-:-:S03]  /*83a0*/  WARPGROUP.ARRIVE ;  /* 0x00000000000079c5 */ /* 0x000fc60000000000 */
[----:B------:R-:W2:Y:S03]  /*83b0*/  LDL R38, [R1+0x30] ;  /* 0x0000300001267983 */ /* 0x000ea60000100800 */
[----:B------:R-:W-:Y:S01]  /*83c0*/  HGMMA.64x64x16.F32 R184, R24, gdesc[UR4].tnspB, R184, gsb0 ;  /* 0x40e0000418b87df0 */ /* 0x000fe200080008b8 */
[----:B------:R-:W-:Y:S02]  /*83d0*/  UMOV UR10, UR4 ;  /* 0x00000004000a7c82 */ /* 0x000fe40008000000 */
[----:B------:R-:W-:Y:S02]  /*83e0*/  WARPGROUP.DEPBAR.LE gsb0, 0x0 ;  /* 0x00008000000079c5 */ /* 0x000fe40000010000 */
[----:B------:R-:W-:Y:S02]  /*83f0*/  F2FP.F16.F32.PACK_AB R24, R226, R229 ;  /* 0x000000e5e218723e */ /* 0x000fe400000000ff */
[----:B------:R-:W-:-:S02]  /*8400*/  F2FP.F16.F32.PACK_AB R25, R14, R13 ;  /* 0x0000000d0e19723e */ /* 0x000fc400000000ff */
        /* <DEDUP_REMOVED lines=69> */
[----:B------:R-:W-:-:S04]  /*8860*/  UMOV UR5, 0x40000040 ;  /* 0x4000004000057882 */ /* 0x000fc80000000000 */
        /* <DEDUP_REMOVED lines=59> */
.L_x_3549:
        /* <DEDUP_REMOVED lines=70> */
.L_x_3550:
        /* <DEDUP_REMOVED lines=12> */
.L_x_3540:
        /* <DEDUP_REMOVED lines=34> */
.L_x_3520:
[----:B------:R-:W-:Y:S05]  /*9360*/  @P0 BRA `(.L_x_3515) ;  /* 0x00000050004c0947 */ /* 0x000fea0003800000 */
[----:B------:R-:W-:Y:S01]  /*9370*/  ULDC.64 UR4, c[0x0][0x878] ;  /* 0x00021e0000047ab9 */ /* 0x000fe20000000a00 */
[----:B------:R-:W3:Y:S01]  /*9380*/  LDC R10, c[0x0][0x850] ;  /* 0x00021400ff0a7b82 */ /* 0x000ee20000000800 */
[----:B------:R-:W-:Y:S01]  /*9390*/  UISETP.NE.U32.AND UP0, UPT, UR4, URZ, UPT ;  /* 0x0000003f0400728c */ /* 0x000fe2000bf05070 */
[----:B------:R-:W4:Y:S01]  /*93a0*/  S2R R16, SR_TID.X ;  /* 0x0000000000107919 */ /* 0x000f220000002100 */
[----:B--2---:R-:W2:Y:S02]  /*93b0*/  S2R R9, SR_CgaCtaId ;  /* 0x0000000000097919 */ /* 0x004ea40000008800 */
[----:B------:R-:W-:Y:S02]  /*93c0*/  UISETP.NE.AND.EX UP0, UPT, UR5, URZ, UPT, UP0 ;  /* 0x0000003f0500728c */ /* 0x000fe4000bf05300 */
[----:B------:R-:W-:Y:S01]  /*93d0*/  USHF.L.U32 UR6, UR41, 0xd, URZ ;  /* 0x0000000d29067899 */ /* 0x000fe2000800063f */
[----:B------:R-:W-:Y:S01]  /*93e0*/  IMAD.U32 R7, RZ, RZ, UR37 ;  /* 0x00000025ff077e24 */ /* 0x000fe2000f8e00ff */
[----:B------:R-:W-:Y:S01]  /*93f0*/  ULDC.64 UR8, c[0x0][0x818] ;  /* 0x0002060000087ab9 */ /* 0x000fe20000000a00 */
[----:B------:R-:W-:Y:S01]  /*9400*/  ULDC.64 UR10, c[0x0][0x848] ;  /* 0x00021200000a7ab9 */ /* 0x000fe20000000a00 */
[----:B------:R-:W-:-:S05]  /*9410*/  PLOP3.LUT P1, PT, PT, PT, UP0, 0x80, 0x0 ;  /* 0x000000000000781c */ /* 0x000fca0003f2f008 */
[----:B------:R-:W-:Y:S02]  /*9420*/  @UP0 ULDC.64 UR4, c[0x0][0x878] ;  /* 0x00021e0000040ab9 */ /* 0x000fe40000000a00 */
[----:B------:R-:W-:-:S06]  /*9430*/  @UP0 UIMAD.WIDE UR4, UR40, 0x4, UR4 ;  /* 0x00000004280408a5 */ /* 0x000fcc000f8e0204 */
[----:B------:R-:W-:Y:S02]  /*9440*/  IMAD.U32 R2, RZ, RZ, UR4 ;  /* 0x00000004ff027e24 */ /* 0x000fe4000f8e00ff */
[----:B------:R-:W-:-:S05]  /*9450*/  IMAD.U32 R3, RZ, RZ, UR5 ;  /* 0x00000005ff037e24 */ /* 0x000fca000f8e00ff */
[----:B------:R-:W5:Y:S01]  /*9460*/  @P1 LDG.E R2, desc[UR38][R2.64] ;  /* 0x0000002602021981 */ /* 0x000f62000c1e1900 */
[----:B---3--:R-:W-:Y:S01]  /*9470*/  ISETP.NE.AND P0, PT, R10, 0x1, PT ;  /* 0x000000010a00780c */ /* 0x008fe20003f05270 */
[----:B----4-:R-:W-:-:S12]  /*9480*/  VIADD R15, R16, 0xffffff80 ;  /* 0xffffff80100f7836 */ /* 0x010fd80000000000 */
[----:B------:R-:W3:Y:S08]  /*9490*/  @P0 LDC R0, c[0x0][0x854] ;  /* 0x00021500ff000b82 */ /* 0x000ef00000000800 */
[----:B------:R-:W4:Y:S01]  /*94a0*/  @P0 LDC R5, c[0x0][0x858] ;  /* 0x00021600ff050b82 */ /* 0x000f220000000800 */
[----:B---3--:R-:W-:-:S05]  /*94b0*/  @P0 IMAD.HI.U32 R0, R0, UR37, RZ ;  /* 0x0000002500000c27 */ /* 0x008fca000f8e00ff */
[----:B----4-:R-:W-:Y:S02]  /*94c0*/  @P0 SHF.R.U32.HI R7, RZ, R5, R0 ;  /* 0x00000005ff070219 */ /* 0x010fe40000011600 */
[----:B------:R-:W-:Y:S02]  /*94d0*/  MOV R0, 0x400 ;  /* 0x0000040000007802 */ /* 0x000fe40000000f00 */
[----:B------:R-:W-:Y:S02]  /*94e0*/  SHF.R.S32.HI R8, RZ, 0x1f, R7 ;  /* 0x0000001fff087819 */ /* 0x000fe40000011407 */
[----:B--2---:R-:W-:-:S03]  /*94f0*/  LEA R19, R9, R0, 0x18 ;  /* 0x0000000009137211 */ /* 0x004fc600078ec0ff */
[----:B------:R-:W-:-:S04]  /*9500*/  IMAD R0, R8, UR8, RZ ;  /* 0x0000000808007c24 */ /* 0x000fc8000f8e02ff */
[----:B------:R-:W-:Y:S01]  /*9510*/  IMAD R11, R7, UR9, R0 ;  /* 0x00000009070b7c24 */ /* 0x000fe2000f8e0200 */
[----:B-----5:R-:W-:Y:S02]  /*9520*/  @P1 R2UR UR4, R2 ;  /* 0x00000000020412ca */ /* 0x020fe400000e0000 */
        /* <DEDUP_REMOVED lines=15> */
[----:B------:R-:W-:-:S03]  /*9620*/  USEL UR6, UR40, URZ, !UP0 ;  /* 0x0000003f28067287 */ /* 0x000fc6000c000000 */
[----:B------:R-:W-:Y:S01]  /*9630*/  IMAD.U32 R5, RZ, RZ, UR4 ;  /* 0x00000004ff057e24 */ /* 0x000fe2000f8e00ff */
[----:B------:R-:W-:Y:S02]  /*9640*/  ULDC.64 UR4, c[0x0][0x840] ;  /* 0x0002100000047ab9 */ /* 0x000fe40000000a00 */
[----:B------:R-:W-:Y:S02]  /*9650*/  IMAD R6, R8, UR4, RZ ;  /* 0x0000000408067c24 */ /* 0x000fe4000f8e02ff */
[----:B------:R-:W-:Y:S01]  /*9660*/  IMAD.WIDE.U32 R2, R7, UR8, R4 ;  /* 0x0000000807027c25 */ /* 0x000fe2000f8e0004 */
[----:B------:R-:W-:-:S03]  /*9670*/  ULDC.64 UR8, c[0x0][0x820] ;  /* 0x0002080000087ab9 */ /* 0x000fc60000000a00 */
[----:B------:R-:W-:Y:S01]  /*9680*/  IMAD.WIDE.U32 R4, R7, UR4, R4 ;  /* 0x0000000407047c25 */ /* 0x000fe2000f8e0004 */
[----:B------:R-:W-:-:S03]  /*9690*/  USHF.R.S32.HI UR4, URZ, 0x1f, UR40 ;  /* 0x0000001f3f047899 */ /* 0x000fc60008011428 */
[----:B-1----:R-:W-:Y:S01]  /*96a0*/  IMAD R13, R7, UR5, R6 ;  /* 0x00000005070d7c24 */ /* 0x002fe2000f8e0206 */
[----:B------:R-:W-:Y:S01]  /*96b0*/  USEL UR4, UR4, URZ, !UP0 ;  /* 0x0000003f04047287 */ /* 0x000fe2000c000000 */
[----:B------:R-:W-:Y:S02]  /*96c0*/  IMAD.SHL.U32 R6, R9, 0x20, RZ ;  /* 0x0000002009067824 */ /* 0x000fe400078e00ff */
[----:B------:R-:W-:Y:S01]  /*96d0*/  IMAD.IADD R3, R3, 0x1, R11 ;  /* 0x0000000103037824 */ /* 0x000fe200078e020b */
[----:B------:R-:W-:Y:S01]  /*96e0*/  UIMAD UR5, UR4, UR8, URZ ;  /* 0x00000008040572a4 */ /* 0x000fe2000f8e023f */
[----:B------:R-:W-:Y:S01]  /*96f0*/  IMAD.IADD R5, R5, 0x1, R13 ;  /* 0x0000000105057824 */ /* 0x000fe200078e020d */
[----:B------:R-:W-:Y:S01]  /*9700*/  LOP3.LUT R9, R6, 0x3ffff000, RZ, 0xc0, !PT ;  /* 0x3ffff00006097812 */ /* 0x000fe200078ec0ff */
[----:B------:R-:W-:Y:S01]  /*9710*/  UIMAD UR4, UR4, UR10, URZ ;  /* 0x0000000a040472a4 */ /* 0x000fe2000f8e023f */
[----:B------:R-:W-:Y:S01]  /*9720*/  IMAD.U32 R11, RZ, RZ, UR8 ;  /* 0x00000008ff0b7e24 */ /* 0x000fe2000f8e00ff */
[----:B------:R-:W-:Y:S01]  /*9730*/  UIMAD UR5, UR6, UR9, UR5 ;  /* 0x00000009060572a4 */ /* 0x000fe2000f8e0205 */
[----:B------:R-:W-:Y:S01]  /*9740*/  IMAD.U32 R13, RZ, RZ, UR10 ;  /* 0x0000000aff0d7e24 */ /* 0x000fe2000f8e00ff */
[----:B------:R-:W-:Y:S01]  /*9750*/  UIMAD UR4, UR6, UR11, UR4 ;  /* 0x0000000b060472a4 */ /* 0x000fe2000f8e0204 */
[----:B------:R-:W-:-:S02]  /*9760*/  IMAD R0, R0, 0x4, R9 ;  /* 0x0000000400007824 */ /* 0x000fc400078e0209 */
[----:B------:R-:W-:Y:S02]  /*9770*/  IMAD.MOV R9, RZ, RZ, -R7 ;  /* 0x000000ffff097224 */ /* 0x000fe400078e0a07 */
[----:B------:R-:W-:-:S04]  /*9780*/  IMAD.WIDE.U32 R2, R11, UR6, R2 ;  /* 0x000000060b027c25 */ /* 0x000fc8000f8e0002 */
[----:B------:R-:W-:-:S04]  /*9790*/  IMAD.WIDE.U32 R4, R13, UR6, R4 ;  /* 0x000000060d047c25 */ /* 0x000fc8000f8e0004 */
[----:B------:R-:W-:Y:S02]  /*97a0*/  IMAD R11, R10, R9, UR37 ;  /* 0x000000250a0b7e24 */ /* 0x000fe4000f8e0209 */
[----:B------:R-:W-:Y:S02]  /*97b0*/  VIADD R10, R3, UR5 ;  /* 0x00000005030a7c36 */ /* 0x000fe40008000000 */
[----:B------:R-:W-:Y:S01]  /*97c0*/  VIADD R9, R5, UR4 ;  /* 0x0000000405097c36 */ /* 0x000fe20008000000 */
[----:B------:R-:W-:Y:S05]  /*97d0*/  WARPSYNC.ALL ;  /* 0x0000000000007948 */ /* 0x000fea0003800000 */
[----:B------:R-:W-:Y:S01]  /*97e0*/  IMAD R0, R0, 0x4, R19 ;  /* 0x0000000400007824 */ /* 0x000fe200078e0213 */
[----:B------:R-:W-:Y:S01]  /*97f0*/  BAR.SYNC.DEFER_BLOCKING 0x1, 0x100 ;  /* 0x0044000000007b1d */ /* 0x000fe20000010000 */
[----:B------:R-:W-:-:S02]  /*9800*/  ISETP.NE.AND P0, PT, R15, RZ, PT ;  /* 0x000000ff0f00720c */ /* 0x000fc40003f05270 */
[----:B------:R-:W-:-:S03]  /*9810*/  ISETP.NE.AND P1, PT, R16, 0x80, PT ;  /* 0x000000801000780c */ /* 0x000fc60003f25270 */
[----:B------:R-:W-:Y:S01]  /*9820*/  ULDC UR4, c[0x0][0x870] ;  /* 0x00021c0000047ab9 */ /* 0x000fe20000000800 */
[----:B------:R-:W-:Y:S01]  /*9830*/  ULDC UR5, c[0x0][0x80c] ;  /* 0x0002030000057ab9 */ /* 0x000fe20000000800 */
[----:B------:R-:W-:Y:S01]  /*9840*/  UIMAD UR4, UR41, UR4, URZ ;  /* 0x00000004290472a4 */ /* 0x000fe2000f8e023f */
[----:B------:R-:W1:Y:S01]  /*9850*/  LDC.64 R12, c[0x0][0x800] ;  /* 0x00020000ff0c7b82 */ /* 0x000e620000000a00 */
[----:B------:R-:W-:Y:S01]  /*9860*/  UIMAD UR6, UR40, UR5, URZ ;  /* 0x00000005280672a4 */ /* 0x000fe2000f8e023f */
[----:B------:R-:W-:Y:S01]  /*9870*/  BSSY B0, `(.L_x_3552) ;  /* 0x000001e000007945 */ /* 0x000fe20003800000 */
[----:B------:R-:W-:Y:S02]  /*9880*/  UIMAD UR4, UR4, UR5, URZ ;  /* 0x00000005040472a4 */ /* 0x000fe4000f8e023f */
[----:B------:R-:W-:Y:S02]  /*9890*/  USHF.R.S32.HI UR5, URZ, 0x1f, UR6 ;  /* 0x0000001f3f057899 */ /* 0x000fe40008011406 */
[----:B------:R-:W-:Y:S01]  /*98a0*/  IMAD.U32 R6, RZ, RZ, UR6 ;  /* 0x00000006ff067e24 */ /* 0x000fe2000f8e00ff */
[----:B------:R-:W2:Y:S01]  /*98b0*/  LDC.64 R14, c[0x0][0x828] ;  /* 0x00020a00ff0e7b82 */ /* 0x000ea20000000a00 */
[----:B------:R-:W-:-:S02]  /*98c0*/  USHF.R.S32.HI UR6, URZ, 0x1f, UR4 ;  /* 0x0000001f3f067899 */ /* 0x000fc40008011404 */
[----:B------:R-:W-:Y:S01]  /*98d0*/  IMAD.U32 R17, RZ, RZ, UR5 ;  /* 0x00000005ff117e24 */ /* 0x000fe2000f8e00ff */
[----:B------:R-:W-:Y:S01]  /*98e0*/  IADD3 R7, P2, P3, R6, UR4, R7 ;  /* 0x0000000406077c10 */ /* 0x000fe2000fb5e007 */
[----:B------:R-:W-:Y:S01]  /*98f0*/  ULDC.64 UR4, c[0x0][0x868] ;  /* 0x00021a0000047ab9 */ /* 0x000fe20000000a00 */
[----:B------:R3:W-:Y:S02]  /*9900*/  STS.128 [R0], R184 ;  /* 0x000000b800007388 */ /* 0x0007e40000000c00 */
[----:B------:R-:W-:Y:S01]  /*9910*/  IADD3.X R8, R17, UR6, R8, P2, P3 ;  /* 0x0000000611087c10 */ /* 0x000fe200097e6408 */
[C---:B------:R-:W-:Y:S01]  /*9920*/  IMAD.SHL.U32 R17, R7.reuse, 0x4, RZ ;  /* 0x0000000407117824 */ /* 0x040fe200078e00ff */
[----:B------:R3:W-:Y:S02]  /*9930*/  STS.128 [R0+0x800], R188 ;  /* 0x000800bc00007388 */ /* 0x0007e40000000c00 */
        /* <DEDUP_REMOVED lines=12> */
.L_x_3554:
[----:B------:R-:W2:Y:S04]  /*9a00*/  LDG.E.STRONG.GPU R8, desc[UR38][R6.64] ;  /* 0x0000002606087981 */ /* 0x000ea8000c1ef900 */
[----:B--2---:R-:W-:Y:S01]  /*9a10*/  CCTL.IVALL ;  /* 0x00000000ff00798f */ /* 0x004fe20002000000 */
[----:B------:R-:W-:Y:S05]  /*9a20*/  YIELD ;  /* 0x0000000000007946 */ /* 0x000fea0003800000 */
[----:B------:R-:W-:-:S13]  /*9a30*/  ISETP.NE.AND P0, PT, R8, R11, PT ;  /* 0x0000000b0800720c */ /* 0x000fda0003f05270 */
[----:B------:R-:W-:Y:S05]  /*9a40*/  @P0 BRA `(.L_x_3554) ;  /* 0xfffffffc00ec0947 */ /* 0x000fea000383ffff */
.L_x_3553:
[----:B------:R-:W-:Y:S05]  /*9a50*/  BSYNC B0 ;  /* 0x0000000000007941 */ /* 0x000fea0003800000 */
.L_x_3552:
[----:B------:R-:W-:Y:S01]  /*9a60*/  UMOV UR4, 0xffffffff ;  /* 0xffffffff00047882 */ /* 0x000fe20000000000 */
[----:B------:R-:W-:Y:S02]  /*9a70*/  LEA.HI.X R10, R2, R13, R10, 0x2, P2 ;  /* 0x0000000d020a7211 */ /* 0x000fe400010f140a */
[----:B------:R-:W-:Y:S01]  /*9a80*/  LEA.HI.X R9, R4, R15, R9, 0x2, P3 ;  /* 0x0000000f04097211 */ /* 0x000fe200018f1409 */
[----:B------:R-:W-:Y:S06]  /*9a90*/  BRA.DIV UR4, `(.L_x_3555) ;  /* 0x0000004e04087947 */ /* 0x000fec000b800000 */
[----:B------:R-:W-:Y:S01]  /*9aa0*/  NOP ;  /* 0x0000000000007918 */ /* 0x000fe20000000000 */
.L_x_3656:
        /* <DEDUP_REMOVED lines=17> */
.L_x_3558:
[----:B------:R-:W-:Y:S01]  /*9bc0*/  @P0 ELECT P2, URZ, PT ;  /* 0x00000000003f082f */ /* 0x000fe20003840000 */
[----:B------:R1:W-:-:S12]  /*9bd0*/  UBLKRED.G.S.ADD.F32.RN [UR4], [UR6], UR7, desc[UR8] ;  /* 0x00000804060073bb */ /* 0x0003d800080a1407 */
[----:B------:R-:W-:Y:S02]  /*9be0*/  @P2 PLOP3.LUT P0, PT, P2, PT, PT, 0x8, 0x0 ;  /* 0x000000000000281c */ /* 0x000fe4000170e170 */
[----:B------:R-:W-:-:S11]  /*9bf0*/  PLOP3.LUT P2, PT, PT, PT, PT, 0x8, 0x0 ;  /* 0x000000000000781c */ /* 0x000fd60003f4e170 */
[----:B-1----:R-:W-:Y:S05]  /*9c00*/  @P0 BRA.U.ANY `(.L_x_3558) ;  /* 0xfffffffd00ec0947 */ /* 0x002fea000393ffff */
[----:B------:R0:W-:Y:S01]  /*9c10*/  UTMACMDFLUSH ;  /* 0x00000000000079b7 */ /* 0x0001e20000000000 */
[----:B------:R-:W-:-:S04]  /*9c20*/  DEPBAR.LE SB0, 0x0 ;  /* 0x000080000000791a */ /* 0x000fc80000000000 */
.L_x_3557:
[----:B------:R-:W-:Y:S05]  /*9c30*/  BSYNC B0 ;  /* 0x0000000000007941 */ /* 0x000fea0003800000 */
.L_x_3556:
        /* <DEDUP_REMOVED lines=14> */
.L_x_3560:
[----:B------:R-:W-:Y:S05]  /*9d20*/  BSYNC B0 ;  /* 0x0000000000007941 */ /* 0x000fea0003800000 */
.L_x_3559:
        /* <DEDUP_REMOVED lines=14> */
.L_x_3563:
[----:B-1-3--:R-:W2:Y:S04]  /*9e10*/  LDG.E.STRONG.GPU R0, desc[UR38][R2.64] ;  /* 0x0000002602007981 */ /* 0x00aea8000c1ef900 */
[----:B--2---:R-:W-:Y:S01]  /*9e20*/  CCTL.IVALL ;  /* 0x00000000ff00798f */ /* 0x004fe20002000000 */
[----:B------:R-:W-:Y:S05]  /*9e30*/  YIELD ;  /* 0x0000000000007946 */ /* 0x000fea0003800000 */
[----:B------:R-:W-:-:S13]  /*9e40*/  ISETP.NE.AND P0, PT, R0, R11, PT ;  /* 0x0000000b0000720c */ /* 0x000fda0003f05270 */
[----:B------:R-:W-:Y:S05]  /*9e50*/  @P0 BRA `(.L_x_3563) ;  /* 0xfffffffc00ec0947 */ /* 0x000fea000383ffff */
.L_x_3562:
[----:B------:R-:W-:Y:S05]  /*9e60*/  BSYNC B0 ;  /* 0x0000000000007941 */ /* 0x000fea0003800000 */
.L_x_3561:
[----:B------:R-:W-:-:S03]  /*9e70*/  UMOV UR4, 0xffffffff ;  /* 0xffffffff00047882 */ /* 0x000fc60000000000 */
[----:B------:R-:W-:Y:S05]  /*9e80*/  BRA.DIV UR4, `(.L_x_3564) ;  /* 0x0000004a04287947 */ /* 0x000fea000b800000 */
[----:B------:R-:W-:Y:S01]  /*9e90*/  NOP ;  /* 0x0000000000007918 */ /* 0x000fe20000000000 */
.L_x_3659:
        /* <DEDUP_REMOVED lines=17> */
.L_x_3567:
[----:B------:R-:W-:Y:S01]  /*9fb0*/  @P0 ELECT P2, URZ, PT ;  /* 0x00000000003f082f */ /* 0x000fe20003840000 */
[----:B------:R2:W-:-:S12]  /*9fc0*/  UBLKRED.G.S.ADD.F32.RN [UR4], [UR6], UR7, desc[UR8] ;  /* 0x00000804060073bb */ /* 0x0005d800080a1407 */
[----:B------:R-:W-:Y:S02]  /*9fd0*/  @P2 PLOP3.LUT P0, PT, P2, PT, PT, 0x8, 0x0 ;  /* 0x000000000000281c */ /* 0x000fe4000170e170 */
[----:B------:R-:W-:-:S11]  /*9fe0*/  PLOP3.LUT P2, PT, PT, PT, PT, 0x8, 0x0 ;  /* 0x000000000000781c */ /* 0x000fd60003f4e170 */
[----:B--2---:R-:W-:Y:S05]  /*9ff0*/  @P0 BRA.U.ANY `(.L_x_3567) ;  /* 0xfffffffd00ec0947 */ /* 0x004fea000393ffff */
[----:B------:R0:W-:Y:S01]  /*a000*/  UTMACMDFLUSH ;  /* 0x00000000000079b7 */ /* 0x0001e20000000000 */
[----:B------:R-:W-:-:S04]  /*a010*/  DEPBAR.LE SB0, 0x0 ;  /* 0x000080000000791a */ /* 0x000fc80000000000 */
.L_x_3566:
[----:B------:R-:W-:Y:S05]  /*a020*/  BSYNC B0 ;  /* 0x0000000000007941 */ /* 0x000fea0003800000 */
.L_x_3565:
        /* <DEDUP_REMOVED lines=14> */
.L_x_3508:
        /* <DEDUP_REMOVED lines=29> */
.L_x_3569:
[----:B------:R-:W-:Y:S01]  /*a2e0*/  ULDC UR9, c[0x0][0x8cc] ;  /* 0x0002330000097ab9 */ /* 0x000fe20000000800 */
[----:B------:R-:W-:Y:S01]  /*a2f0*/  UMOV UR7, UR8 ;  /* 0x0000000800077c82 */ /* 0x000fe20008000000 */
[----:B------:R-:W-:-:S11]  /*a300*/  UISETP.NE.AND UP0, UPT, UR9, 0x1, UPT ;  /* 0x000000010900788c */ /* 0x000fd6000bf05270 */
[----:B------:R-:W-:Y:S02]  /*a310*/  @UP0 ULDC.64 UR10, c[0x0][0x8d0] ;  /* 0x00023400000a0ab9 */ /* 0x000fe40000000a00 */
[----:B------:R-:W-:-:S04]  /*a320*/  UIMAD.WIDE.U32 UR4, UR8, UR10, URZ ;  /* 0x0000000a080472a5 */ /* 0x000fc8000f8e003f */
[----:B------:R-:W-:-:S04]  /*a330*/  @UP0 USHF.R.U32.HI UR7, URZ, UR11, UR5 ;  /* 0x0000000b3f070299 */ /* 0x000fc80008011605 */
[----:B------:R-:W-:-:S12]  /*a340*/  UIMAD UR4, UR7, UR9, URZ ;  /* 0x00000009070472a4 */ /* 0x000fd8000f8e023f */
.L_x_3570:
        /* <DEDUP_REMOVED lines=23> */
.L_x_3571:
        /* <DEDUP_REMOVED lines=13> */
.L_x_3573:
[----:B------:R-:W-:-:S05]  /*a590*/  ULDC UR4, c[0x0][0x8f4] ;  /* 0x00023d0000047ab9 */ /* 0x000fca0000000800 */
.L_x_3572:
        /* <DEDUP_REMOVED lines=48> */
.L_x_3574:
        /* <DEDUP_REMOVED lines=13> */
.L_x_3575:
        /* <DEDUP_REMOVED lines=12> */
.L_x_3576:
        /* <DEDUP_REMOVED lines=68> */
.L_x_3580:
[----:B------:R-:W2:Y:S04]  /*ae70*/  LDG.E.STRONG.GPU R4, desc[UR38][R2.64] ;  /* 0x0000002602047981 */ /* 0x000ea8000c1ef900 */
[----:B--2---:R-:W-:Y:S01]  /*ae80*/  CCTL.IVALL ;  /* 0x00000000ff00798f */ /* 0x004fe20002000000 */
[----:B------:R-:W-:Y:S05]  /*ae90*/  YIELD ;  /* 0x0000000000007946 */ /* 0x000fea0003800000 */
[----:B------:R-:W-:-:S13]  /*aea0*/  ISETP.NE.AND P1, PT, R4, R5, PT ;  /* 0x000000050400720c */ /* 0x000fda0003f25270 */
[----:B------:R-:W-:Y:S05]  /*aeb0*/  @P1 BRA `(.L_x_3580) ;  /* 0xfffffffc00ec1947 */ /* 0x000fea000383ffff */
.L_x_3579:
[----:B------:R-:W-:Y:S05]  /*aec0*/  BSYNC B0 ;  /* 0x0000000000007941 */ /* 0x000fea0003800000 */
.L_x_3578:
[----:B------:R-:W-:-:S03]  /*aed0*/  UMOV UR6, 0xffffffff ;  /* 0xffffffff00067882 */ /* 0x000fc60000000000 */
[----:B------:R-:W-:Y:S05]  /*aee0*/  BRA.DIV UR6, `(.L_x_3581) ;  /* 0x0000003a062c7947 */ /* 0x000fea000b800000 */
[----:B------:R-:W-:Y:S01]  /*aef0*/  NOP ;  /* 0x0000000000007918 */ /* 0x000fe20000000000 */
.L_x_3662:
        /* <DEDUP_REMOVED lines=22> */
.L_x_3583:
[----:B------:R-:W-:Y:S05]  /*b060*/  BSYNC B0 ;  /* 0x0000000000007941 */ /* 0x000fea0003800000 */
.L_x_3582:
        /* <DEDUP_REMOVED lines=20> */
.L_x_3585:
[----:B------:R-:W-:Y:S05]  /*b1b0*/  BSYNC B0 ;  /* 0x0000000000007941 */ /* 0x000fea0003800000 */
.L_x_3584:
[----:B------:R-:W-:Y:S06]  /*b1c0*/  BAR.ARV 0xa, 0xa0 ;  /* 0x0282800000007b1d */ /* 0x000fec0000002000 */
[----:B------:R-:W-:Y:S04]  /*b1d0*/  BSSY B0, `(.L_x_3586) ;  /* 0x0000003000007945 */ /* 0x000fe80003800000 */
[----:B------:R-:W-:Y:S05]  /*b1e0*/  @!P0 BRA `(.L_x_3587) ;  /* 0x0000000000048947 */ /* 0x000fea0003800000 */
[----:B------:R-:W-:-:S04]  /*b1f0*/  DEPBAR.LE SB0, 0x0 ;  /* 0x000080000000791a */ /* 0x000fc80000000000 */
.L_x_3587:
[----:B------:R-:W-:Y:S05]  /*b200*/  BSYNC B0 ;  /* 0x0000000000007941 */ /* 0x000fea0003800000 */
.L_x_3586:
        /* <DEDUP_REMOVED lines=19> */
.L_x_3589:
[----:B------:R-:W-:Y:S05]  /*b340*/  BSYNC B0 ;  /* 0x0000000000007941 */ /* 0x000fea0003800000 */
.L_x_3588:
[----:B------:R-:W-:Y:S01]  /*b350*/  UIADD3 UR7, UR13, 0x1, URZ ;  /* 0x000000010d077890 */ /* 0x000fe2000fffe03f */
[----:B------:R-:W-:Y:S11]  /*b360*/  BRA `(.L_x_3590) ;  /* 0x0000000000047947 */ /* 0x000ff60003800000 */
.L_x_3577:
[----:B------:R-:W-:-:S05]  /*b370*/  UMOV UR7, UR13 ;  /* 0x0000000d00077c82 */ /* 0x000fca0008000000 */
.L_x_3590:
        /* <DEDUP_REMOVED lines=16> */
.L_x_3615:
        /* <DEDUP_REMOVED lines=18> */
.L_x_3593:
[----:B------:R-:W2:Y:S04]  /*b5a0*/  LDG.E.STRONG.GPU R4, desc[UR38][R2.64] ;  /* 0x0000002602047981 */ /* 0x000ea8000c1ef900 */
[----:B--2---:R-:W-:Y:S01]  /*b5b0*/  CCTL.IVALL ;  /* 0x00000000ff00798f */ /* 0x004fe20002000000 */
[----:B------:R-:W-:Y:S05]  /*b5c0*/  YIELD ;  /* 0x0000000000007946 */ /* 0x000fea0003800000 */
[----:B------:R-:W-:-:S13]  /*b5d0*/  ISETP.NE.AND P1, PT, R4, R5, PT ;  /* 0x000000050400720c */ /* 0x000fda0003f25270 */
[----:B------:R-:W-:Y:S05]  /*b5e0*/  @P1 BRA `(.L_x_3593) ;  /* 0xfffffffc00ec1947 */ /* 0x000fea000383ffff */
.L_x_3592:
[----:B------:R-:W-:Y:S05]  /*b5f0*/  BSYNC B0 ;  /* 0x0000000000007941 */ /* 0x000fea0003800000 */
.L_x_3591:
[----:B------:R-:W-:-:S03]  /*b600*/  UMOV UR24, 0xffffffff ;  /* 0xffffffff00187882 */ /* 0x000fc60000000000 */
[----:B------:R-:W-:Y:S05]  /*b610*/  BRA.DIV UR24, `(.L_x_3594) ;  /* 0x00000032187c7947 */ /* 0x000fea000b800000 */
[----:B------:R-:W-:Y:S01]  /*b620*/  NOP ;  /* 0x0000000000007918 */ /* 0x000fe20000000000 */
.L_x_3665:
        /* <DEDUP_REMOVED lines=19> */
.L_x_3596:
[----:B------:R-:W-:Y:S05]  /*b760*/  BSYNC B0 ;  /* 0x0000000000007941 */ /* 0x000fea0003800000 */
.L_x_3595:
        /* <DEDUP_REMOVED lines=15> */
.L_x_3598:
[----:B------:R-:W-:Y:S05]  /*b860*/  BSYNC B0 ;  /* 0x0000000000007941 */ /* 0x000fea0003800000 */
.L_x_3597:
[----:B------:R-:W-:Y:S06]  /*b870*/  BAR.ARV 0xa, 0xa0 ;  /* 0x0282800000007b1d */ /* 0x000fec0000002000 */
[----:B------:R-:W-:Y:S04]  /*b880*/  BSSY B0, `(.L_x_3599) ;  /* 0x0000003000007945 */ /* 0x000fe80003800000 */
[----:B------:R-:W-:Y:S05]  /*b890*/  @!P0 BRA `(.L_x_3600) ;  /* 0x0000000000048947 */ /* 0x000fea0003800000 */
[----:B------:R-:W-:-:S04]  /*b8a0*/  DEPBAR.LE SB0, 0x0 ;  /* 0x000080000000791a */ /* 0x000fc80000000000 */
.L_x_3600:
[----:B------:R-:W-:Y:S05]  /*b8b0*/  BSYNC B0 ;  /* 0x0000000000007941 */ /* 0x000fea0003800000 */
.L_x_3599:
        /* <DEDUP_REMOVED lines=19> */
.L_x_3602:
[----:B------:R-:W-:Y:S05]  /*b9f0*/  BSYNC B0 ;  /* 0x0000000000007941 */ /* 0x000fea0003800000 */
.L_x_3601:
        /* <DEDUP_REMOVED lines=17> */
.L_x_3605:
[----:B------:R-:W2:Y:S04]  /*bb10*/  LDG.E.STRONG.GPU R4, desc[UR38][R2.64] ;  /* 0x0000002602047981 */ /* 0x000ea8000c1ef900 */
[----:B--2---:R-:W-:Y:S01]  /*bb20*/  CCTL.IVALL ;  /* 0x00000000ff00798f */ /* 0x004fe20002000000 */
[----:B------:R-:W-:Y:S05]  /*bb30*/  YIELD ;  /* 0x0000000000007946 */ /* 0x000fea0003800000 */
[----:B------:R-:W-:-:S13]  /*bb40*/  ISETP.NE.AND P1, PT, R4, R5, PT ;  /* 0x000000050400720c */ /* 0x000fda0003f25270 */
[----:B------:R-:W-:Y:S05]  /*bb50*/  @P1 BRA `(.L_x_3605) ;  /* 0xfffffffc00ec1947 */ /* 0x000fea000383ffff */
.L_x_3604:
[----:B------:R-:W-:Y:S05]  /*bb60*/  BSYNC B0 ;  /* 0x0000000000007941 */ /* 0x000fea0003800000 */
.L_x_3603:
[----:B------:R-:W-:-:S03]  /*bb70*/  UMOV UR18, 0xffffffff ;  /* 0xffffffff00127882 */ /* 0x000fc60000000000 */
[----:B------:R-:W-:Y:S05]  /*bb80*/  BRA.DIV UR18, `(.L_x_3606) ;  /* 0x0000002e123c7947 */ /* 0x000fea000b800000 */
[----:B------:R-:W-:Y:S01]  /*bb90*/  NOP ;  /* 0x0000000000007918 */ /* 0x000fe20000000000 */
.L_x_3668:
        /* <DEDUP_REMOVED lines=15> */
.L_x_3608:
[----:B------:R-:W-:Y:S05]  /*bc90*/  BSYNC B0 ;  /* 0x0000000000007941 */ /* 0x000fea0003800000 */
.L_x_3607:
        /* <DEDUP_REMOVED lines=15> */
.L_x_3610:
[----:B------:R-:W-:Y:S05]  /*bd90*/  BSYNC B0 ;  /* 0x0000000000007941 */ /* 0x000fea0003800000 */
.L_x_3609:
[----:B------:R-:W-:Y:S06]  /*bda0*/  BAR.ARV 0xa, 0xa0 ;  /* 0x0282800000007b1d */ /* 0x000fec0000002000 */
[----:B------:R-:W-:Y:S04]  /*bdb0*/  BSSY B0, `(.L_x_3611) ;  /* 0x0000003000007945 */ /* 0x000fe80003800000 */
[----:B------:R-:W-:Y:S05]  /*bdc0*/  @!P0 BRA `(.L_x_3612) ;  /* 0x0000000000048947 */ /* 0x000fea0003800000 */
[----:B------:R-:W-:-:S04]  /*bdd0*/  DEPBAR.LE SB0, 0x0 ;  /* 0x000080000000791a */ /* 0x000fc80000000000 */
.L_x_3612:
[----:B------:R-:W-:Y:S05]  /*bde0*/  BSYNC B0 ;  /* 0x0000000000007941 */ /* 0x000fea0003800000 */
.L_x_3611:
        /* <DEDUP_REMOVED lines=19> */
.L_x_3614:
[----:B------:R-:W-:Y:S05]  /*bf20*/  BSYNC B0 ;  /* 0x0000000000007941 */ /* 0x000fea0003800000 */
.L_x_3613:
[----:B------:R-:W-:Y:S02]  /*bf30*/  UIADD3 UR7, UR7, 0x2, URZ ;  /* 0x0000000207077890 */ /* 0x000fe4000fffe03f */
[----:B------:R-:W-:Y:S02]  /*bf40*/  UIADD3 UR6, UR6, 0x4000, URZ ;  /* 0x0000400006067890 */ /* 0x000fe4000fffe03f */
[----:B------:R-:W-:-:S06]  /*bf50*/  UISETP.GE.AND UP0, UPT, UR7, UR12, UPT ;  /* 0x0000000c0700728c */ /* 0x000fcc000bf06270 */
[----:B------:R-:W-:-:S13]  /*bf60*/  PLOP3.LUT P1, PT, PT, PT, UP0, 0x80, 0x0 ;  /* 0x000000000000781c */ /* 0x000fda0003f2f008 */
[----:B------:R-:W-:Y:S05]  /*bf70*/  @!P1 BRA `(.L_x_3615) ;  /* 0xfffffff400409947 */ /* 0x000fea000383ffff */
[----:B------:R-:W-:Y:S05]  /*bf80*/  BRA `(.L_x_3515) ;  /* 0x0000002400447947 */ /* 0x000fea0003800000 */
.L_x_3568:
        /* <DEDUP_REMOVED lines=21> */
.L_x_3616:
[----:B------:R-:W1:Y:S01]  /*c0e0*/  LDC R3, c[0x0][0x8cc] ;  /* 0x00023300ff037b82 */ /* 0x000e620000000800 */
[----:B------:R-:W-:Y:S01]  /*c0f0*/  IMAD.MOV.U32 R0, RZ, RZ, R5 ;  /* 0x000000ffff007224 */ /* 0x000fe200078e0005 */
[----:B-1----:R-:W-:-:S13]  /*c100*/  ISETP.NE.AND P0, PT, R3, 0x1, PT ;  /* 0x000000010300780c */ /* 0x002fda0003f05270 */
[----:B------:R-:W1:Y:S02]  /*c110*/  @P0 LDC.64 R6, c[0x0][0x8d0] ;  /* 0x00023400ff060b82 */ /* 0x000e640000000a00 */
[----:B-1----:R-:W-:-:S05]  /*c120*/  @P0 IMAD.HI.U32 R4, R5, R6, RZ ;  /* 0x0000000605040227 */ /* 0x002fca00078e00ff */
[----:B------:R-:W-:-:S05]  /*c130*/  @P0 SHF.R.U32.HI R0, RZ, R7, R4 ;  /* 0x00000007ff000219 */ /* 0x000fca0000011604 */
[----:B------:R-:W-:-:S07]  /*c140*/  IMAD R3, R0, R3, RZ ;  /* 0x0000000300037224 */ /* 0x000fce00078e02ff */
.L_x_3617:
        /* <DEDUP_REMOVED lines=23> */
.L_x_3618:
        /* <DEDUP_REMOVED lines=10> */
.L_x_3620:
[----:B------:R-:W2:Y:S02]  /*c360*/  LDC R4, c[0x0][0x8f4] ;  /* 0x00023d00ff047b82 */ /* 0x000ea40000000800 */
.L_x_3619:
[----:B--2--5:R-:W-:Y:S01]  /*c370*/  VIADD R4, R4, 0x7f ;  /* 0x0000007f04047836 */ /* 0x024fe20000000000 */
[----:B------:R-:W-:Y:S01]  /*c380*/  LOP3.LUT R12, R0, 0x1ffffff, RZ, 0x3c, !PT ;  /* 0x01ffffff000c7812 */ /* 0x000fe200078e3cff */
[----:B------:R-:W-:Y:S02]  /*c390*/  IMAD.MOV.U32 R10, RZ, RZ, 0x1 ;  /* 0x00000001ff0a7424 */ /* 0x000fe400078e00ff */
[----:B-1----:R-:W-:Y:S01]  /*c3a0*/  IMAD.MOV.U32 R2, RZ, RZ, RZ ;  /* 0x000000ffff027224 */ /* 0x002fe200078e00ff */
        /* <DEDUP_REMOVED lines=38> */
.L_x_3622:
        /* <DEDUP_REMOVED lines=20> */
.L_x_3623:
[----:B------:R-:W-:Y:S05]  /*c750*/  @!P0 BRA `(.L_x_3624) ;  /* 0x00000000000c8947 */ /* 0x000fea0003800000 */
[----:B------:R-:W2:Y:S04]  /*c760*/  LDG.E R5, desc[UR38][R2.64] ;  /* 0x0000002602057981 */ /* 0x000ea8000c1e1900 */
[----:B------:R-:W2:Y:S02]  /*c770*/  LDG.E R0, desc[UR38][R2.64+0x4] ;  /* 0x0000042602007981 */ /* 0x000ea4000c1e1900 */
[----:B--2---:R-:W-:-:S07]  /*c780*/  IMAD.IADD R0, R0, 0x1, -R5 ;  /* 0x0000000100007824 */ /* 0x004fce00078e0a05 */
.L_x_3624:
        /* <DEDUP_REMOVED lines=66> */
.L_x_3669:
        /* <DEDUP_REMOVED lines=15> */
.L_x_3627:
        /* <DEDUP_REMOVED lines=72> */
.L_x_3638:
[----:B-123--:R-:W-:-:S04]  /*d120*/  SHF.L.U32 R18, R10, 0x1f, RZ ;  /* 0x0000001f0a127819 */ /* 0x00efc800000006ff */
[----:B------:R-:W3:Y:S02]  /*d130*/  SYNCS.PHASECHK.TRANS64.TRYWAIT P1, [R15+URZ+0x30c40], R18 ;  /* 0x030c40120f0075a7 */ /* 0x000ee4000802017f */
[----:B---3--:R-:W-:Y:S05]  /*d140*/  @!P1 BRA `(.L_x_3630) ;  /* 0x0000001400fc9947 */ /* 0x008fea0003800000 */
.L_x_3670:
        /* <DEDUP_REMOVED lines=8> */
.L_x_3631:
        /* <DEDUP_REMOVED lines=30> */
.L_x_3671:
        /* <DEDUP_REMOVED lines=8> */
.L_x_3633:
        /* <DEDUP_REMOVED lines=30> */
.L_x_3672:
        /* <DEDUP_REMOVED lines=8> */
.L_x_3635:
        /* <DEDUP_REMOVED lines=24> */
.L_x_3674:
        /* <DEDUP_REMOVED lines=8> */
.L_x_3637:
        /* <DEDUP_REMOVED lines=30> */
.L_x_3629:
[----:B------:R-:W4:Y:S02]  /*da70*/  LDL.LU R4, [R1+0x8] ;  /* 0x0000080001047983 */ /* 0x000f240000300800 */
[----:B----4-:R-:W-:Y:S02]  /*da80*/  ISETP.NE.AND P1, PT, R4, RZ, PT ;  /* 0x000000ff0400720c */ /* 0x010fe40003f25270 */
[----:B------:R4:W5:Y:S11]  /*da90*/  LDL R4, [R1+0x4] ;  /* 0x0000040001047983 */ /* 0x0009760000100800 */
[----:B----4-:R-:W-:Y:S05]  /*daa0*/  @!P1 BRA `(.L_x_3628) ;  /* 0x0000000400249947 */ /* 0x010fea0003800000 */
[----:B-1----:R-:W-:-:S04]  /*dab0*/  SHF.L.U32 R12, R10, 0x1f, RZ ;  /* 0x0000001f0a0c7819 */ /* 0x002fc800000006ff */
[----:B------:R-:W1:Y:S02]  /*dac0*/  SYNCS.PHASECHK.TRANS64.TRYWAIT P1, [R15+URZ+0x30c40], R12 ;  /* 0x030c400c0f0075a7 */ /* 0x000e64000802017f */
[----:B-1----:R-:W-:Y:S05]  /*dad0*/  @!P1 BRA `(.L_x_3639) ;  /* 0x0000000c00ec9947 */ /* 0x002fea0003800000 */
.L_x_3675:
        /* <DEDUP_REMOVED lines=8> */
.L_x_3640:
        /* <DEDUP_REMOVED lines=27> */
.L_x_3676:
        /* <DEDUP_REMOVED lines=8> */
.L_x_3642:
        /* <DEDUP_REMOVED lines=27> */
.L_x_3628:
[----:B------:R-:W4:Y:S01]  /*df40*/  S2R R0, SR_TID.X ;  /* 0x0000000000007919 */ /* 0x000f220000002100 */
[----:B------:R-:W-:Y:S01]  /*df50*/  IMAD R3, R16, 0x8, R15 ;  /* 0x0000000810037824 */ /* 0x000fe200078e020f */
[----:B----4-:R-:W-:Y:S02]  /*df60*/  LOP3.LUT R2, R0, 0x7f, RZ, 0xc0, !PT ;  /* 0x0000007f00027812 */ /* 0x010fe400078ec0ff */
[----:B------:R-:W-:Y:S02]  /*df70*/  SHF.L.U32 R0, R10, 0x1f, RZ ;  /* 0x0000001f0a007819 */ /* 0x000fe400000006ff */
[----:B------:R-:W-:Y:S02]  /*df80*/  ISETP.NE.AND P1, PT, R2, RZ, PT ;  /* 0x000000ff0200720c */ /* 0x000fe40003f25270 */
[----:B------:R-:W4:Y:S02]  /*df90*/  SYNCS.PHASECHK.TRANS64.TRYWAIT P0, [R3+URZ+0x30c40], R0 ;  /* 0x030c4000030075a7 */ /* 0x000f24000800017f */
[----:B----4-:R-:W-:Y:S09]  /*dfa0*/  @!P0 BRA `(.L_x_3643) ;  /* 0x0000000800e08947 */ /* 0x010ff20003800000 */
.L_x_3677:
[----:B------:R-:W-:Y:S05]  /*dfb0*/  @P1 BRA `(.L_x_3644) ;  /* 0x0000000000181947 */ /* 0x000fea0003800000 */
[----:B------:R-:W1:Y:S01]  /*dfc0*/  S2R R2, SR_TID.X ;  /* 0x0000000000027919 */ /* 0x000e620000002100 */
[----:B----4-:R-:W-:-:S04]  /*dfd0*/  IMAD.MOV.U32 R0, RZ, RZ, 0x4200 ;  /* 0x00004200ff007424 */ /* 0x010fc800078e00ff */
[----:B------:R4:W-:Y:S01]  /*dfe0*/  SYNCS.ARRIVE.TRANS64 RZ, [R3+URZ+0x30c30], R0 ;  /* 0x030c300003ff79a7 */ /* 0x0009e2000800003f */
[----:B-1----:R-:W-:-:S13]  /*dff0*/  LOP3.LUT P0, RZ, R2, 0x1f, RZ, 0xc0, !PT ;  /* 0x0000001f02ff7812 */ /* 0x002fda000780c0ff */
[----:B----4-:R-:W-:Y:S05]  /*e000*/  @!P0 BRA `(.L_x_3644) ;  /* 0x0000000000048947 */ /* 0x010fea0003800000 */
[----:B------:R-:W-:Y:S01]  /*e010*/  BPT.TRAP 0x1 ;  /* 0x000000040000795c */ /* 0x000fe20000300000 */
.L_x_3644:
        /* <DEDUP_REMOVED lines=34> */
.L_x_3625:
[----:B------:R-:W-:Y:S05]  /*e240*/  BSYNC B0 ;  /* 0x0000000000007941 */ /* 0x000fea0003800000 */
.L_x_3621:
[----:B------:R-:W-:-:S03]  /*e250*/  UMOV UR7, 0xffffffff ;  /* 0xffffffff00077882 */ /* 0x000fc60000000000 */
[----:B------:R-:W-:Y:S05]  /*e260*/  BRA.DIV UR7, `(.L_x_3645) ;  /* 0x0000000a07447947 */ /* 0x000fea000b800000 */
[----:B------:R-:W-:-:S13]  /*e270*/  ELECT P6, URZ, PT ;  /* 0x00000000003f782f */ /* 0x000fda00038c0000 */
.L_x_3680:
[----:B------:R-:W-:Y:S05]  /*e280*/  @!P6 BRA `(.L_x_3515) ;  /* 0x000000000084e947 */ /* 0x000fea0003800000 */
[----:B------:R-:W-:-:S06]  /*e290*/  ULOP3.LUT UR7, UR36, 0x2, URZ, 0xfc, !UPT ;  /* 0x0000000224077892 */ /* 0x000fcc000f8efc3f */
[----:B------:R-:W-:-:S05]  /*e2a0*/  IMAD.U32 R0, RZ, RZ, UR7 ;  /* 0x00000007ff007e24 */ /* 0x000fca000f8e00ff */
[----:B------:R-:W-:-:S13]  /*e2b0*/  ISETP.NE.AND P2, PT, R0, 0x3, PT ;  /* 0x000000030000780c */ /* 0x000fda0003f45270 */
[----:B------:R-:W-:Y:S05]  /*e2c0*/  @!P2 BRA `(.L_x_3646) ;  /* 0x000000000004a947 */ /* 0x000fea0003800000 */
[----:B------:R-:W-:Y:S01]  /*e2d0*/  BPT.TRAP 0x1 ;  /* 0x000000040000795c */ /* 0x000fe20000300000 */
.L_x_3646:
        /* <DEDUP_REMOVED lines=15> */
.L_x_3681:
[----:B------:R-:W2:Y:S02]  /*e3d0*/  SYNCS.PHASECHK.TRANS64.TRYWAIT P0, [R3+URZ], R0 ;  /* 0x00000000030075a7 */ /* 0x000ea4000800017f */
[----:B--2---:R-:W-:Y:S05]  /*e3e0*/  @!P0 BRA `(.L_x_3648) ;  /* 0x0000000800188947 */ /* 0x004fea0003800000 */
.L_x_3682:
[----:B------:R-:W-:Y:S05]  /*e3f0*/  @!P2 BRA `(.L_x_3649) ;  /* 0x000000000004a947 */ /* 0x000fea0003800000 */
[----:B------:R-:W-:Y:S01]  /*e400*/  BPT.TRAP 0x1 ;  /* 0x000000040000795c */ /* 0x000fe20000300000 */
.L_x_3649:
[----:B--2---:R-:W-:-:S04]  /*e410*/  VIADD R3, R8, 0x30c40 ;  /* 0x00030c4008037836 */ /* 0x004fc80000000000 */
[----:B------:R-:W-:-:S04]  /*e420*/  IMAD R5, R2, 0x8, R3 ;  /* 0x0000000802057824 */ /* 0x000fc800078e0203 */
[----:B------:R-:W2:Y:S02]  /*e430*/  SYNCS.PHASECHK.TRANS64.TRYWAIT P0, [R5+URZ], R4 ;  /* 0x00000004050075a7 */ /* 0x000ea4000800017f */
[----:B--2---:R-:W-:Y:S05]  /*e440*/  @!P0 BRA `(.L_x_3650) ;  /* 0x0000000800148947 */ /* 0x004fea0003800000 */
.L_x_3683:
[----:B------:R-:W-:-:S07]  /*e450*/  IMAD R3, R6, 0x8, R3 ;  /* 0x0000000806037824 */ /* 0x000fce00078e0203 */
.L_x_3651:
[----:B---3--:R3:W4:Y:S02]  /*e460*/  SYNCS.PHASECHK.TRANS64.TRYWAIT P0, [R3+URZ], R0 ;  /* 0x00000000030075a7 */ /* 0x008724000800017f */
[----:B----4-:R-:W-:Y:S05]  /*e470*/  @!P0 NANOSLEEP.SYNCS 0x989680 ;  /* 0x009896800000895d */ /* 0x010fea0003900000 */
[----:B------:R-:W4:Y:S02]  /*e480*/  @!P0 SYNCS.PHASECHK.TRANS64 P0, [R3+URZ], R0 ;  /* 0x00000000030085a7 */ /* 0x000f24000800007f */
[----:B----4-:R-:W-:Y:S05]  /*e490*/  @!P0 BRA `(.L_x_3651) ;  /* 0xfffffffc00f08947 */ /* 0x010fea000383ffff */
.L_x_3515:
[----:B------:R-:W-:Y:S05]  /*e4a0*/  BSYNC B6 ;  /* 0x0000000000067941 */ /* 0x000fea0003800000 */
.L_x_3507:
[----:B------:R-:W-:Y:S05]  /*e4b0*/  EXIT ;  /* 0x000000000000794d */ /* 0x000fea0003800000 */
.L_x_3525:
[----:B------:R-:W-:Y:S02]  /*e4c0*/  IMAD.MOV.U32 R12, RZ, RZ, RZ ;  /* 0x000000ffff0c7224 */ /* 0x000fe400078e00ff */
[----:B------:R-:W-:Y:S02]  /*e4d0*/  IMAD.MOV.U32 R11, RZ, RZ, 0x1f ;  /* 0x0000001fff0b7424 */ /* 0x000fe400078e00ff */
[----:B------:R-:W-:-:S07]  /*e4e0*/  IMAD.MOV.U32 R15, RZ, RZ, -0x1 ;  /* 0xffffffffff0f7424 */ /* 0x000fce00078e00ff */
[----:B------:R-:W-:Y:S05]  /*e4f0*/  WARPSYNC.COLLECTIVE R15, `(.L_x_3652) ;  /* 0x000000000f087348 */ /* 0x000fea0003c00000 */
[----:B------:R1:W2:Y:S02]  /*e500*/  SHFL.IDX P6, R14, R13, R12, R11 ;  /* 0x0000000c0d0e7389 */ /* 0x0002a400000c000b */
[----:B-12---:R-:W-:Y:S01]  /*e510*/  ENDCOLLECTIVE ;  /* 0x000000000000791b */ /* 0x006fe20003800000 */
.L_x_3652:
[----:B------:R-:W-:Y:S05]  /*e520*/  BRA `(.L_x_3653) ;  /* 0xffffff3000407947 */ /* 0x000fea000383ffff */
.L_x_3527:
[----:B--2---:R2:W3:Y:S02]  /*e530*/  SYNCS.PHASECHK.TRANS64.TRYWAIT P0, [R236+URZ+0x30c00], R15 ;  /* 0x030c000fec0075a7 */ /* 0x0044e4000800017f */
[----:B---3--:R-:W-:Y:S05]  /*e540*/  @!P0 NANOSLEEP.SYNCS 0x989680 ;  /* 0x009896800000895d */ /* 0x008fea0003900000 */
[----:B------:R-:W3:Y:S02]  /*e550*/  @!P0 SYNCS.PHASECHK.TRANS64 P0, [R236+URZ+0x30c00], R15 ;  /* 0x030c000fec0085a7 */ /* 0x000ee4000800007f */
[----:B---3--:R-:W-:Y:S05]  /*e560*/  @!P0 BRA `(.L_x_3527) ;  /* 0xfffffffc00f08947 */ /* 0x008fea000383ffff */
[----:B------:R-:W-:Y:S05]  /*e570*/  BRA `(.L_x_3526) ;  /* 0xffffff30008c7947 */ /* 0x000fea000383ffff */
.L_x_3532:
[----:B--2---:R2:W3:Y:S02]  /*e580*/  SYNCS.PHASECHK.TRANS64.TRYWAIT P1, [R6+URZ+0x30c10], R21 ;  /* 0x030c1015060075a7 */ /* 0x0044e4000802017f */
[----:B---3--:R-:W-:Y:S05]  /*e590*/  @!P1 NANOSLEEP.SYNCS 0x989680 ;  /* 0x009896800000995d */ /* 0x008fea0003900000 */
[----:B------:R-:W3:Y:S02]  /*e5a0*/  @!P1 SYNCS.PHASECHK.TRANS64 P1, [R6+URZ+0x30c10], R21 ;  /* 0x030c1015060095a7 */ /* 0x000ee4000802007f */
[----:B---3--:R-:W-:Y:S05]  /*e5b0*/  @!P1 BRA `(.L_x_3532) ;  /* 0xfffffffc00f09947 */ /* 0x008fea000383ffff */
[----:B------:R-:W-:Y:S05]  /*e5c0*/  BRA `(.L_x_3531) ;  /* 0xffffff3c00347947 */ /* 0x000fea000383ffff */
.L_x_3536:
[----:B------:R1:W1:Y:S02]  /*e5d0*/  SYNCS.PHASECHK.TRANS64.TRYWAIT P1, [R6+URZ+0x30c30], R21 ;  /* 0x030c3015060075a7 */ /* 0x000264000802017f */
[----:B-1----:R-:W-:Y:S05]  /*e5e0*/  @!P1 NANOSLEEP.SYNCS 0x989680 ;  /* 0x009896800000995d */ /* 0x002fea0003900000 */
[----:B------:R-:W1:Y:S02]  /*e5f0*/  @!P1 SYNCS.PHASECHK.TRANS64 P1, [R6+URZ+0x30c30], R21 ;  /* 0x030c3015060095a7 */ /* 0x000e64000802007f */
[----:B-1----:R-:W-:Y:S05]  /*e600*/  @!P1 BRA `(.L_x_3536) ;  /* 0xfffffffc00f09947 */ /* 0x002fea000383ffff */
[----:B------:R-:W-:Y:S05]  /*e610*/  BRA `(.L_x_3535) ;  /* 0xffffff4000487947 */ /* 0x000fea000383ffff */
.L_x_3544:
[----:B--2---:R2:W3:Y:S02]  /*e620*/  SYNCS.PHASECHK.TRANS64.TRYWAIT P1, [R7+URZ+0x30c10], R18 ;  /* 0x030c1012070075a7 */ /* 0x0044e4000802017f */
[----:B---3--:R-:W-:Y:S05]  /*e630*/  @!P1 NANOSLEEP.SYNCS 0x989680 ;  /* 0x009896800000995d */ /* 0x008fea0003900000 */
[----:B------:R-:W3:Y:S02]  /*e640*/  @!P1 SYNCS.PHASECHK.TRANS64 P1, [R7+URZ+0x30c10], R18 ;  /* 0x030c1012070095a7 */ /* 0x000ee4000802007f */
[----:B---3--:R-:W-:Y:S05]  /*e650*/  @!P1 BRA `(.L_x_3544) ;  /* 0xfffffffc00f09947 */ /* 0x008fea000383ffff */
[----:B------:R-:W-:Y:S05]  /*e660*/  BRA `(.L_x_3543) ;  /* 0xffffff7800647947 */ /* 0x000fea000383ffff */
.L_x_3548:
[----:B------:R1:W1:Y:S02]  /*e670*/  SYNCS.PHASECHK.TRANS64.TRYWAIT P1, [R7+URZ+0x30c30], R18 ;  /* 0x030c3012070075a7 */ /* 0x000264000802017f */
[----:B-1----:R-:W-:Y:S05]  /*e680*/  @!P1 NANOSLEEP.SYNCS 0x989680 ;  /* 0x009896800000995d */ /* 0x002fea0003900000 */
[----:B------:R-:W1:Y:S02]  /*e690*/  @!P1 SYNCS.PHASECHK.TRANS64 P1, [R7+URZ+0x30c30], R18 ;  /* 0x030c3012070095a7 */ /* 0x000e64000802007f */
[----:B-1----:R-:W-:Y:S05]  /*e6a0*/  @!P1 BRA `(.L_x_3548) ;  /* 0xfffffffc00f09947 */ /* 0x002fea000383ffff */
[----:B------:R-:W-:Y:S05]  /*e6b0*/  BRA `(.L_x_3547) ;  /* 0xffffff7c00787947 */ /* 0x000fea000383ffff */
.L_x_3555:
[----:B------:R-:W-:Y:S01]  /*e6c0*/  BSSY B0, `(.L_x_3654) ;  /* 0x0000005000007945 */ /* 0x000fe20003800000 */
[----:B------:R-:W-:-:S07]  /*e6d0*/  IMAD.MOV.U32 R15, RZ, RZ, -0x1 ;  /* 0xffffffffff0f7424 */ /* 0x000fce00078e00ff */
[----:B---3--:R-:W-:Y:S05]  /*e6e0*/  WARPSYNC.COLLECTIVE R15, `(.L_x_3655) ;  /* 0x000000000f087348 */ /* 0x008fea0003c00000 */
[----:B------:R-:W-:Y:S01]  /*e6f0*/  NOP ;  /* 0x0000000000007918 */ /* 0x000fe20000000000 */
[----:B---3--:R-:W-:Y:S01]  /*e700*/  ENDCOLLECTIVE ;  /* 0x000000000000791b */ /* 0x008fe20003800000 */
.L_x_3655:
[----:B------:R-:W-:Y:S05]  /*e710*/  BSYNC B0 ;  /* 0x0000000000007941 */ /* 0x000fea0003800000 */
.L_x_3654:
[----:B------:R-:W-:Y:S05]  /*e720*/  BRA `(.L_x_3656) ;  /* 0xffffffb000e07947 */ /* 0x000fea000383ffff */
.L_x_3564:
[----:B------:R-:W-:Y:S01]  /*e730*/  BSSY B0, `(.L_x_3657) ;  /* 0x0000005000007945 */ /* 0x000fe20003800000 */
[----:B------:R-:W-:-:S07]  /*e740*/  IMAD.MOV.U32 R15, RZ, RZ, -0x1 ;  /* 0xffffffffff0f7424 */ /* 0x000fce00078e00ff */
[----:B-1-3--:R-:W-:Y:S05]  /*e750*/  WARPSYNC.COLLECTIVE R15, `(.L_x_3658) ;  /* 0x000000000f087348 */ /* 0x00afea0003c00000 */
[----:B------:R-:W-:Y:S01]  /*e760*/  NOP ;  /* 0x0000000000007918 */ /* 0x000fe20000000000 */
[----:B-1-3--:R-:W-:Y:S01]  /*e770*/  ENDCOLLECTIVE ;  /* 0x000000000000791b */ /* 0x00afe20003800000 */
.L_x_3658:
[----:B------:R-:W-:Y:S05]  /*e780*/  BSYNC B0 ;  /* 0x0000000000007941 */ /* 0x000fea0003800000 */
.L_x_3657:
[----:B------:R-:W-:Y:S05]  /*e790*/  BRA `(.L_x_3659) ;  /* 0xffffffb400c07947 */ /* 0x000fea000383ffff */
.L_x_3581:
[----:B------:R-:W-:Y:S01]  /*e7a0*/  BSSY B0, `(.L_x_3660) ;  /* 0x0000005000007945 */ /* 0x000fe20003800000 */
[----:B------:R-:W-:-:S07]  /*e7b0*/  IMAD.MOV.U32 R15, RZ, RZ, -0x1 ;  /* 0xffffffffff0f7424 */ /* 0x000fce00078e00ff */
[----:B------:R-:W-:Y:S05]  /*e7c0*/  WARPSYNC.COLLECTIVE R15, `(.L_x_3661) ;  /* 0x000000000f087348 */ /* 0x000fea0003c00000 */
[----:B------:R-:W-:Y:S01]  /*e7d0*/  NOP ;  /* 0x0000000000007918 */ /* 0x000fe20000000000 */
[----:B------:R-:W-:Y:S01]  /*e7e0*/  ENDCOLLECTIVE ;  /* 0x000000000000791b */ /* 0x000fe20003800000 */
.L_x_3661:
[----:B------:R-:W-:Y:S05]  /*e7f0*/  BSYNC B0 ;  /* 0x0000000000007941 */ /* 0x000fea0003800000 */
.L_x_3660:
[----:B------:R-:W-:Y:S05]  /*e800*/  BRA `(.L_x_3662) ;  /* 0xffffffc400bc7947 */ /* 0x000fea000383ffff */
.L_x_3594:
[----:B------:R-:W-:Y:S01]  /*e810*/  BSSY B0, `(.L_x_3663) ;  /* 0x0000005000007945 */ /* 0x000fe20003800000 */
[----:B------:R-:W-:-:S07]  /*e820*/  IMAD.MOV.U32 R15, RZ, RZ, -0x1 ;  /* 0xffffffffff0f7424 */ /* 0x000fce00078e00ff */
[----:B------:R-:W-:Y:S05]  /*e830*/  WARPSYNC.COLLECTIVE R15, `(.L_x_3664) ;  /* 0x000000000f087348 */ /* 0x000fea0003c00000 */
[----:B------:R-:W-:Y:S01]  /*e840*/  NOP ;  /* 0x0000000000007918 */ /* 0x000fe20000000000 */
[----:B------:R-:W-:Y:S01]  /*e850*/  ENDCOLLECTIVE ;  /* 0x000000000000791b */ /* 0x000fe20003800000 */
.L_x_3664:
[----:B------:R-:W-:Y:S05]  /*e860*/  BSYNC B0 ;  /* 0x0000000000007941 */ /* 0x000fea0003800000 */
.L_x_3663:
[----:B------:R-:W-:Y:S05]  /*e870*/  BRA `(.L_x_3665) ;  /* 0xffffffcc006c7947 */ /* 0x000fea000383ffff */
.L_x_3606:
[----:B------:R-:W-:Y:S01]  /*e880*/  BSSY B0, `(.L_x_3666) ;  /* 0x0000005000007945 */ /* 0x000fe20003800000 */
[----:B------:R-:W-:-:S07]  /*e890*/  IMAD.MOV.U32 R15, RZ, RZ, -0x1 ;  /* 0xffffffffff0f7424 */ /* 0x000fce00078e00ff */
[----:B------:R-:W-:Y:S05]  /*e8a0*/  WARPSYNC.COLLECTIVE R15, `(.L_x_3667) ;  /* 0x000000000f087348 */ /* 0x000fea0003c00000 */
[----:B------:R-:W-:Y:S01]  /*e8b0*/  NOP ;  /* 0x0000000000007918 */ /* 0x000fe20000000000 */
[----:B------:R-:W-:Y:S01]  /*e8c0*/  ENDCOLLECTIVE ;  /* 0x000000000000791b */ /* 0x000fe20003800000 */
.L_x_3667:
[----:B------:R-:W-:Y:S05]  /*e8d0*/  BSYNC B0 ;  /* 0x0000000000007941 */ /* 0x000fea0003800000 */
.L_x_3666:
[----:B------:R-:W-:Y:S05]  /*e8e0*/  BRA `(.L_x_3668) ;  /* 0xffffffd000ac7947 */ /* 0x000fea000383ffff */
.L_x_3626:
[----:B-1----:R1:W2:Y:S02]  /*e8f0*/  SYNCS.PHASECHK.TRANS64.TRYWAIT P0, [R15+URZ+0x30c20], R2 ;  /* 0x030c20020f0075a7 */ /* 0x0022a4000800017f */
[----:B--2---:R-:W-:Y:S05]  /*e900*/  @!P0 NANOSLEEP.SYNCS 0x989680 ;  /* 0x009896800000895d */ /* 0x004fea0003900000 */
[----:B------:R-:W2:Y:S02]  /*e910*/  @!P0 SYNCS.PHASECHK.TRANS64 P0, [R15+URZ+0x30c20], R2 ;  /* 0x030c20020f0085a7 */ /* 0x000ea4000800007f */
[----:B--2---:R-:W-:Y:S05]  /*e920*/  @!P0 BRA `(.L_x_3626) ;  /* 0xfffffffc00f08947 */ /* 0x004fea000383ffff */
[----:B------:R-:W-:Y:S05]  /*e930*/  BRA `(.L_x_3669) ;  /* 0xffffffe0009c7947 */ /* 0x000fea000383ffff */
.L_x_3630:
[----:B---3--:R3:W4:Y:S02]  /*e940*/  SYNCS.PHASECHK.TRANS64.TRYWAIT P1, [R15+URZ+0x30c40], R18 ;  /* 0x030c40120f0075a7 */ /* 0x008724000802017f */
[----:B----4-:R-:W-:Y:S05]  /*e950*/  @!P1 NANOSLEEP.SYNCS 0x989680 ;  /* 0x009896800000995d */ /* 0x010fea0003900000 */
[----:B------:R-:W4:Y:S02]  /*e960*/  @!P1 SYNCS.PHASECHK.TRANS64 P1, [R15+URZ+0x30c40], R18 ;  /* 0x030c40120f0095a7 */ /* 0x000f24000802007f */
[----:B----4-:R-:W-:Y:S05]  /*e970*/  @!P1 BRA `(.L_x_3630) ;  /* 0xfffffffc00f09947 */ /* 0x010fea000383ffff */
[----:B------:R-:W-:Y:S05]  /*e980*/  BRA `(.L_x_3670) ;  /* 0xffffffe400f07947 */ /* 0x000fea000383ffff */
.L_x_3632:
[----:B-1----:R1:W2:Y:S02]  /*e990*/  SYNCS.PHASECHK.TRANS64.TRYWAIT P1, [R15+URZ+0x30c28], R18 ;  /* 0x030c28120f0075a7 */ /* 0x0022a4000802017f */
[----:B--2---:R-:W-:Y:S05]  /*e9a0*/  @!P1 NANOSLEEP.SYNCS 0x989680 ;  /* 0x009896800000995d */ /* 0x004fea0003900000 */
[----:B------:R-:W2:Y:S02]  /*e9b0*/  @!P1 SYNCS.PHASECHK.TRANS64 P1, [R15+URZ+0x30c28], R18 ;  /* 0x030c28120f0095a7 */ /* 0x000ea4000802007f */
[----:B--2---:R-:W-:Y:S05]  /*e9c0*/  @!P1 BRA `(.L_x_3632) ;  /* 0xfffffffc00f09947 */ /* 0x004fea000383ffff */
[----:B------:R-:W-:Y:S05]  /*e9d0*/  BRA `(.L_x_3671) ;  /* 0xffffffe800747947 */ /* 0x000fea000383ffff */
.L_x_3634:
[----:B--2---:R2:W4:Y:S02]  /*e9e0*/  SYNCS.PHASECHK.TRANS64.TRYWAIT P1, [R15+URZ+0x30c48], R18 ;  /* 0x030c48120f0075a7 */ /* 0x004524000802017f */
[----:B----4-:R-:W-:Y:S05]  /*e9f0*/  @!P1 NANOSLEEP.SYNCS 0x989680 ;  /* 0x009896800000995d */ /* 0x010fea0003900000 */
[----:B------:R-:W4:Y:S02]  /*ea00*/  @!P1 SYNCS.PHASECHK.TRANS64 P1, [R15+URZ+0x30c48], R18 ;  /* 0x030c48120f0095a7 */ /* 0x000f24000802007f */
[----:B----4-:R-:W-:Y:S05]  /*ea10*/  @!P1 BRA `(.L_x_3634) ;  /* 0xfffffffc00f09947 */ /* 0x010fea000383ffff */
[----:B------:R-:W-:Y:S05]  /*ea20*/  BRA `(.L_x_3672) ;  /* 0xffffffe800f87947 */ /* 0x000fea000383ffff */
.L_x_3636:
[----:B------:R-:W-:-:S07]  /*ea30*/  SHF.L.U32 R4, R10, 0x1f, RZ ;  /* 0x0000001f0a047819 */ /* 0x000fce00000006ff */
.L_x_3673:
[----:B----4-:R4:W1:Y:S02]  /*ea40*/  SYNCS.PHASECHK.TRANS64.TRYWAIT P1, [R15+URZ+0x30c20], R4 ;  /* 0x030c20040f0075a7 */ /* 0x010864000802017f */
[----:B-1----:R-:W-:Y:S05]  /*ea50*/  @!P1 NANOSLEEP.SYNCS 0x989680 ;  /* 0x009896800000995d */ /* 0x002fea0003900000 */
[----:B------:R-:W1:Y:S02]  /*ea60*/  @!P1 SYNCS.PHASECHK.TRANS64 P1, [R15+URZ+0x30c20], R4 ;  /* 0x030c20040f0095a7 */ /* 0x000e64000802007f */
[----:B-1----:R-:W-:Y:S05]  /*ea70*/  @!P1 BRA `(.L_x_3673) ;  /* 0xfffffffc00f09947 */ /* 0x002fea000383ffff */
[----:B------:R-:W-:Y:S05]  /*ea80*/  BRA `(.L_x_3674) ;  /* 0xffffffec00607947 */ /* 0x000fea000383ffff */
.L_x_3639:
[----:B-1----:R1:W4:Y:S02]  /*ea90*/  SYNCS.PHASECHK.TRANS64.TRYWAIT P1, [R15+URZ+0x30c40], R12 ;  /* 0x030c400c0f0075a7 */ /* 0x002324000802017f */
[----:B----4-:R-:W-:Y:S05]  /*eaa0*/  @!P1 NANOSLEEP.SYNCS 0x989680 ;  /* 0x009896800000995d */ /* 0x010fea0003900000 */
[----:B------:R-:W4:Y:S02]  /*eab0*/  @!P1 SYNCS.PHASECHK.TRANS64 P1, [R15+URZ+0x30c40], R12 ;  /* 0x030c400c0f0095a7 */ /* 0x000f24000802007f */
[----:B----4-:R-:W-:Y:S05]  /*eac0*/  @!P1 BRA `(.L_x_3639) ;  /* 0xfffffffc00f09947 */ /* 0x010fea000383ffff */
[----:B------:R-:W-:Y:S05]  /*ead0*/  BRA `(.L_x_3675) ;  /* 0xfffffff000007947 */ /* 0x000fea000383ffff */
.L_x_3641:
[----:B--2---:R2:W4:Y:S02]  /*eae0*/  SYNCS.PHASECHK.TRANS64.TRYWAIT P1, [R15+URZ+0x30c28], R12 ;  /* 0x030c280c0f0075a7 */ /* 0x004524000802017f */
[----:B----4-:R-:W-:Y:S05]  /*eaf0*/  @!P1 NANOSLEEP.SYNCS 0x989680 ;  /* 0x009896800000995d */ /* 0x010fea0003900000 */
[----:B------:R-:W4:Y:S02]  /*eb00*/  @!P1 SYNCS.PHASECHK.TRANS64 P1, [R15+URZ+0x30c28], R12 ;  /* 0x030c280c0f0095a7 */ /* 0x000f24000802007f */
[----:B----4-:R-:W-:Y:S05]  /*eb10*/  @!P1 BRA `(.L_x_3641) ;  /* 0xfffffffc00f09947 */ /* 0x010fea000383ffff */
[----:B------:R-:W-:Y:S05]  /*eb20*/  BRA `(.L_x_3676) ;  /* 0xfffffff000787947 */ /* 0x000fea000383ffff */
.L_x_3643:
[----:B----4-:R4:W1:Y:S02]  /*eb30*/  SYNCS.PHASECHK.TRANS64.TRYWAIT P0, [R3+URZ+0x30c40], R0 ;  /* 0x030c4000030075a7 */ /* 0x010864000800017f */
[----:B-1----:R-:W-:Y:S05]  /*eb40*/  @!P0 NANOSLEEP.SYNCS 0x989680 ;  /* 0x009896800000895d */ /* 0x002fea0003900000 */
[----:B------:R-:W1:Y:S02]  /*eb50*/  @!P0 SYNCS.PHASECHK.TRANS64 P0, [R3+URZ+0x30c40], R0 ;  /* 0x030c4000030085a7 */ /* 0x000e64000800007f */
[----:B-1----:R-:W-:Y:S05]  /*eb60*/  @!P0 BRA `(.L_x_3643) ;  /* 0xfffffffc00f08947 */ /* 0x002fea000383ffff */
[----:B------:R-:W-:Y:S05]  /*eb70*/  BRA `(.L_x_3677) ;  /* 0xfffffff4000c7947 */ /* 0x000fea000383ffff */
.L_x_3645:
[----:B------:R-:W-:Y:S01]  /*eb80*/  BSSY B0, `(.L_x_3678) ;  /* 0x0000006000007945 */ /* 0x000fe20003800000 */
[----:B------:R-:W-:-:S07]  /*eb90*/  IMAD.MOV.U32 R15, RZ, RZ, -0x1 ;  /* 0xffffffffff0f7424 */ /* 0x000fce00078e00ff */
[----:B------:R-:W-:Y:S05]  /*eba0*/  WARPSYNC.COLLECTIVE R15, `(.L_x_3679) ;  /* 0x000000000f0c7348 */ /* 0x000fea0003c00000 */
[----:B------:R-:W-:Y:S02]  /*ebb0*/  ELECT P6, UR62, PT ;  /* 0x00000000003e782f */ /* 0x000fe400038c0000 */
[----:B------:R-:W-:Y:S01]  /*ebc0*/  MOV R14, UR62 ;  /* 0x0000003e000e7c02 */ /* 0x000fe20008000f00 */
[----:B------:R-:W-:Y:S10]  /*ebd0*/  ENDCOLLECTIVE ;  /* 0x000000000000791b */ /* 0x000ff40003800000 */
.L_x_3679:
[----:B------:R-:W-:Y:S05]  /*ebe0*/  BSYNC B0 ;  /* 0x0000000000007941 */ /* 0x000fea0003800000 */
.L_x_3678:
[----:B------:R-:W-:Y:S05]  /*ebf0*/  BRA `(.L_x_3680) ;  /* 0xfffffff400a07947 */ /* 0x000fea000383ffff */
.L_x_3647:
[----:B-1----:R1:W2:Y:S02]  /*ec00*/  SYNCS.PHASECHK.TRANS64.TRYWAIT P0, [R7+URZ], R4 ;  /* 0x00000004070075a7 */ /* 0x0022a4000800017f */
[----:B--2---:R-:W-:Y:S05]  /*ec10*/  @!P0 NANOSLEEP.SYNCS 0x989680 ;  /* 0x009896800000895d */ /* 0x004fea0003900000 */
[----:B------:R-:W2:Y:S02]  /*ec20*/  @!P0 SYNCS.PHASECHK.TRANS64 P0, [R7+URZ], R4 ;  /* 0x00000004070085a7 */ /* 0x000ea4000800007f */
[----:B--2---:R-:W-:Y:S05]  /*ec30*/  @!P0 BRA `(.L_x_3647) ;  /* 0xfffffffc00f08947 */ /* 0x004fea000383ffff */
[----:B------:R-:W-:Y:S05]  /*ec40*/  BRA `(.L_x_3681) ;  /* 0xfffffff400e07947 */ /* 0x000fea000383ffff */
.L_x_3648:
[----:B--2---:R2:W3:Y:S02]  /*ec50*/  SYNCS.PHASECHK.TRANS64.TRYWAIT P0, [R3+URZ], R0 ;  /* 0x00000000030075a7 */ /* 0x0044e4000800017f */
[----:B---3--:R-:W-:Y:S05]  /*ec60*/  @!P0 NANOSLEEP.SYNCS 0x989680 ;  /* 0x009896800000895d */ /* 0x008fea0003900000 */
[----:B------:R-:W3:Y:S02]  /*ec70*/  @!P0 SYNCS.PHASECHK.TRANS64 P0, [R3+URZ], R0 ;  /* 0x00000000030085a7 */ /* 0x000ee4000800007f */
[----:B---3--:R-:W-:Y:S05]  /*ec80*/  @!P0 BRA `(.L_x_3648) ;  /* 0xfffffffc00f08947 */ /* 0x008fea000383ffff */
[----:B------:R-:W-:Y:S05]  /*ec90*/  BRA `(.L_x_3682) ;  /* 0xfffffff400d47947 */ /* 0x000fea000383ffff */
.L_x_3650:
[----:B--2---:R2:W3:Y:S02]  /*eca0*/  SYNCS.PHASECHK.TRANS64.TRYWAIT P0, [R5+URZ], R4 ;  /* 0x00000004050075a7 */ /* 0x0044e4000800017f */
[----:B---3--:R-:W-:Y:S05]  /*ecb0*/  @!P0 NANOSLEEP.SYNCS 0x989680 ;  /* 0x009896800000895d */ /* 0x008fea0003900000 */
[----:B------:R-:W3:Y:S02]  /*ecc0*/  @!P0 SYNCS.PHASECHK.TRANS64 P0, [R5+URZ], R4 ;  /* 0x00000004050085a7 */ /* 0x000ee4000800007f */
[----:B---3--:R-:W-:Y:S05]  /*ecd0*/  @!P0 BRA `(.L_x_3650) ;  /* 0xfffffffc00f08947 */ /* 0x008fea000383ffff */
[----:B------:R-:W-:Y:S05]  /*ece0*/  BRA `(.L_x_3683) ;  /* 0xfffffff400d87947 */ /* 0x000fea000383ffff */
.L_x_3684:
        /* <DEDUP_REMOVED lines=9> */
.L_x_3719:


//--------------------- .text._ZN7cutlass13device_kernelIN5flash22FlashAttnBwdPreprocessIN4cute5tupleIJNS3_1CILi128EEENS5_ILi64EEEEEENS_6half_tEfNS_4arch4Sm90ELb1ELb1EEEEEvNT_6ParamsE --------------------------
	.section	.text._ZN7cutlass13device_kernelIN5flash22FlashAttnBwdPreprocessIN4cute5tupleIJNS3_1CILi128EEENS5_ILi64EEEEEENS_6half_tEfNS_4arch4Sm90ELb1ELb1EEEEEvNT_6ParamsE,"ax",@progbits
	.align	128
.text._ZN7cutlass13device_kernelIN5flash22FlashAttnBwdPreprocessIN4cute5tupleIJNS3_1CILi128EEENS5_ILi64EEEEEENS_6half_tEfNS_4arch4Sm90ELb1ELb1EEEEEvNT_6ParamsE:
        .type           _ZN7cutlass13device_kernelIN5flash22FlashAttnBwdPreprocessIN4cute5tupleIJNS3_1CILi128EEENS5_ILi64EEEEEENS_6half_tEfNS_4arch4Sm90ELb1ELb1EEEEEvNT_6ParamsE,@function
        .size           _ZN7cutlass13device_kernelIN5flash22FlashAttnBwdPreprocessIN4cute5tupleIJNS3_1CILi128EEENS5_ILi64EEEEEENS_6half_tEfNS_4arch4Sm90ELb1ELb1EEEEEvNT_6ParamsE,(.L_x_3720 - _ZN7cutlass13device_kernelIN5flash22FlashAttnBwdPreprocessIN4cute5tupleIJNS3_1CILi128EEENS5_ILi64EEEEEENS_6half_tEfNS_4arch4Sm90ELb1ELb1EEEEEvNT_6ParamsE)
        .other          _ZN7cutlass13device_kernelIN5flash22FlashAttnBwdPreprocessIN4cute5tupleIJNS3_1CILi128EEENS5_ILi64EEEEEENS_6half_tEfNS_4arch4Sm90ELb1ELb1EEEEEvNT_6ParamsE,@"STO_CUDA_ENTRY STV_DEFAULT"
_ZN7cutlass13device_kernelIN5flash22FlashAttnBwdPreprocessIN4cute5tupleIJNS3_1CILi128EEENS5_ILi64EEEEEENS_6half_tEfNS_4arch4Sm90ELb1ELb1EEEEEvNT_6ParamsE:
        /* <DEDUP_REMOVED lines=11> */
[----:B------:R-:W-:Y:S01]  /*00b0*/  ISETP.NE.U32.AND P2, PT, R4, RZ, PT ;  /* 0x000000ff0400720c */ /* 0x000fe20003f45070 */
[----:B-1----:R-:W-:-:S04]  /*00c0*/  IMAD.WIDE R6, R0, 0x4, R6 ;  /* 0x0000000400067825 */ /* 0x002fc800078e0206 */
[----:B------:R-:W0:Y:S01]  /*00d0*/  @P1 LDC.64 R8, c[0x0][0x2f8] ;  /* 0x0000be00ff081b82 */ /* 0x000e220000000a00 */
[----:B------:R-:W-:-:S05]  /*00e0*/  MOV R4, UR6 ;  /* 0x0000000600047c02 */ /* 0x000fca0008000f00 */
[----:B------:R1:W5:Y:S01]  /*00f0*/  @P0 LDG.E R48, desc[UR4][R6.64] ;  /* 0x0000000406300981 */ /* 0x000362000c1e1900 */
[----:B------:R-:W-:Y:S01]  /*0100*/  ISETP.NE.AND.EX P2, PT, R5, RZ, PT, P2 ;  /* 0x000000ff0500720c */ /* 0x000fe20003f45320 */
[----:B------:R-:W2:Y:S01]  /*0110*/  S2R R2, SR_CTAID.X ;  /* 0x0000000000027919 */ /* 0x000ea20000002500 */
[----:B------:R-:W3:Y:S01]  /*0120*/  S2R R3, SR_TID.X ;  /* 0x0000000000037919 */ /* 0x000ee20000002100 */
[----:B0-----:R-:W-:-:S05]  /*0130*/  @P1 IMAD.WIDE R8, R0, 0x4, R8 ;  /* 0x0000000400081825 */ /* 0x001fca00078e0208 */
[----:B------:R1:W5:Y:S01]  /*0140*/  @P1 LDG.E R4, desc[UR4][R8.64] ;  /* 0x0000000408041981 */ /* 0x000362000c1e1900 */
[----:B--2---:R-:W-:Y:S01]  /*0150*/  SHF.L.U32 R5, R2, 0x7, RZ ;  /* 0x0000000702057819 */ /* 0x004fe200000006ff */
[----:B---3--:R-:W-:Y:S06]  /*0160*/  @P1 BRA `(.L_x_3685) ;  /* 0x0000000000101947 */ /* 0x008fec0003800000 */
[----:B------:R-:W-:Y:S05]  /*0170*/  @!P0 BRA `(.L_x_3685) ;  /* 0x00000000000c8947 */ /* 0x000fea0003800000 */
[----:B-1----:R-:W2:Y:S04]  /*0180*/  LDG.E R9, desc[UR4][R6.64] ;  /* 0x0000000406097981 */ /* 0x002ea8000c1e1900 */
[----:B-----5:R-:W2:Y:S02]  /*0190*/  LDG.E R4, desc[UR4][R6.64+0x4] ;  /* 0x0000040406047981 */ /* 0x020ea4000c1e1900 */
[----:B--2---:R-:W-:-:S07]  /*01a0*/  IADD3 R4, -R9, R4, RZ ;  /* 0x0000000409047210 */ /* 0x004fce0007ffe1ff */
.L_x_3685:
[----:B-----5:R-:W-:-:S13]  /*01b0*/  ISETP.LE.AND P1, PT, R4, R5, PT ;  /* 0x000000050400720c */ /* 0x020fda0003f23270 */
[----:B------:R-:W-:Y:S05]  /*01c0*/  @P2 EXIT P1 ;  /* 0x000000000000294d */ /* 0x000fea0000800000 */
[----:B------:R-:W0:Y:S01]  /*01d0*/  S2UR UR6, SR_CTAID.Y ;  /* 0x00000000000679c3 */ /* 0x000e220000002600 */
[----:B------:R-:W-:Y:S01]  /*01e0*/  ISETP.GT.AND P1, PT, R3, 0x7f, PT ;  /* 0x0000007f0300780c */ /* 0x000fe20003f24270 */
[----:B------:R-:W-:Y:S01]  /*01f0*/  BSSY B0, `(.L_x_3686) ;  /* 0x0000026000007945 */ /* 0x000fe20003800000 */
[----:B------:R-:W-:Y:S02]  /*0200*/  IADD3 R47, -R5, R4, RZ ;  /* 0x00000004052f7210 */ /* 0x000fe40007ffe1ff */
[----:B------:R-:W-:Y:S02]  /*0210*/  CS2R R14, SRZ ;  /* 0x00000000000e7805 */ /* 0x000fe4000001ff00 */
[----:B-1----:R-:W-:Y:S02]  /*0220*/  SHF.R.S32.HI R6, RZ, 0x1f, R3 ;  /* 0x0000001fff067819 */ /* 0x002fe40000011403 */
[----:B------:R-:W-:Y:S01]  /*0230*/  ISETP.GE.OR P4, PT, R3, R47, P1 ;  /* 0x0000002f0300720c */ /* 0x000fe20000f86670 */
[----:B------:R-:W1:Y:S01]  /*0240*/  LDC.64 R10, c[0x0][0x230] ;  /* 0x00008c00ff0a7b82 */ /* 0x000e620000000a00 */
[----:B------:R-:W-:-:S02]  /*0250*/  LEA.HI R7, R6, R3, RZ, 0x3 ;  /* 0x0000000306077211 */ /* 0x000fc400078f18ff */
[----:B------:R-:W-:Y:S02]  /*0260*/  SHF.R.S32.HI R41, RZ, 0x1f, R0 ;  /* 0x0000001fff297819 */ /* 0x000fe40000011400 */
[----:B------:R-:W-:Y:S02]  /*0270*/  LOP3.LUT R8, R7, 0xfffffff8, RZ, 0xc0, !PT ;  /* 0xfffffff807087812 */ /* 0x000fe400078ec0ff */
[----:B------:R-:W-:Y:S02]  /*0280*/  SHF.R.S32.HI R6, RZ, 0x3, R7 ;  /* 0x00000003ff067819 */ /* 0x000fe40000011407 */
[----:B------:R-:W-:Y:S02]  /*0290*/  IADD3 R45, -R8, R3, RZ ;  /* 0x00000003082d7210 */ /* 0x000fe40007ffe1ff */
[----:B------:R-:W-:Y:S02]  /*02a0*/  @P0 SHF.R.S32.HI R15, RZ, 0x1f, R48 ;  /* 0x0000001fff0f0819 */ /* 0x000fe40000011430 */
[----:B------:R-:W-:-:S02]  /*02b0*/  @P0 MOV R14, R48 ;  /* 0x00000030000e0202 */ /* 0x000fc40000000f00 */
[----:B------:R-:W-:Y:S01]  /*02c0*/  ISETP.GE.AND P3, PT, R6, R47, PT ;  /* 0x0000002f0600720c */ /* 0x000fe20003f66270 */
[----:B0-----:R-:W-:Y:S01]  /*02d0*/  USHF.R.S32.HI UR7, URZ, 0x1f, UR6 ;  /* 0x0000001f3f077899 */ /* 0x001fe20008011406 */
[----:B------:R-:W-:Y:S02]  /*02e0*/  SEL R7, R0, RZ, !P2 ;  /* 0x000000ff00077207 */ /* 0x000fe40005000000 */
[----:B------:R-:W-:Y:S02]  /*02f0*/  MOV R40, 0x7f800000 ;  /* 0x7f80000000287802 */ /* 0x000fe40000000f00 */
[----:B------:R-:W-:Y:S02]  /*0300*/  SHF.L.U32 R8, R45, 0x3, RZ ;  /* 0x000000032d087819 */ /* 0x000fe400000006ff */
[----:B------:R-:W-:Y:S01]  /*0310*/  SEL R41, R41, RZ, !P2 ;  /* 0x000000ff29297207 */ /* 0x000fe20005000000 */
[----:B------:R-:W-:Y:S06]  /*0320*/  @P4 BRA `(.L_x_3687) ;  /* 0x0000000000484947 */ /* 0x000fec0003800000 */
[----:B------:R-:W0:Y:S01]  /*0330*/  LDC.64 R18, c[0x0][0x290] ;  /* 0x0000a400ff127b82 */ /* 0x000e220000000a00 */
[----:B------:R-:W-:Y:S01]  /*0340*/  SHF.R.S32.HI R13, RZ, 0x1f, R5 ;  /* 0x0000001fff0d7819 */ /* 0x000fe20000011405 */
[----:B------:R-:W-:Y:S01]  /*0350*/  ULDC.64 UR8, c[0x0][0x298] ;  /* 0x0000a60000087ab9 */ /* 0x000fe20000000a00 */
[--C-:B------:R-:W-:Y:S02]  /*0360*/  SHF.R.S32.HI R16, RZ, 0x1f, R3.reuse ;  /* 0x0000001fff107819 */ /* 0x100fe40000011403 */
[----:B------:R-:W-:-:S04]  /*0370*/  IADD3 R12, P2, P4, R14, R5, R3 ;  /* 0x000000050e0c7210 */ /* 0x000fc80007c5e003 */
[----:B------:R-:W-:Y:S01]  /*0380*/  IADD3.X R13, R15, R13, R16, P2, P4 ;  /* 0x0000000d0f0d7210 */ /* 0x000fe200017e8410 */
[C---:B0-----:R-:W-:Y:S02]  /*0390*/  IMAD R16, R18.reuse, UR7, RZ ;  /* 0x0000000712107c24 */ /* 0x041fe4000f8e02ff */
[----:B------:R-:W-:-:S04]  /*03a0*/  IMAD.WIDE.U32 R12, R18, UR6, R12 ;  /* 0x00000006120c7c25 */ /* 0x000fc8000f8e000c */
[----:B------:R-:W-:Y:S02]  /*03b0*/  IMAD R17, R19, UR6, R16 ;  /* 0x0000000613117c24 */ /* 0x000fe4000f8e0210 */
[----:B------:R-:W-:-:S03]  /*03c0*/  IMAD R16, R41, UR8, RZ ;  /* 0x0000000829107c24 */ /* 0x000fc6000f8e02ff */
[----:B------:R-:W-:Y:S01]  /*03d0*/  IADD3 R13, R13, R17, RZ ;  /* 0x000000110d0d7210 */ /* 0x000fe20007ffe0ff */
[C---:B------:R-:W-:Y:S02]  /*03e0*/  IMAD R17, R7.reuse, UR9, R16 ;  /* 0x0000000907117c24 */ /* 0x040fe4000f8e0210 */
[----:B------:R-:W-:Y:S01]  /*03f0*/  IMAD.WIDE.U32 R12, R7, UR8, R12 ;  /* 0x00000008070c7c25 */ /* 0x000fe2000f8e000c */
[----:B------:R-:W-:-:S04]  /*0400*/  ULDC.64 UR8, c[0x0][0x288] ;  /* 0x0000a20000087ab9 */ /* 0x000fc80000000a00 */
[----:B------:R-:W-:Y:S02]  /*0410*/  IADD3 R13, R13, R17, RZ ;  /* 0x000000110d0d7210 */ /* 0x000fe40007ffe0ff */
[----:B------:R-:W-:-:S04]  /*0420*/  LEA R16, P2, R12, UR8, 0x2 ;  /* 0x000000080c107c11 */ /* 0x000fc8000f8410ff */
[----:B------:R-:W-:-:S05]  /*0430*/  LEA.HI.X R17, R12, UR9, R13, 0x2, P2 ;  /* 0x000000090c117c11 */ /* 0x000fca00090f140d */
[----:B------:R0:W5:Y:S04]  /*0440*/  LDG.E R40, desc[UR4][R16.64] ;  /* 0x0000000410287981 */ /* 0x000168000c1e1900 */
.L_x_3687:
[----:B------:R-:W-:Y:S05]  /*0450*/  BSYNC B0 ;  /* 0x0000000000007941 */ /* 0x000fea0003800000 */
.L_x_3686:
[----:B------:R-:W-:Y:S01]  /*0460*/  ULDC UR8, c[0x0][0x21c] ;  /* 0x0000870000087ab9 */ /* 0x000fe20000000800 */
[----:B0-----:R-:W0:Y:S01]  /*0470*/  LDC.64 R16, c[0x0][0x250] ;  /* 0x00009400ff107b82 */ /* 0x001e220000000a00 */
[----:B------:R-:W-:Y:S02]  /*0480*/  ISETP.LT.AND P6, PT, R8, UR8, !P3 ;  /* 0x0000000808007c0c */ /* 0x000fe4000dfc1270 */
[----:B------:R-:W-:Y:S02]  /*0490*/  SHF.R.S32.HI R42, RZ, 0x1f, R6 ;  /* 0x0000001fff2a7819 */ /* 0x000fe40000011406 */
[----:B------:R-:W-:Y:S01]  /*04a0*/  IADD3 R36, P2, R6, R14, RZ ;  /* 0x0000000e06247210 */ /* 0x000fe20007f5e0ff */
[----:B-1----:R-:W-:Y:S01]  /*04b0*/  IMAD R14, R10, UR7, RZ ;  /* 0x000000070a0e7c24 */ /* 0x002fe2000f8e02ff */
[----:B------:R-:W-:Y:S02]  /*04c0*/  SHF.R.S32.HI R9, RZ, 0x1f, R8 ;  /* 0x0000001fff097819 */ /* 0x000fe40000011408 */
[----:B------:R-:W-:Y:S01]  /*04d0*/  IADD3.X R37, R42, R15, RZ, P2, !PT ;  /* 0x0000000f2a257210 */ /* 0x000fe200017fe4ff */
[----:B------:R-:W-:Y:S01]  /*04e0*/  IMAD R11, R11, UR6, R14 ;  /* 0x000000060b0b7c24 */ /* 0x000fe2000f8e020e */
[----:B------:R-:W-:Y:S01]  /*04f0*/  ISETP.GE.AND P2, PT, R8, UR8, PT ;  /* 0x0000000808007c0c */ /* 0x000fe2000bf46270 */
[----:B------:R-:W-:Y:S01]  /*0500*/  IMAD.WIDE.U32 R14, R10, UR6, R8 ;  /* 0x000000060a0e7c25 */ /* 0x000fe2000f8e0008 */
[----:B------:R-:W-:Y:S01]  /*0510*/  IADD3 R44, R6, 0x20, RZ ;  /* 0x00000020062c7810 */ /* 0x000fe20007ffe0ff */
[----:B------:R-:W1:Y:S01]  /*0520*/  @P6 LDC.64 R12, c[0x0][0x228] ;  /* 0x00008a00ff0c6b82 */ /* 0x000e620000000a00 */
[----:B------:R-:W-:Y:S01]  /*0530*/  ULDC.64 UR8, c[0x0][0x238] ;  /* 0x00008e0000087ab9 */ /* 0x000fe20000000a00 */
[----:B------:R-:W-:Y:S01]  /*0540*/  IMAD.WIDE R36, R2, 0x80, R36 ;  /* 0x0000008002247825 */ /* 0x000fe200078e0224 */
[----:B------:R-:W-:-:S02]  /*0550*/  ISETP.LT.AND P4, PT, R44, R47, !P2 ;  /* 0x0000002f2c00720c */ /* 0x000fc40005781270 */
[----:B------:R-:W-:Y:S01]  /*0560*/  IADD3 R15, R15, R11, RZ ;  /* 0x0000000b0f0f7210 */ /* 0x000fe20007ffe0ff */
[----:B------:R-:W-:Y:S01]  /*0570*/  IMAD R18, R41, UR8, RZ ;  /* 0x0000000829127c24 */ /* 0x000fe2000f8e02ff */
[----:B------:R-:W-:Y:S01]  /*0580*/  IADD3 R43, R6, 0x40, RZ ;  /* 0x00000040062b7810 */ /* 0x000fe20007ffe0ff */
[----:B------:R-:W2:Y:S02]  /*0590*/  @P6 LDC.64 R20, c[0x0][0x210] ;  /* 0x00008400ff146b82 */ /* 0x000ea40000000a00 */
[C---:B------:R-:W-:Y:S02]  /*05a0*/  IMAD R19, R7.reuse, UR9, R18 ;  /* 0x0000000907137c24 */ /* 0x040fe4000f8e0212 */
[C---:B0-----:R-:W-:Y:S02]  /*05b0*/  IMAD R22, R16.reuse, UR7, RZ ;  /* 0x0000000710167c24 */ /* 0x041fe4000f8e02ff */
[----:B------:R-:W-:Y:S01]  /*05c0*/  IMAD.WIDE.U32 R38, R7, UR8, R14 ;  /* 0x0000000807267c25 */ /* 0x000fe2000f8e000e */
[----:B------:R-:W-:Y:S01]  /*05d0*/  ULDC.64 UR8, c[0x0][0x258] ;  /* 0x0000960000087ab9 */ /* 0x000fe20000000a00 */
[----:B------:R-:W0:Y:S02]  /*05e0*/  @P6 LDC.64 R10, c[0x0][0x248] ;  /* 0x00009200ff0a6b82 */ /* 0x000e240000000a00 */
[----:B------:R-:W-:Y:S01]  /*05f0*/  IMAD R17, R17, UR6, R22 ;  /* 0x0000000611117c24 */ /* 0x000fe2000f8e0216 */
[----:B------:R-:W-:Y:S01]  /*0600*/  IADD3 R39, R39, R19, RZ ;  /* 0x0000001327277210 */ /* 0x000fe20007ffe0ff */
[----:B------:R-:W-:Y:S01]  /*0610*/  IMAD.WIDE.U32 R8, R16, UR6, R8 ;  /* 0x0000000610087c25 */ /* 0x000fe2000f8e0008 */
[----:B------:R-:W-:-:S02]  /*0620*/  @P4 MOV R24, R38 ;  /* 0x0000002600184202 */ /* 0x000fc40000000f00 */
[----:B------:R-:W-:Y:S01]  /*0630*/  @P4 MOV R25, R39 ;  /* 0x0000002700194202 */ /* 0x000fe20000000f00 */
[-C--:B-1----:R-:W-:Y:S01]  /*0640*/  @P6 IMAD R18, R37, R12.reuse, RZ ;  /* 0x0000000c25126224 */ /* 0x082fe200078e02ff */
[----:B------:R-:W1:Y:S01]  /*0650*/  @P6 LDC.64 R22, c[0x0][0x240] ;  /* 0x00009000ff166b82 */ /* 0x000e620000000a00 */
[----:B------:R-:W-:Y:S01]  /*0660*/  IADD3 R9, R9, R17, RZ ;  /* 0x0000001109097210 */ /* 0x000fe20007ffe0ff */
[----:B------:R-:W-:Y:S02]  /*0670*/  IMAD R14, R41, UR8, RZ ;  /* 0x00000008290e7c24 */ /* 0x000fe4000f8e02ff */
[C---:B------:R-:W-:Y:S02]  /*0680*/  @P6 IMAD R15, R36.reuse, R13, R18 ;  /* 0x0000000d240f6224 */ /* 0x040fe400078e0212 */
[----:B------:R-:W-:Y:S02]  /*0690*/  @P6 IMAD.WIDE.U32 R12, R36, R12, R38 ;  /* 0x0000000c240c6225 */ /* 0x000fe400078e0026 */
[----:B------:R-:W3:Y:S02]  /*06a0*/  @P4 LDC.64 R18, c[0x0][0x228] ;  /* 0x00008a00ff124b82 */ /* 0x000ee40000000a00 */
[C---:B------:R-:W-:Y:S01]  /*06b0*/  IMAD R53, R7.reuse, UR9, R14 ;  /* 0x0000000907357c24 */ /* 0x040fe2000f8e020e */
[----:B--2---:R-:W-:Y:S01]  /*06c0*/  @P6 LEA R20, P5, R12, R20, 0x1 ;  /* 0x000000140c146211 */ /* 0x004fe200078a08ff */
[----:B------:R-:W-:Y:S01]  /*06d0*/  IMAD.WIDE.U32 R58, R7, UR8, R8 ;  /* 0x00000008073a7c25 */ /* 0x000fe2000f8e0008 */
[----:B------:R-:W-:-:S02]  /*06e0*/  @P6 IADD3 R8, R13, R15, RZ ;  /* 0x0000000f0d086210 */ /* 0x000fc40007ffe0ff */
[----:B------:R-:W-:Y:S01]  /*06f0*/  CS2R R14, SRZ ;  /* 0x00000000000e7805 */ /* 0x000fe2000001ff00 */
[----:B------:R-:W2:Y:S01]  /*0700*/  @P4 LDC.64 R60, c[0x0][0x210] ;  /* 0x00008400ff3c4b82 */ /* 0x000ea20000000a00 */
[----:B0-----:R-:W-:Y:S01]  /*0710*/  @P6 IMAD R9, R37, R10, RZ ;  /* 0x0000000a25096224 */ /* 0x001fe200078e02ff */
[----:B------:R-:W-:Y:S02]  /*0720*/  IADD3 R53, R59, R53, RZ ;  /* 0x000000353b357210 */ /* 0x000fe40007ffe0ff */
[----:B------:R-:W-:Y:S01]  /*0730*/  @P6 LEA.HI.X R21, R12, R21, R8, 0x1, P5 ;  /* 0x000000150c156211 */ /* 0x000fe200028f0c08 */
[C---:B------:R-:W-:Y:S01]  /*0740*/  @P6 IMAD R13, R36.reuse, R11, R9 ;  /* 0x0000000b240d6224 */ /* 0x040fe200078e0209 */
[----:B------:R-:W-:Y:S02]  /*0750*/  @P6 MOV R52, R58 ;  /* 0x0000003a00346202 */ /* 0x000fe40000000f00 */
[C---:B------:R-:W-:Y:S01]  /*0760*/  @P4 IADD3 R27, P5, R36.reuse, 0x20, RZ ;  /* 0x00000020241b4810 */ /* 0x040fe20007fbe0ff */
[----:B------:R-:W0:Y:S02]  /*0770*/  @P4 LDC.64 R16, c[0x0][0x248] ;  /* 0x00009200ff104b82 */ /* 0x000e240000000a00 */
[----:B------:R-:W-:Y:S01]  /*0780*/  @P6 IMAD.WIDE.U32 R10, R36, R10, R52 ;  /* 0x0000000a240a6225 */ /* 0x000fe200078e0034 */
[----:B------:R-:W-:-:S04]  /*0790*/  @P4 IADD3.X R9, RZ, R37, RZ, P5, !PT ;  /* 0x00000025ff094210 */ /* 0x000fc80002ffe4ff */
[----:B------:R-:W-:Y:S01]  /*07a0*/  @P6 IADD3 R8, R11, R13, RZ ;  /* 0x0000000d0b086210 */ /* 0x000fe20007ffe0ff */
[----:B---3--:R-:W-:Y:S01]  /*07b0*/  @P4 IMAD R12, R9, R18, RZ ;  /* 0x00000012090c4224 */ /* 0x008fe200078e02ff */
[C---:B-1----:R-:W-:Y:S01]  /*07c0*/  @P6 LEA R22, P5, R10.reuse, R22, 0x1 ;  /* 0x000000160a166211 */ /* 0x042fe200078a08ff */
[----:B------:R-:W1:Y:S02]  /*07d0*/  @P4 LDC.64 R32, c[0x0][0x240] ;  /* 0x00009000ff204b82 */ /* 0x000e640000000a00 */
[----:B------:R-:W-:Y:S01]  /*07e0*/  @P4 IMAD R29, R27, R19, R12 ;  /* 0x000000131b1d4224 */ /* 0x000fe200078e020c */
[----:B------:R-:W-:Y:S02]  /*07f0*/  @P6 LEA.HI.X R23, R10, R23, R8, 0x1, P5 ;  /* 0x000000170a176211 */ /* 0x000fe400028f0c08 */
[----:B------:R-:W-:Y:S02]  /*0800*/  CS2R R8, SRZ ;  /* 0x0000000000087805 */ /* 0x000fe4000001ff00 */
[----:B------:R-:W-:-:S02]  /*0810*/  CS2R R10, SRZ ;  /* 0x00000000000a7805 */ /* 0x000fc4000001ff00 */
[----:B------:R-:W-:Y:S01]  /*0820*/  CS2R R12, SRZ ;  /* 0x00000000000c7805 */ /* 0x000fe2000001ff00 */
[----:B------:R-:W-:Y:S01]  /*0830*/  @P4 IMAD.WIDE.U32 R18, R27, R18, R24 ;  /* 0x000000121b124225 */ /* 0x000fe200078e0018 */
[----:B------:R-:W-:Y:S02]  /*0840*/  ISETP.LT.AND P5, PT, R43, R47, !P2 ;  /* 0x0000002f2b00720c */ /* 0x000fe400057a1270 */
[----:B------:R-:W-:Y:S01]  /*0850*/  IADD3 R46, R6, 0x60, RZ ;  /* 0x00000060062e7810 */ /* 0x000fe20007ffe0ff */
[----:B------:R3:W4:Y:S01]  /*0860*/  @P6 LDG.E.128 R8, desc[UR4][R20.64] ;  /* 0x0000000414086981 */ /* 0x000722000c1e1d00 */
[----:B------:R-:W-:-:S03]  /*0870*/  @P4 IADD3 R19, R19, R29, RZ ;  /* 0x0000001d13134210 */ /* 0x000fc60007ffe0ff */
[----:B------:R0:W4:Y:S01]  /*0880*/  @P6 LDG.E.128 R12, desc[UR4][R22.64] ;  /* 0x00000004160c6981 */ /* 0x000122000c1e1d00 */
[----:B--2---:R-:W-:Y:S02]  /*0890*/  @P4 LEA R60, P6, R18, R60, 0x1 ;  /* 0x0000003c123c4211 */ /* 0x004fe400078c08ff */
[----:B------:R-:W-:Y:S02]  /*08a0*/  ISETP.LT.AND P2, PT, R46, R47, !P2 ;  /* 0x0000002f2e00720c */ /* 0x000fe40005741270 */
[----:B------:R-:W-:Y:S01]  /*08b0*/  @P4 LEA.HI.X R61, R18, R61, R19, 0x1, P6 ;  /* 0x0000003d123d4211 */ /* 0x000fe200030f0c13 */
[----:B------:R-:W2:Y:S01]  /*08c0*/  @P5 LDC.64 R56, c[0x0][0x228] ;  /* 0x00008a00ff385b82 */ /* 0x000ea20000000a00 */
[----:B------:R-:W-:Y:S02]  /*08d0*/  @P4 IADD3 R27, P6, R36, 0x20, RZ ;  /* 0x00000020241b4810 */ /* 0x000fe40007fde0ff */
[----:B---3--:R-:W-:Y:S02]  /*08e0*/  @P4 MOV R20, R58 ;  /* 0x0000003a00144202 */ /* 0x008fe40000000f00 */
[----:B------:R-:W-:-:S02]  /*08f0*/  @P4 IADD3.X R19, RZ, R37, RZ, P6, !PT ;  /* 0x00000025ff134210 */ /* 0x000fc400037fe4ff */
[----:B------:R-:W-:Y:S01]  /*0900*/  @P4 MOV R21, R53 ;  /* 0x0000003500154202 */ /* 0x000fe20000000f00 */
[----:B------:R-:W3:Y:S01]  /*0910*/  @P5 LDC.64 R50, c[0x0][0x248] ;  /* 0x00009200ff325b82 */ /* 0x000ee20000000a00 */
[----:B------:R-:W-:Y:S01]  /*0920*/  @P5 MOV R54, R38 ;  /* 0x0000002600365202 */ /* 0x000fe20000000f00 */
[-C--:B0-----:R-:W-:Y:S01]  /*0930*/  @P4 IMAD R18, R19, R16.reuse, RZ ;  /* 0x0000001013124224 */ /* 0x081fe200078e02ff */
[C---:B------:R-:W-:Y:S02]  /*0940*/  @P5 IADD3 R19, P6, R36.reuse, 0x40, RZ ;  /* 0x0000004024135810 */ /* 0x040fe40007fde0ff */
[----:B------:R-:W-:Y:S01]  /*0950*/  @P5 MOV R55, R39 ;  /* 0x0000002700375202 */ /* 0x000fe20000000f00 */
[C---:B------:R-:W-:Y:S01]  /*0960*/  @P4 IMAD R25, R27.reuse, R17, R18 ;  /* 0x000000111b194224 */ /* 0x040fe200078e0212 */
[----:B------:R-:W-:Y:S01]  /*0970*/  @P5 IADD3.X R23, RZ, R37, RZ, P6, !PT ;  /* 0x00000025ff175210 */ /* 0x000fe200037fe4ff */
[----:B------:R-:W0:Y:S01]  /*0980*/  @P2 LDC.64 R34, c[0x0][0x228] ;  /* 0x00008a00ff222b82 */ /* 0x000e220000000a00 */
[----:B------:R-:W-:Y:S01]  /*0990*/  @P5 IADD3 R18, P6, R36, 0x40, RZ ;  /* 0x0000004024125810 */ /* 0x000fe20007fde0ff */
[----:B------:R-:W-:-:S03]  /*09a0*/  @P4 IMAD.WIDE.U32 R16, R27, R16, R20 ;  /* 0x000000101b104225 */ /* 0x000fc600078e0014 */
[----:B------:R-:W-:Y:S02]  /*09b0*/  @P5 IADD3.X R49, RZ, R37, RZ, P6, !PT ;  /* 0x00000025ff315210 */ /* 0x000fe400037fe4ff */
[----:B------:R-:W-:Y:S01]  /*09c0*/  @P4 IADD3 R17, R17, R25, RZ ;  /* 0x0000001911114210 */ /* 0x000fe20007ffe0ff */
[----:B------:R-:W0:Y:S01]  /*09d0*/  @P5 LDC.64 R30, c[0x0][0x210] ;  /* 0x00008400ff1e5b82 */ /* 0x000e220000000a00 */
[C---:B-1----:R-:W-:Y:S01]  /*09e0*/  @P4 LEA R32, P6, R16.reuse, R32, 0x1 ;  /* 0x0000002010204211 */ /* 0x042fe200078c08ff */
[-C--:B--2---:R-:W-:Y:S01]  /*09f0*/  @P5 IMAD R20, R23, R56.reuse, RZ ;  /* 0x0000003817145224 */ /* 0x084fe200078e02ff */
[----:B------:R-:W-:Y:S01]  /*0a00*/  CS2R R22, SRZ ;  /* 0x0000000000167805 */ /* 0x000fe2000001ff00 */
[C---:B------:R-:W-:Y:S01]  /*0a10*/  @P5 IMAD.WIDE.U32 R54, R19.reuse, R56, R54 ;  /* 0x0000003813365225 */ /* 0x040fe200078e0036 */
[----:B------:R-:W-:Y:S02]  /*0a20*/  @P4 LEA.HI.X R33, R16, R33, R17, 0x1, P6 ;  /* 0x0000002110214211 */ /* 0x000fe400030f0c11 */
[----:B------:R-:W-:Y:S01]  /*0a30*/  @P2 IADD3 R52, P6, R36, 0x60, RZ ;  /* 0x0000006024342810 */ /* 0x000fe20007fde0ff */
[----:B------:R-:W1:Y:S01]  /*0a40*/  @P2 LDC.64 R24, c[0x0][0x248] ;  /* 0x00009200ff182b82 */ /* 0x000e620000000a00 */
[----:B------:R-:W-:Y:S01]  /*0a50*/  @P5 IMAD R57, R19, R57, R20 ;  /* 0x0000003913395224 */ /* 0x000fe200078e0214 */
[----:B------:R-:W-:Y:S01]  /*0a60*/  @P5 MOV R16, R58 ;  /* 0x0000003a00105202 */ /* 0x000fe20000000f00 */
[----:B---3--:R-:W-:Y:S01]  /*0a70*/  @P5 IMAD R49, R49, R50, RZ ;  /* 0x0000003231315224 */ /* 0x008fe200078e02ff */
[----:B------:R-:W-:-:S02]  /*0a80*/  @P2 IADD3.X R21, RZ, R37, RZ, P6, !PT ;  /* 0x00000025ff152210 */ /* 0x000fc400037fe4ff */
[----:B------:R-:W-:Y:S01]  /*0a90*/  @P5 MOV R17, R53 ;  /* 0x0000003500115202 */ /* 0x000fe20000000f00 */
[C---:B------:R-:W-:Y:S01]  /*0aa0*/  @P5 IMAD R49, R18.reuse, R51, R49 ;  /* 0x0000003312315224 */ /* 0x040fe200078e0231 */
[----:B------:R-:W2:Y:S01]  /*0ab0*/  @P2 LDC.64 R28, c[0x0][0x210] ;  /* 0x00008400ff1c2b82 */ /* 0x000ea20000000a00 */
[----:B0-----:R-:W-:Y:S01]  /*0ac0*/  @P2 IMAD R56, R21, R34, RZ ;  /* 0x0000002215382224 */ /* 0x001fe200078e02ff */
[----:B------:R-:W-:Y:S01]  /*0ad0*/  CS2R R20, SRZ ;  /* 0x0000000000147805 */ /* 0x000fe2000001ff00 */
[----:B------:R-:W-:Y:S01]  /*0ae0*/  @P5 IMAD.WIDE.U32 R50, R18, R50, R16 ;  /* 0x0000003212325225 */ /* 0x000fe200078e0010 */
[----:B------:R-:W-:Y:S02]  /*0af0*/  CS2R R16, SRZ ;  /* 0x0000000000107805 */ /* 0x000fe4000001ff00 */
[----:B------:R-:W-:Y:S01]  /*0b00*/  CS2R R18, SRZ ;  /* 0x0000000000127805 */ /* 0x000fe2000001ff00 */
[----:B------:R-:W-:Y:S01]  /*0b10*/  @P2 IMAD R35, R52, R35, R56 ;  /* 0x0000002334232224 */ /* 0x000fe200078e0238 */
[----:B------:R-:W0:Y:S01]  /*0b20*/  @P5 LDC.64 R26, c[0x0][0x240] ;  /* 0x00009000ff1a5b82 */ /* 0x000e220000000a00 */
[----:B------:R3:W4:Y:S01]  /*0b30*/  @P4 LDG.E.128 R20, desc[UR4][R32.64] ;  /* 0x0000000420144981 */ /* 0x000722000c1e1d00 */
[----:B------:R-:W-:-:S03]  /*0b40*/  @P2 IADD3 R56, P6, R36, 0x60, RZ ;  /* 0x0000006024382810 */ /* 0x000fc60007fde0ff */
[----:B------:R-:W4:Y:S03]  /*0b50*/  @P4 LDG.E.128 R16, desc[UR4][R60.64] ;  /* 0x000000043c104981 */ /* 0x000f26000c1e1d00 */
[----:B---3--:R-:W3:Y:S01]  /*0b60*/  @P2 LDC.64 R32, c[0x0][0x240] ;  /* 0x00009000ff202b82 */ /* 0x008ee20000000a00 */
[----:B------:R-:W-:Y:S02]  /*0b70*/  @P5 LEA R36, P4, R54, R30, 0x1 ;  /* 0x0000001e36245211 */ /* 0x000fe400078808ff */
[----:B------:R-:W-:Y:S01]  /*0b80*/  @P2 IADD3.X R30, RZ, R37, RZ, P6, !PT ;  /* 0x00000025ff1e2210 */ /* 0x000fe200037fe4ff */
[----:B------:R-:W-:Y:S01]  /*0b90*/  @P2 IMAD.WIDE.U32 R38, R52, R34, R38 ;  /* 0x0000002234262225 */ /* 0x000fe200078e0026 */
[----:B------:R-:W-:Y:S02]  /*0ba0*/  @P5 IADD3 R55, R55, R57, RZ ;  /* 0x0000003937375210 */ /* 0x000fe40007ffe0ff */
[----:B------:R-:W-:Y:S01]  /*0bb0*/  @P2 MOV R59, R53 ;  /* 0x00000035003b2202 */ /* 0x000fe20000000f00 */
[----:B-1----:R-:W-:Y:S01]  /*0bc0*/  @P2 IMAD R30, R30, R24, RZ ;  /* 0x000000181e1e2224 */ /* 0x002fe200078e02ff */
[----:B------:R-:W-:-:S02]  /*0bd0*/  @P5 LEA.HI.X R37, R54, R31, R55, 0x1, P4 ;  /* 0x0000001f36255211 */ /* 0x000fc400020f0c37 */
[----:B------:R-:W-:Y:S01]  /*0be0*/  @P2 IADD3 R35, R39, R35, RZ ;  /* 0x0000002327232210 */ /* 0x000fe20007ffe0ff */
[----:B------:R-:W-:Y:S01]  /*0bf0*/  @P2 IMAD R31, R56, R25, R30 ;  /* 0x00000019381f2224 */ /* 0x000fe200078e021e */
[----:B--2---:R-:W-:Y:S01]  /*0c00*/  @P2 LEA R52, P4, R38, R28, 0x1 ;  /* 0x0000001c26342211 */ /* 0x004fe200078808ff */
[----:B------:R-:W-:Y:S01]  /*0c10*/  @P2 IMAD.WIDE.U32 R58, R56, R24, R58 ;  /* 0x00000018383a2225 */ /* 0x000fe200078e003a */
[----:B------:R-:W-:Y:S02]  /*0c20*/  @P5 IADD3 R49, R51, R49, RZ ;  /* 0x0000003133315210 */ /* 0x000fe40007ffe0ff */
[----:B0-----:R-:W-:Y:S02]  /*0c30*/  @P5 LEA R34, P6, R50, R26, 0x1 ;  /* 0x0000001a32225211 */ /* 0x001fe400078c08ff */
[----:B------:R-:W-:Y:S02]  /*0c40*/  @P2 LEA.HI.X R53, R38, R29, R35, 0x1, P4 ;  /* 0x0000001d26352211 */ /* 0x000fe400020f0c23 */
[----:B------:R-:W-:-:S02]  /*0c50*/  CS2R R24, SRZ ;  /* 0x0000000000187805 */ /* 0x000fc4000001ff00 */
[----:B------:R-:W-:Y:S02]  /*0c60*/  @P5 LEA.HI.X R35, R50, R27, R49, 0x1, P6 ;  /* 0x0000001b32235211 */ /* 0x000fe400030f0c31 */
[----:B------:R-:W-:Y:S02]  /*0c70*/  CS2R R26, SRZ ;  /* 0x00000000001a7805 */ /* 0x000fe4000001ff00 */
[----:B------:R-:W-:Y:S02]  /*0c80*/  @P2 IADD3 R38, R59, R31, RZ ;  /* 0x0000001f3b262210 */ /* 0x000fe40007ffe0ff */
[----:B------:R-:W-:Y:S02]  /*0c90*/  CS2R R28, SRZ ;  /* 0x00000000001c7805 */ /* 0x000fe4000001ff00 */
[----:B------:R-:W-:Y:S02]  /*0ca0*/  CS2R R30, SRZ ;  /* 0x00000000001e7805 */ /* 0x000fe4000001ff00 */
[C---:B---3--:R-:W-:Y:S01]  /*0cb0*/  @P2 LEA R50, P4, R58.reuse, R32, 0x1 ;  /* 0x000000203a322211 */ /* 0x048fe200078808ff */
[----:B------:R0:W2:Y:S03]  /*0cc0*/  @P5 LDG.E.128 R24, desc[UR4][R36.64] ;  /* 0x0000000424185981 */ /* 0x0000a6000c1e1d00 */
[----:B------:R-:W-:-:S02]  /*0cd0*/  @P2 LEA.HI.X R51, R58, R33, R38, 0x1, P4 ;  /* 0x000000213a332211 */ /* 0x000fc400020f0c26 */
[----:B------:R-:W-:Y:S01]  /*0ce0*/  CS2R R32, SRZ ;  /* 0x0000000000207805 */ /* 0x000fe2000001ff00 */
[----:B------:R1:W3:Y:S01]  /*0cf0*/  @P5 LDG.E.128 R28, desc[UR4][R34.64] ;  /* 0x00000004221c5981 */ /* 0x0002e2000c1e1d00 */
[----:B------:R-:W-:Y:S02]  /*0d00*/  CS2R R38, SRZ ;  /* 0x0000000000267805 */ /* 0x000fe4000001ff00 */
[----:B0-----:R-:W-:Y:S02]  /*0d10*/  CS2R R36, SRZ ;  /* 0x0000000000247805 */ /* 0x001fe4000001ff00 */
[----:B-1----:R-:W-:-:S04]  /*0d20*/  CS2R R34, SRZ ;  /* 0x0000000000227805 */ /* 0x002fc8000001ff00 */
[----:B------:R0:W3:Y:S04]  /*0d30*/  @P2 LDG.E.128 R36, desc[UR4][R50.64] ;  /* 0x0000000432242981 */ /* 0x0000e8000c1e1d00 */
[----:B------:R1:W3:Y:S01]  /*0d40*/  @P2 LDG.E.128 R32, desc[UR4][R52.64] ;  /* 0x0000000434202981 */ /* 0x0002e2000c1e1d00 */
[----:B------:R-:W-:Y:S02]  /*0d50*/  ISETP.NE.AND P5, PT, R45, RZ, PT ;  /* 0x000000ff2d00720c */ /* 0x000fe40003fa5270 */
[----:B------:R-:W-:Y:S01]  /*0d60*/  @P0 LEA R48, R0, R48, 0x7 ;  /* 0x0000003000300211 */ /* 0x000fe200078e38ff */
[----:B------:R-:W-:Y:S01]  /*0d70*/  BSSY B0, `(.L_x_3688) ;  /* 0x000009b000007945 */ /* 0x000fe20003800000 */
[-C--:B------:R-:W-:Y:S02]  /*0d80*/  ISETP.GE.AND P4, PT, R44, R47.reuse, PT ;  /* 0x0000002f2c00720c */ /* 0x080fe40003f86270 */
[----:B------:R-:W-:Y:S01]  /*0d90*/  ISETP.GE.AND P2, PT, R43, R47, PT ;  /* 0x0000002f2b00720c */ /* 0x000fe20003f46270 */
[----:B----4-:R-:W-:-:S02]  /*0da0*/  HADD2.F32 R49, -RZ, R8.H0_H0 ;  /* 0x20000008ff317230 */ /* 0x010fc40000004100 */
[----:B------:R-:W-:Y:S02]  /*0db0*/  HADD2.F32 R8, -RZ, R8.H1_H1 ;  /* 0x30000008ff087230 */ /* 0x000fe40000004100 */
[----:B------:R-:W-:Y:S02]  /*0dc0*/  HADD2.F32 R59, -RZ, R12.H1_H1 ;  /* 0x3000000cff3b7230 */ /* 0x000fe40000004100 */
[--C-:B------:R-:W-:Y:S02]  /*0dd0*/  HADD2.F32 R54, -RZ, R9.reuse.H0_H0 ;  /* 0x20000009ff367230 */ /* 0x100fe40000004100 */
[----:B------:R-:W-:Y:S02]  /*0de0*/  HADD2.F32 R55, -RZ, R9.H1_H1 ;  /* 0x30000009ff377230 */ /* 0x000fe40000004100 */
[----:B------:R-:W-:Y:S01]  /*0df0*/  FMUL.FTZ R8, R8, R59 ;  /* 0x0000003b08087220 */ /* 0x000fe20000410000 */
[--C-:B------:R-:W-:Y:S02]  /*0e00*/  HADD2.F32 R9, -RZ, R10.reuse.H0_H0 ;  /* 0x2000000aff097230 */ /* 0x100fe40000004100 */
[----:B------:R-:W-:-:S02]  /*0e10*/  HADD2.F32 R57, -RZ, R10.H1_H1 ;  /* 0x3000000aff397230 */ /* 0x000fc40000004100 */
[----:B------:R-:W-:Y:S02]  /*0e20*/  HADD2.F32 R58, -RZ, R12.H0_H0 ;  /* 0x2000000cff3a7230 */ /* 0x000fe40000004100 */
[--C-:B0-----:R-:W-:Y:S02]  /*0e30*/  HADD2.F32 R51, -RZ, R13.reuse.H0_H0 ;  /* 0x2000000dff337230 */ /* 0x101fe40000004100 */
[----:B------:R-:W-:Y:S02]  /*0e40*/  HADD2.F32 R50, -RZ, R13.H1_H1 ;  /* 0x3000000dff327230 */ /* 0x000fe40000004100 */
[--C-:B------:R-:W-:Y:S02]  /*0e50*/  HADD2.F32 R13, -RZ, R15.reuse.H0_H0 ;  /* 0x2000000fff0d7230 */ /* 0x100fe40000004100 */
[----:B------:R-:W-:Y:S02]  /*0e60*/  HADD2.F32 R10, -RZ, R15.H1_H1 ;  /* 0x3000000fff0a7230 */ /* 0x000fe40000004100 */
[----:B------:R-:W-:-:S02]  /*0e70*/  HADD2.F32 R12, -RZ, R14.H0_H0 ;  /* 0x2000000eff0c7230 */ /* 0x000fc40000004100 */
[----:B------:R-:W-:Y:S02]  /*0e80*/  HADD2.F32 R14, -RZ, R14.H1_H1 ;  /* 0x3000000eff0e7230 */ /* 0x000fe40000004100 */
[----:B-1----:R-:W-:Y:S02]  /*0e90*/  HADD2.F32 R52, -RZ, R20.H1_H1 ;  /* 0x30000014ff347230 */ /* 0x002fe40000004100 */
[--C-:B------:R-:W-:Y:S02]  /*0ea0*/  HADD2.F32 R53, -RZ, R16.reuse.H1_H1 ;  /* 0x30000010ff357230 */ /* 0x100fe40000004100 */
[----:B------:R-:W-:Y:S02]  /*0eb0*/  HADD2.F32 R16, -RZ, R16.H0_H0 ;  /* 0x20000010ff107230 */ /* 0x000fe40000004100 */
[----:B------:R-:W-:Y:S02]  /*0ec0*/  HADD2.F32 R15, -RZ, R20.H0_H0 ;  /* 0x20000014ff0f7230 */ /* 0x000fe40000004100 */
[----:B------:R-:W-:Y:S01]  /*0ed0*/  FMUL.FTZ R59, R53, R52 ;  /* 0x00000034353b7220 */ /* 0x000fe20000410000 */
[----:B------:R-:W-:Y:S01]  /*0ee0*/  FFMA.FTZ R53, R49, R58, R8 ;  /* 0x0000003a31357223 */ /* 0x000fe20000010008 */
[----:B------:R-:W-:-:S02]  /*0ef0*/  HADD2.F32 R8, -RZ, R17.H0_H0 ;  /* 0x20000011ff087230 */ /* 0x000fc40000004100 */
[----:B------:R-:W-:Y:S02]  /*0f00*/  HADD2.F32 R49, -RZ, R21.H0_H0 ;  /* 0x20000015ff317230 */ /* 0x000fe40000004100 */
[----:B------:R-:W-:Y:S01]  /*0f10*/  FFMA.FTZ R15, R16, R15, R59 ;  /* 0x0000000f100f7223 */ /* 0x000fe2000001003b */
[----:B------:R-:W-:Y:S02]  /*0f20*/  HADD2.F32 R17, -RZ, R17.H1_H1 ;  /* 0x30000011ff117230 */ /* 0x000fe40000004100 */
[----:B------:R-:W-:Y:S02]  /*0f30*/  HADD2.F32 R16, -RZ, R21.H1_H1 ;  /* 0x30000015ff107230 */ /* 0x000fe40000004100 */
[----:B------:R-:W-:Y:S01]  /*0f40*/  FFMA.FTZ R20, R8, R49, R15 ;  /* 0x0000003108147223 */ /* 0x000fe2000001000f */
[----:B------:R-:W-:Y:S01]  /*0f50*/  FFMA.FTZ R54, R54, R51, R53 ;  /* 0x0000003336367223 */ /* 0x000fe20000010035 */
[----:B------:R-:W-:Y:S02]  /*0f60*/  HADD2.F32 R8, -RZ, R18.H0_H0 ;  /* 0x20000012ff087230 */ /* 0x000fe40000004100 */
[----:B------:R-:W-:-:S02]  /*0f70*/  HADD2.F32 R15, -RZ, R22.H0_H0 ;  /* 0x20000016ff0f7230 */ /* 0x000fc40000004100 */
[----:B------:R-:W-:Y:S01]  /*0f80*/  FFMA.FTZ R17, R17, R16, R20 ;  /* 0x0000001011117223 */ /* 0x000fe20000010014 */
[----:B------:R-:W-:-:S03]  /*0f90*/  FFMA.FTZ R50, R55, R50, R54 ;  /* 0x0000003237327223 */ /* 0x000fc60000010036 */
[----:B------:R-:W-:Y:S01]  /*0fa0*/  FFMA.FTZ R17, R8, R15, R17 ;  /* 0x0000000f08117223 */ /* 0x000fe20000010011 */
[----:B------:R-:W-:Y:S01]  /*0fb0*/  FFMA.FTZ R12, R9, R12, R50 ;  /* 0x0000000c090c7223 */ /* 0x000fe20000010032 */
[--C-:B------:R-:W-:Y:S02]  /*0fc0*/  HADD2.F32 R15, -RZ, R23.reuse.H0_H0 ;  /* 0x20000017ff0f7230 */ /* 0x100fe40000004100 */
[----:B------:R-:W-:Y:S02]  /*0fd0*/  HADD2.F32 R8, -RZ, R23.H1_H1 ;  /* 0x30000017ff087230 */ /* 0x000fe40000004100 */
[----:B------:R-:W-:Y:S02]  /*0fe0*/  HADD2.F32 R9, -RZ, R22.H1_H1 ;  /* 0x30000016ff097230 */ /* 0x000fe40000004100 */
[----:B------:R-:W-:Y:S02]  /*0ff0*/  HADD2.F32 R18, -RZ, R18.H1_H1 ;  /* 0x30000012ff127230 */ /* 0x000fe40000004100 */
[----:B--2---:R-:W-:-:S02]  /*1000*/  HADD2.F32 R21, -RZ, R24.H0_H0 ;  /* 0x20000018ff157230 */ /* 0x004fc40000004100 */
[----:B------:R-:W-:Y:S02]  /*1010*/  HADD2.F32 R24, -RZ, R24.H1_H1 ;  /* 0x30000018ff187230 */ /* 0x000fe40000004100 */
[--C-:B---3--:R-:W-:Y:S02]  /*1020*/  HADD2.F32 R50, -RZ, R28.reuse.H0_H0 ;  /* 0x2000001cff327230 */ /* 0x108fe40000004100 */
[----:B------:R-:W-:Y:S02]  /*1030*/  HADD2.F32 R23, -RZ, R28.H1_H1 ;  /* 0x3000001cff177230 */ /* 0x000fe40000004100 */
[--C-:B------:R-:W-:Y:S02]  /*1040*/  HADD2.F32 R28, -RZ, R29.reuse.H0_H0 ;  /* 0x2000001dff1c7230 */ /* 0x100fe40000004100 */
[----:B------:R-:W-:Y:S02]  /*1050*/  HADD2.F32 R20, -RZ, R29.H1_H1 ;  /* 0x3000001dff147230 */ /* 0x000fe40000004100 */
[----:B------:R-:W-:Y:S01]  /*1060*/  FMUL.FTZ R24, R24, R23 ;  /* 0x0000001718187220 */ /* 0x000fe20000410000 */
[----:B------:R-:W-:-:S02]  /*1070*/  HADD2.F32 R29, -RZ, R36.H1_H1 ;  /* 0x30000024ff1d7230 */ /* 0x000fc40000004100 */
[--C-:B------:R-:W-:Y:S02]  /*1080*/  HADD2.F32 R22, -RZ, R32.reuse.H1_H1 ;  /* 0x30000020ff167230 */ /* 0x100fe40000004100 */
[----:B------:R-:W-:Y:S01]  /*1090*/  FFMA.FTZ R9, R18, R9, R17 ;  /* 0x0000000912097223 */ /* 0x000fe20000010011 */
[----:B------:R-:W-:Y:S02]  /*10a0*/  HADD2.F32 R32, -RZ, R32.H0_H0 ;  /* 0x20000020ff207230 */ /* 0x000fe40000004100 */
[----:B------:R-:W-:Y:S02]  /*10b0*/  HADD2.F32 R23, -RZ, R36.H0_H0 ;  /* 0x20000024ff177230 */ /* 0x000fe40000004100 */
[----:B------:R-:W-:Y:S01]  /*10c0*/  FMUL.FTZ R29, R22, R29 ;  /* 0x0000001d161d7220 */ /* 0x000fe20000410000 */
[----:B------:R-:W-:Y:S02]  /*10d0*/  HADD2.F32 R17, -RZ, R25.H0_H0 ;  /* 0x20000019ff117230 */ /* 0x000fe40000004100 */
[----:B------:R-:W-:Y:S01]  /*10e0*/  FFMA.FTZ R24, R21, R50, R24 ;  /* 0x0000003215187223 */ /* 0x000fe20000010018 */
[----:B------:R-:W-:-:S02]  /*10f0*/  HADD2.F32 R56, -RZ, R11.H0_H0 ;  /* 0x2000000bff387230 */ /* 0x000fc40000004100 */
[----:B------:R-:W-:Y:S01]  /*1100*/  FFMA.FTZ R57, R57, R14, R12 ;  /* 0x0000000e39397223 */ /* 0x000fe2000001000c */
[----:B------:R-:W-:Y:S02]  /*1110*/  HADD2.F32 R21, -RZ, R33.H0_H0 ;  /* 0x20000021ff157230 */ /* 0x000fe40000004100 */
[----:B------:R-:W-:Y:S01]  /*1120*/  FFMA.FTZ R32, R32, R23, R29 ;  /* 0x0000001720207223 */ /* 0x000fe2000001001d */
[----:B------:R-:W-:Y:S02]  /*1130*/  HADD2.F32 R22, -RZ, R37.H0_H0 ;  /* 0x20000025ff167230 */ /* 0x000fe40000004100 */
[----:B------:R-:W-:Y:S01]  /*1140*/  FFMA.FTZ R28, R17, R28, R24 ;  /* 0x0000001c111c7223 */ /* 0x000fe20000010018 */
[----:B------:R-:W-:Y:S02]  /*1150*/  HADD2.F32 R25, -RZ, R25.H1_H1 ;  /* 0x30000019ff197230 */ /* 0x000fe40000004100 */
[----:B------:R-:W-:Y:S01]  /*1160*/  FFMA.FTZ R56, R56, R13, R57 ;  /* 0x0000000d38387223 */ /* 0x000fe20000010039 */
[----:B------:R-:W-:-:S02]  /*1170*/  HADD2.F32 R12, -RZ, R19.H0_H0 ;  /* 0x20000013ff0c7230 */ /* 0x000fc40000004100 */
[----:B------:R-:W-:Y:S01]  /*1180*/  FFMA.FTZ R22, R21, R22, R32 ;  /* 0x0000001615167223 */ /* 0x000fe20000010020 */
[----:B------:R-:W-:Y:S02]  /*1190*/  HADD2.F32 R33, -RZ, R33.H1_H1 ;  /* 0x30000021ff217230 */ /* 0x000fe40000004100 */
[----:B------:R-:W-:Y:S02]  /*11a0*/  HADD2.F32 R24, -RZ, R37.H1_H1 ;  /* 0x30000025ff187230 */ /* 0x000fe40000004100 */
[----:B------:R-:W-:Y:S01]  /*11b0*/  FFMA.FTZ R28, R25, R20, R28 ;  /* 0x00000014191c7223 */ /* 0x000fe2000001001c */
[----:B------:R-:W-:Y:S02]  /*11c0*/  HADD2.F32 R13, -RZ, R26.H0_H0 ;  /* 0x2000001aff0d7230 */ /* 0x000fe40000004100 */
[----:B------:R-:W-:Y:S02]  /*11d0*/  HADD2.F32 R18, -RZ, R30.H0_H0 ;  /* 0x2000001eff127230 */ /* 0x000fe40000004100 */
[----:B------:R-:W-:Y:S01]  /*11e0*/  FFMA.FTZ R12, R12, R15, R9 ;  /* 0x0000000f0c0c7223 */ /* 0x000fe20000010009 */
[----:B------:R-:W-:-:S02]  /*11f0*/  HADD2.F32 R17, -RZ, R34.H0_H0 ;  /* 0x20000022ff117230 */ /* 0x000fc40000004100 */
[----:B------:R-:W-:Y:S01]  /*1200*/  FFMA.FTZ R22, R33, R24, R22 ;  /* 0x0000001821167223 */ /* 0x000fe20000010016 */
[----:B------:R-:W-:Y:S02]  /*1210*/  HADD2.F32 R20, -RZ, R38.H0_H0 ;  /* 0x20000026ff147230 */ /* 0x000fe40000004100 */
[----:B------:R-:W-:Y:S01]  /*1220*/  FFMA.FTZ R13, R13, R18, R28 ;  /* 0x000000120d0d7223 */ /* 0x000fe2000001001c */
[----:B------:R-:W-:Y:S02]  /*1230*/  HADD2.F32 R26, -RZ, R26.H1_H1 ;  /* 0x3000001aff1a7230 */ /* 0x000fe40000004100 */
[----:B------:R-:W-:Y:S02]  /*1240*/  HADD2.F32 R15, -RZ, R30.H1_H1 ;  /* 0x3000001eff0f7230 */ /* 0x000fe40000004100 */
[----:B------:R-:W-:Y:S01]  /*1250*/  FFMA.FTZ R17, R17, R20, R22 ;  /* 0x0000001411117223 */ /* 0x000fe20000010016 */
[----:B------:R-:W-:Y:S02]  /*1260*/  HADD2.F32 R34, -RZ, R34.H1_H1 ;  /* 0x30000022ff227230 */ /* 0x000fe40000004100 */
[----:B------:R-:W-:-:S02]  /*1270*/  HADD2.F32 R21, -RZ, R38.H1_H1 ;  /* 0x30000026ff157230 */ /* 0x000fc40000004100 */
[----:B------:R-:W-:Y:S01]  /*1280*/  FFMA.FTZ R26, R26, R15, R13 ;  /* 0x0000000f1a1a7223 */ /* 0x000fe2000001000d */
[----:B------:R-:W-:Y:S02]  /*1290*/  HADD2.F32 R9, -RZ, R27.H0_H0 ;  /* 0x2000001bff097230 */ /* 0x000fe40000004100 */
[----:B------:R-:W-:Y:S02]  /*12a0*/  HADD2.F32 R16, -RZ, R31.H0_H0 ;  /* 0x2000001fff107230 */ /* 0x000fe40000004100 */
[----:B------:R-:W-:Y:S01]  /*12b0*/  FFMA.FTZ R34, R34, R21, R17 ;  /* 0x0000001522227223 */ /* 0x000fe20000010011 */
[----:B------:R-:W-:Y:S02]  /*12c0*/  HADD2.F32 R13, -RZ, R35.H0_H0 ;  /* 0x20000023ff0d7230 */ /* 0x000fe40000004100 */
[----:B------:R-:W-:Y:S02]  /*12d0*/  HADD2.F32 R18, -RZ, R39.H0_H0 ;  /* 0x20000027ff127230 */ /* 0x000fe40000004100 */
[----:B------:R-:W-:Y:S01]  /*12e0*/  FFMA.FTZ R26, R9, R16, R26 ;  /* 0x00000010091a7223 */ /* 0x000fe2000001001a */
[----:B------:R-:W-:-:S02]  /*12f0*/  HADD2.F32 R11, -RZ, R11.H1_H1 ;  /* 0x3000000bff0b7230 */ /* 0x000fc40000004100 */
[----:B------:R-:W-:Y:S02]  /*1300*/  HADD2.F32 R19, -RZ, R19.H1_H1 ;  /* 0x30000013ff137230 */ /* 0x000fe40000004100 */
[----:B------:R-:W-:Y:S01]  /*1310*/  FFMA.FTZ R18, R13, R18, R34 ;  /* 0x000000120d127223 */ /* 0x000fe20000010022 */
[----:B------:R-:W-:Y:S02]  /*1320*/  HADD2.F32 R27, -RZ, R27.H1_H1 ;  /* 0x3000001bff1b7230 */ /* 0x000fe40000004100 */
[----:B------:R-:W-:Y:S02]  /*1330*/  HADD2.F32 R14, -RZ, R31.H1_H1 ;  /* 0x3000001fff0e7230 */ /* 0x000fe40000004100 */
[----:B------:R-:W-:Y:S02]  /*1340*/  HADD2.F32 R35, -RZ, R35.H1_H1 ;  /* 0x30000023ff237230 */ /* 0x000fe40000004100 */
[----:B------:R-:W-:Y:S02]  /*1350*/  HADD2.F32 R16, -RZ, R39.H1_H1 ;  /* 0x30000027ff107230 */ /* 0x000fe40000004100 */
[----:B------:R-:W-:Y:S01]  /*1360*/  FFMA.FTZ R10, R11, R10, R56 ;  /* 0x0000000a0b0a7223 */ /* 0x000fe20000010038 */
[----:B------:R-:W-:Y:S01]  /*1370*/  FFMA.FTZ R12, R19, R8, R12 ;  /* 0x00000008130c7223 */ /* 0x000fe2000001000c */
[----:B------:R-:W-:Y:S01]  /*1380*/  FFMA.FTZ R26, R27, R14, R26 ;  /* 0x0000000e1b1a7223 */ /* 0x000fe2000001001a */
        /* <DEDUP_REMOVED lines=13> */
[----:B0-----:R-:W-:-:S02]  /*1460*/  FADD.FTZ R12, R9, R8 ;  /* 0x00000008090c7221 */ /* 0x001fc40000010000 */
[----:B------:R-:W0:Y:S01]  /*1470*/  LDC.64 R8, c[0x0][0x2d0] ;  /* 0x0000b400ff087b82 */ /* 0x000e220000000a00 */
[----:B-1----:R-:W-:Y:S01]  /*1480*/  FADD.FTZ R14, R11, R14 ;  /* 0x0000000e0b0e7221 */ /* 0x002fe20000010000 */
[----:B--2---:R-:W-:Y:S01]  /*1490*/  FADD.FTZ R17, R16, R13 ;  /* 0x0000000d10117221 */ /* 0x004fe20000010000 */
[----:B---3--:R-:W-:Y:S01]  /*14a0*/  FADD.FTZ R20, R19, R10 ;  /* 0x0000000a13147221 */ /* 0x008fe20000010000 */
[----:B------:R-:W1:Y:S04]  /*14b0*/  SHFL.BFLY PT, R13, R12, 0x1, 0x1f ;  /* 0x0c201f000c0d7f89 */ /* 0x000e6800000e0000 */
[----:B------:R-:W2:Y:S04]  /*14c0*/  SHFL.BFLY PT, R15, R14, 0x1, 0x1f ;  /* 0x0c201f000e0f7f89 */ /* 0x000ea800000e0000 */
[----:B------:R-:W3:Y:S04]  /*14d0*/  SHFL.BFLY PT, R18, R17, 0x1, 0x1f ;  /* 0x0c201f0011127f89 */ /* 0x000ee800000e0000 */
[----:B------:R-:W4:Y:S01]  /*14e0*/  SHFL.BFLY PT, R21, R20, 0x1, 0x1f ;  /* 0x0c201f0014157f89 */ /* 0x000f2200000e0000 */
[----:B------:R-:W-:Y:S01]  /*14f0*/  @P0 SHF.R.S32.HI R11, RZ, 0x1f, R48 ;  /* 0x0000001fff0b0819 */ /* 0x000fe20000011430 */
[----:B------:R-:W-:-:S03]  /*1500*/  HFMA2.MMA R10, -RZ, RZ, 0, 0 ;  /* 0x00000000ff0a7435 */ /* 0x000fc600000001ff */
[----:B------:R-:W-:-:S04]  /*1510*/  @P0 LEA.HI R11, R11, R48, RZ, 0x7 ;  /* 0x000000300b0b0211 */ /* 0x000fc800078f38ff */
[----:B------:R-:W-:Y:S02]  /*1520*/  @P0 LOP3.LUT R10, R11, 0xffffff80, RZ, 0xc0, !PT ;  /* 0xffffff800b0a0812 */ /* 0x000fe400078ec0ff */
[----:B------:R-:W-:Y:S01]  /*1530*/  ISETP.GE.AND P0, PT, R46, R47, PT ;  /* 0x0000002f2e00720c */ /* 0x000fe20003f06270 */
[----:B-1----:R-:W-:Y:S01]  /*1540*/  FADD.FTZ R19, R12, R13 ;  /* 0x0000000d0c137221 */ /* 0x002fe20000010000 */
[----:B--2---:R-:W-:Y:S01]  /*1550*/  FADD.FTZ R15, R14, R15 ;  /* 0x0000000f0e0f7221 */ /* 0x004fe20000010000 */
[----:B---3--:R-:W-:Y:S01]  /*1560*/  FADD.FTZ R18, R17, R18 ;  /* 0x0000001211127221 */ /* 0x008fe20000010000 */
[----:B----4-:R-:W-:Y:S01]  /*1570*/  FADD.FTZ R21, R20, R21 ;  /* 0x0000001514157221 */ /* 0x010fe20000010000 */
[----:B0-----:R-:W-:Y:S08]  /*1580*/  @P5 BRA `(.L_x_3689) ;  /* 0x0000000000645947 */ /* 0x001ff00003800000 */
[----:B------:R-:W0:Y:S01]  /*1590*/  LDC.64 R16, c[0x0][0x278] ;  /* 0x00009e00ff107b82 */ /* 0x000e220000000a00 */
[----:B------:R-:W-:Y:S01]  /*15a0*/  SHF.R.S32.HI R14, RZ, 0x1f, R10 ;  /* 0x0000001fff0e7819 */ /* 0x000fe2000001140a */
[----:B------:R-:W-:Y:S01]  /*15b0*/  ULDC.64 UR8, c[0x0][0x280] ;  /* 0x0000a00000087ab9 */ /* 0x000fe20000000a00 */
[----:B------:R-:W-:Y:S02]  /*15c0*/  IADD3 R12, P5, R5, R10, RZ ;  /* 0x0000000a050c7210 */ /* 0x000fe40007fbe0ff */
[----:B------:R-:W-:Y:S02]  /*15d0*/  FSEL R15, R15, RZ, !P4 ;  /* 0x000000ff0f0f7208 */ /* 0x000fe40006000000 */
[----:B------:R-:W-:Y:S01]  /*15e0*/  LEA.HI.X.SX32 R13, R5, R14, 0x1, P5 ;  /* 0x0000000e050d7211 */ /* 0x000fe200028f0eff */
[C---:B0-----:R-:W-:Y:S02]  /*15f0*/  IMAD R14, R16.reuse, UR7, RZ ;  /* 0x00000007100e7c24 */ /* 0x041fe4000f8e02ff */
[----:B------:R-:W-:-:S04]  /*1600*/  IMAD.WIDE.U32 R12, R16, UR6, R12 ;  /* 0x00000006100c7c25 */ /* 0x000fc8000f8e000c */
[----:B------:R-:W-:Y:S01]  /*1610*/  IMAD R11, R17, UR6, R14 ;  /* 0x00000006110b7c24 */ /* 0x000fe2000f8e020e */
[----:B------:R-:W-:Y:S01]  /*1620*/  FSEL R17, R18, RZ, !P2 ;  /* 0x000000ff12117208 */ /* 0x000fe20005000000 */
[----:B------:R-:W-:-:S03]  /*1630*/  IMAD R14, R41, UR8, RZ ;  /* 0x00000008290e7c24 */ /* 0x000fc6000f8e02ff */
[----:B------:R-:W-:Y:S01]  /*1640*/  IADD3 R13, R13, R11, RZ ;  /* 0x0000000b0d0d7210 */ /* 0x000fe20007ffe0ff */
[C---:B------:R-:W-:Y:S02]  /*1650*/  IMAD R11, R7.reuse, UR9, R14 ;  /* 0x00000009070b7c24 */ /* 0x040fe4000f8e020e */
[----:B------:R-:W-:Y:S01]  /*1660*/  IMAD.WIDE.U32 R12, R7, UR8, R12 ;  /* 0x00000008070c7c25 */ /* 0x000fe2000f8e000c */
[----:B------:R-:W-:Y:S02]  /*1670*/  ULDC.64 UR8, c[0x0][0x260] ;  /* 0x0000980000087ab9 */ /* 0x000fe40000000a00 */
[----:B------:R-:W-:-:S04]  /*1680*/  IADD3 R6, P5, R6, R12, RZ ;  /* 0x0000000c06067210 */ /* 0x000fc80007fbe0ff */
[----:B------:R-:W-:Y:S02]  /*1690*/  IADD3.X R13, R42, R13, R11, P5, !PT ;  /* 0x0000000d2a0d7210 */ /* 0x000fe40002ffe40b */
[C---:B------:R-:W-:Y:S02]  /*16a0*/  LEA R12, P5, R6.reuse, UR8, 0x2 ;  /* 0x00000008060c7c11 */ /* 0x040fe4000f8a10ff */
[----:B------:R-:W-:Y:S02]  /*16b0*/  FSEL R11, R19, RZ, !P3 ;  /* 0x000000ff130b7208 */ /* 0x000fe40005800000 */
[----:B------:R-:W-:Y:S02]  /*16c0*/  LEA.HI.X R13, R6, UR9, R13, 0x2, P5 ;  /* 0x00000009060d7c11 */ /* 0x000fe4000a8f140d */
[----:B------:R-:W-:-:S03]  /*16d0*/  FSEL R19, R21, RZ, !P0 ;  /* 0x000000ff15137208 */ /* 0x000fc60004000000 */
[----:B------:R0:W-:Y:S04]  /*16e0*/  STG.E desc[UR4][R12.64], R11 ;  /* 0x0000000b0c007986 */ /* 0x0001e8000c101904 */
[----:B------:R0:W-:Y:S04]  /*16f0*/  STG.E desc[UR4][R12.64+0x80], R15 ;  /* 0x0000800f0c007986 */ /* 0x0001e8000c101904 */
[----:B------:R0:W-:Y:S04]  /*1700*/  STG.E desc[UR4][R12.64+0x100], R17 ;  /* 0x000100110c007986 */ /* 0x0001e8000c101904 */
[----:B------:R0:W-:Y:S02]  /*1710*/  STG.E desc[UR4][R12.64+0x180], R19 ;  /* 0x000180130c007986 */ /* 0x0001e4000c101904 */
.L_x_3689:
[----:B------:R-:W-:Y:S05]  /*1720*/  BSYNC B0 ;  /* 0x0000000000007941 */ /* 0x000fea0003800000 */
.L_x_3688:
[----:B------:R-:W-:Y:S01]  /*1730*/  IADD3 R4, R4, 0x7f, RZ ;  /* 0x0000007f04047810 */ /* 0x000fe20007ffe0ff */
[----:B------:R-:W-:Y:S01]  /*1740*/  BSSY B0, `(.L_x_3690) ;  /* 0x0000029000007945 */ /* 0x000fe20003800000 */
[----:B0-----:R-:W-:Y:S02]  /*1750*/  SHF.L.U32 R12, R10, 0x6, RZ ;  /* 0x000000060a0c7819 */ /* 0x001fe400000006ff */
[----:B------:R-:W-:Y:S02]  /*1760*/  SHF.R.S32.HI R11, RZ, 0x1f, R4 ;  /* 0x0000001fff0b7819 */ /* 0x000fe40000011404 */
[----:B------:R-:W-:Y:S02]  /*1770*/  SHF.L.U32 R13, R2, 0xd, RZ ;  /* 0x0000000d020d7819 */ /* 0x000fe400000006ff */
[----:B------:R-:W-:Y:S02]  /*1780*/  LEA.HI R11, R11, R4, RZ, 0x7 ;  /* 0x000000040b0b7211 */ /* 0x000fe400078f38ff */
[----:B------:R-:W-:-:S02]  /*1790*/  SHF.L.U32 R6, R3, 0x2, RZ ;  /* 0x0000000203067819 */ /* 0x000fc400000006ff */
[----:B------:R-:W-:Y:S02]  /*17a0*/  LOP3.LUT R4, R11, 0xffffff80, RZ, 0xc0, !PT ;  /* 0xffffff800b047812 */ /* 0x000fe400078ec0ff */
[----:B------:R-:W-:Y:S02]  /*17b0*/  SHF.R.S32.HI R14, RZ, 0x1f, R12 ;  /* 0x0000001fff0e7819 */ /* 0x000fe4000001140c */
[----:B------:R-:W-:Y:S02]  /*17c0*/  IADD3 R4, -R5, R4, RZ ;  /* 0x0000000405047210 */ /* 0x000fe40007ffe1ff */
[--C-:B------:R-:W-:Y:S02]  /*17d0*/  IADD3 R12, P0, P2, R12, R6, R13.reuse ;  /* 0x000000060c0c7210 */ /* 0x100fe40007a1e00d */
[----:B------:R-:W-:Y:S02]  /*17e0*/  ISETP.GE.OR P1, PT, R3, R4, P1 ;  /* 0x000000040300720c */ /* 0x000fe40000f26670 */
[----:B------:R-:W-:-:S02]  /*17f0*/  SHF.R.S32.HI R13, RZ, 0x1f, R13 ;  /* 0x0000001fff0d7819 */ /* 0x000fc4000001140d */
[----:B------:R-:W-:-:S04]  /*1800*/  SHF.R.S32.HI R6, RZ, 0x1f, R6 ;  /* 0x0000001fff067819 */ /* 0x000fc80000011406 */
[----:B------:R-:W-:Y:S01]  /*1810*/  IADD3.X R13, R14, R6, R13, P0, P2 ;  /* 0x000000060e0d7210 */ /* 0x000fe200007e440d */
[----:B------:R-:W-:-:S04]  /*1820*/  IMAD R6, R8, UR7, RZ ;  /* 0x0000000708067c24 */ /* 0x000fc8000f8e02ff */
[----:B------:R-:W-:Y:S02]  /*1830*/  IMAD R9, R9, UR6, R6 ;  /* 0x0000000609097c24 */ /* 0x000fe4000f8e0206 */
[----:B------:R-:W-:-:S05]  /*1840*/  IMAD.WIDE.U32 R12, R8, UR6, R12 ;  /* 0x00000006080c7c25 */ /* 0x000fca000f8e000c */
[----:B------:R-:W-:Y:S01]  /*1850*/  IADD3 R11, R13, R9, RZ ;  /* 0x000000090d0b7210 */ /* 0x000fe20007ffe0ff */
[----:B------:R-:W-:Y:S06]  /*1860*/  @P1 BRA `(.L_x_3691) ;  /* 0x0000000000581947 */ /* 0x000fec0003800000 */
[----:B------:R-:W0:Y:S01]  /*1870*/  LDC.64 R8, c[0x0][0x2a8] ;  /* 0x0000aa00ff087b82 */ /* 0x000e220000000a00 */
[----:B------:R-:W-:Y:S01]  /*1880*/  SHF.R.S32.HI R6, RZ, 0x1f, R5 ;  /* 0x0000001fff067819 */ /* 0x000fe20000011405 */
[----:B------:R-:W-:Y:S01]  /*1890*/  ULDC.64 UR8, c[0x0][0x2b0] ;  /* 0x0000ac0000087ab9 */ /* 0x000fe20000000a00 */
[--C-:B------:R-:W-:Y:S02]  /*18a0*/  IADD3 R4, P0, P1, R10, R5, R3.reuse ;  /* 0x000000050a047210 */ /* 0x100fe4000791e003 */
[----:B------:R-:W-:Y:S02]  /*18b0*/  SHF.R.S32.HI R14, RZ, 0x1f, R10 ;  /* 0x0000001fff0e7819 */ /* 0x000fe4000001140a */
[----:B------:R-:W-:-:S04]  /*18c0*/  SHF.R.S32.HI R5, RZ, 0x1f, R3 ;  /* 0x0000001fff057819 */ /* 0x000fc80000011403 */
[----:B------:R-:W-:Y:S02]  /*18d0*/  IADD3.X R5, R14, R6, R5, P0, P1 ;  /* 0x000000060e057210 */ /* 0x000fe400007e2405 */
[----:B-----5:R-:W-:Y:S01]  /*18e0*/  FSETP.NEU.FTZ.AND P0, PT, R40, -INF , PT ;  /* 0xff8000002800780b */ /* 0x020fe20003f1d000 */
[C---:B0-----:R-:W-:Y:S02]  /*18f0*/  IMAD R6, R8.reuse, UR7, RZ ;  /* 0x0000000708067c24 */ /* 0x041fe4000f8e02ff */
[----:B------:R-:W-:-:S04]  /*1900*/  IMAD.WIDE.U32 R4, R8, UR6, R4 ;  /* 0x0000000608047c25 */ /* 0x000fc8000f8e0004 */
[----:B------:R-:W-:Y:S02]  /*1910*/  IMAD R9, R9, UR6, R6 ;  /* 0x0000000609097c24 */ /* 0x000fe4000f8e0206 */
[----:B------:R-:W-:-:S03]  /*1920*/  IMAD R6, R41, UR8, RZ ;  /* 0x0000000829067c24 */ /* 0x000fc6000f8e02ff */
[----:B------:R-:W-:Y:S01]  /*1930*/  IADD3 R5, R5, R9, RZ ;  /* 0x0000000905057210 */ /* 0x000fe20007ffe0ff */
[C---:B------:R-:W-:Y:S02]  /*1940*/  IMAD R9, R7.reuse, UR9, R6 ;  /* 0x0000000907097c24 */ /* 0x040fe4000f8e0206 */
[----:B------:R-:W-:Y:S01]  /*1950*/  FMUL.FTZ R6, R40, 1.4426950216293334961 ;  /* 0x3fb8aa3b28067820 */ /* 0x000fe20000410000 */
[----:B------:R-:W-:Y:S01]  /*1960*/  IMAD.WIDE.U32 R4, R7, UR8, R4 ;  /* 0x0000000807047c25 */ /* 0x000fe2000f8e0004 */
[----:B------:R-:W-:-:S04]  /*1970*/  ULDC.64 UR8, c[0x0][0x2a0] ;  /* 0x0000a80000087ab9 */ /* 0x000fc80000000a00 */
[----:B------:R-:W-:Y:S02]  /*1980*/  IADD3 R5, R5, R9, RZ ;  /* 0x0000000905057210 */ /* 0x000fe40007ffe0ff */
[----:B------:R-:W-:-:S04]  /*1990*/  LEA R8, P1, R4, UR8, 0x2 ;  /* 0x0000000804087c11 */ /* 0x000fc8000f8210ff */
[----:B------:R-:W-:Y:S02]  /*19a0*/  LEA.HI.X R9, R4, UR9, R5, 0x2, P1 ;  /* 0x0000000904097c11 */ /* 0x000fe400088f1405 */
[----:B------:R-:W-:-:S05]  /*19b0*/  FSEL R5, R6, RZ, P0 ;  /* 0x000000ff06057208 */ /* 0x000fca0000000000 */
[----:B------:R0:W-:Y:S02]  /*19c0*/  STG.E desc[UR4][R8.64], R5 ;  /* 0x0000000508007986 */ /* 0x0001e4000c101904 */
.L_x_3691:
[----:B------:R-:W-:Y:S05]  /*19d0*/  BSYNC B0 ;  /* 0x0000000000007941 */ /* 0x000fea0003800000 */
.L_x_3690:
[----:B------:R-:W-:Y:S01]  /*19e0*/  ULDC.64 UR10, c[0x0][0x2e8] ;  /* 0x0000ba00000a7ab9 */ /* 0x000fe20000000a00 */
[----:B------:R-:W-:Y:S01]  /*19f0*/  ULDC.64 UR8, c[0x0][0x2d8] ;  /* 0x0000b60000087ab9 */ /* 0x000fe20000000a00 */
[----:B------:R-:W-:Y:S01]  /*1a00*/  MOV R10, R12 ;  /* 0x0000000c000a7202 */ /* 0x000fe20000000f00 */
[----:B------:R-:W-:Y:S01]  /*1a10*/  IMAD R6, R41, UR8, RZ ;  /* 0x0000000829067c24 */ /* 0x000fe2000f8e02ff */
[----:B------:R-:W-:-:S03]  /*1a20*/  ISETP.NE.U32.AND P0, PT, RZ, UR10, PT ;  /* 0x0000000aff007c0c */ /* 0x000fc6000bf05070 */
[----:B0-----:R-:W-:Y:S01]  /*1a30*/  IMAD.WIDE.U32 R4, R7, UR8, R10 ;  /* 0x0000000807047c25 */ /* 0x001fe2000f8e000a */
[----:B------:R-:W-:-:S03]  /*1a40*/  ISETP.NE.AND.EX P0, PT, RZ, UR11, PT, P0 ;  /* 0x0000000bff007c0c */ /* 0x000fc6000bf05300 */
[----:B------:R-:W-:Y:S01]  /*1a50*/  IMAD R7, R7, UR9, R6 ;  /* 0x0000000907077c24 */ /* 0x000fe2000f8e0206 */
[----:B------:R-:W-:Y:S01]  /*1a60*/  ISETP.NE.OR P0, PT, R3, RZ, !P0 ;  /* 0x000000ff0300720c */ /* 0x000fe20004705670 */
[----:B------:R-:W-:Y:S02]  /*1a70*/  ULDC.64 UR8, c[0x0][0x2b8] ;  /* 0x0000ae0000087ab9 */ /* 0x000fe40000000a00 */
[----:B------:R-:W-:Y:S02]  /*1a80*/  LEA R6, P1, R4, UR8, 0x2 ;  /* 0x0000000804067c11 */ /* 0x000fe4000f8210ff */
[----:B------:R-:W-:-:S04]  /*1a90*/  IADD3 R5, R5, R7, RZ ;  /* 0x0000000705057210 */ /* 0x000fc80007ffe0ff */
[----:B------:R-:W-:-:S05]  /*1aa0*/  LEA.HI.X R7, R4, UR9, R5, 0x2, P1 ;  /* 0x0000000904077c11 */ /* 0x000fca00088f1405 */
        /* <DEDUP_REMOVED lines=9> */
[----:B------:R-:W1:Y:S08]  /*1b40*/  LDC R3, c[0x0][0x2e0] ;  /* 0x0000b800ff037b82 */ /* 0x000e700000000800 */
[----:B0-----:R-:W0:Y:S08]  /*1b50*/  LDC R7, c[0x0][0x220] ;  /* 0x00008800ff077b82 */ /* 0x001e300000000800 */
[----:B------:R-:W2:Y:S01]  /*1b60*/  LDC.64 R4, c[0x0][0x2e8] ;  /* 0x0000ba00ff047b82 */ /* 0x000ea20000000a00 */
[----:B-1----:R-:W-:-:S04]  /*1b70*/  IMAD R0, R2, R3, R0 ;  /* 0x0000000302007224 */ /* 0x002fc800078e0200 */
[----:B0-----:R-:W-:-:S04]  /*1b80*/  IMAD R3, R0, R7, UR6 ;  /* 0x0000000600037e24 */ /* 0x001fc8000f8e0207 */
[----:B--2---:R-:W-:-:S05]  /*1b90*/  IMAD.WIDE R2, R3, 0x4, R4 ;  /* 0x0000000403027825 */ /* 0x004fca00078e0204 */
[----:B------:R-:W-:Y:S01]  /*1ba0*/  STG.E desc[UR4][R2.64], RZ ;  /* 0x000000ff02007986 */ /* 0x000fe2000c101904 */
[----:B------:R-:W-:Y:S05]  /*1bb0*/  EXIT ;  /* 0x000000000000794d */ /* 0x000fea0003800000 */
.L_x_3692:
        /* <DEDUP_REMOVED lines=12> */
.L_x_3720:


//--------------------- .nv.global.init           --------------------------
	.section	.nv.global.init,"aw",@progbits
.nv.global.init:
	.type		$str$23,@object
	.size		$str$23,($str$24 - $str$23)
$str$23:
        /*0000*/ 	.byte	0x28, 0x61, 0x64, 0x64, 0x72, 0x65, 0x73, 0x73, 0x20, 0x26, 0x20, 0x6d, 0x61, 0x73, 0x6b, 0x29
        /*0010*/ 	.byte	0x20, 0x3d, 0x3d, 0x20, 0x30, 0x00
	.type		$str$24,@object
	.size		$str$24,(__unnamed_4 - $str$24)
$str$24:
        /*0016*/ 	.byte	0x2f, 0x74, 0x6d, 0x70, 0x2f, 0x6f, 0x73, 0x73, 0x5f, 0x6b, 0x65, 0x72, 0x6e, 0x65, 0x6c, 0x73
        /*0026*/ 	.byte	0x5f, 0x73, 0x72, 0x63, 0x2f, 0x66, 0x6c, 0x61, 0x73, 0x68, 0x5f, 0x61, 0x74, 0x74, 0x65, 0x6e
        /*0036*/ 	.byte	0x74, 0x69, 0x6f, 0x6e, 0x2f, 0x63, 0x73, 0x72, 0x63, 0x2f, 0x63, 0x75, 0x74, 0x6c, 0x61, 0x73
        /*0046*/ 	.byte	0x73, 0x2f, 0x69, 0x6e, 0x63, 0x6c, 0x75, 0x64, 0x65, 0x2f, 0x63, 0x75, 0x74, 0x65, 0x2f, 0x70
        /*0056*/ 	.byte	0x6f, 0x69, 0x6e, 0x74, 0x65, 0x72, 0x5f, 0x66, 0x6c, 0x61, 0x67, 0x67, 0x65, 0x64, 0x2e, 0x68
        /*0066*/ 	.byte	0x70, 0x70, 0x00
	.type		__unnamed_4,@object
	.size		__unnamed_4,(__unnamed_2 - __unnamed_4)
__unnamed_4:
        /* <DEDUP_REMOVED lines=17> */
        /*0179*/ 	.byte	0x3e, 0x3e, 0x3e, 0x3e, 0x5d, 0x00
	.type		__unnamed_2,@object
	.size		__unnamed_2,(__unnamed_3 - __unnamed_2)
__unnamed_2:
        /* <DEDUP_REMOVED lines=22> */
        /*02df*/ 	.byte	0x34, 0x3e, 0x3e, 0x3e, 0x3e, 0x20, 0x26, 0x5d, 0x00
	.type		__unnamed_3,@object
	.size		__unnamed_3,(__unnamed_1 - __unnamed_3)
__unnamed_3:
        /* <DEDUP_REMOVED lines=23> */
        /*0458*/ 	.byte	0x3a, 0x43, 0x3c, 0x30, 0x3e, 0x3e, 0x3e, 0x3e, 0x3e, 0x5d, 0x00
	.type		__unnamed_1,@object
	.size		__unnamed_1,(.L_0 - __unnamed_1)
__unnamed_1:
        /* <DEDUP_REMOVED lines=28> */
        /*0623*/ 	.byte	0x31, 0x36, 0x33, 0x38, 0x34, 0x3e, 0x3e, 0x3e, 0x3e, 0x3e, 0x20, 0x26, 0x5d, 0x00
.L_0:


//--------------------- .nv.shared._ZN7cutlass13device_kernelIN5flash11enable_sm90INS1_16FlashAttnBwdSm90INS1_25CollectiveMainloopBwdSm90ILi2ELi2ELi2EN4cute5tupleIJNS5_1CILi1EEES8_S8_EEENS6_IJNS7_ILi128EEESA_NS7_ILi64EEEEEENS_6half_tEfNS_4arch4Sm90ELb0ELb0ELb0ELb0ELb0ELb1ELb0ELb0ELi2ELi1ELi2ELi2ELb0EEENS1_21CollectiveEpilogueBwdISC_SD_SF_Li256ELb0ELb0ELi1EEENS1_19SingleTileSchedulerILb0ELb0ELb0ELi128EEEEEEEEEvNT_6ParamsE --------------------------
	.section	.nv.shared._ZN7cutlass13device_kernelIN5flash11enable_sm90INS1_16FlashAttnBwdSm90INS1_25CollectiveMainloopBwdSm90ILi2ELi2ELi2EN4cute5tupleIJNS5_1CILi1EEES8_S8_EEENS6_IJNS7_ILi128EEESA_NS7_ILi64EEEEEENS_6half_tEfNS_4arch4Sm90ELb0ELb0ELb0ELb0ELb0ELb1ELb0ELb0ELi2ELi1ELi2ELi2ELb0EEENS1_21CollectiveEpilogueBwdISC_SD_SF_Li256ELb0ELb0ELi1EEENS1_19SingleTileSchedulerILb0ELb0ELb0ELi128EEEEEEEEEvNT_6ParamsE,"aw",@nobits
	.sectionflags	@""
	.align	16
	.zero		1024


//--------------------- .nv.shared.reserved.0     --------------------------
	.section	.nv.shared.reserved.0,"aw",@nobits
	.weak		__nv_reservedSMEM_offset_0_alias
	.size		__nv_reservedSMEM_offset_0_alias, 0, 0
	.other		__nv_reservedSMEM_offset_0_alias,@"STO_CUDA_RESERVED_SHARED STV_DEFAULT"
__nv_reservedSMEM_offset_0_alias:
	.zero		0


//--------------------- .nv.global                --------------------------
	.section	.nv.global,"aw",@nobits
.nv.global:
	.type		_ZN65_INTERNAL_939b4871_29_flash_bwd_hdim64_fp16_sm90_cu_744032ad_29064cute1_E,@object
	.size		_ZN65_INTERNAL_939b4871_29_flash_bwd_hdim64_fp16_sm90_cu_744032ad_29064cute1_E,(_ZN65_INTERNAL_939b4871_29_flash_bwd_hdim64_fp16_sm90_cu_744032ad_29064cuda3std3__45__cpo6cbeginE - _ZN65_INTERNAL_939b4871_29_flash_bwd_hdim64_fp16_sm90_cu_744032ad_29064cute1_E)
_ZN65_INTERNAL_939b4871_29_flash_bwd_hdim64_fp16_sm90_cu_744032ad_29064cute1_E:
	.zero		1
	.type		_ZN65_INTERNAL_939b4871_29_flash_bwd_hdim64_fp16_sm90_cu_744032ad_29064cuda3std3__45__cpo6cbeginE,@object
	.size		_ZN65_INTERNAL_939b4871_29_flash_bwd_hdim64_fp16_sm90_cu_744032ad_29064cuda3std3__45__cpo6cbeginE,(_ZN65_INTERNAL_939b4871_29_flash_bwd_hdim64_fp16_sm90_cu_744032ad_29064cuda3std3__48in_placeE - _ZN65_INTERNAL_939b4871_29_flash_bwd_hdim64_fp16_sm90_cu_744032ad_29064cuda3std3__45__cpo6cbeginE)
_ZN65_INTERNAL_939b4871_29_flash_bwd_hdim64_fp16_sm90_cu_744032ad_29064cuda3std3__45__cpo6cbeginE:
	.zero		1
	.type		_ZN65_INTERNAL_939b4871_29_flash_bwd_hdim64_fp16_sm90_cu_744032ad_29064cuda3std3__48in_placeE,@object
	.size		_ZN65_INTERNAL_939b4871_29_flash_bwd_hdim64_fp16_sm90_cu_744032ad_29064cuda3std3__48in_placeE,(_ZN65_INTERNAL_939b4871_29_flash_bwd_hdim64_fp16_sm90_cu_744032ad_29064cuda3std6ranges3__45__cpo9iter_moveE - _ZN65_INTERNAL_939b4871_29_flash_bwd_hdim64_fp16_sm90_cu_744032ad_29064cuda3std3__48in_placeE)
_ZN65_INTERNAL_939b4871_29_flash_bwd_hdim64_fp16_sm90_cu_744032ad_29064cuda3std3__48in_placeE:
	.zero		1
	.type		_ZN65_INTERNAL_939b4871_29_flash_bwd_hdim64_fp16_sm90_cu_744032ad_29064cuda3std6ranges3__45__cpo9iter_moveE,@object
	.size		_ZN65_INTERNAL_939b4871_29_flash_bwd_hdim64_fp16_sm90_cu_744032ad_29064cuda3std6ranges3__45__cpo9iter_moveE,(_ZN65_INTERNAL_939b4871_29_flash_bwd_hdim64_fp16_sm90_cu_744032ad_29064cuda3std3__45__cpo5beginE - _ZN65_INTERNAL_939b4871_29_flash_bwd_hdim64_fp16_sm90_cu_744032ad_29064cuda3std6ranges3__45__cpo9iter_moveE)
_ZN65_INTERNAL_939b4871_29_flash_bwd_hdim64_fp16_sm90_cu_744032ad_29064cuda3std6ranges3__45__cpo9iter_moveE:
	.zero		1
	.type		_ZN65_INTERNAL_939b4871_29_flash_bwd_hdim64_fp16_sm90_cu_744032ad_29064cuda3std3__45__cpo5beginE,@object
	.size		_ZN65_INTERNAL_939b4871_29_flash_bwd_hdim64_fp16_sm90_cu_744032ad_29064cuda3std3__45__cpo5beginE,(_ZN65_INTERNAL_939b4871_29_flash_bwd_hdim64_fp16_sm90_cu_744032ad_29064cuda3std3__467_GLOBAL__N__939b4871_29_flash_bwd_hdim64_fp16_sm90_cu_744032ad_29066ignoreE - _ZN65_INTERNAL_939b4871_29_flash_bwd_hdim64_fp16_sm90_cu_744032ad_29064cuda3std3__45__cpo5beginE)
_ZN65_INTERNAL_939b4871_29_flash_bwd_hdim64_fp16_sm90_cu_744032ad_29064cuda3std3__45__cpo5beginE:
	.zero		1
	.type		_ZN65_INTERNAL_939b4871_29_flash_bwd_hdim64_fp16_sm90_cu_744032ad_29064cuda3std3__467_GLOBAL__N__939b4871_29_flash_bwd_hdim64_fp16_sm90_cu_744032ad_29066ignoreE,@object
	.size		_ZN65_INTERNAL_939b4871_29_flash_bwd_hdim64_fp16_sm90_cu_744032ad_29064cuda3std3__467_GLOBAL__N__939b4871_29_flash_bwd_hdim64_fp16_sm90_cu_744032ad_29066ignoreE,(_ZN65_INTERNAL_939b4871_29_flash_bwd_hdim64_fp16_sm90_cu_744032ad_29064cute7productE - _ZN65_INTERNAL_939b4871_29_flash_bwd_hdim64_fp16_sm90_cu_744032ad_29064cuda3std3__467_GLOBAL__N__939b4871_29_flash_bwd_hdim64_fp16_sm90_cu_744032ad_29066ignoreE)
_ZN65_INTERNAL_939b4871_29_flash_bwd_hdim64_fp16_sm90_cu_744032ad_29064cuda3std3__467_GLOBAL__N__939b4871_29_flash_bwd_hdim64_fp16_sm90_cu_744032ad_29066ignoreE:
	.zero		1
	.type		_ZN65_INTERNAL_939b4871_29_flash_bwd_hdim64_fp16_sm90_cu_744032ad_29064cute7productE,@object
	.size		_ZN65_INTERNAL_939b4871_29_flash_bwd_hdim64_fp16_sm90_cu_744032ad_29064cute7productE,(_ZN65_INTERNAL_939b4871_29_flash_bwd_hdim64_fp16_sm90_cu_744032ad_29064cuda3std3__45__cpo3endE - _ZN65_INTERNAL_939b4871_29_flash_bwd_hdim64_fp16_sm90_cu_744032ad_29064cute7productE)
_ZN65_INTERNAL_939b4871_29_flash_bwd_hdim64_fp16_sm90_cu_744032ad_29064cute7productE:
	.zero		1
	.type		_ZN65_INTERNAL_939b4871_29_flash_bwd_hdim64_fp16_sm90_cu_744032ad_29064cuda3std3__45__cpo3endE,@object
	.size		_ZN65_INTERNAL_939b4871_29_flash_bwd_hdim64_fp16_sm90_cu_744032ad_29064cuda3std3__45__cpo3endE,(_ZN65_INTERNAL_939b4871_29_flash_bwd_hdim64_fp16_sm90_cu_744032ad_29064cuda3std3__419piecewise_constructE - _ZN65_INTERNAL_939b4871_29_flash_bwd_hdim64_fp16_sm90_cu_744032ad_29064cuda3std3__45__cpo3endE)
_ZN65_INTERNAL_939b4871_29_flash_bwd_hdim64_fp16_sm90_cu_744032ad_29064cuda3std3__45__cpo3endE:
	.zero		1
	.type		_ZN65_INTERNAL_939b4871_29_flash_bwd_hdim64_fp16_sm90_cu_744032ad_29064cuda3std3__419piecewise_constructE,@object
	.size		_ZN65_INTERNAL_939b4871_29_flash_bwd_hdim64_fp16_sm90_cu_744032ad_29064cuda3std3__419piecewise_constructE,(_ZN65_INTERNAL_939b4871_29_flash_bwd_hdim64_fp16_sm90_cu_744032ad_29064cuda3std3__45__cpo4cendE - _ZN65_INTERNAL_939b4871_29_flash_bwd_hdim64_fp16_sm90_cu_744032ad_29064cuda3std3__419piecewise_constructE)
_ZN65_INTERNAL_939b4871_29_flash_bwd_hdim64_fp16_sm90_cu_744032ad_29064cuda3std3__419piecewise_constructE:
	.zero		1
	.type		_ZN65_INTERNAL_939b4871_29_flash_bwd_hdim64_fp16_sm90_cu_744032ad_29064cuda3std3__45__cpo4cendE,@object
	.size		_ZN65_INTERNAL_939b4871_29_flash_bwd_hdim64_fp16_sm90_cu_744032ad_29064cuda3std3__45__cpo4cendE,(_ZN65_INTERNAL_939b4871_29_flash_bwd_hdim64_fp16_sm90_cu_744032ad_29064cuda3std6ranges3__45__cpo4swapE - _ZN65_INTERNAL_939b4871_29_flash_bwd_hdim64_fp16_sm90_cu_744032ad_29064cuda3std3__45__cpo4cendE)
_ZN65_INTERNAL_939b4871_29_flash_bwd_hdim64_fp16_sm90_cu_744032ad_29064cuda3std3__45__cpo4cendE:
	.zero		1
	.type		_ZN65_INTERNAL_939b4871_29_flash_bwd_hdim64_fp16_sm90_cu_744032ad_29064cuda3std6ranges3__45__cpo4swapE,@object
	.size		_ZN65_INTERNAL_939b4871_29_flash_bwd_hdim64_fp16_sm90_cu_744032ad_29064cuda3std6ranges3__45__cpo4swapE,(.L_11 - _ZN65_INTERNAL_939b4871_29_flash_bwd_hdim64_fp16_sm90_cu_744032ad_29064cuda3std6ranges3__45__cpo4swapE)
_ZN65_INTERNAL_939b4871_29_flash_bwd_hdim64_fp16_sm90_cu_744032ad_29064cuda3std6ranges3__45__cpo4swapE:
	.zero		1
.L_11:


//--------------------- .nv.shared._ZN7cutlass13device_kernelIN5flash11enable_sm90INS1_16FlashAttnBwdSm90INS1_25CollectiveMainloopBwdSm90ILi2ELi2ELi2EN4cute5tupleIJNS5_1CILi1EEES8_S8_EEENS6_IJNS7_ILi128EEESA_NS7_ILi64EEEEEENS_6half_tEfNS_4arch4Sm90ELb0ELb0ELb0ELb0ELb1ELb1ELb0ELb0ELi2ELi1ELi2ELi2ELb0EEENS1_21CollectiveEpilogueBwdISC_SD_SF_Li256ELb0ELb0ELi1EEENS1_19SingleTileSchedulerILb0ELb0ELb0ELi128EEEEEEEEEvNT_6ParamsE --------------------------
	.section	.nv.shared._ZN7cutlass13device_kernelIN5flash11enable_sm90INS1_16FlashAttnBwdSm90INS1_25CollectiveMainloopBwdSm90ILi2ELi2ELi2EN4cute5tupleIJNS5_1CILi1EEES8_S8_EEENS6_IJNS7_ILi128EEESA_NS7_ILi64EEEEEENS_6half_tEfNS_4arch4Sm90ELb0ELb0ELb0ELb0ELb1ELb1ELb0ELb0ELi2ELi1ELi2ELi2ELb0EEENS1_21CollectiveEpilogueBwdISC_SD_SF_Li256ELb0ELb0ELi1EEENS1_19SingleTileSchedulerILb0ELb0ELb0ELi128EEEEEEEEEvNT_6ParamsE,"aw",@nobits
	.sectionflags	@""
	.align	16
	.zero		1024


//--------------------- .nv.shared._ZN7cutlass13device_kernelIN5flash11enable_sm90INS1_16FlashAttnBwdSm90INS1_25CollectiveMainloopBwdSm90ILi2ELi2ELi2EN4cute5tupleIJNS5_1CILi1EEES8_S8_EEENS6_IJNS7_ILi128EEESA_NS7_ILi64EEEEEENS_6half_tEfNS_4arch4Sm90ELb0ELb0ELb0ELb0ELb0ELb1ELb0ELb0ELi2ELi1ELi2ELi2ELb0EEENS1_24CollectiveEpilogueBwdGQAISC_fSF_Li256ELb0ELb0EEENS1_19SingleTileSchedulerILb0ELb0ELb0ELi128EEEEEEEEEvNT_6ParamsE --------------------------
	.section	.nv.shared._ZN7cutlass13device_kernelIN5flash11enable_sm90INS1_16FlashAttnBwdSm90INS1_25CollectiveMainloopBwdSm90ILi2ELi2ELi2EN4cute5tupleIJNS5_1CILi1EEES8_S8_EEENS6_IJNS7_ILi128EEESA_NS7_ILi64EEEEEENS_6half_tEfNS_4arch4Sm90ELb0ELb0ELb0ELb0ELb0ELb1ELb0ELb0ELi2ELi1ELi2ELi2ELb0EEENS1_24CollectiveEpilogueBwdGQAISC_fSF_Li256ELb0ELb0EEENS1_19SingleTileSchedulerILb0ELb0ELb0ELi128EEEEEEEEEvNT_6ParamsE,"aw",@nobits
	.sectionflags	@""
	.align	16
	.zero		1024


//--------------------- .nv.shared._ZN7cutlass13device_kernelIN5flash11enable_sm90INS1_16FlashAttnBwdSm90INS1_25CollectiveMainloopBwdSm90ILi2ELi2ELi2EN4cute5tupleIJNS5_1CILi1EEES8_S8_EEENS6_IJNS7_ILi128EEESA_NS7_ILi64EEEEEENS_6half_tEfNS_4arch4Sm90ELb0ELb0ELb0ELb0ELb1ELb1ELb0ELb0ELi2ELi1ELi2ELi2ELb0EEENS1_24CollectiveEpilogueBwdGQAISC_fSF_Li256ELb0ELb1EEENS1_19SingleTileSchedulerILb0ELb0ELb0ELi128EEEEEEEEEvNT_6ParamsE --------------------------
	.section	.nv.shared._ZN7cutlass13device_kernelIN5flash11enable_sm90INS1_16FlashAttnBwdSm90INS1_25CollectiveMainloopBwdSm90ILi2ELi2ELi2EN4cute5tupleIJNS5_1CILi1EEES8_S8_EEENS6_IJNS7_ILi128EEESA_NS7_ILi64EEEEEENS_6half_tEfNS_4arch4Sm90ELb0ELb0ELb0ELb0ELb1ELb1ELb0ELb0ELi2ELi1ELi2ELi2ELb0EEENS1_24CollectiveEpilogueBwdGQAISC_fSF_Li256ELb0ELb1EEENS1_19SingleTileSchedulerILb0ELb0ELb0ELi128EEEEEEEEEvNT_6ParamsE,"aw",@nobits
	.sectionflags	@""
	.align	16
	.zero		1024


//--------------------- .nv.shared._ZN7cutlass13device_kernelIN5flash11enable_sm90INS1_16FlashAttnBwdSm90INS1_25CollectiveMainloopBwdSm90ILi2ELi2ELi2EN4cute5tupleIJNS5_1CILi1EEES8_S8_EEENS6_IJNS7_ILi128EEESA_NS7_ILi64EEEEEENS_6half_tEfNS_4arch4Sm90ELb0ELb0ELb0ELb1ELb0ELb1ELb0ELb0ELi2ELi1ELi2ELi2ELb0EEENS1_21CollectiveEpilogueBwdISC_SD_SF_Li256ELb1ELb0ELi1EEENS1_19SingleTileSchedulerILb1ELb0ELb0ELi128EEEEEEEEEvNT_6ParamsE --------------------------
	.section	.nv.shared._ZN7cutlass13device_kernelIN5flash11enable_sm90INS1_16FlashAttnBwdSm90INS1_25CollectiveMainloopBwdSm90ILi2ELi2ELi2EN4cute5tupleIJNS5_1CILi1EEES8_S8_EEENS6_IJNS7_ILi128EEESA_NS7_ILi64EEEEEENS_6half_tEfNS_4arch4Sm90ELb0ELb0ELb0ELb1ELb0ELb1ELb0ELb0ELi2ELi1ELi2ELi2ELb0EEENS1_21CollectiveEpilogueBwdISC_SD_SF_Li256ELb1ELb0ELi1EEENS1_19SingleTileSchedulerILb1ELb0ELb0ELi128EEEEEEEEEvNT_6ParamsE,"aw",@nobits
	.sectionflags	@""
	.align	16
	.zero		1024


//--------------------- .nv.shared._ZN7cutlass13device_kernelIN5flash11enable_sm90INS1_16FlashAttnBwdSm90INS1_25CollectiveMainloopBwdSm90ILi2ELi2ELi2EN4cute5tupleIJNS5_1CILi1EEES8_S8_EEENS6_IJNS7_ILi128EEESA_NS7_ILi64EEEEEENS_6half_tEfNS_4arch4Sm90ELb0ELb0ELb0ELb1ELb1ELb1ELb0ELb0ELi2ELi1ELi2ELi2ELb0EEENS1_21CollectiveEpilogueBwdISC_SD_SF_Li256ELb1ELb0ELi1EEENS1_19SingleTileSchedulerILb1ELb0ELb0ELi128EEEEEEEEEvNT_6ParamsE --------------------------
	.section	.nv.shared._ZN7cutlass13device_kernelIN5flash11enable_sm90INS1_16FlashAttnBwdSm90INS1_25CollectiveMainloopBwdSm90ILi2ELi2ELi2EN4cute5tupleIJNS5_1CILi1EEES8_S8_EEENS6_IJNS7_ILi128EEESA_NS7_ILi64EEEEEENS_6half_tEfNS_4arch4Sm90ELb0ELb0ELb0ELb1ELb1ELb1ELb0ELb0ELi2ELi1ELi2ELi2ELb0EEENS1_21CollectiveEpilogueBwdISC_SD_SF_Li256ELb1ELb0ELi1EEENS1_19SingleTileSchedulerILb1ELb0ELb0ELi128EEEEEEEEEvNT_6ParamsE,"aw",@nobits
	.sectionflags	@""
	.align	16
	.zero		1024


//--------------------- .nv.shared._ZN7cutlass13device_kernelIN5flash11enable_sm90INS1_16FlashAttnBwdSm90INS1_25CollectiveMainloopBwdSm90ILi2ELi2ELi2EN4cute5tupleIJNS5_1CILi1EEES8_S8_EEENS6_IJNS7_ILi128EEESA_NS7_ILi64EEEEEENS_6half_tEfNS_4arch4Sm90ELb0ELb0ELb0ELb1ELb0ELb1ELb0ELb0ELi2ELi1ELi2ELi2ELb0EEENS1_24CollectiveEpilogueBwdGQAISC_fSF_Li256ELb1ELb0EEENS1_19SingleTileSchedulerILb1ELb0ELb0ELi128EEEEEEEEEvNT_6ParamsE --------------------------
	.section	.nv.shared._ZN7cutlass13device_kernelIN5flash11enable_sm90INS1_16FlashAttnBwdSm90INS1_25CollectiveMainloopBwdSm90ILi2ELi2ELi2EN4cute5tupleIJNS5_1CILi1EEES8_S8_EEENS6_IJNS7_ILi128EEESA_NS7_ILi64EEEEEENS_6half_tEfNS_4arch4Sm90ELb0ELb0ELb0ELb1ELb0ELb1ELb0ELb0ELi2ELi1ELi2ELi2ELb0EEENS1_24CollectiveEpilogueBwdGQAISC_fSF_Li256ELb1ELb0EEENS1_19SingleTileSchedulerILb1ELb0ELb0ELi128EEEEEEEEEvNT_6ParamsE,"aw",@nobits
	.sectionflags	@""
	.align	16
	.zero		1024


//--------------------- .nv.shared._ZN7cutlass13device_kernelIN5flash11enable_sm90INS1_16FlashAttnBwdSm90INS1_25CollectiveMainloopBwdSm90ILi2ELi2ELi2EN4cute5tupleIJNS5_1CILi1EEES8_S8_EEENS6_IJNS7_ILi128EEESA_NS7_ILi64EEEEEENS_6half_tEfNS_4arch4Sm90ELb0ELb0ELb0ELb1ELb1ELb1ELb0ELb0ELi2ELi1ELi2ELi2ELb0EEENS1_24CollectiveEpilogueBwdGQAISC_fSF_Li256ELb1ELb1EEENS1_19SingleTileSchedulerILb1ELb0ELb0ELi128EEEEEEEEEvNT_6ParamsE --------------------------
	.section	.nv.shared._ZN7cutlass13device_kernelIN5flash11enable_sm90INS1_16FlashAttnBwdSm90INS1_25CollectiveMainloopBwdSm90ILi2ELi2ELi2EN4cute5tupleIJNS5_1CILi1EEES8_S8_EEENS6_IJNS7_ILi128EEESA_NS7_ILi64EEEEEENS_6half_tEfNS_4arch4Sm90ELb0ELb0ELb0ELb1ELb1ELb1ELb0ELb0ELi2ELi1ELi2ELi2ELb0EEENS1_24CollectiveEpilogueBwdGQAISC_fSF_Li256ELb1ELb1EEENS1_19SingleTileSchedulerILb1ELb0ELb0ELi128EEEEEEEEEvNT_6ParamsE,"aw",@nobits
	.sectionflags	@""
	.align	16
	.zero		1024


//--------------------- .nv.shared._ZN7cutlass13device_kernelIN5flash11enable_sm90INS1_16FlashAttnBwdSm90INS1_25CollectiveMainloopBwdSm90ILi2ELi2ELi2EN4cute5tupleIJNS5_1CILi1EEES8_S8_EEENS6_IJNS7_ILi128EEESA_NS7_ILi64EEEEEENS_6half_tEfNS_4arch4Sm90ELb0ELb1ELb0ELb0ELb0ELb1ELb0ELb0ELi2ELi1ELi2ELi2ELb0EEENS1_21CollectiveEpilogueBwdISC_SD_SF_Li256ELb0ELb0ELi1EEENS1_19SingleTileSchedulerILb0ELb0ELb0ELi128EEEEEEEEEvNT_6ParamsE --------------------------
	.section	.nv.shared._ZN7cutlass13device_kernelIN5flash11enable_sm90INS1_16FlashAttnBwdSm90INS1_25CollectiveMainloopBwdSm90ILi2ELi2ELi2EN4cute5tupleIJNS5_1CILi1EEES8_S8_EEENS6_IJNS7_ILi128EEESA_NS7_ILi64EEEEEENS_6half_tEfNS_4arch4Sm90ELb0ELb1ELb0ELb0ELb0ELb1ELb0ELb0ELi2ELi1ELi2ELi2ELb0EEENS1_21CollectiveEpilogueBwdISC_SD_SF_Li256ELb0ELb0ELi1EEENS1_19SingleTileSchedulerILb0ELb0ELb0ELi128EEEEEEEEEvNT_6ParamsE,"aw",@nobits
	.sectionflags	@""
	.align	16
	.zero		1024


//--------------------- .nv.shared._ZN7cutlass13device_kernelIN5flash11enable_sm90INS1_16FlashAttnBwdSm90INS1_25CollectiveMainloopBwdSm90ILi2ELi2ELi2EN4cute5tupleIJNS5_1CILi1EEES8_S8_EEENS6_IJNS7_ILi128EEESA_NS7_ILi64EEEEEENS_6half_tEfNS_4arch4Sm90ELb0ELb1ELb0ELb0ELb1ELb1ELb0ELb0ELi2ELi1ELi2ELi2ELb0EEENS1_21CollectiveEpilogueBwdISC_SD_SF_Li256ELb0ELb0ELi1EEENS1_19SingleTileSchedulerILb0ELb0ELb0ELi128EEEEEEEEEvNT_6ParamsE --------------------------
	.section	.nv.shared._ZN7cutlass13device_kernelIN5flash11enable_sm90INS1_16FlashAttnBwdSm90INS1_25CollectiveMainloopBwdSm90ILi2ELi2ELi2EN4cute5tupleIJNS5_1CILi1EEES8_S8_EEENS6_IJNS7_ILi128EEESA_NS7_ILi64EEEEEENS_6half_tEfNS_4arch4Sm90ELb0ELb1ELb0ELb0ELb1ELb1ELb0ELb0ELi2ELi1ELi2ELi2ELb0EEENS1_21CollectiveEpilogueBwdISC_SD_SF_Li256ELb0ELb0ELi1EEENS1_19SingleTileSchedulerILb0ELb0ELb0ELi128EEEEEEEEEvNT_6ParamsE,"aw",@nobits
	.sectionflags	@""
	.align	16
	.zero		1024


//--------------------- .nv.shared._ZN7cutlass13device_kernelIN5flash11enable_sm90INS1_16FlashAttnBwdSm90INS1_25CollectiveMainloopBwdSm90ILi2ELi2ELi2EN4cute5tupleIJNS5_1CILi1EEES8_S8_EEENS6_IJNS7_ILi128EEESA_NS7_ILi64EEEEEENS_6half_tEfNS_4arch4Sm90ELb0ELb1ELb0ELb0ELb0ELb1ELb0ELb0ELi2ELi1ELi2ELi2ELb0EEENS1_24CollectiveEpilogueBwdGQAISC_fSF_Li256ELb0ELb0EEENS1_19SingleTileSchedulerILb0ELb0ELb0ELi128EEEEEEEEEvNT_6ParamsE --------------------------
	.section	.nv.shared._ZN7cutlass13device_kernelIN5flash11enable_sm90INS1_16FlashAttnBwdSm90INS1_25CollectiveMainloopBwdSm90ILi2ELi2ELi2EN4cute5tupleIJNS5_1CILi1EEES8_S8_EEENS6_IJNS7_ILi128EEESA_NS7_ILi64EEEEEENS_6half_tEfNS_4arch4Sm90ELb0ELb1ELb0ELb0ELb0ELb1ELb0ELb0ELi2ELi1ELi2ELi2ELb0EEENS1_24CollectiveEpilogueBwdGQAISC_fSF_Li256ELb0ELb0EEENS1_19SingleTileSchedulerILb0ELb0ELb0ELi128EEEEEEEEEvNT_6ParamsE,"aw",@nobits
	.sectionflags	@""
	.align	16
	.zero		1024


//--------------------- .nv.shared._ZN7cutlass13device_kernelIN5flash11enable_sm90INS1_16FlashAttnBwdSm90INS1_25CollectiveMainloopBwdSm90ILi2ELi2ELi2EN4cute5tupleIJNS5_1CILi1EEES8_S8_EEENS6_IJNS7_ILi128EEESA_NS7_ILi64EEEEEENS_6half_tEfNS_4arch4Sm90ELb0ELb1ELb0ELb0ELb1ELb1ELb0ELb0ELi2ELi1ELi2ELi2ELb0EEENS1_24CollectiveEpilogueBwdGQAISC_fSF_Li256ELb0ELb1EEENS1_19SingleTileSchedulerILb0ELb0ELb0ELi128EEEEEEEEEvNT_6ParamsE --------------------------
	.section	.nv.shared._ZN7cutlass13device_kernelIN5flash11enable_sm90INS1_16FlashAttnBwdSm90INS1_25CollectiveMainloopBwdSm90ILi2ELi2ELi2EN4cute5tupleIJNS5_1CILi1EEES8_S8_EEENS6_IJNS7_ILi128EEESA_NS7_ILi64EEEEEENS_6half_tEfNS_4arch4Sm90ELb0ELb1ELb0ELb0ELb1ELb1ELb0ELb0ELi2ELi1ELi2ELi2ELb0EEENS1_24CollectiveEpilogueBwdGQAISC_fSF_Li256ELb0ELb1EEENS1_19SingleTileSchedulerILb0ELb0ELb0ELi128EEEEEEEEEvNT_6ParamsE,"aw",@nobits
	.sectionflags	@""
	.align	16
	.zero		1024


//--------------------- .nv.shared._ZN7cutlass13device_kernelIN5flash11enable_sm90INS1_16FlashAttnBwdSm90INS1_25CollectiveMainloopBwdSm90ILi2ELi2ELi2EN4cute5tupleIJNS5_1CILi1EEES8_S8_EEENS6_IJNS7_ILi128EEESA_NS7_ILi64EEEEEENS_6half_tEfNS_4arch4Sm90ELb0ELb1ELb0ELb1ELb0ELb1ELb0ELb0ELi2ELi1ELi2ELi2ELb0EEENS1_21CollectiveEpilogueBwdISC_SD_SF_Li256ELb1ELb0ELi1EEENS1_19SingleTileSchedulerILb1ELb0ELb0ELi128EEEEEEEEEvNT_6ParamsE --------------------------
	.section	.nv.shared._ZN7cutlass13device_kernelIN5flash11enable_sm90INS1_16FlashAttnBwdSm90INS1_25CollectiveMainloopBwdSm90ILi2ELi2ELi2EN4cute5tupleIJNS5_1CILi1EEES8_S8_EEENS6_IJNS7_ILi128EEESA_NS7_ILi64EEEEEENS_6half_tEfNS_4arch4Sm90ELb0ELb1ELb0ELb1ELb0ELb1ELb0ELb0ELi2ELi1ELi2ELi2ELb0EEENS1_21CollectiveEpilogueBwdISC_SD_SF_Li256ELb1ELb0ELi1EEENS1_19SingleTileSchedulerILb1ELb0ELb0ELi128EEEEEEEEEvNT_6ParamsE,"aw",@nobits
	.sectionflags	@""
	.align	16
	.zero		1024


//--------------------- .nv.shared._ZN7cutlass13device_kernelIN5flash11enable_sm90INS1_16FlashAttnBwdSm90INS1_25CollectiveMainloopBwdSm90ILi2ELi2ELi2EN4cute5tupleIJNS5_1CILi1EEES8_S8_EEENS6_IJNS7_ILi128EEESA_NS7_ILi64EEEEEENS_6half_tEfNS_4arch4Sm90ELb0ELb1ELb0ELb1ELb1ELb1ELb0ELb0ELi2ELi1ELi2ELi2ELb0EEENS1_21CollectiveEpilogueBwdISC_SD_SF_Li256ELb1ELb0ELi1EEENS1_19SingleTileSchedulerILb1ELb0ELb0ELi128EEEEEEEEEvNT_6ParamsE --------------------------
	.section	.nv.shared._ZN7cutlass13device_kernelIN5flash11enable_sm90INS1_16FlashAttnBwdSm90INS1_25CollectiveMainloopBwdSm90ILi2ELi2ELi2EN4cute5tupleIJNS5_1CILi1EEES8_S8_EEENS6_IJNS7_ILi128EEESA_NS7_ILi64EEEEEENS_6half_tEfNS_4arch4Sm90ELb0ELb1ELb0ELb1ELb1ELb1ELb0ELb0ELi2ELi1ELi2ELi2ELb0EEENS1_21CollectiveEpilogueBwdISC_SD_SF_Li256ELb1ELb0ELi1EEENS1_19SingleTileSchedulerILb1ELb0ELb0ELi128EEEEEEEEEvNT_6ParamsE,"aw",@nobits
	.sectionflags	@""
	.align	16
	.zero		1024


//--------------------- .nv.shared._ZN7cutlass13device_kernelIN5flash11enable_sm90INS1_16FlashAttnBwdSm90INS1_25CollectiveMainloopBwdSm90ILi2ELi2ELi2EN4cute5tupleIJNS5_1CILi1EEES8_S8_EEENS6_IJNS7_ILi128EEESA_NS7_ILi64EEEEEENS_6half_tEfNS_4arch4Sm90ELb0ELb1ELb0ELb1ELb0ELb1ELb0ELb0ELi2ELi1ELi2ELi2ELb0EEENS1_24CollectiveEpilogueBwdGQAISC_fSF_Li256ELb1ELb0EEENS1_19SingleTileSchedulerILb1ELb0ELb0ELi128EEEEEEEEEvNT_6ParamsE --------------------------
	.section	.nv.shared._ZN7cutlass13device_kernelIN5flash11enable_sm90INS1_16FlashAttnBwdSm90INS1_25CollectiveMainloopBwdSm90ILi2ELi2ELi2EN4cute5tupleIJNS5_1CILi1EEES8_S8_EEENS6_IJNS7_ILi128EEESA_NS7_ILi64EEEEEENS_6half_tEfNS_4arch4Sm90ELb0ELb1ELb0ELb1ELb0ELb1ELb0ELb0ELi2ELi1ELi2ELi2ELb0EEENS1_24CollectiveEpilogueBwdGQAISC_fSF_Li256ELb1ELb0EEENS1_19SingleTileSchedulerILb1ELb0ELb0ELi128EEEEEEEEEvNT_6ParamsE,"aw",@nobits
	.sectionflags	@""
	.align	16
	.zero		1024


//--------------------- .nv.shared._ZN7cutlass13device_kernelIN5flash11enable_sm90INS1_16FlashAttnBwdSm90INS1_25CollectiveMainloopBwdSm90ILi2ELi2ELi2EN4cute5tupleIJNS5_1CILi1EEES8_S8_EEENS6_IJNS7_ILi128EEESA_NS7_ILi64EEEEEENS_6half_tEfNS_4arch4Sm90ELb0ELb1ELb0ELb1ELb1ELb1ELb0ELb0ELi2ELi1ELi2ELi2ELb0EEENS1_24CollectiveEpilogueBwdGQAISC_fSF_Li256ELb1ELb1EEENS1_19SingleTileSchedulerILb1ELb0ELb0ELi128EEEEEEEEEvNT_6ParamsE --------------------------
	.section	.nv.shared._ZN7cutlass13device_kernelIN5flash11enable_sm90INS1_16FlashAttnBwdSm90INS1_25CollectiveMainloopBwdSm90ILi2ELi2ELi2EN4cute5tupleIJNS5_1CILi1EEES8_S8_EEENS6_IJNS7_ILi128EEESA_NS7_ILi64EEEEEENS_6half_tEfNS_4arch4Sm90ELb0ELb1ELb0ELb1ELb1ELb1ELb0ELb0ELi2ELi1ELi2ELi2ELb0EEENS1_24CollectiveEpilogueBwdGQAISC_fSF_Li256ELb1ELb1EEENS1_19SingleTileSchedulerILb1ELb0ELb0ELi128EEEEEEEEEvNT_6ParamsE,"aw",@nobits
	.sectionflags	@""
	.align	16
	.zero		1024


//--------------------- .nv.shared._ZN7cutlass13device_kernelIN5flash11enable_sm90INS1_16FlashAttnBwdSm90INS1_25CollectiveMainloopBwdSm90ILi2ELi2ELi2EN4cute5tupleIJNS5_1CILi1EEES8_S8_EEENS6_IJNS7_ILi128EEESA_NS7_ILi64EEEEEENS_6half_tEfNS_4arch4Sm90ELb1ELb0ELb0ELb0ELb0ELb1ELb0ELb0ELi2ELi1ELi2ELi2ELb0EEENS1_21CollectiveEpilogueBwdISC_SD_SF_Li256ELb0ELb0ELi1EEENS1_25SingleTileBwdLPTSchedulerILb0ELi128ELb0EEEEEEEEEvNT_6ParamsE --------------------------
	.section	.nv.shared._ZN7cutlass13device_kernelIN5flash11enable_sm90INS1_16FlashAttnBwdSm90INS1_25CollectiveMainloopBwdSm90ILi2ELi2ELi2EN4cute5tupleIJNS5_1CILi1EEES8_S8_EEENS6_IJNS7_ILi128EEESA_NS7_ILi64EEEEEENS_6half_tEfNS_4arch4Sm90ELb1ELb0ELb0ELb0ELb0ELb1ELb0ELb0ELi2ELi1ELi2ELi2ELb0EEENS1_21CollectiveEpilogueBwdISC_SD_SF_Li256ELb0ELb0ELi1EEENS1_25SingleTileBwdLPTSchedulerILb0ELi128ELb0EEEEEEEEEvNT_6ParamsE,"aw",@nobits
	.sectionflags	@""
	.align	16
	.zero		1024


//--------------------- .nv.shared._ZN7cutlass13device_kernelIN5flash11enable_sm90INS1_16FlashAttnBwdSm90INS1_25CollectiveMainloopBwdSm90ILi2ELi2ELi2EN4cute5tupleIJNS5_1CILi1EEES8_S8_EEENS6_IJNS7_ILi128EEESA_NS7_ILi64EEEEEENS_6half_tEfNS_4arch4Sm90ELb1ELb0ELb0ELb0ELb1ELb1ELb0ELb0ELi2ELi1ELi2ELi2ELb0EEENS1_21CollectiveEpilogueBwdISC_SD_SF_Li256ELb0ELb0ELi1EEENS1_25SingleTileBwdLPTSchedulerILb0ELi128ELb1EEEEEEEEEvNT_6ParamsE --------------------------
	.section	.nv.shared._ZN7cutlass13device_kernelIN5flash11enable_sm90INS1_16FlashAttnBwdSm90INS1_25CollectiveMainloopBwdSm90ILi2ELi2ELi2EN4cute5tupleIJNS5_1CILi1EEES8_S8_EEENS6_IJNS7_ILi128EEESA_NS7_ILi64EEEEEENS_6half_tEfNS_4arch4Sm90ELb1ELb0ELb0ELb0ELb1ELb1ELb0ELb0ELi2ELi1ELi2ELi2ELb0EEENS1_21CollectiveEpilogueBwdISC_SD_SF_Li256ELb0ELb0ELi1EEENS1_25SingleTileBwdLPTSchedulerILb0ELi128ELb1EEEEEEEEEvNT_6ParamsE,"aw",@nobits
	.sectionflags	@""
	.align	16
	.zero		1024


//--------------------- .nv.shared._ZN7cutlass13device_kernelIN5flash11enable_sm90INS1_16FlashAttnBwdSm90INS1_25CollectiveMainloopBwdSm90ILi2ELi2ELi2EN4cute5tupleIJNS5_1CILi1EEES8_S8_EEENS6_IJNS7_ILi128EEESA_NS7_ILi64EEEEEENS_6half_tEfNS_4arch4Sm90ELb1ELb0ELb0ELb0ELb0ELb1ELb0ELb0ELi2ELi1ELi2ELi2ELb0EEENS1_24CollectiveEpilogueBwdGQAISC_fSF_Li256ELb0ELb0EEENS1_25SingleTileBwdLPTSchedulerILb0ELi128ELb0EEEEEEEEEvNT_6ParamsE --------------------------
	.section	.nv.shared._ZN7cutlass13device_kernelIN5flash11enable_sm90INS1_16FlashAttnBwdSm90INS1_25CollectiveMainloopBwdSm90ILi2ELi2ELi2EN4cute5tupleIJNS5_1CILi1EEES8_S8_EEENS6_IJNS7_ILi128EEESA_NS7_ILi64EEEEEENS_6half_tEfNS_4arch4Sm90ELb1ELb0ELb0ELb0ELb0ELb1ELb0ELb0ELi2ELi1ELi2ELi2ELb0EEENS1_24CollectiveEpilogueBwdGQAISC_fSF_Li256ELb0ELb0EEENS1_25SingleTileBwdLPTSchedulerILb0ELi128ELb0EEEEEEEEEvNT_6ParamsE,"aw",@nobits
	.sectionflags	@""
	.align	16
	.zero		1024


//--------------------- .nv.shared._ZN7cutlass13device_kernelIN5flash11enable_sm90INS1_16FlashAttnBwdSm90INS1_25CollectiveMainloopBwdSm90ILi2ELi2ELi2EN4cute5tupleIJNS5_1CILi1EEES8_S8_EEENS6_IJNS7_ILi128EEESA_NS7_ILi64EEEEEENS_6half_tEfNS_4arch4Sm90ELb1ELb0ELb0ELb0ELb1ELb1ELb0ELb0ELi2ELi1ELi2ELi2ELb0EEENS1_24CollectiveEpilogueBwdGQAISC_fSF_Li256ELb0ELb1EEENS1_25SingleTileBwdLPTSchedulerILb0ELi128ELb1EEEEEEEEEvNT_6ParamsE --------------------------
	.section	.nv.shared._ZN7cutlass13device_kernelIN5flash11enable_sm90INS1_16FlashAttnBwdSm90INS1_25CollectiveMainloopBwdSm90ILi2ELi2ELi2EN4cute5tupleIJNS5_1CILi1EEES8_S8_EEENS6_IJNS7_ILi128EEESA_NS7_ILi64EEEEEENS_6half_tEfNS_4arch4Sm90ELb1ELb0ELb0ELb0ELb1ELb1ELb0ELb0ELi2ELi1ELi2ELi2ELb0EEENS1_24CollectiveEpilogueBwdGQAISC_fSF_Li256ELb0ELb1EEENS1_25SingleTileBwdLPTSchedulerILb0ELi128ELb1EEEEEEEEEvNT_6ParamsE,"aw",@nobits
	.sectionflags	@""
	.align	16
	.zero		1024


//--------------------- .nv.shared._ZN7cutlass13device_kernelIN5flash22FlashAttnBwdPreprocessIN4cute5tupleIJNS3_1CILi128EEENS5_ILi64EEEEEENS_6half_tEfNS_4arch4Sm90ELb1ELb0EEEEEvNT_6ParamsE --------------------------
	.section	.nv.shared._ZN7cutlass13device_kernelIN5flash22FlashAttnBwdPreprocessIN4cute5tupleIJNS3_1CILi128EEENS5_ILi64EEEEEENS_6half_tEfNS_4arch4Sm90ELb1ELb0EEEEEvNT_6ParamsE,"aw",@nobits
	.sectionflags	@""
	.align	16
	.zero		1024


//--------------------- .nv.shared._ZN7cutlass13device_kernelIN5flash11enable_sm90INS1_16FlashAttnBwdSm90INS1_25CollectiveMainloopBwdSm90ILi2ELi2ELi2EN4cute5tupleIJNS5_1CILi1EEES8_S8_EEENS6_IJNS7_ILi128EEESA_NS7_ILi64EEEEEENS_6half_tEfNS_4arch4Sm90ELb1ELb0ELb0ELb1ELb0ELb1ELb0ELb0ELi2ELi1ELi2ELi2ELb0EEENS1_21CollectiveEpilogueBwdISC_SD_SF_Li256ELb1ELb0ELi1EEENS1_25SingleTileBwdLPTSchedulerILb1ELi128ELb0EEEEEEEEEvNT_6ParamsE --------------------------
	.section	.nv.shared._ZN7cutlass13device_kernelIN5flash11enable_sm90INS1_16FlashAttnBwdSm90INS1_25CollectiveMainloopBwdSm90ILi2ELi2ELi2EN4cute5tupleIJNS5_1CILi1EEES8_S8_EEENS6_IJNS7_ILi128EEESA_NS7_ILi64EEEEEENS_6half_tEfNS_4arch4Sm90ELb1ELb0ELb0ELb1ELb0ELb1ELb0ELb0ELi2ELi1ELi2ELi2ELb0EEENS1_21CollectiveEpilogueBwdISC_SD_SF_Li256ELb1ELb0ELi1EEENS1_25SingleTileBwdLPTSchedulerILb1ELi128ELb0EEEEEEEEEvNT_6ParamsE,"aw",@nobits
	.sectionflags	@""
	.align	16
	.zero		1024


//--------------------- .nv.shared._ZN7cutlass13device_kernelIN5flash11enable_sm90INS1_16FlashAttnBwdSm90INS1_25CollectiveMainloopBwdSm90ILi2ELi2ELi2EN4cute5tupleIJNS5_1CILi1EEES8_S8_EEENS6_IJNS7_ILi128EEESA_NS7_ILi64EEEEEENS_6half_tEfNS_4arch4Sm90ELb1ELb0ELb0ELb1ELb1ELb1ELb0ELb0ELi2ELi1ELi2ELi2ELb0EEENS1_21CollectiveEpilogueBwdISC_SD_SF_Li256ELb1ELb0ELi1EEENS1_25SingleTileBwdLPTSchedulerILb1ELi128ELb1EEEEEEEEEvNT_6ParamsE --------------------------
	.section	.nv.shared._ZN7cutlass13device_kernelIN5flash11enable_sm90INS1_16FlashAttnBwdSm90INS1_25CollectiveMainloopBwdSm90ILi2ELi2ELi2EN4cute5tupleIJNS5_1CILi1EEES8_S8_EEENS6_IJNS7_ILi128EEESA_NS7_ILi64EEEEEENS_6half_tEfNS_4arch4Sm90ELb1ELb0ELb0ELb1ELb1ELb1ELb0ELb0ELi2ELi1ELi2ELi2ELb0EEENS1_21CollectiveEpilogueBwdISC_SD_SF_Li256ELb1ELb0ELi1EEENS1_25SingleTileBwdLPTSchedulerILb1ELi128ELb1EEEEEEEEEvNT_6ParamsE,"aw",@nobits
	.sectionflags	@""
	.align	16
	.zero		1024


//--------------------- .nv.shared._ZN7cutlass13device_kernelIN5flash11enable_sm90INS1_16FlashAttnBwdSm90INS1_25CollectiveMainloopBwdSm90ILi2ELi2ELi2EN4cute5tupleIJNS5_1CILi1EEES8_S8_EEENS6_IJNS7_ILi128EEESA_NS7_ILi64EEEEEENS_6half_tEfNS_4arch4Sm90ELb1ELb0ELb0ELb1ELb0ELb1ELb0ELb0ELi2ELi1ELi2ELi2ELb0EEENS1_24CollectiveEpilogueBwdGQAISC_fSF_Li256ELb1ELb0EEENS1_25SingleTileBwdLPTSchedulerILb1ELi128ELb0EEEEEEEEEvNT_6ParamsE --------------------------
	.section	.nv.shared._ZN7cutlass13device_kernelIN5flash11enable_sm90INS1_16FlashAttnBwdSm90INS1_25CollectiveMainloopBwdSm90ILi2ELi2ELi2EN4cute5tupleIJNS5_1CILi1EEES8_S8_EEENS6_IJNS7_ILi128EEESA_NS7_ILi64EEEEEENS_6half_tEfNS_4arch4Sm90ELb1ELb0ELb0ELb1ELb0ELb1ELb0ELb0ELi2ELi1ELi2ELi2ELb0EEENS1_24CollectiveEpilogueBwdGQAISC_fSF_Li256ELb1ELb0EEENS1_25SingleTileBwdLPTSchedulerILb1ELi128ELb0EEEEEEEEEvNT_6ParamsE,"aw",@nobits
	.sectionflags	@""
	.align	16
	.zero		1024


//--------------------- .nv.shared._ZN7cutlass13device_kernelIN5flash32FlashAttnBwdPostprocessConvertdQIN4cute5tupleIJNS3_1CILi128EEENS5_ILi64EEEEEENS_6half_tEfNS_4arch4Sm90ELi256ENS3_8TiledMMAINS3_8MMA_AtomIJNS3_4SM904GMMA25MMA_64x64x16_F32F16F16_RSILNSF_5MajorE0ELSH_1ELNSF_7ScaleInE1ELSI_1EEEEEENS3_6LayoutINS4_IJNS5_ILi2EEENS5_ILi1EEESN_EEENS4_IJSN_NS5_ILi0EEESP_EEEEENS4_IJNS3_10UnderscoreESS_SS_EEEEELb0EEEEEvNT_6ParamsE --------------------------
	.section	.nv.shared._ZN7cutlass13device_kernelIN5flash32FlashAttnBwdPostprocessConvertdQIN4cute5tupleIJNS3_1CILi128EEENS5_ILi64EEEEEENS_6half_tEfNS_4arch4Sm90ELi256ENS3_8TiledMMAINS3_8MMA_AtomIJNS3_4SM904GMMA25MMA_64x64x16_F32F16F16_RSILNSF_5MajorE0ELSH_1ELNSF_7ScaleInE1ELSI_1EEEEEENS3_6LayoutINS4_IJNS5_ILi2EEENS5_ILi1EEESN_EEENS4_IJSN_NS5_ILi0EEESP_EEEEENS4_IJNS3_10UnderscoreESS_SS_EEEEELb0EEEEEvNT_6ParamsE,"aw",@nobits
	.sectionflags	@""
	.align	16
	.zero		1024


//--------------------- .nv.shared._ZN7cutlass13device_kernelIN5flash32FlashAttnBwdPostprocessConvertdQIN4cute5tupleIJNS3_1CILi128EEENS5_ILi64EEEEEENS_6half_tEfNS_4arch4Sm90ELi256ENS3_8TiledMMAINS3_8MMA_AtomIJNS3_4SM904GMMA25MMA_64x64x16_F32F16F16_SSILNSF_5MajorE0ELSH_1ELNSF_7ScaleInE1ELSI_1EEEEEENS3_6LayoutINS4_IJNS5_ILi2EEENS5_ILi1EEESN_EEENS4_IJSN_NS5_ILi0EEESP_EEEEENS4_IJNS3_10UnderscoreESS_SS_EEEEELb0EEEEEvNT_6ParamsE --------------------------
	.section	.nv.shared._ZN7cutlass13device_kernelIN5flash32FlashAttnBwdPostprocessConvertdQIN4cute5tupleIJNS3_1CILi128EEENS5_ILi64EEEEEENS_6half_tEfNS_4arch4Sm90ELi256ENS3_8TiledMMAINS3_8MMA_AtomIJNS3_4SM904GMMA25MMA_64x64x16_F32F16F16_SSILNSF_5MajorE0ELSH_1ELNSF_7ScaleInE1ELSI_1EEEEEENS3_6LayoutINS4_IJNS5_ILi2EEENS5_ILi1EEESN_EEENS4_IJSN_NS5_ILi0EEESP_EEEEENS4_IJNS3_10UnderscoreESS_SS_EEEEELb0EEEEEvNT_6ParamsE,"aw",@nobits
	.sectionflags	@""
	.align	16
	.zero		1024


//--------------------- .nv.shared._ZN7cutlass13device_kernelIN5flash11enable_sm90INS1_16FlashAttnBwdSm90INS1_25CollectiveMainloopBwdSm90ILi2ELi2ELi2EN4cute5tupleIJNS5_1CILi1EEES8_S8_EEENS6_IJNS7_ILi128EEESA_NS7_ILi64EEEEEENS_6half_tEfNS_4arch4Sm90ELb1ELb0ELb0ELb1ELb1ELb1ELb0ELb0ELi2ELi1ELi2ELi2ELb0EEENS1_24CollectiveEpilogueBwdGQAISC_fSF_Li256ELb1ELb1EEENS1_25SingleTileBwdLPTSchedulerILb1ELi128ELb1EEEEEEEEEvNT_6ParamsE --------------------------
	.section	.nv.shared._ZN7cutlass13device_kernelIN5flash11enable_sm90INS1_16FlashAttnBwdSm90INS1_25CollectiveMainloopBwdSm90ILi2ELi2ELi2EN4cute5tupleIJNS5_1CILi1EEES8_S8_EEENS6_IJNS7_ILi128EEESA_NS7_ILi64EEEEEENS_6half_tEfNS_4arch4Sm90ELb1ELb0ELb0ELb1ELb1ELb1ELb0ELb0ELi2ELi1ELi2ELi2ELb0EEENS1_24CollectiveEpilogueBwdGQAISC_fSF_Li256ELb1ELb1EEENS1_25SingleTileBwdLPTSchedulerILb1ELi128ELb1EEEEEEEEEvNT_6ParamsE,"aw",@nobits
	.sectionflags	@""
	.align	16
	.zero		1024


//--------------------- .nv.shared._ZN7cutlass13device_kernelIN5flash22FlashAttnBwdPreprocessIN4cute5tupleIJNS3_1CILi128EEENS5_ILi64EEEEEENS_6half_tEfNS_4arch4Sm90ELb1ELb1EEEEEvNT_6ParamsE --------------------------
	.section	.nv.shared._ZN7cutlass13device_kernelIN5flash22FlashAttnBwdPreprocessIN4cute5tupleIJNS3_1CILi128EEENS5_ILi64EEEEEENS_6half_tEfNS_4arch4Sm90ELb1ELb1EEEEEvNT_6ParamsE,"aw",@nobits
	.sectionflags	@""
	.align	16
	.zero		1024


//--------------------- .nv.constant0._ZN7cutlass13device_kernelIN5flash11enable_sm90INS1_16FlashAttnBwdSm90INS1_25CollectiveMainloopBwdSm90ILi2ELi2ELi2EN4cute5tupleIJNS5_1CILi1EEES8_S8_EEENS6_IJNS7_ILi128EEESA_NS7_ILi64EEEEEENS_6half_tEfNS_4arch4Sm90ELb0ELb0ELb0ELb0ELb0ELb1ELb0ELb0ELi2ELi1ELi2ELi2ELb0EEENS1_21CollectiveEpilogueBwdISC_SD_SF_Li256ELb0ELb0ELi1EEENS1_19SingleTileSchedulerILb0ELb0ELb0ELi128EEEEEEEEEvNT_6ParamsE --------------------------
	.section	.nv.constant0._ZN7cutlass13device_kernelIN5flash11enable_sm90INS1_16FlashAttnBwdSm90INS1_25CollectiveMainloopBwdSm90ILi2ELi2ELi2EN4cute5tupleIJNS5_1CILi1EEES8_S8_EEENS6_IJNS7_ILi128EEESA_NS7_ILi64EEEEEENS_6half_tEfNS_4arch4Sm90ELb0ELb0ELb0ELb0ELb0ELb1ELb0ELb0ELi2ELi1ELi2ELi2ELb0EEENS1_21CollectiveEpilogueBwdISC_SD_SF_Li256ELb0ELb0ELi1EEENS1_19SingleTileSchedulerILb0ELb0ELb0ELi128EEEEEEEEEvNT_6ParamsE,"a",@progbits
	.sectionflags	@""
	.align	4
.nv.constant0._ZN7cutlass13device_kernelIN5flash11enable_sm90INS1_16FlashAttnBwdSm90INS1_25CollectiveMainloopBwdSm90ILi2ELi2ELi2EN4cute5tupleIJNS5_1CILi1EEES8_S8_EEENS6_IJNS7_ILi128EEESA_NS7_ILi64EEEEEENS_6half_tEfNS_4arch4Sm90ELb0ELb0ELb0ELb0ELb0ELb1ELb0ELb0ELi2ELi1ELi2ELi2ELb0EEENS1_21CollectiveEpilogueBwdISC_SD_SF_Li256ELb0ELb0ELi1EEENS1_19SingleTileSchedulerILb0ELb0ELb0ELi128EEEEEEEEEvNT_6ParamsE:
	.zero		2944


//--------------------- .nv.constant0._ZN7cutlass13device_kernelIN5flash11enable_sm90INS1_16FlashAttnBwdSm90INS1_25CollectiveMainloopBwdSm90ILi2ELi2ELi2EN4cute5tupleIJNS5_1CILi1EEES8_S8_EEENS6_IJNS7_ILi128EEESA_NS7_ILi64EEEEEENS_6half_tEfNS_4arch4Sm90ELb0ELb0ELb0ELb0ELb1ELb1ELb0ELb0ELi2ELi1ELi2ELi2ELb0EEENS1_21CollectiveEpilogueBwdISC_SD_SF_Li256ELb0ELb0ELi1EEENS1_19SingleTileSchedulerILb0ELb0ELb0ELi128EEEEEEEEEvNT_6ParamsE --------------------------
	.section	.nv.constant0._ZN7cutlass13device_kernelIN5flash11enable_sm90INS1_16FlashAttnBwdSm90INS1_25CollectiveMainloopBwdSm90ILi2ELi2ELi2EN4cute5tupleIJNS5_1CILi1EEES8_S8_EEENS6_IJNS7_ILi128EEESA_NS7_ILi64EEEEEENS_6half_tEfNS_4arch4Sm90ELb0ELb0ELb0ELb0ELb1ELb1ELb0ELb0ELi2ELi1ELi2ELi2ELb0EEENS1_21CollectiveEpilogueBwdISC_SD_SF_Li256ELb0ELb0ELi1EEENS1_19SingleTileSchedulerILb0ELb0ELb0ELi128EEEEEEEEEvNT_6ParamsE,"a",@progbits
	.sectionflags	@""
	.align	4
.nv.constant0._ZN7cutlass13device_kernelIN5flash11enable_sm90INS1_16FlashAttnBwdSm90INS1_25CollectiveMainloopBwdSm90ILi2ELi2ELi2EN4cute5tupleIJNS5_1CILi1EEES8_S8_EEENS6_IJNS7_ILi128EEESA_NS7_ILi64EEEEEENS_6half_tEfNS_4arch4Sm90ELb0ELb0ELb0ELb0ELb1ELb1ELb0ELb0ELi2ELi1ELi2ELi2ELb0EEENS1_21CollectiveEpilogueBwdISC_SD_SF_Li256ELb0ELb0ELi1EEENS1_19SingleTileSchedulerILb0ELb0ELb0ELi128EEEEEEEEEvNT_6ParamsE:
	.zero		2944


//--------------------- .nv.constant0._ZN7cutlass13device_kernelIN5flash11enable_sm90INS1_16FlashAttnBwdSm90INS1_25CollectiveMainloopBwdSm90ILi2ELi2ELi2EN4cute5tupleIJNS5_1CILi1EEES8_S8_EEENS6_IJNS7_ILi128EEESA_NS7_ILi64EEEEEENS_6half_tEfNS_4arch4Sm90ELb0ELb0ELb0ELb0ELb0ELb1ELb0ELb0ELi2ELi1ELi2ELi2ELb0EEENS1_24CollectiveEpilogueBwdGQAISC_fSF_Li256ELb0ELb0EEENS1_19SingleTileSchedulerILb0ELb0ELb0ELi128EEEEEEEEEvNT_6ParamsE --------------------------
	.section	.nv.constant0._ZN7cutlass13device_kernelIN5flash11enable_sm90INS1_16FlashAttnBwdSm90INS1_25CollectiveMainloopBwdSm90ILi2ELi2ELi2EN4cute5tupleIJNS5_1CILi1EEES8_S8_EEENS6_IJNS7_ILi128EEESA_NS7_ILi64EEEEEENS_6half_tEfNS_4arch4Sm90ELb0ELb0ELb0ELb0ELb0ELb1ELb0ELb0ELi2ELi1ELi2ELi2ELb0EEENS1_24CollectiveEpilogueBwdGQAISC_fSF_Li256ELb0ELb0EEENS1_19SingleTileSchedulerILb0ELb0ELb0ELi128EEEEEEEEEvNT_6ParamsE,"a",@progbits
	.sectionflags	@""
	.align	4
.nv.constant0._ZN7cutlass13device_kernelIN5flash11enable_sm90INS1_16FlashAttnBwdSm90INS1_25CollectiveMainloopBwdSm90ILi2ELi2ELi2EN4cute5tupleIJNS5_1CILi1EEES8_S8_EEENS6_IJNS7_ILi128EEESA_NS7_ILi64EEEEEENS_6half_tEfNS_4arch4Sm90ELb0ELb0ELb0ELb0ELb0ELb1ELb0ELb0ELi2ELi1ELi2ELi2ELb0EEENS1_24CollectiveEpilogueBwdGQAISC_fSF_Li256ELb0ELb0EEENS1_19SingleTileSchedulerILb0ELb0ELb0ELi128EEEEEEEEEvNT_6ParamsE:
	.zero		2304


//--------------------- .nv.constant0._ZN7cutlass13device_kernelIN5flash11enable_sm90INS1_16FlashAttnBwdSm90INS1_25CollectiveMainloopBwdSm90ILi2ELi2ELi2EN4cute5tupleIJNS5_1CILi1EEES8_S8_EEENS6_IJNS7_ILi128EEESA_NS7_ILi64EEEEEENS_6half_tEfNS_4arch4Sm90ELb0ELb0ELb0ELb0ELb1ELb1ELb0ELb0ELi2ELi1ELi2ELi2ELb0EEENS1_24CollectiveEpilogueBwdGQAISC_fSF_Li256ELb0ELb1EEENS1_19SingleTileSchedulerILb0ELb0ELb0ELi128EEEEEEEEEvNT_6ParamsE --------------------------
	.section	.nv.constant0._ZN7cutlass13device_kernelIN5flash11enable_sm90INS1_16FlashAttnBwdSm90INS1_25CollectiveMainloopBwdSm90ILi2ELi2ELi2EN4cute5tupleIJNS5_1CILi1EEES8_S8_EEENS6_IJNS7_ILi128EEESA_NS7_ILi64EEEEEENS_6half_tEfNS_4arch4Sm90ELb0ELb0ELb0ELb0ELb1ELb1ELb0ELb0ELi2ELi1ELi2ELi2ELb0EEENS1_24CollectiveEpilogueBwdGQAISC_fSF_Li256ELb0ELb1EEENS1_19SingleTileSchedulerILb0ELb0ELb0ELi128EEEEEEEEEvNT_6ParamsE,"a",@progbits
	.sectionflags	@""
	.align	4
.nv.constant0._ZN7cutlass13device_kernelIN5flash11enable_sm90INS1_16FlashAttnBwdSm90INS1_25CollectiveMainloopBwdSm90ILi2ELi2ELi2EN4cute5tupleIJNS5_1CILi1EEES8_S8_EEENS6_IJNS7_ILi128EEESA_NS7_ILi64EEEEEENS_6half_tEfNS_4arch4Sm90ELb0ELb0ELb0ELb0ELb1ELb1ELb0ELb0ELi2ELi1ELi2ELi2ELb0EEENS1_24CollectiveEpilogueBwdGQAISC_fSF_Li256ELb0ELb1EEENS1_19SingleTileSchedulerILb0ELb0ELb0ELi128EEEEEEEEEvNT_6ParamsE:
	.zero		2304


//--------------------- .nv.constant0._ZN7cutlass13device_kernelIN5flash11enable_sm90INS1_16FlashAttnBwdSm90INS1_25CollectiveMainloopBwdSm90ILi2ELi2ELi2EN4cute5tupleIJNS5_1CILi1EEES8_S8_EEENS6_IJNS7_ILi128EEESA_NS7_ILi64EEEEEENS_6half_tEfNS_4arch4Sm90ELb0ELb0ELb0ELb1ELb0ELb1ELb0ELb0ELi2ELi1ELi2ELi2ELb0EEENS1_21CollectiveEpilogueBwdISC_SD_SF_Li256ELb1ELb0ELi1EEENS1_19SingleTileSchedulerILb1ELb0ELb0ELi128EEEEEEEEEvNT_6ParamsE --------------------------
	.section	.nv.constant0._ZN7cutlass13device_kernelIN5flash11enable_sm90INS1_16FlashAttnBwdSm90INS1_25CollectiveMainloopBwdSm90ILi2ELi2ELi2EN4cute5tupleIJNS5_1CILi1EEES8_S8_EEENS6_IJNS7_ILi128EEESA_NS7_ILi64EEEEEENS_6half_tEfNS_4arch4Sm90ELb0ELb0ELb0ELb1ELb0ELb1ELb0ELb0ELi2ELi1ELi2ELi2ELb0EEENS1_21CollectiveEpilogueBwdISC_SD_SF_Li256ELb1ELb0ELi1EEENS1_19SingleTileSchedulerILb1ELb0ELb0ELi128EEEEEEEEEvNT_6ParamsE,"a",@progbits
	.sectionflags	@""
	.align	4
.nv.constant0._ZN7cutlass13device_kernelIN5flash11enable_sm90INS1_16FlashAttnBwdSm90INS1_25CollectiveMainloopBwdSm90ILi2ELi2ELi2EN4cute5tupleIJNS5_1CILi1EEES8_S8_EEENS6_IJNS7_ILi128EEESA_NS7_ILi64EEEEEENS_6half_tEfNS_4arch4Sm90ELb0ELb0ELb0ELb1ELb0ELb1ELb0ELb0ELi2ELi1ELi2ELi2ELb0EEENS1_21CollectiveEpilogueBwdISC_SD_SF_Li256ELb1ELb0ELi1EEENS1_19SingleTileSchedulerILb1ELb0ELb0ELi128EEEEEEEEEvNT_6ParamsE:
	.zero		2304


//--------------------- .nv.constant0._ZN7cutlass13device_kernelIN5flash11enable_sm90INS1_16FlashAttnBwdSm90INS1_25CollectiveMainloopBwdSm90ILi2ELi2ELi2EN4cute5tupleIJNS5_1CILi1EEES8_S8_EEENS6_IJNS7_ILi128EEESA_NS7_ILi64EEEEEENS_6half_tEfNS_4arch4Sm90ELb0ELb0ELb0ELb1ELb1ELb1ELb0ELb0ELi2ELi1ELi2ELi2ELb0EEENS1_21CollectiveEpilogueBwdISC_SD_SF_Li256ELb1ELb0ELi1EEENS1_19SingleTileSchedulerILb1ELb0ELb0ELi128EEEEEEEEEvNT_6ParamsE --------------------------
	.section	.nv.constant0._ZN7cutlass13device_kernelIN5flash11enable_sm90INS1_16FlashAttnBwdSm90INS1_25CollectiveMainloopBwdSm90ILi2ELi2ELi2EN4cute5tupleIJNS5_1CILi1EEES8_S8_EEENS6_IJNS7_ILi128EEESA_NS7_ILi64EEEEEENS_6half_tEfNS_4arch4Sm90ELb0ELb0ELb0ELb1ELb1ELb1ELb0ELb0ELi2ELi1ELi2ELi2ELb0EEENS1_21CollectiveEpilogueBwdISC_SD_SF_Li256ELb1ELb0ELi1EEENS1_19SingleTileSchedulerILb1ELb0ELb0ELi128EEEEEEEEEvNT_6ParamsE,"a",@progbits
	.sectionflags	@""
	.align	4
.nv.constant0._ZN7cutlass13device_kernelIN5flash11enable_sm90INS1_16FlashAttnBwdSm90INS1_25CollectiveMainloopBwdSm90ILi2ELi2ELi2EN4cute5tupleIJNS5_1CILi1EEES8_S8_EEENS6_IJNS7_ILi128EEESA_NS7_ILi64EEEEEENS_6half_tEfNS_4arch4Sm90ELb0ELb0ELb0ELb1ELb1ELb1ELb0ELb0ELi2ELi1ELi2ELi2ELb0EEENS1_21CollectiveEpilogueBwdISC_SD_SF_Li256ELb1ELb0ELi1EEENS1_19SingleTileSchedulerILb1ELb0ELb0ELi128EEEEEEEEEvNT_6ParamsE:
	.zero		2304


//--------------------- .nv.constant0._ZN7cutlass13device_kernelIN5flash11enable_sm90INS1_16FlashAttnBwdSm90INS1_25CollectiveMainloopBwdSm90ILi2ELi2ELi2EN4cute5tupleIJNS5_1CILi1EEES8_S8_EEENS6_IJNS7_ILi128EEESA_NS7_ILi64EEEEEENS_6half_tEfNS_4arch4Sm90ELb0ELb0ELb0ELb1ELb0ELb1ELb0ELb0ELi2ELi1ELi2ELi2ELb0EEENS1_24CollectiveEpilogueBwdGQAISC_fSF_Li256ELb1ELb0EEENS1_19SingleTileSchedulerILb1ELb0ELb0ELi128EEEEEEEEEvNT_6ParamsE --------------------------
	.section	.nv.constant0._ZN7cutlass13device_kernelIN5flash11enable_sm90INS1_16FlashAttnBwdSm90INS1_25CollectiveMainloopBwdSm90ILi2ELi2ELi2EN4cute5tupleIJNS5_1CILi1EEES8_S8_EEENS6_IJNS7_ILi128EEESA_NS7_ILi64EEEEEENS_6half_tEfNS_4arch4Sm90ELb0ELb0ELb0ELb1ELb0ELb1ELb0ELb0ELi2ELi1ELi2ELi2ELb0EEENS1_24CollectiveEpilogueBwdGQAISC_fSF_Li256ELb1ELb0EEENS1_19SingleTileSchedulerILb1ELb0ELb0ELi128EEEEEEEEEvNT_6ParamsE,"a",@progbits
	.sectionflags	@""
	.align	4
.nv.constant0._ZN7cutlass13device_kernelIN5flash11enable_sm90INS1_16FlashAttnBwdSm90INS1_25CollectiveMainloopBwdSm90ILi2ELi2ELi2EN4cute5tupleIJNS5_1CILi1EEES8_S8_EEENS6_IJNS7_ILi128EEESA_NS7_ILi64EEEEEENS_6half_tEfNS_4arch4Sm90ELb0ELb0ELb0ELb1ELb0ELb1ELb0ELb0ELi2ELi1ELi2ELi2ELb0EEENS1_24CollectiveEpilogueBwdGQAISC_fSF_Li256ELb1ELb0EEENS1_19SingleTileSchedulerILb1ELb0ELb0ELi128EEEEEEEEEvNT_6ParamsE:
	.zero		2304


//--------------------- .nv.constant0._ZN7cutlass13device_kernelIN5flash11enable_sm90INS1_16FlashAttnBwdSm90INS1_25CollectiveMainloopBwdSm90ILi2ELi2ELi2EN4cute5tupleIJNS5_1CILi1EEES8_S8_EEENS6_IJNS7_ILi128EEESA_NS7_ILi64EEEEEENS_6half_tEfNS_4arch4Sm90ELb0ELb0ELb0ELb1ELb1ELb1ELb0ELb0ELi2ELi1ELi2ELi2ELb0EEENS1_24CollectiveEpilogueBwdGQAISC_fSF_Li256ELb1ELb1EEENS1_19SingleTileSchedulerILb1ELb0ELb0ELi128EEEEEEEEEvNT_6ParamsE --------------------------
	.section	.nv.constant0._ZN7cutlass13device_kernelIN5flash11enable_sm90INS1_16FlashAttnBwdSm90INS1_25CollectiveMainloopBwdSm90ILi2ELi2ELi2EN4cute5tupleIJNS5_1CILi1EEES8_S8_EEENS6_IJNS7_ILi128EEESA_NS7_ILi64EEEEEENS_6half_tEfNS_4arch4Sm90ELb0ELb0ELb0ELb1ELb1ELb1ELb0ELb0ELi2ELi1ELi2ELi2ELb0EEENS1_24CollectiveEpilogueBwdGQAISC_fSF_Li256ELb1ELb1EEENS1_19SingleTileSchedulerILb1ELb0ELb0ELi128EEEEEEEEEvNT_6ParamsE,"a",@progbits
	.sectionflags	@""
	.align	4
.nv.constant0._ZN7cutlass13device_kernelIN5flash11enable_sm90INS1_16FlashAttnBwdSm90INS1_25CollectiveMainloopBwdSm90ILi2ELi2ELi2EN4cute5tupleIJNS5_1CILi1EEES8_S8_EEENS6_IJNS7_ILi128EEESA_NS7_ILi64EEEEEENS_6half_tEfNS_4arch4Sm90ELb0ELb0ELb0ELb1ELb1ELb1ELb0ELb0ELi2ELi1ELi2ELi2ELb0EEENS1_24CollectiveEpilogueBwdGQAISC_fSF_Li256ELb1ELb1EEENS1_19SingleTileSchedulerILb1ELb0ELb0ELi128EEEEEEEEEvNT_6ParamsE:
	.zero		2304


//--------------------- .nv.constant0._ZN7cutlass13device_kernelIN5flash11enable_sm90INS1_16FlashAttnBwdSm90INS1_25CollectiveMainloopBwdSm90ILi2ELi2ELi2EN4cute5tupleIJNS5_1CILi1EEES8_S8_EEENS6_IJNS7_ILi128EEESA_NS7_ILi64EEEEEENS_6half_tEfNS_4arch4Sm90ELb0ELb1ELb0ELb0ELb0ELb1ELb0ELb0ELi2ELi1ELi2ELi2ELb0EEENS1_21CollectiveEpilogueBwdISC_SD_SF_Li256ELb0ELb0ELi1EEENS1_19SingleTileSchedulerILb0ELb0ELb0ELi128EEEEEEEEEvNT_6ParamsE --------------------------
	.section	.nv.constant0._ZN7cutlass13device_kernelIN5flash11enable_sm90INS1_16FlashAttnBwdSm90INS1_25CollectiveMainloopBwdSm90ILi2ELi2ELi2EN4cute5tupleIJNS5_1CILi1EEES8_S8_EEENS6_IJNS7_ILi128EEESA_NS7_ILi64EEEEEENS_6half_tEfNS_4arch4Sm90ELb0ELb1ELb0ELb0ELb0ELb1ELb0ELb0ELi2ELi1ELi2ELi2ELb0EEENS1_21CollectiveEpilogueBwdISC_SD_SF_Li256ELb0ELb0ELi1EEENS1_19SingleTileSchedulerILb0ELb0ELb0ELi128EEEEEEEEEvNT_6ParamsE,"a",@progbits
	.sectionflags	@""
	.align	4
.nv.constant0._ZN7cutlass13device_kernelIN5flash11enable_sm90INS1_16FlashAttnBwdSm90INS1_25CollectiveMainloopBwdSm90ILi2ELi2ELi2EN4cute5tupleIJNS5_1CILi1EEES8_S8_EEENS6_IJNS7_ILi128EEESA_NS7_ILi64EEEEEENS_6half_tEfNS_4arch4Sm90ELb0ELb1ELb0ELb0ELb0ELb1ELb0ELb0ELi2ELi1ELi2ELi2ELb0EEENS1_21CollectiveEpilogueBwdISC_SD_SF_Li256ELb0ELb0ELi1EEENS1_19SingleTileSchedulerILb0ELb0ELb0ELi128EEEEEEEEEvNT_6ParamsE:
	.zero		2944


//--------------------- .nv.constant0._ZN7cutlass13device_kernelIN5flash11enable_sm90INS1_16FlashAttnBwdSm90INS1_25CollectiveMainloopBwdSm90ILi2ELi2ELi2EN4cute5tupleIJNS5_1CILi1EEES8_S8_EEENS6_IJNS7_ILi128EEESA_NS7_ILi64EEEEEENS_6half_tEfNS_4arch4Sm90ELb0ELb1ELb0ELb0ELb1ELb1ELb0ELb0ELi2ELi1ELi2ELi2ELb0EEENS1_21CollectiveEpilogueBwdISC_SD_SF_Li256ELb0ELb0ELi1EEENS1_19SingleTileSchedulerILb0ELb0ELb0ELi128EEEEEEEEEvNT_6ParamsE --------------------------
	.section	.nv.constant0._ZN7cutlass13device_kernelIN5flash11enable_sm90INS1_16FlashAttnBwdSm90INS1_25CollectiveMainloopBwdSm90ILi2ELi2ELi2EN4cute5tupleIJNS5_1CILi1EEES8_S8_EEENS6_IJNS7_ILi128EEESA_NS7_ILi64EEEEEENS_6half_tEfNS_4arch4Sm90ELb0ELb1ELb0ELb0ELb1ELb1ELb0ELb0ELi2ELi1ELi2ELi2ELb0EEENS1_21CollectiveEpilogueBwdISC_SD_SF_Li256ELb0ELb0ELi1EEENS1_19SingleTileSchedulerILb0ELb0ELb0ELi128EEEEEEEEEvNT_6ParamsE,"a",@progbits
	.sectionflags	@""
	.align	4
.nv.constant0._ZN7cutlass13device_kernelIN5flash11enable_sm90INS1_16FlashAttnBwdSm90INS1_25CollectiveMainloopBwdSm90ILi2ELi2ELi2EN4cute5tupleIJNS5_1CILi1EEES8_S8_EEENS6_IJNS7_ILi128EEESA_NS7_ILi64EEEEEENS_6half_tEfNS_4arch4Sm90ELb0ELb1ELb0ELb0ELb1ELb1ELb0ELb0ELi2ELi1ELi2ELi2ELb0EEENS1_21CollectiveEpilogueBwdISC_SD_SF_Li256ELb0ELb0ELi1EEENS1_19SingleTileSchedulerILb0ELb0ELb0ELi128EEEEEEEEEvNT_6ParamsE:
	.zero		2944


//--------------------- .nv.constant0._ZN7cutlass13device_kernelIN5flash11enable_sm90INS1_16FlashAttnBwdSm90INS1_25CollectiveMainloopBwdSm90ILi2ELi2ELi2EN4cute5tupleIJNS5_1CILi1EEES8_S8_EEENS6_IJNS7_ILi128EEESA_NS7_ILi64EEEEEENS_6half_tEfNS_4arch4Sm90ELb0ELb1ELb0ELb0ELb0ELb1ELb0ELb0ELi2ELi1ELi2ELi2ELb0EEENS1_24CollectiveEpilogueBwdGQAISC_fSF_Li256ELb0ELb0EEENS1_19SingleTileSchedulerILb0ELb0ELb0ELi128EEEEEEEEEvNT_6ParamsE --------------------------
	.section	.nv.constant0._ZN7cutlass13device_kernelIN5flash11enable_sm90INS1_16FlashAttnBwdSm90INS1_25CollectiveMainloopBwdSm90ILi2ELi2ELi2EN4cute5tupleIJNS5_1CILi1EEES8_S8_EEENS6_IJNS7_ILi128EEESA_NS7_ILi64EEEEEENS_6half_tEfNS_4arch4Sm90ELb0ELb1ELb0ELb0ELb0ELb1ELb0ELb0ELi2ELi1ELi2ELi2ELb0EEENS1_24CollectiveEpilogueBwdGQAISC_fSF_Li256ELb0ELb0EEENS1_19SingleTileSchedulerILb0ELb0ELb0ELi128EEEEEEEEEvNT_6ParamsE,"a",@progbits
	.sectionflags	@""
	.align	4
.nv.constant0._ZN7cutlass13device_kernelIN5flash11enable_sm90INS1_16FlashAttnBwdSm90INS1_25CollectiveMainloopBwdSm90ILi2ELi2ELi2EN4cute5tupleIJNS5_1CILi1EEES8_S8_EEENS6_IJNS7_ILi128EEESA_NS7_ILi64EEEEEENS_6half_tEfNS_4arch4Sm90ELb0ELb1ELb0ELb0ELb0ELb1ELb0ELb0ELi2ELi1ELi2ELi2ELb0EEENS1_24CollectiveEpilogueBwdGQAISC_fSF_Li256ELb0ELb0EEENS1_19SingleTileSchedulerILb0ELb0ELb0ELi128EEEEEEEEEvNT_6ParamsE:
	.zero		2304


//--------------------- .nv.constant0._ZN7cutlass13device_kernelIN5flash11enable_sm90INS1_16FlashAttnBwdSm90INS1_25CollectiveMainloopBwdSm90ILi2ELi2ELi2EN4cute5tupleIJNS5_1CILi1EEES8_S8_EEENS6_IJNS7_ILi128EEESA_NS7_ILi64EEEEEENS_6half_tEfNS_4arch4Sm90ELb0ELb1ELb0ELb0ELb1ELb1ELb0ELb0ELi2ELi1ELi2ELi2ELb0EEENS1_24CollectiveEpilogueBwdGQAISC_fSF_Li256ELb0ELb1EEENS1_19SingleTileSchedulerILb0ELb0ELb0ELi128EEEEEEEEEvNT_6ParamsE --------------------------
	.section	.nv.constant0._ZN7cutlass13device_kernelIN5flash11enable_sm90INS1_16FlashAttnBwdSm90INS1_25CollectiveMainloopBwdSm90ILi2ELi2ELi2EN4cute5tupleIJNS5_1CILi1EEES8_S8_EEENS6_IJNS7_ILi128EEESA_NS7_ILi64EEEEEENS_6half_tEfNS_4arch4Sm90ELb0ELb1ELb0ELb0ELb1ELb1ELb0ELb0ELi2ELi1ELi2ELi2ELb0EEENS1_24CollectiveEpilogueBwdGQAISC_fSF_Li256ELb0ELb1EEENS1_19SingleTileSchedulerILb0ELb0ELb0ELi128EEEEEEEEEvNT_6ParamsE,"a",@progbits
	.sectionflags	@""
	.align	4
.nv.constant0._ZN7cutlass13device_kernelIN5flash11enable_sm90INS1_16FlashAttnBwdSm90INS1_25CollectiveMainloopBwdSm90ILi2ELi2ELi2EN4cute5tupleIJNS5_1CILi1EEES8_S8_EEENS6_IJNS7_ILi128EEESA_NS7_ILi64EEEEEENS_6half_tEfNS_4arch4Sm90ELb0ELb1ELb0ELb0ELb1ELb1ELb0ELb0ELi2ELi1ELi2ELi2ELb0EEENS1_24CollectiveEpilogueBwdGQAISC_fSF_Li256ELb0ELb1EEENS1_19SingleTileSchedulerILb0ELb0ELb0ELi128EEEEEEEEEvNT_6ParamsE:
	.zero		2304


//--------------------- .nv.constant0._ZN7cutlass13device_kernelIN5flash11enable_sm90INS1_16FlashAttnBwdSm90INS1_25CollectiveMainloopBwdSm90ILi2ELi2ELi2EN4cute5tupleIJNS5_1CILi1EEES8_S8_EEENS6_IJNS7_ILi128EEESA_NS7_ILi64EEEEEENS_6half_tEfNS_4arch4Sm90ELb0ELb1ELb0ELb1ELb0ELb1ELb0ELb0ELi2ELi1ELi2ELi2ELb0EEENS1_21CollectiveEpilogueBwdISC_SD_SF_Li256ELb1ELb0ELi1EEENS1_19SingleTileSchedulerILb1ELb0ELb0ELi128EEEEEEEEEvNT_6ParamsE --------------------------
	.section	.nv.constant0._ZN7cutlass13device_kernelIN5flash11enable_sm90INS1_16FlashAttnBwdSm90INS1_25CollectiveMainloopBwdSm90ILi2ELi2ELi2EN4cute5tupleIJNS5_1CILi1EEES8_S8_EEENS6_IJNS7_ILi128EEESA_NS7_ILi64EEEEEENS_6half_tEfNS_4arch4Sm90ELb0ELb1ELb0ELb1ELb0ELb1ELb0ELb0ELi2ELi1ELi2ELi2ELb0EEENS1_21CollectiveEpilogueBwdISC_SD_SF_Li256ELb1ELb0ELi1EEENS1_19SingleTileSchedulerILb1ELb0ELb0ELi128EEEEEEEEEvNT_6ParamsE,"a",@progbits
	.sectionflags	@""
	.align	4
.nv.constant0._ZN7cutlass13device_kernelIN5flash11enable_sm90INS1_16FlashAttnBwdSm90INS1_25CollectiveMainloopBwdSm90ILi2ELi2ELi2EN4cute5tupleIJNS5_1CILi1EEES8_S8_EEENS6_IJNS7_ILi128EEESA_NS7_ILi64EEEEEENS_6half_tEfNS_4arch4Sm90ELb0ELb1ELb0ELb1ELb0ELb1ELb0ELb0ELi2ELi1ELi2ELi2ELb0EEENS1_21CollectiveEpilogueBwdISC_SD_SF_Li256ELb1ELb0ELi1EEENS1_19SingleTileSchedulerILb1ELb0ELb0ELi128EEEEEEEEEvNT_6ParamsE:
	.zero		2304


//--------------------- .nv.constant0._ZN7cutlass13device_kernelIN5flash11enable_sm90INS1_16FlashAttnBwdSm90INS1_25CollectiveMainloopBwdSm90ILi2ELi2ELi2EN4cute5tupleIJNS5_1CILi1EEES8_S8_EEENS6_IJNS7_ILi128EEESA_NS7_ILi64EEEEEENS_6half_tEfNS_4arch4Sm90ELb0ELb1ELb0ELb1ELb1ELb1ELb0ELb0ELi2ELi1ELi2ELi2ELb0EEENS1_21CollectiveEpilogueBwdISC_SD_SF_Li256ELb1ELb0ELi1EEENS1_19SingleTileSchedulerILb1ELb0ELb0ELi128EEEEEEEEEvNT_6ParamsE --------------------------
	.section	.nv.constant0._ZN7cutlass13device_kernelIN5flash11enable_sm90INS1_16FlashAttnBwdSm90INS1_25CollectiveMainloopBwdSm90ILi2ELi2ELi2EN4cute5tupleIJNS5_1CILi1EEES8_S8_EEENS6_IJNS7_ILi128EEESA_NS7_ILi64EEEEEENS_6half_tEfNS_4arch4Sm90ELb0ELb1ELb0ELb1ELb1ELb1ELb0ELb0ELi2ELi1ELi2ELi2ELb0EEENS1_21CollectiveEpilogueBwdISC_SD_SF_Li256ELb1ELb0ELi1EEENS1_19SingleTileSchedulerILb1ELb0ELb0ELi128EEEEEEEEEvNT_6ParamsE,"a",@progbits
	.sectionflags	@""
	.align	4
.nv.constant0._ZN7cutlass13device_kernelIN5flash11enable_sm90INS1_16FlashAttnBwdSm90INS1_25CollectiveMainloopBwdSm90ILi2ELi2ELi2EN4cute5tupleIJNS5_1CILi1EEES8_S8_EEENS6_IJNS7_ILi128EEESA_NS7_ILi64EEEEEENS_6half_tEfNS_4arch4Sm90ELb0ELb1ELb0ELb1ELb1ELb1ELb0ELb0ELi2ELi1ELi2ELi2ELb0EEENS1_21CollectiveEpilogueBwdISC_SD_SF_Li256ELb1ELb0ELi1EEENS1_19SingleTileSchedulerILb1ELb0ELb0ELi128EEEEEEEEEvNT_6ParamsE:
	.zero		2304


//--------------------- .nv.constant0._ZN7cutlass13device_kernelIN5flash11enable_sm90INS1_16FlashAttnBwdSm90INS1_25CollectiveMainloopBwdSm90ILi2ELi2ELi2EN4cute5tupleIJNS5_1CILi1EEES8_S8_EEENS6_IJNS7_ILi128EEESA_NS7_ILi64EEEEEENS_6half_tEfNS_4arch4Sm90ELb0ELb1ELb0ELb1ELb0ELb1ELb0ELb0ELi2ELi1ELi2ELi2ELb0EEENS1_24CollectiveEpilogueBwdGQAISC_fSF_Li256ELb1ELb0EEENS1_19SingleTileSchedulerILb1ELb0ELb0ELi128EEEEEEEEEvNT_6ParamsE --------------------------
	.section	.nv.constant0._ZN7cutlass13device_kernelIN5flash11enable_sm90INS1_16FlashAttnBwdSm90INS1_25CollectiveMainloopBwdSm90ILi2ELi2ELi2EN4cute5tupleIJNS5_1CILi1EEES8_S8_EEENS6_IJNS7_ILi128EEESA_NS7_ILi64EEEEEENS_6half_tEfNS_4arch4Sm90ELb0ELb1ELb0ELb1ELb0ELb1ELb0ELb0ELi2ELi1ELi2ELi2ELb0EEENS1_24CollectiveEpilogueBwdGQAISC_fSF_Li256ELb1ELb0EEENS1_19SingleTileSchedulerILb1ELb0ELb0ELi128EEEEEEEEEvNT_6ParamsE,"a",@progbits
	.sectionflags	@""
	.align	4
.nv.constant0._ZN7cutlass13device_kernelIN5flash11enable_sm90INS1_16FlashAttnBwdSm90INS1_25CollectiveMainloopBwdSm90ILi2ELi2ELi2EN4cute5tupleIJNS5_1CILi1EEES8_S8_EEENS6_IJNS7_ILi128EEESA_NS7_ILi64EEEEEENS_6half_tEfNS_4arch4Sm90ELb0ELb1ELb0ELb1ELb0ELb1ELb0ELb0ELi2ELi1ELi2ELi2ELb0EEENS1_24CollectiveEpilogueBwdGQAISC_fSF_Li256ELb1ELb0EEENS1_19SingleTileSchedulerILb1ELb0ELb0ELi128EEEEEEEEEvNT_6ParamsE:
	.zero		2304


//--------------------- .nv.constant0._ZN7cutlass13device_kernelIN5flash11enable_sm90INS1_16FlashAttnBwdSm90INS1_25CollectiveMainloopBwdSm90ILi2ELi2ELi2EN4cute5tupleIJNS5_1CILi1EEES8_S8_EEENS6_IJNS7_ILi128EEESA_NS7_ILi64EEEEEENS_6half_tEfNS_4arch4Sm90ELb0ELb1ELb0ELb1ELb1ELb1ELb0ELb0ELi2ELi1ELi2ELi2ELb0EEENS1_24CollectiveEpilogueBwdGQAISC_fSF_Li256ELb1ELb1EEENS1_19SingleTileSchedulerILb1ELb0ELb0ELi128EEEEEEEEEvNT_6ParamsE --------------------------
	.section	.nv.constant0._ZN7cutlass13device_kernelIN5flash11enable_sm90INS1_16FlashAttnBwdSm90INS1_25CollectiveMainloopBwdSm90ILi2ELi2ELi2EN4cute5tupleIJNS5_1CILi1EEES8_S8_EEENS6_IJNS7_ILi128EEESA_NS7_ILi64EEEEEENS_6half_tEfNS_4arch4Sm90ELb0ELb1ELb0ELb1ELb1ELb1ELb0ELb0ELi2ELi1ELi2ELi2ELb0EEENS1_24CollectiveEpilogueBwdGQAISC_fSF_Li256ELb1ELb1EEENS1_19SingleTileSchedulerILb1ELb0ELb0ELi128EEEEEEEEEvNT_6ParamsE,"a",@progbits
	.sectionflags	@""
	.align	4
.nv.constant0._ZN7cutlass13device_kernelIN5flash11enable_sm90INS1_16FlashAttnBwdSm90INS1_25CollectiveMainloopBwdSm90ILi2ELi2ELi2EN4cute5tupleIJNS5_1CILi1EEES8_S8_EEENS6_IJNS7_ILi128EEESA_NS7_ILi64EEEEEENS_6half_tEfNS_4arch4Sm90ELb0ELb1ELb0ELb1ELb1ELb1ELb0ELb0ELi2ELi1ELi2ELi2ELb0EEENS1_24CollectiveEpilogueBwdGQAISC_fSF_Li256ELb1ELb1EEENS1_19SingleTileSchedulerILb1ELb0ELb0ELi128EEEEEEEEEvNT_6ParamsE:
	.zero		2304


//--------------------- .nv.constant0._ZN7cutlass13device_kernelIN5flash11enable_sm90INS1_16FlashAttnBwdSm90INS1_25CollectiveMainloopBwdSm90ILi2ELi2ELi2EN4cute5tupleIJNS5_1CILi1EEES8_S8_EEENS6_IJNS7_ILi128EEESA_NS7_ILi64EEEEEENS_6half_tEfNS_4arch4Sm90ELb1ELb0ELb0ELb0ELb0ELb1ELb0ELb0ELi2ELi1ELi2ELi2ELb0EEENS1_21CollectiveEpilogueBwdISC_SD_SF_Li256ELb0ELb0ELi1EEENS1_25SingleTileBwdLPTSchedulerILb0ELi128ELb0EEEEEEEEEvNT_6ParamsE --------------------------
	.section	.nv.constant0._ZN7cutlass13device_kernelIN5flash11enable_sm90INS1_16FlashAttnBwdSm90INS1_25CollectiveMainloopBwdSm90ILi2ELi2ELi2EN4cute5tupleIJNS5_1CILi1EEES8_S8_EEENS6_IJNS7_ILi128EEESA_NS7_ILi64EEEEEENS_6half_tEfNS_4arch4Sm90ELb1ELb0ELb0ELb0ELb0ELb1ELb0ELb0ELi2ELi1ELi2ELi2ELb0EEENS1_21CollectiveEpilogueBwdISC_SD_SF_Li256ELb0ELb0ELi1EEENS1_25SingleTileBwdLPTSchedulerILb0ELi128ELb0EEEEEEEEEvNT_6ParamsE,"a",@progbits
	.sectionflags	@""
	.align	4
.nv.constant0._ZN7cutlass13device_kernelIN5flash11enable_sm90INS1_16FlashAttnBwdSm90INS1_25CollectiveMainloopBwdSm90ILi2ELi2ELi2EN4cute5tupleIJNS5_1CILi1EEES8_S8_EEENS6_IJNS7_ILi128EEESA_NS7_ILi64EEEEEENS_6half_tEfNS_4arch4Sm90ELb1ELb0ELb0ELb0ELb0ELb1ELb0ELb0ELi2ELi1ELi2ELi2ELb0EEENS1_21CollectiveEpilogueBwdISC_SD_SF_Li256ELb0ELb0ELi1EEENS1_25SingleTileBwdLPTSchedulerILb0ELi128ELb0EEEEEEEEEvNT_6ParamsE:
	.zero		2944


//--------------------- .nv.constant0._ZN7cutlass13device_kernelIN5flash11enable_sm90INS1_16FlashAttnBwdSm90INS1_25CollectiveMainloopBwdSm90ILi2ELi2ELi2EN4cute5tupleIJNS5_1CILi1EEES8_S8_EEENS6_IJNS7_ILi128EEESA_NS7_ILi64EEEEEENS_6half_tEfNS_4arch4Sm90ELb1ELb0ELb0ELb0ELb1ELb1ELb0ELb0ELi2ELi1ELi2ELi2ELb0EEENS1_21CollectiveEpilogueBwdISC_SD_SF_Li256ELb0ELb0ELi1EEENS1_25SingleTileBwdLPTSchedulerILb0ELi128ELb1EEEEEEEEEvNT_6ParamsE --------------------------
	.section	.nv.constant0._ZN7cutlass13device_kernelIN5flash11enable_sm90INS1_16FlashAttnBwdSm90INS1_25CollectiveMainloopBwdSm90ILi2ELi2ELi2EN4cute5tupleIJNS5_1CILi1EEES8_S8_EEENS6_IJNS7_ILi128EEESA_NS7_ILi64EEEEEENS_6half_tEfNS_4arch4Sm90ELb1ELb0ELb0ELb0ELb1ELb1ELb0ELb0ELi2ELi1ELi2ELi2ELb0EEENS1_21CollectiveEpilogueBwdISC_SD_SF_Li256ELb0ELb0ELi1EEENS1_25SingleTileBwdLPTSchedulerILb0ELi128ELb1EEEEEEEEEvNT_6ParamsE,"a",@progbits
	.sectionflags	@""
	.align	4
.nv.constant0._ZN7cutlass13device_kernelIN5flash11enable_sm90INS1_16FlashAttnBwdSm90INS1_25CollectiveMainloopBwdSm90ILi2ELi2ELi2EN4cute5tupleIJNS5_1CILi1EEES8_S8_EEENS6_IJNS7_ILi128EEESA_NS7_ILi64EEEEEENS_6half_tEfNS_4arch4Sm90ELb1ELb0ELb0ELb0ELb1ELb1ELb0ELb0ELi2ELi1ELi2ELi2ELb0EEENS1_21CollectiveEpilogueBwdISC_SD_SF_Li256ELb0ELb0ELi1EEENS1_25SingleTileBwdLPTSchedulerILb0ELi128ELb1EEEEEEEEEvNT_6ParamsE:
	.zero		2944


//--------------------- .nv.constant0._ZN7cutlass13device_kernelIN5flash11enable_sm90INS1_16FlashAttnBwdSm90INS1_25CollectiveMainloopBwdSm90ILi2ELi2ELi2EN4cute5tupleIJNS5_1CILi1EEES8_S8_EEENS6_IJNS7_ILi128EEESA_NS7_ILi64EEEEEENS_6half_tEfNS_4arch4Sm90ELb1ELb0ELb0ELb0ELb0ELb1ELb0ELb0ELi2ELi1ELi2ELi2ELb0EEENS1_24CollectiveEpilogueBwdGQAISC_fSF_Li256ELb0ELb0EEENS1_25SingleTileBwdLPTSchedulerILb0ELi128ELb0EEEEEEEEEvNT_6ParamsE --------------------------
	.section	.nv.constant0._ZN7cutlass13device_kernelIN5flash11enable_sm90INS1_16FlashAttnBwdSm90INS1_25CollectiveMainloopBwdSm90ILi2ELi2ELi2EN4cute5tupleIJNS5_1CILi1EEES8_S8_EEENS6_IJNS7_ILi128EEESA_NS7_ILi64EEEEEENS_6half_tEfNS_4arch4Sm90ELb1ELb0ELb0ELb0ELb0ELb1ELb0ELb0ELi2ELi1ELi2ELi2ELb0EEENS1_24CollectiveEpilogueBwdGQAISC_fSF_Li256ELb0ELb0EEENS1_25SingleTileBwdLPTSchedulerILb0ELi128ELb0EEEEEEEEEvNT_6ParamsE,"a",@progbits
	.sectionflags	@""
	.align	4
.nv.constant0._ZN7cutlass13device_kernelIN5flash11enable_sm90INS1_16FlashAttnBwdSm90INS1_25CollectiveMainloopBwdSm90ILi2ELi2ELi2EN4cute5tupleIJNS5_1CILi1EEES8_S8_EEENS6_IJNS7_ILi128EEESA_NS7_ILi64EEEEEENS_6half_tEfNS_4arch4Sm90ELb1ELb0ELb0ELb0ELb0ELb1ELb0ELb0ELi2ELi1ELi2ELi2ELb0EEENS1_24CollectiveEpilogueBwdGQAISC_fSF_Li256ELb0ELb0EEENS1_25SingleTileBwdLPTSchedulerILb0ELi128ELb0EEEEEEEEEvNT_6ParamsE:
	.zero		2432


//--------------------- .nv.constant0._ZN7cutlass13device_kernelIN5flash11enable_sm90INS1_16FlashAttnBwdSm90INS1_25CollectiveMainloopBwdSm90ILi2ELi2ELi2EN4cute5tupleIJNS5_1CILi1EEES8_S8_EEENS6_IJNS7_ILi128EEESA_NS7_ILi64EEEEEENS_6half_tEfNS_4arch4Sm90ELb1ELb0ELb0ELb0ELb1ELb1ELb0ELb0ELi2ELi1ELi2ELi2ELb0EEENS1_24CollectiveEpilogueBwdGQAISC_fSF_Li256ELb0ELb1EEENS1_25SingleTileBwdLPTSchedulerILb0ELi128ELb1EEEEEEEEEvNT_6ParamsE --------------------------
	.section	.nv.constant0._ZN7cutlass13device_kernelIN5flash11enable_sm90INS1_16FlashAttnBwdSm90INS1_25CollectiveMainloopBwdSm90ILi2ELi2ELi2EN4cute5tupleIJNS5_1CILi1EEES8_S8_EEENS6_IJNS7_ILi128EEESA_NS7_ILi64EEEEEENS_6half_tEfNS_4arch4Sm90ELb1ELb0ELb0ELb0ELb1ELb1ELb0ELb0ELi2ELi1ELi2ELi2ELb0EEENS1_24CollectiveEpilogueBwdGQAISC_fSF_Li256ELb0ELb1EEENS1_25SingleTileBwdLPTSchedulerILb0ELi128ELb1EEEEEEEEEvNT_6ParamsE,"a",@progbits
	.sectionflags	@""
	.align	4
.nv.constant0._ZN7cutlass13device_kernelIN5flash11enable_sm90INS1_16FlashAttnBwdSm90INS1_25CollectiveMainloopBwdSm90ILi2ELi2ELi2EN4cute5tupleIJNS5_1CILi1EEES8_S8_EEENS6_IJNS7_ILi128EEESA_NS7_ILi64EEEEEENS_6half_tEfNS_4arch4Sm90ELb1ELb0ELb0ELb0ELb1ELb1ELb0ELb0ELi2ELi1ELi2ELi2ELb0EEENS1_24CollectiveEpilogueBwdGQAISC_fSF_Li256ELb0ELb1EEENS1_25SingleTileBwdLPTSchedulerILb0ELi128ELb1EEEEEEEEEvNT_6ParamsE:
	.zero		2432


//--------------------- .nv.constant0._ZN7cutlass13device_kernelIN5flash22FlashAttnBwdPreprocessIN4cute5tupleIJNS3_1CILi128EEENS5_ILi64EEEEEENS_6half_tEfNS_4arch4Sm90ELb1ELb0EEEEEvNT_6ParamsE --------------------------
	.section	.nv.constant0._ZN7cutlass13device_kernelIN5flash22FlashAttnBwdPreprocessIN4cute5tupleIJNS3_1CILi128EEENS5_ILi64EEEEEENS_6half_tEfNS_4arch4Sm90ELb1ELb0EEEEEvNT_6ParamsE,"a",@progbits
	.sectionflags	@""
	.align	4
.nv.constant0._ZN7cutlass13device_kernelIN5flash22FlashAttnBwdPreprocessIN4cute5tupleIJNS3_1CILi128EEENS5_ILi64EEEEEENS_6half_tEfNS_4arch4Sm90ELb1ELb0EEEEEvNT_6ParamsE:
	.zero		768


//--------------------- .nv.constant0._ZN7cutlass13device_kernelIN5flash11enable_sm90INS1_16FlashAttnBwdSm90INS1_25CollectiveMainloopBwdSm90ILi2ELi2ELi2EN4cute5tupleIJNS5_1CILi1EEES8_S8_EEENS6_IJNS7_ILi128EEESA_NS7_ILi64EEEEEENS_6half_tEfNS_4arch4Sm90ELb1ELb0ELb0ELb1ELb0ELb1ELb0ELb0ELi2ELi1ELi2ELi2ELb0EEENS1_21CollectiveEpilogueBwdISC_SD_SF_Li256ELb1ELb0ELi1EEENS1_25SingleTileBwdLPTSchedulerILb1ELi128ELb0EEEEEEEEEvNT_6ParamsE --------------------------
	.section	.nv.constant0._ZN7cutlass13device_kernelIN5flash11enable_sm90INS1_16FlashAttnBwdSm90INS1_25CollectiveMainloopBwdSm90ILi2ELi2ELi2EN4cute5tupleIJNS5_1CILi1EEES8_S8_EEENS6_IJNS7_ILi128EEESA_NS7_ILi64EEEEEENS_6half_tEfNS_4arch4Sm90ELb1ELb0ELb0ELb1ELb0ELb1ELb0ELb0ELi2ELi1ELi2ELi2ELb0EEENS1_21CollectiveEpilogueBwdISC_SD_SF_Li256ELb1ELb0ELi1EEENS1_25SingleTileBwdLPTSchedulerILb1ELi128ELb0EEEEEEEEEvNT_6ParamsE,"a",@progbits
	.sectionflags	@""
	.align	4
.nv.constant0._ZN7cutlass13device_kernelIN5flash11enable_sm90INS1_16FlashAttnBwdSm90INS1_25CollectiveMainloopBwdSm90ILi2ELi2ELi2EN4cute5tupleIJNS5_1CILi1EEES8_S8_EEENS6_IJNS7_ILi128EEESA_NS7_ILi64EEEEEENS_6half_tEfNS_4arch4Sm90ELb1ELb0ELb0ELb1ELb0ELb1ELb0ELb0ELi2ELi1ELi2ELi2ELb0EEENS1_21CollectiveEpilogueBwdISC_SD_SF_Li256ELb1ELb0ELi1EEENS1_25SingleTileBwdLPTSchedulerILb1ELi128ELb0EEEEEEEEEvNT_6ParamsE:
	.zero		2304


//--------------------- .nv.constant0._ZN7cutlass13device_kernelIN5flash11enable_sm90INS1_16FlashAttnBwdSm90INS1_25CollectiveMainloopBwdSm90ILi2ELi2ELi2EN4cute5tupleIJNS5_1CILi1EEES8_S8_EEENS6_IJNS7_ILi128EEESA_NS7_ILi64EEEEEENS_6half_tEfNS_4arch4Sm90ELb1ELb0ELb0ELb1ELb1ELb1ELb0ELb0ELi2ELi1ELi2ELi2ELb0EEENS1_21CollectiveEpilogueBwdISC_SD_SF_Li256ELb1ELb0ELi1EEENS1_25SingleTileBwdLPTSchedulerILb1ELi128ELb1EEEEEEEEEvNT_6ParamsE --------------------------
	.section	.nv.constant0._ZN7cutlass13device_kernelIN5flash11enable_sm90INS1_16FlashAttnBwdSm90INS1_25CollectiveMainloopBwdSm90ILi2ELi2ELi2EN4cute5tupleIJNS5_1CILi1EEES8_S8_EEENS6_IJNS7_ILi128EEESA_NS7_ILi64EEEEEENS_6half_tEfNS_4arch4Sm90ELb1ELb0ELb0ELb1ELb1ELb1ELb0ELb0ELi2ELi1ELi2ELi2ELb0EEENS1_21CollectiveEpilogueBwdISC_SD_SF_Li256ELb1ELb0ELi1EEENS1_25SingleTileBwdLPTSchedulerILb1ELi128ELb1EEEEEEEEEvNT_6ParamsE,"a",@progbits
	.sectionflags	@""
	.align	4
.nv.constant0._ZN7cutlass13device_kernelIN5flash11enable_sm90INS1_16FlashAttnBwdSm90INS1_25CollectiveMainloopBwdSm90ILi2ELi2ELi2EN4cute5tupleIJNS5_1CILi1EEES8_S8_EEENS6_IJNS7_ILi128EEESA_NS7_ILi64EEEEEENS_6half_tEfNS_4arch4Sm90ELb1ELb0ELb0ELb1ELb1ELb1ELb0ELb0ELi2ELi1ELi2ELi2ELb0EEENS1_21CollectiveEpilogueBwdISC_SD_SF_Li256ELb1ELb0ELi1EEENS1_25SingleTileBwdLPTSchedulerILb1ELi128ELb1EEEEEEEEEvNT_6ParamsE:
	.zero		2304


//--------------------- .nv.constant0._ZN7cutlass13device_kernelIN5flash11enable_sm90INS1_16FlashAttnBwdSm90INS1_25CollectiveMainloopBwdSm90ILi2ELi2ELi2EN4cute5tupleIJNS5_1CILi1EEES8_S8_EEENS6_IJNS7_ILi128EEESA_NS7_ILi64EEEEEENS_6half_tEfNS_4arch4Sm90ELb1ELb0ELb0ELb1ELb0ELb1ELb0ELb0ELi2ELi1ELi2ELi2ELb0EEENS1_24CollectiveEpilogueBwdGQAISC_fSF_Li256ELb1ELb0EEENS1_25SingleTileBwdLPTSchedulerILb1ELi128ELb0EEEEEEEEEvNT_6ParamsE --------------------------
	.section	.nv.constant0._ZN7cutlass13device_kernelIN5flash11enable_sm90INS1_16FlashAttnBwdSm90INS1_25CollectiveMainloopBwdSm90ILi2ELi2ELi2EN4cute5tupleIJNS5_1CILi1EEES8_S8_EEENS6_IJNS7_ILi128EEESA_NS7_ILi64EEEEEENS_6half_tEfNS_4arch4Sm90ELb1ELb0ELb0ELb1ELb0ELb1ELb0ELb0ELi2ELi1ELi2ELi2ELb0EEENS1_24CollectiveEpilogueBwdGQAISC_fSF_Li256ELb1ELb0EEENS1_25SingleTileBwdLPTSchedulerILb1ELi128ELb0EEEEEEEEEvNT_6ParamsE,"a",@progbits
	.sectionflags	@""
	.align	4
.nv.constant0._ZN7cutlass13device_kernelIN5flash11enable_sm90INS1_16FlashAttnBwdSm90INS1_25CollectiveMainloopBwdSm90ILi2ELi2ELi2EN4cute5tupleIJNS5_1CILi1EEES8_S8_EEENS6_IJNS7_ILi128EEESA_NS7_ILi64EEEEEENS_6half_tEfNS_4arch4Sm90ELb1ELb0ELb0ELb1ELb0ELb1ELb0ELb0ELi2ELi1ELi2ELi2ELb0EEENS1_24CollectiveEpilogueBwdGQAISC_fSF_Li256ELb1ELb0EEENS1_25SingleTileBwdLPTSchedulerILb1ELi128ELb0EEEEEEEEEvNT_6ParamsE:
	.zero		2432


//--------------------- .nv.constant0._ZN7cutlass13device_kernelIN5flash32FlashAttnBwdPostprocessConvertdQIN4cute5tupleIJNS3_1CILi128EEENS5_ILi64EEEEEENS_6half_tEfNS_4arch4Sm90ELi256ENS3_8TiledMMAINS3_8MMA_AtomIJNS3_4SM904GMMA25MMA_64x64x16_F32F16F16_RSILNSF_5MajorE0ELSH_1ELNSF_7ScaleInE1ELSI_1EEEEEENS3_6LayoutINS4_IJNS5_ILi2EEENS5_ILi1EEESN_EEENS4_IJSN_NS5_ILi0EEESP_EEEEENS4_IJNS3_10UnderscoreESS_SS_EEEEELb0EEEEEvNT_6ParamsE --------------------------
	.section	.nv.constant0._ZN7cutlass13device_kernelIN5flash32FlashAttnBwdPostprocessConvertdQIN4cute5tupleIJNS3_1CILi128EEENS5_ILi64EEEEEENS_6half_tEfNS_4arch4Sm90ELi256ENS3_8TiledMMAINS3_8MMA_AtomIJNS3_4SM904GMMA25MMA_64x64x16_F32F16F16_RSILNSF_5MajorE0ELSH_1ELNSF_7ScaleInE1ELSI_1EEEEEENS3_6LayoutINS4_IJNS5_ILi2EEENS5_ILi1EEESN_EEENS4_IJSN_NS5_ILi0EEESP_EEEEENS4_IJNS3_10UnderscoreESS_SS_EEEEELb0EEEEEvNT_6ParamsE,"a",@progbits
	.sectionflags	@""
	.align	4
.nv.constant0._ZN7cutlass13device_kernelIN5flash32FlashAttnBwdPostprocessConvertdQIN4cute5tupleIJNS3_1CILi128EEENS5_ILi64EEEEEENS_6half_tEfNS_4arch4Sm90ELi256ENS3_8TiledMMAINS3_8MMA_AtomIJNS3_4SM904GMMA25MMA_64x64x16_F32F16F16_RSILNSF_5MajorE0ELSH_1ELNSF_7ScaleInE1ELSI_1EEEEEENS3_6LayoutINS4_IJNS5_ILi2EEENS5_ILi1EEESN_EEENS4_IJSN_NS5_ILi0EEESP_EEEEENS4_IJNS3_10UnderscoreESS_SS_EEEEELb0EEEEEvNT_6ParamsE:
	.zero		640


//--------------------- .nv.constant0._ZN7cutlass13device_kernelIN5flash32FlashAttnBwdPostprocessConvertdQIN4cute5tupleIJNS3_1CILi128EEENS5_ILi64EEEEEENS_6half_tEfNS_4arch4Sm90ELi256ENS3_8TiledMMAINS3_8MMA_AtomIJNS3_4SM904GMMA25MMA_64x64x16_F32F16F16_SSILNSF_5MajorE0ELSH_1ELNSF_7ScaleInE1ELSI_1EEEEEENS3_6LayoutINS4_IJNS5_ILi2EEENS5_ILi1EEESN_EEENS4_IJSN_NS5_ILi0EEESP_EEEEENS4_IJNS3_10UnderscoreESS_SS_EEEEELb0EEEEEvNT_6ParamsE --------------------------
	.section	.nv.constant0._ZN7cutlass13device_kernelIN5flash32FlashAttnBwdPostprocessConvertdQIN4cute5tupleIJNS3_1CILi128EEENS5_ILi64EEEEEENS_6half_tEfNS_4arch4Sm90ELi256ENS3_8TiledMMAINS3_8MMA_AtomIJNS3_4SM904GMMA25MMA_64x64x16_F32F16F16_SSILNSF_5MajorE0ELSH_1ELNSF_7ScaleInE1ELSI_1EEEEEENS3_6LayoutINS4_IJNS5_ILi2EEENS5_ILi1EEESN_EEENS4_IJSN_NS5_ILi0EEESP_EEEEENS4_IJNS3_10UnderscoreESS_SS_EEEEELb0EEEEEvNT_6ParamsE,"a",@progbits
	.sectionflags	@""
	.align	4
.nv.constant0._ZN7cutlass13device_kernelIN5flash32FlashAttnBwdPostprocessConvertdQIN4cute5tupleIJNS3_1CILi128EEENS5_ILi64EEEEEENS_6half_tEfNS_4arch4Sm90ELi256ENS3_8TiledMMAINS3_8MMA_AtomIJNS3_4SM904GMMA25MMA_64x64x16_F32F16F16_SSILNSF_5MajorE0ELSH_1ELNSF_7ScaleInE1ELSI_1EEEEEENS3_6LayoutINS4_IJNS5_ILi2EEENS5_ILi1EEESN_EEENS4_IJSN_NS5_ILi0EEESP_EEEEENS4_IJNS3_10UnderscoreESS_SS_EEEEELb0EEEEEvNT_6ParamsE:
	.zero		640


//--------------------- .nv.constant0._ZN7cutlass13device_kernelIN5flash11enable_sm90INS1_16FlashAttnBwdSm90INS1_25CollectiveMainloopBwdSm90ILi2ELi2ELi2EN4cute5tupleIJNS5_1CILi1EEES8_S8_EEENS6_IJNS7_ILi128EEESA_NS7_ILi64EEEEEENS_6half_tEfNS_4arch4Sm90ELb1ELb0ELb0ELb1ELb1ELb1ELb0ELb0ELi2ELi1ELi2ELi2ELb0EEENS1_24CollectiveEpilogueBwdGQAISC_fSF_Li256ELb1ELb1EEENS1_25SingleTileBwdLPTSchedulerILb1ELi128ELb1EEEEEEEEEvNT_6ParamsE --------------------------
	.section	.nv.constant0._ZN7cutlass13device_kernelIN5flash11enable_sm90INS1_16FlashAttnBwdSm90INS1_25CollectiveMainloopBwdSm90ILi2ELi2ELi2EN4cute5tupleIJNS5_1CILi1EEES8_S8_EEENS6_IJNS7_ILi128EEESA_NS7_ILi64EEEEEENS_6half_tEfNS_4arch4Sm90ELb1ELb0ELb0ELb1ELb1ELb1ELb0ELb0ELi2ELi1ELi2ELi2ELb0EEENS1_24CollectiveEpilogueBwdGQAISC_fSF_Li256ELb1ELb1EEENS1_25SingleTileBwdLPTSchedulerILb1ELi128ELb1EEEEEEEEEvNT_6ParamsE,"a",@progbits
	.sectionflags	@""
	.align	4
.nv.constant0._ZN7cutlass13device_kernelIN5flash11enable_sm90INS1_16FlashAttnBwdSm90INS1_25CollectiveMainloopBwdSm90ILi2ELi2ELi2EN4cute5tupleIJNS5_1CILi1EEES8_S8_EEENS6_IJNS7_ILi128EEESA_NS7_ILi64EEEEEENS_6half_tEfNS_4arch4Sm90ELb1ELb0ELb0ELb1ELb1ELb1ELb0ELb0ELi2ELi1ELi2ELi2ELb0EEENS1_24CollectiveEpilogueBwdGQAISC_fSF_Li256ELb1ELb1EEENS1_25SingleTileBwdLPTSchedulerILb1ELi128ELb1EEEEEEEEEvNT_6ParamsE:
	.zero		2432


//--------------------- .nv.constant0._ZN7cutlass13device_kernelIN5flash22FlashAttnBwdPreprocessIN4cute5tupleIJNS3_1CILi128EEENS5_ILi64EEEEEENS_6half_tEfNS_4arch4Sm90ELb1ELb1EEEEEvNT_6ParamsE --------------------------
	.section	.nv.constant0._ZN7cutlass13device_kernelIN5flash22FlashAttnBwdPreprocessIN4cute5tupleIJNS3_1CILi128EEENS5_ILi64EEEEEENS_6half_tEfNS_4arch4Sm90ELb1ELb1EEEEEvNT_6ParamsE,"a",@progbits
	.sectionflags	@""
	.align	4
.nv.constant0._ZN7cutlass13device_kernelIN5flash22FlashAttnBwdPreprocessIN4cute5tupleIJNS3_1CILi128EEENS5_ILi64EEEEEENS_6half_tEfNS_4arch4Sm90ELb1ELb1EEEEEvNT_6ParamsE:
	.zero		768


//--------------------- SYMBOLS --------------------------

	.type		.nv.reservedSmem.offset0,@object
	.size		.nv.reservedSmem.offset0,0x4
	.type		__assertfail,@function
